	.target	sm_80

	.elftype	@"ET_EXEC"


//--------------------- .note.nv.tkinfo           --------------------------
	.section	.note.nv.tkinfo,"",@"SHT_NOTE"
	.sectionflags	@"SHF_NOTE_NV_TKINFO"
	.tkinfo
        /*0018*/ 	.word	0x00000002
        /*0030*/ 	.string	""
        /*0030*/ 	.string	"ptxas"
        /*0030*/ 	.string	"Cuda compilation tools, release 13.0, V13.0.88"
        /*0030*/ 	.string	"Build cuda_13.0.r13.0/compiler.36424714_0"
        /*0030*/ 	.string	"-arch sm_80 -m 64 "



//--------------------- .note.nv.cuinfo           --------------------------
	.section	.note.nv.cuinfo,"",@"SHT_NOTE"
	.sectionflags	@"SHF_NOTE_NV_CUINFO"
        /*0018*/ 	.short	0x0002
        /*001a*/ 	.short	0x0050
        /*001c*/ 	.short	0x0082
	.zero		2


//--------------------- .nv.info                  --------------------------
	.section	.nv.info,"",@"SHT_CUDA_INFO"
	.align	4


	//----- nvinfo : EIATTR_REGCOUNT
	.align		4
        /*0000*/ 	.byte	0x04, 0x2f
        /*0002*/ 	.short	(.L_12 - .L_11)
	.align		4
.L_11:
        /*0004*/ 	.word	index@(_ZN7cutlass13device_kernelIN5flash19enable_sm80_to_sm89INS1_16FlashAttnFwdSm80INS1_25CollectiveMainloopFwdSm80ILi8ELi1ELb0EN4cute5tupleIJNS5_1CILi128EEENS7_ILi48EEENS7_ILi256EEEEEELi256ENS_10bfloat16_tEfNS_4arch4Sm80ELb1ELb0ELb0ELb1ELb1ELb1ELb1ELb0EEENS1_21CollectiveEpilogueFwdINS6_IJS8_SA_S9_EEENS6_IJNS7_ILi1EEESI_SI_EEESC_SE_Li256ELb1ELb1ELb0ELb0EEENS1_19SingleTileSchedulerILb1ELb0ELb1ELi128EEEEEEEEEvNT_6ParamsE)
        /*0008*/ 	.word	0x000000fd


	//----- nvinfo : EIATTR_FRAME_SIZE
	.align		4
.L_12:
        /*000c*/ 	.byte	0x04, 0x11
        /*000e*/ 	.short	(.L_14 - .L_13)
	.align		4
.L_13:
        /*0010*/ 	.word	index@($__internal_9_$__cuda_sm70_shflsync_idx_p)
        /*0014*/ 	.word	0x00000000


	//----- nvinfo : EIATTR_FRAME_SIZE
	.align		4
.L_14:
        /*0018*/ 	.byte	0x04, 0x11
        /*001a*/ 	.short	(.L_16 - .L_15)
	.align		4
.L_15:
        /*001c*/ 	.word	index@(_ZN7cutlass13device_kernelIN5flash19enable_sm80_to_sm89INS1_16FlashAttnFwdSm80INS1_25CollectiveMainloopFwdSm80ILi8ELi1ELb0EN4cute5tupleIJNS5_1CILi128EEENS7_ILi48EEENS7_ILi256EEEEEELi256ENS_10bfloat16_tEfNS_4arch4Sm80ELb1ELb0ELb0ELb1ELb1ELb1ELb1ELb0EEENS1_21CollectiveEpilogueFwdINS6_IJS8_SA_S9_EEENS6_IJNS7_ILi1EEESI_SI_EEESC_SE_Li256ELb1ELb1ELb0ELb0EEENS1_19SingleTileSchedulerILb1ELb0ELb1ELi128EEEEEEEEEvNT_6ParamsE)
        /*0020*/ 	.word	0x00000000


	//----- nvinfo : EIATTR_REGCOUNT
	.align		4
.L_16:
        /*0024*/ 	.byte	0x04, 0x2f
        /*0026*/ 	.short	(.L_18 - .L_17)
	.align		4
.L_17:
        /*0028*/ 	.word	index@(_ZN7cutlass13device_kernelIN5flash19enable_sm80_to_sm89INS1_16FlashAttnFwdSm80INS1_25CollectiveMainloopFwdSm80ILi8ELi1ELb0EN4cute5tupleIJNS5_1CILi128EEENS7_ILi96EEENS7_ILi256EEEEEELi256ENS_10bfloat16_tEfNS_4arch4Sm80ELb1ELb0ELb0ELb1ELb1ELb0ELb1ELb0EEENS1_21CollectiveEpilogueFwdINS6_IJS8_SA_S9_EEENS6_IJNS7_ILi1EEESI_SI_EEESC_SE_Li256ELb1ELb1ELb0ELb0EEENS1_19SingleTileSchedulerILb1ELb0ELb1ELi128EEEEEEEEEvNT_6ParamsE)
        /*002c*/ 	.word	0x000000ff


	//----- nvinfo : EIATTR_FRAME_SIZE
	.align		4
.L_18:
        /*0030*/ 	.byte	0x04, 0x11
        /*0032*/ 	.short	(.L_20 - .L_19)
	.align		4
.L_19:
        /*0034*/ 	.word	index@(_ZN7cutlass13device_kernelIN5flash19enable_sm80_to_sm89INS1_16FlashAttnFwdSm80INS1_25CollectiveMainloopFwdSm80ILi8ELi1ELb0EN4cute5tupleIJNS5_1CILi128EEENS7_ILi96EEENS7_ILi256EEEEEELi256ENS_10bfloat16_tEfNS_4arch4Sm80ELb1ELb0ELb0ELb1ELb1ELb0ELb1ELb0EEENS1_21CollectiveEpilogueFwdINS6_IJS8_SA_S9_EEENS6_IJNS7_ILi1EEESI_SI_EEESC_SE_Li256ELb1ELb1ELb0ELb0EEENS1_19SingleTileSchedulerILb1ELb0ELb1ELi128EEEEEEEEEvNT_6ParamsE)
        /*0038*/ 	.word	0x00000088


	//----- nvinfo : EIATTR_REGCOUNT
	.align		4
.L_20:
        /*003c*/ 	.byte	0x04, 0x2f
        /*003e*/ 	.short	(.L_22 - .L_21)
	.align		4
.L_21:
        /*0040*/ 	.word	index@(_ZN7cutlass13device_kernelIN5flash19enable_sm80_to_sm89INS1_16FlashAttnFwdSm80INS1_25CollectiveMainloopFwdSm80ILi8ELi1ELb0EN4cute5tupleIJNS5_1CILi128EEENS7_ILi96EEENS7_ILi256EEEEEELi256ENS_10bfloat16_tEfNS_4arch4Sm80ELb1ELb0ELb0ELb0ELb1ELb0ELb1ELb0EEENS1_21CollectiveEpilogueFwdINS6_IJS8_SA_S9_EEENS6_IJNS7_ILi1EEESI_SI_EEESC_SE_Li256ELb0ELb1ELb0ELb0EEENS1_30DynamicPersistentTileSchedulerILi256ELi256ELb0ELb1ELb0EEEEEEEEEvNT_6ParamsE)
        /*0044*/ 	.word	0x000000ff


	//----- nvinfo : EIATTR_FRAME_SIZE
	.align		4
.L_22:
        /*0048*/ 	.byte	0x04, 0x11
        /*004a*/ 	.short	(.L_24 - .L_23)
	.align		4
.L_23:
        /*004c*/ 	.word	index@($__internal_8_$__cuda_sm70_shflsync_idx_p)
        /*0050*/ 	.word	0x00000000


	//----- nvinfo : EIATTR_FRAME_SIZE
	.align		4
.L_24:
        /*0054*/ 	.byte	0x04, 0x11
        /*0056*/ 	.short	(.L_26 - .L_25)
	.align		4
.L_25:
        /*0058*/ 	.word	index@($__internal_7_$__cuda_sm70_shflsync_bfly_p)
        /*005c*/ 	.word	0x00000000


	//----- nvinfo : EIATTR_FRAME_SIZE
	.align		4
.L_26:
        /*0060*/ 	.byte	0x04, 0x11
        /*0062*/ 	.short	(.L_28 - .L_27)
	.align		4
.L_27:
        /*0064*/ 	.word	index@(_ZN7cutlass13device_kernelIN5flash19enable_sm80_to_sm89INS1_16FlashAttnFwdSm80INS1_25CollectiveMainloopFwdSm80ILi8ELi1ELb0EN4cute5tupleIJNS5_1CILi128EEENS7_ILi96EEENS7_ILi256EEEEEELi256ENS_10bfloat16_tEfNS_4arch4Sm80ELb1ELb0ELb0ELb0ELb1ELb0ELb1ELb0EEENS1_21CollectiveEpilogueFwdINS6_IJS8_SA_S9_EEENS6_IJNS7_ILi1EEESI_SI_EEESC_SE_Li256ELb0ELb1ELb0ELb0EEENS1_30DynamicPersistentTileSchedulerILi256ELi256ELb0ELb1ELb0EEEEEEEEEvNT_6ParamsE)
        /*0068*/ 	.word	0x00000088


	//----- nvinfo : EIATTR_REGCOUNT
	.align		4
.L_28:
        /*006c*/ 	.byte	0x04, 0x2f
        /*006e*/ 	.short	(.L_30 - .L_29)
	.align		4
.L_29:
        /*0070*/ 	.word	index@(_ZN7cutlass13device_kernelIN5flash19enable_sm80_to_sm89INS1_16FlashAttnFwdSm80INS1_25CollectiveMainloopFwdSm80ILi8ELi1ELb0EN4cute5tupleIJNS5_1CILi128EEENS7_ILi48EEENS7_ILi256EEEEEELi256ENS_10bfloat16_tEfNS_4arch4Sm80ELb0ELb1ELb0ELb1ELb1ELb1ELb1ELb0EEENS1_21CollectiveEpilogueFwdINS6_IJS8_SA_S9_EEENS6_IJNS7_ILi1EEESI_SI_EEESC_SE_Li256ELb1ELb1ELb0ELb0EEENS1_19SingleTileSchedulerILb1ELb0ELb1ELi128EEEEEEEEEvNT_6ParamsE)
        /*0074*/ 	.word	0x000000ff


	//----- nvinfo : EIATTR_FRAME_SIZE
	.align		4
.L_30:
        /*0078*/ 	.byte	0x04, 0x11
        /*007a*/ 	.short	(.L_32 - .L_31)
	.align		4
.L_31:
        /*007c*/ 	.word	index@($__internal_6_$__cuda_sm70_shflsync_idx_p)
        /*0080*/ 	.word	0x00000000


	//----- nvinfo : EIATTR_FRAME_SIZE
	.align		4
.L_32:
        /*0084*/ 	.byte	0x04, 0x11
        /*0086*/ 	.short	(.L_34 - .L_33)
	.align		4
.L_33:
        /*0088*/ 	.word	index@($__internal_5_$__cuda_sm70_shflsync_bfly_p)
        /*008c*/ 	.word	0x00000000


	//----- nvinfo : EIATTR_FRAME_SIZE
	.align		4
.L_34:
        /*0090*/ 	.byte	0x04, 0x11
        /*0092*/ 	.short	(.L_36 - .L_35)
	.align		4
.L_35:
        /*0094*/ 	.word	index@($_ZN7cutlass13device_kernelIN5flash19enable_sm80_to_sm89INS1_16FlashAttnFwdSm80INS1_25CollectiveMainloopFwdSm80ILi8ELi1ELb0EN4cute5tupleIJNS5_1CILi128EEENS7_ILi48EEENS7_ILi256EEEEEELi256ENS_10bfloat16_tEfNS_4arch4Sm80ELb0ELb1ELb0ELb1ELb1ELb1ELb1ELb0EEENS1_21CollectiveEpilogueFwdINS6_IJS8_SA_S9_EEENS6_IJNS7_ILi1EEESI_SI_EEESC_SE_Li256ELb1ELb1ELb0ELb0EEENS1_19SingleTileSchedulerILb1ELb0ELb1ELi128EEEEEEEEEvNT_6ParamsE$_ZZN5flash25CollectiveMainloopFwdSm80ILi8ELi1ELb0EN4cute5tupleIJNS1_1CILi128EEENS3_ILi48EEENS3_ILi256EEEEEELi256EN7cutlass10bfloat16_tEfNS8_4arch4Sm80ELb0ELb1ELb0ELb1ELb1ELb1ELb1ELb0EE3mmaINS_16FlashAttnFwdSm80ISC_NS_21CollectiveEpilogueFwdINS2_IJS4_S6_S5_EEENS2_IJNS3_ILi1EEESH_SH_EEES9_SB_Li256ELb1ELb1ELb0ELb0EEENS_19SingleTileSchedulerILb1ELb0ELb1ELi128EEEE13SharedStorageENS1_6TensorINS1_11ArrayEngineIfLm128EEENS1_6LayoutINS2_IJNS2_IJNS3_ILi2EEESS_EEESH_NS3_ILi32EEEEEENS2_IJNS2_IJSH_SS_EEENS3_ILi0EEENS3_ILi4EEEEEEEEEENS_7SoftmaxILi2ELi0EEEEEbRKNSC_6ParamsERT0_RT1_iRKNS_16SeqlenInfoQKNewKILb1ELb1EEENS2_IJiiiiEEERT_ENKUlvE_clEv)
        /*0098*/ 	.word	0x00000000


	//----- nvinfo : EIATTR_FRAME_SIZE
	.align		4
.L_36:
        /*009c*/ 	.byte	0x04, 0x11
        /*009e*/ 	.short	(.L_38 - .L_37)
	.align		4
.L_37:
        /*00a0*/ 	.word	index@(_ZN7cutlass13device_kernelIN5flash19enable_sm80_to_sm89INS1_16FlashAttnFwdSm80INS1_25CollectiveMainloopFwdSm80ILi8ELi1ELb0EN4cute5tupleIJNS5_1CILi128EEENS7_ILi48EEENS7_ILi256EEEEEELi256ENS_10bfloat16_tEfNS_4arch4Sm80ELb0ELb1ELb0ELb1ELb1ELb1ELb1ELb0EEENS1_21CollectiveEpilogueFwdINS6_IJS8_SA_S9_EEENS6_IJNS7_ILi1EEESI_SI_EEESC_SE_Li256ELb1ELb1ELb0ELb0EEENS1_19SingleTileSchedulerILb1ELb0ELb1ELi128EEEEEEEEEvNT_6ParamsE)
        /*00a4*/ 	.word	0x00000070


	//----- nvinfo : EIATTR_REGCOUNT
	.align		4
.L_38:
        /*00a8*/ 	.byte	0x04, 0x2f
        /*00aa*/ 	.short	(.L_40 - .L_39)
	.align		4
.L_39:
        /*00ac*/ 	.word	index@(_ZN7cutlass13device_kernelIN5flash19enable_sm80_to_sm89INS1_16FlashAttnFwdSm80INS1_25CollectiveMainloopFwdSm80ILi8ELi1ELb0EN4cute5tupleIJNS5_1CILi128EEENS7_ILi64EEENS7_ILi256EEEEEELi256ENS_10bfloat16_tEfNS_4arch4Sm80ELb0ELb1ELb0ELb1ELb1ELb0ELb1ELb0EEENS1_21CollectiveEpilogueFwdINS6_IJS8_SA_S9_EEENS6_IJNS7_ILi1EEESI_SI_EEESC_SE_Li256ELb1ELb1ELb0ELb0EEENS1_19SingleTileSchedulerILb1ELb0ELb1ELi128EEEEEEEEEvNT_6ParamsE)
        /*00b0*/ 	.word	0x000000ff


	//----- nvinfo : EIATTR_FRAME_SIZE
	.align		4
.L_40:
        /*00b4*/ 	.byte	0x04, 0x11
        /*00b6*/ 	.short	(.L_42 - .L_41)
	.align		4
.L_41:
        /*00b8*/ 	.word	index@(_ZN7cutlass13device_kernelIN5flash19enable_sm80_to_sm89INS1_16FlashAttnFwdSm80INS1_25CollectiveMainloopFwdSm80ILi8ELi1ELb0EN4cute5tupleIJNS5_1CILi128EEENS7_ILi64EEENS7_ILi256EEEEEELi256ENS_10bfloat16_tEfNS_4arch4Sm80ELb0ELb1ELb0ELb1ELb1ELb0ELb1ELb0EEENS1_21CollectiveEpilogueFwdINS6_IJS8_SA_S9_EEENS6_IJNS7_ILi1EEESI_SI_EEESC_SE_Li256ELb1ELb1ELb0ELb0EEENS1_19SingleTileSchedulerILb1ELb0ELb1ELi128EEEEEEEEEvNT_6ParamsE)
        /*00bc*/ 	.word	0x00000000


	//----- nvinfo : EIATTR_REGCOUNT
	.align		4
.L_42:
        /*00c0*/ 	.byte	0x04, 0x2f
        /*00c2*/ 	.short	(.L_44 - .L_43)
	.align		4
.L_43:
        /*00c4*/ 	.word	index@(_ZN7cutlass13device_kernelIN5flash19enable_sm80_to_sm89INS1_16FlashAttnFwdSm80INS1_25CollectiveMainloopFwdSm80ILi8ELi1ELb0EN4cute5tupleIJNS5_1CILi128EEENS7_ILi64EEENS7_ILi256EEEEEELi256ENS_10bfloat16_tEfNS_4arch4Sm80ELb0ELb1ELb0ELb0ELb1ELb0ELb1ELb0EEENS1_21CollectiveEpilogueFwdINS6_IJS8_SA_S9_EEENS6_IJNS7_ILi1EEESI_SI_EEESC_SE_Li256ELb0ELb1ELb0ELb0EEENS1_19SingleTileSchedulerILb0ELb0ELb1ELi128EEEEEEEEEvNT_6ParamsE)
        /*00c8*/ 	.word	0x000000ff


	//----- nvinfo : EIATTR_FRAME_SIZE
	.align		4
.L_44:
        /*00cc*/ 	.byte	0x04, 0x11
        /*00ce*/ 	.short	(.L_46 - .L_45)
	.align		4
.L_45:
        /*00d0*/ 	.word	index@(_ZN7cutlass13device_kernelIN5flash19enable_sm80_to_sm89INS1_16FlashAttnFwdSm80INS1_25CollectiveMainloopFwdSm80ILi8ELi1ELb0EN4cute5tupleIJNS5_1CILi128EEENS7_ILi64EEENS7_ILi256EEEEEELi256ENS_10bfloat16_tEfNS_4arch4Sm80ELb0ELb1ELb0ELb0ELb1ELb0ELb1ELb0EEENS1_21CollectiveEpilogueFwdINS6_IJS8_SA_S9_EEENS6_IJNS7_ILi1EEESI_SI_EEESC_SE_Li256ELb0ELb1ELb0ELb0EEENS1_19SingleTileSchedulerILb0ELb0ELb1ELi128EEEEEEEEEvNT_6ParamsE)
        /*00d4*/ 	.word	0x00000000


	//----- nvinfo : EIATTR_REGCOUNT
	.align		4
.L_46:
        /*00d8*/ 	.byte	0x04, 0x2f
        /*00da*/ 	.short	(.L_48 - .L_47)
	.align		4
.L_47:
        /*00dc*/ 	.word	index@(_ZN7cutlass13device_kernelIN5flash19enable_sm80_to_sm89INS1_16FlashAttnFwdSm80INS1_25CollectiveMainloopFwdSm80ILi8ELi1ELb0EN4cute5tupleIJNS5_1CILi128EEENS7_ILi48EEENS7_ILi256EEEEEELi256ENS_10bfloat16_tEfNS_4arch4Sm80ELb0ELb0ELb0ELb1ELb1ELb1ELb1ELb0EEENS1_21CollectiveEpilogueFwdINS6_IJS8_SA_S9_EEENS6_IJNS7_ILi1EEESI_SI_EEESC_SE_Li256ELb1ELb1ELb0ELb0EEENS1_19SingleTileSchedulerILb1ELb0ELb1ELi128EEEEEEEEEvNT_6ParamsE)
        /*00e0*/ 	.word	0x000000f8


	//----- nvinfo : EIATTR_FRAME_SIZE
	.align		4
.L_48:
        /*00e4*/ 	.byte	0x04, 0x11
        /*00e6*/ 	.short	(.L_50 - .L_49)
	.align		4
.L_49:
        /*00e8*/ 	.word	index@($__internal_4_$__cuda_sm70_shflsync_idx_p)
        /*00ec*/ 	.word	0x00000000


	//----- nvinfo : EIATTR_FRAME_SIZE
	.align		4
.L_50:
        /*00f0*/ 	.byte	0x04, 0x11
        /*00f2*/ 	.short	(.L_52 - .L_51)
	.align		4
.L_51:
        /*00f4*/ 	.word	index@(_ZN7cutlass13device_kernelIN5flash19enable_sm80_to_sm89INS1_16FlashAttnFwdSm80INS1_25CollectiveMainloopFwdSm80ILi8ELi1ELb0EN4cute5tupleIJNS5_1CILi128EEENS7_ILi48EEENS7_ILi256EEEEEELi256ENS_10bfloat16_tEfNS_4arch4Sm80ELb0ELb0ELb0ELb1ELb1ELb1ELb1ELb0EEENS1_21CollectiveEpilogueFwdINS6_IJS8_SA_S9_EEENS6_IJNS7_ILi1EEESI_SI_EEESC_SE_Li256ELb1ELb1ELb0ELb0EEENS1_19SingleTileSchedulerILb1ELb0ELb1ELi128EEEEEEEEEvNT_6ParamsE)
        /*00f8*/ 	.word	0x00000000


	//----- nvinfo : EIATTR_REGCOUNT
	.align		4
.L_52:
        /*00fc*/ 	.byte	0x04, 0x2f
        /*00fe*/ 	.short	(.L_54 - .L_53)
	.align		4
.L_53:
        /*0100*/ 	.word	index@(_ZN7cutlass13device_kernelIN5flash19enable_sm80_to_sm89INS1_16FlashAttnFwdSm80INS1_25CollectiveMainloopFwdSm80ILi8ELi1ELb0EN4cute5tupleIJNS5_1CILi128EEENS7_ILi96EEENS7_ILi256EEEEEELi256ENS_10bfloat16_tEfNS_4arch4Sm80ELb0ELb0ELb0ELb1ELb1ELb0ELb1ELb0EEENS1_21CollectiveEpilogueFwdINS6_IJS8_SA_S9_EEENS6_IJNS7_ILi1EEESI_SI_EEESC_SE_Li256ELb1ELb1ELb0ELb0EEENS1_19SingleTileSchedulerILb1ELb0ELb1ELi128EEEEEEEEEvNT_6ParamsE)
        /*0104*/ 	.word	0x000000ff


	//----- nvinfo : EIATTR_FRAME_SIZE
	.align		4
.L_54:
        /*0108*/ 	.byte	0x04, 0x11
        /*010a*/ 	.short	(.L_56 - .L_55)
	.align		4
.L_55:
        /*010c*/ 	.word	index@(_ZN7cutlass13device_kernelIN5flash19enable_sm80_to_sm89INS1_16FlashAttnFwdSm80INS1_25CollectiveMainloopFwdSm80ILi8ELi1ELb0EN4cute5tupleIJNS5_1CILi128EEENS7_ILi96EEENS7_ILi256EEEEEELi256ENS_10bfloat16_tEfNS_4arch4Sm80ELb0ELb0ELb0ELb1ELb1ELb0ELb1ELb0EEENS1_21CollectiveEpilogueFwdINS6_IJS8_SA_S9_EEENS6_IJNS7_ILi1EEESI_SI_EEESC_SE_Li256ELb1ELb1ELb0ELb0EEENS1_19SingleTileSchedulerILb1ELb0ELb1ELi128EEEEEEEEEvNT_6ParamsE)
        /*0110*/ 	.word	0x00000048


	//----- nvinfo : EIATTR_REGCOUNT
	.align		4
.L_56:
        /*0114*/ 	.byte	0x04, 0x2f
        /*0116*/ 	.short	(.L_58 - .L_57)
	.align		4
.L_57:
        /*0118*/ 	.word	index@(_ZN7cutlass13device_kernelIN5flash19enable_sm80_to_sm89INS1_16FlashAttnFwdSm80INS1_25CollectiveMainloopFwdSm80ILi8ELi1ELb0EN4cute5tupleIJNS5_1CILi128EEENS7_ILi96EEENS7_ILi256EEEEEELi256ENS_10bfloat16_tEfNS_4arch4Sm80ELb0ELb0ELb0ELb0ELb1ELb0ELb1ELb0EEENS1_21CollectiveEpilogueFwdINS6_IJS8_SA_S9_EEENS6_IJNS7_ILi1EEESI_SI_EEESC_SE_Li256ELb0ELb1ELb0ELb0EEENS1_19SingleTileSchedulerILb0ELb0ELb1ELi128EEEEEEEEEvNT_6ParamsE)
        /*011c*/ 	.word	0x000000ff


	//----- nvinfo : EIATTR_FRAME_SIZE
	.align		4
.L_58:
        /*0120*/ 	.byte	0x04, 0x11
        /*0122*/ 	.short	(.L_60 - .L_59)
	.align		4
.L_59:
        /*0124*/ 	.word	index@(_ZN7cutlass13device_kernelIN5flash19enable_sm80_to_sm89INS1_16FlashAttnFwdSm80INS1_25CollectiveMainloopFwdSm80ILi8ELi1ELb0EN4cute5tupleIJNS5_1CILi128EEENS7_ILi96EEENS7_ILi256EEEEEELi256ENS_10bfloat16_tEfNS_4arch4Sm80ELb0ELb0ELb0ELb0ELb1ELb0ELb1ELb0EEENS1_21CollectiveEpilogueFwdINS6_IJS8_SA_S9_EEENS6_IJNS7_ILi1EEESI_SI_EEESC_SE_Li256ELb0ELb1ELb0ELb0EEENS1_19SingleTileSchedulerILb0ELb0ELb1ELi128EEEEEEEEEvNT_6ParamsE)
        /*0128*/ 	.word	0x00000060


	//----- nvinfo : EIATTR_REGCOUNT
	.align		4
.L_60:
        /*012c*/ 	.byte	0x04, 0x2f
        /*012e*/ 	.short	(.L_62 - .L_61)
	.align		4
.L_61:
        /*0130*/ 	.word	index@(_ZN7cutlass13device_kernelIN5flash19enable_sm80_to_sm89INS1_16FlashAttnFwdSm80INS1_25CollectiveMainloopFwdSm80ILi8ELi1ELb0EN4cute5tupleIJNS5_1CILi128EEENS7_ILi32EEENS7_ILi256EEEEEELi256ENS_10bfloat16_tEfNS_4arch4Sm80ELb1ELb0ELb0ELb1ELb1ELb1ELb1ELb0EEENS1_21CollectiveEpilogueFwdINS6_IJS8_SA_S9_EEENS6_IJNS7_ILi1EEESI_SI_EEESC_SE_Li256ELb1ELb1ELb0ELb0EEENS1_19SingleTileSchedulerILb1ELb0ELb1ELi128EEEEEEEEEvNT_6ParamsE)
        /*0134*/ 	.word	0x000000fb


	//----- nvinfo : EIATTR_FRAME_SIZE
	.align		4
.L_62:
        /*0138*/ 	.byte	0x04, 0x11
        /*013a*/ 	.short	(.L_64 - .L_63)
	.align		4
.L_63:
        /*013c*/ 	.word	index@(_ZN7cutlass13device_kernelIN5flash19enable_sm80_to_sm89INS1_16FlashAttnFwdSm80INS1_25CollectiveMainloopFwdSm80ILi8ELi1ELb0EN4cute5tupleIJNS5_1CILi128EEENS7_ILi32EEENS7_ILi256EEEEEELi256ENS_10bfloat16_tEfNS_4arch4Sm80ELb1ELb0ELb0ELb1ELb1ELb1ELb1ELb0EEENS1_21CollectiveEpilogueFwdINS6_IJS8_SA_S9_EEENS6_IJNS7_ILi1EEESI_SI_EEESC_SE_Li256ELb1ELb1ELb0ELb0EEENS1_19SingleTileSchedulerILb1ELb0ELb1ELi128EEEEEEEEEvNT_6ParamsE)
        /*0140*/ 	.word	0x00000000


	//----- nvinfo : EIATTR_REGCOUNT
	.align		4
.L_64:
        /*0144*/ 	.byte	0x04, 0x2f
        /*0146*/ 	.short	(.L_66 - .L_65)
	.align		4
.L_65:
        /*0148*/ 	.word	index@(_ZN7cutlass13device_kernelIN5flash19enable_sm80_to_sm89INS1_16FlashAttnFwdSm80INS1_25CollectiveMainloopFwdSm80ILi8ELi1ELb1EN4cute5tupleIJNS5_1CILi128EEENS7_ILi64EEENS7_ILi256EEEEEELi256ENS_10bfloat16_tEfNS_4arch4Sm80ELb1ELb0ELb0ELb1ELb1ELb0ELb1ELb0EEENS1_21CollectiveEpilogueFwdINS6_IJS8_SA_S9_EEENS6_IJNS7_ILi1EEESI_SI_EEESC_SE_Li256ELb1ELb1ELb0ELb0EEENS1_19SingleTileSchedulerILb1ELb0ELb1ELi128EEEEEEEEEvNT_6ParamsE)
        /*014c*/ 	.word	0x000000ff


	//----- nvinfo : EIATTR_FRAME_SIZE
	.align		4
.L_66:
        /*0150*/ 	.byte	0x04, 0x11
        /*0152*/ 	.short	(.L_68 - .L_67)
	.align		4
.L_67:
        /*0154*/ 	.word	index@(_ZN7cutlass13device_kernelIN5flash19enable_sm80_to_sm89INS1_16FlashAttnFwdSm80INS1_25CollectiveMainloopFwdSm80ILi8ELi1ELb1EN4cute5tupleIJNS5_1CILi128EEENS7_ILi64EEENS7_ILi256EEEEEELi256ENS_10bfloat16_tEfNS_4arch4Sm80ELb1ELb0ELb0ELb1ELb1ELb0ELb1ELb0EEENS1_21CollectiveEpilogueFwdINS6_IJS8_SA_S9_EEENS6_IJNS7_ILi1EEESI_SI_EEESC_SE_Li256ELb1ELb1ELb0ELb0EEENS1_19SingleTileSchedulerILb1ELb0ELb1ELi128EEEEEEEEEvNT_6ParamsE)
        /*0158*/ 	.word	0x000000e0


	//----- nvinfo : EIATTR_REGCOUNT
	.align		4
.L_68:
        /*015c*/ 	.byte	0x04, 0x2f
        /*015e*/ 	.short	(.L_70 - .L_69)
	.align		4
.L_69:
        /*0160*/ 	.word	index@(_ZN7cutlass13device_kernelIN5flash19enable_sm80_to_sm89INS1_16FlashAttnFwdSm80INS1_25CollectiveMainloopFwdSm80ILi8ELi1ELb1EN4cute5tupleIJNS5_1CILi128EEENS7_ILi64EEENS7_ILi256EEEEEELi256ENS_10bfloat16_tEfNS_4arch4Sm80ELb1ELb0ELb0ELb0ELb1ELb0ELb1ELb0EEENS1_21CollectiveEpilogueFwdINS6_IJS8_SA_S9_EEENS6_IJNS7_ILi1EEESI_SI_EEESC_SE_Li256ELb0ELb1ELb0ELb0EEENS1_30DynamicPersistentTileSchedulerILi256ELi256ELb0ELb1ELb0EEEEEEEEEvNT_6ParamsE)
        /*0164*/ 	.word	0x000000ff


	//----- nvinfo : EIATTR_FRAME_SIZE
	.align		4
.L_70:
        /*0168*/ 	.byte	0x04, 0x11
        /*016a*/ 	.short	(.L_72 - .L_71)
	.align		4
.L_71:
        /*016c*/ 	.word	index@($__internal_3_$__cuda_sm70_shflsync_idx_p)
        /*0170*/ 	.word	0x00000000


	//----- nvinfo : EIATTR_FRAME_SIZE
	.align		4
.L_72:
        /*0174*/ 	.byte	0x04, 0x11
        /*0176*/ 	.short	(.L_74 - .L_73)
	.align		4
.L_73:
        /*0178*/ 	.word	index@($__internal_2_$__cuda_sm70_shflsync_bfly_p)
        /*017c*/ 	.word	0x00000000


	//----- nvinfo : EIATTR_FRAME_SIZE
	.align		4
.L_74:
        /*0180*/ 	.byte	0x04, 0x11
        /*0182*/ 	.short	(.L_76 - .L_75)
	.align		4
.L_75:
        /*0184*/ 	.word	index@(_ZN7cutlass13device_kernelIN5flash19enable_sm80_to_sm89INS1_16FlashAttnFwdSm80INS1_25CollectiveMainloopFwdSm80ILi8ELi1ELb1EN4cute5tupleIJNS5_1CILi128EEENS7_ILi64EEENS7_ILi256EEEEEELi256ENS_10bfloat16_tEfNS_4arch4Sm80ELb1ELb0ELb0ELb0ELb1ELb0ELb1ELb0EEENS1_21CollectiveEpilogueFwdINS6_IJS8_SA_S9_EEENS6_IJNS7_ILi1EEESI_SI_EEESC_SE_Li256ELb0ELb1ELb0ELb0EEENS1_30DynamicPersistentTileSchedulerILi256ELi256ELb0ELb1ELb0EEEEEEEEEvNT_6ParamsE)
        /*0188*/ 	.word	0x00000128


	//----- nvinfo : EIATTR_REGCOUNT
	.align		4
.L_76:
        /*018c*/ 	.byte	0x04, 0x2f
        /*018e*/ 	.short	(.L_78 - .L_77)
	.align		4
.L_77:
        /*0190*/ 	.word	index@(_ZN7cutlass13device_kernelIN5flash19enable_sm80_to_sm89INS1_16FlashAttnFwdSm80INS1_25CollectiveMainloopFwdSm80ILi8ELi1ELb0EN4cute5tupleIJNS5_1CILi128EEENS7_ILi32EEENS7_ILi256EEEEEELi256ENS_10bfloat16_tEfNS_4arch4Sm80ELb0ELb1ELb0ELb1ELb1ELb1ELb1ELb0EEENS1_21CollectiveEpilogueFwdINS6_IJS8_SA_S9_EEENS6_IJNS7_ILi1EEESI_SI_EEESC_SE_Li256ELb1ELb1ELb0ELb0EEENS1_19SingleTileSchedulerILb1ELb0ELb1ELi128EEEEEEEEEvNT_6ParamsE)
        /*0194*/ 	.word	0x000000f9


	//----- nvinfo : EIATTR_FRAME_SIZE
	.align		4
.L_78:
        /*0198*/ 	.byte	0x04, 0x11
        /*019a*/ 	.short	(.L_80 - .L_79)
	.align		4
.L_79:
        /*019c*/ 	.word	index@(_ZN7cutlass13device_kernelIN5flash19enable_sm80_to_sm89INS1_16FlashAttnFwdSm80INS1_25CollectiveMainloopFwdSm80ILi8ELi1ELb0EN4cute5tupleIJNS5_1CILi128EEENS7_ILi32EEENS7_ILi256EEEEEELi256ENS_10bfloat16_tEfNS_4arch4Sm80ELb0ELb1ELb0ELb1ELb1ELb1ELb1ELb0EEENS1_21CollectiveEpilogueFwdINS6_IJS8_SA_S9_EEENS6_IJNS7_ILi1EEESI_SI_EEESC_SE_Li256ELb1ELb1ELb0ELb0EEENS1_19SingleTileSchedulerILb1ELb0ELb1ELi128EEEEEEEEEvNT_6ParamsE)
        /*01a0*/ 	.word	0x00000000


	//----- nvinfo : EIATTR_REGCOUNT
	.align		4
.L_80:
        /*01a4*/ 	.byte	0x04, 0x2f
        /*01a6*/ 	.short	(.L_82 - .L_81)
	.align		4
.L_81:
        /*01a8*/ 	.word	index@(_ZN7cutlass13device_kernelIN5flash19enable_sm80_to_sm89INS1_16FlashAttnFwdSm80INS1_25CollectiveMainloopFwdSm80ILi8ELi1ELb1EN4cute5tupleIJNS5_1CILi128EEENS7_ILi48EEENS7_ILi256EEEEEELi256ENS_10bfloat16_tEfNS_4arch4Sm80ELb0ELb1ELb0ELb1ELb1ELb0ELb1ELb0EEENS1_21CollectiveEpilogueFwdINS6_IJS8_SA_S9_EEENS6_IJNS7_ILi1EEESI_SI_EEESC_SE_Li256ELb1ELb1ELb0ELb0EEENS1_19SingleTileSchedulerILb1ELb0ELb1ELi128EEEEEEEEEvNT_6ParamsE)
        /*01ac*/ 	.word	0x000000ff


	//----- nvinfo : EIATTR_FRAME_SIZE
	.align		4
.L_82:
        /*01b0*/ 	.byte	0x04, 0x11
        /*01b2*/ 	.short	(.L_84 - .L_83)
	.align		4
.L_83:
        /*01b4*/ 	.word	index@($__internal_1_$__cuda_sm70_shflsync_idx_p)
        /*01b8*/ 	.word	0x00000000


	//----- nvinfo : EIATTR_FRAME_SIZE
	.align		4
.L_84:
        /*01bc*/ 	.byte	0x04, 0x11
        /*01be*/ 	.short	(.L_86 - .L_85)
	.align		4
.L_85:
        /*01c0*/ 	.word	index@(_ZN7cutlass13device_kernelIN5flash19enable_sm80_to_sm89INS1_16FlashAttnFwdSm80INS1_25CollectiveMainloopFwdSm80ILi8ELi1ELb1EN4cute5tupleIJNS5_1CILi128EEENS7_ILi48EEENS7_ILi256EEEEEELi256ENS_10bfloat16_tEfNS_4arch4Sm80ELb0ELb1ELb0ELb1ELb1ELb0ELb1ELb0EEENS1_21CollectiveEpilogueFwdINS6_IJS8_SA_S9_EEENS6_IJNS7_ILi1EEESI_SI_EEESC_SE_Li256ELb1ELb1ELb0ELb0EEENS1_19SingleTileSchedulerILb1ELb0ELb1ELi128EEEEEEEEEvNT_6ParamsE)
        /*01c4*/ 	.word	0x00000080


	//----- nvinfo : EIATTR_REGCOUNT
	.align		4
.L_86:
        /*01c8*/ 	.byte	0x04, 0x2f
        /*01ca*/ 	.short	(.L_88 - .L_87)
	.align		4
.L_87:
        /*01cc*/ 	.word	index@(_ZN7cutlass13device_kernelIN5flash19enable_sm80_to_sm89INS1_16FlashAttnFwdSm80INS1_25CollectiveMainloopFwdSm80ILi8ELi1ELb1EN4cute5tupleIJNS5_1CILi128EEENS7_ILi48EEENS7_ILi256EEEEEELi256ENS_10bfloat16_tEfNS_4arch4Sm80ELb0ELb1ELb0ELb0ELb1ELb0ELb1ELb0EEENS1_21CollectiveEpilogueFwdINS6_IJS8_SA_S9_EEENS6_IJNS7_ILi1EEESI_SI_EEESC_SE_Li256ELb0ELb1ELb0ELb0EEENS1_19SingleTileSchedulerILb0ELb0ELb1ELi128EEEEEEEEEvNT_6ParamsE)
        /*01d0*/ 	.word	0x000000ff


	//----- nvinfo : EIATTR_FRAME_SIZE
	.align		4
.L_88:
        /*01d4*/ 	.byte	0x04, 0x11
        /*01d6*/ 	.short	(.L_90 - .L_89)
	.align		4
.L_89:
        /*01d8*/ 	.word	index@($__internal_0_$__cuda_sm70_shflsync_idx_p)
        /*01dc*/ 	.word	0x00000000


	//----- nvinfo : EIATTR_FRAME_SIZE
	.align		4
.L_90:
        /*01e0*/ 	.byte	0x04, 0x11
        /*01e2*/ 	.short	(.L_92 - .L_91)
	.align		4
.L_91:
        /*01e4*/ 	.word	index@(_ZN7cutlass13device_kernelIN5flash19enable_sm80_to_sm89INS1_16FlashAttnFwdSm80INS1_25CollectiveMainloopFwdSm80ILi8ELi1ELb1EN4cute5tupleIJNS5_1CILi128EEENS7_ILi48EEENS7_ILi256EEEEEELi256ENS_10bfloat16_tEfNS_4arch4Sm80ELb0ELb1ELb0ELb0ELb1ELb0ELb1ELb0EEENS1_21CollectiveEpilogueFwdINS6_IJS8_SA_S9_EEENS6_IJNS7_ILi1EEESI_SI_EEESC_SE_Li256ELb0ELb1ELb0ELb0EEENS1_19SingleTileSchedulerILb0ELb0ELb1ELi128EEEEEEEEEvNT_6ParamsE)
        /*01e8*/ 	.word	0x00000080


	//----- nvinfo : EIATTR_REGCOUNT
	.align		4
.L_92:
        /*01ec*/ 	.byte	0x04, 0x2f
        /*01ee*/ 	.short	(.L_94 - .L_93)
	.align		4
.L_93:
        /*01f0*/ 	.word	index@(_ZN7cutlass13device_kernelIN5flash19enable_sm80_to_sm89INS1_16FlashAttnFwdSm80INS1_25CollectiveMainloopFwdSm80ILi8ELi1ELb0EN4cute5tupleIJNS5_1CILi128EEENS7_ILi32EEENS7_ILi256EEEEEELi256ENS_10bfloat16_tEfNS_4arch4Sm80ELb0ELb0ELb0ELb1ELb1ELb1ELb1ELb0EEENS1_21CollectiveEpilogueFwdINS6_IJS8_SA_S9_EEENS6_IJNS7_ILi1EEESI_SI_EEESC_SE_Li256ELb1ELb1ELb0ELb0EEENS1_19SingleTileSchedulerILb1ELb0ELb1ELi128EEEEEEEEEvNT_6ParamsE)
        /*01f4*/ 	.word	0x000000f8


	//----- nvinfo : EIATTR_FRAME_SIZE
	.align		4
.L_94:
        /*01f8*/ 	.byte	0x04, 0x11
        /*01fa*/ 	.short	(.L_96 - .L_95)
	.align		4
.L_95:
        /*01fc*/ 	.word	index@(_ZN7cutlass13device_kernelIN5flash19enable_sm80_to_sm89INS1_16FlashAttnFwdSm80INS1_25CollectiveMainloopFwdSm80ILi8ELi1ELb0EN4cute5tupleIJNS5_1CILi128EEENS7_ILi32EEENS7_ILi256EEEEEELi256ENS_10bfloat16_tEfNS_4arch4Sm80ELb0ELb0ELb0ELb1ELb1ELb1ELb1ELb0EEENS1_21CollectiveEpilogueFwdINS6_IJS8_SA_S9_EEENS6_IJNS7_ILi1EEESI_SI_EEESC_SE_Li256ELb1ELb1ELb0ELb0EEENS1_19SingleTileSchedulerILb1ELb0ELb1ELi128EEEEEEEEEvNT_6ParamsE)
        /*0200*/ 	.word	0x00000000


	//----- nvinfo : EIATTR_REGCOUNT
	.align		4
.L_96:
        /*0204*/ 	.byte	0x04, 0x2f
        /*0206*/ 	.short	(.L_98 - .L_97)
	.align		4
.L_97:
        /*0208*/ 	.word	index@(_ZN7cutlass13device_kernelIN5flash19enable_sm80_to_sm89INS1_16FlashAttnFwdSm80INS1_25CollectiveMainloopFwdSm80ILi8ELi1ELb1EN4cute5tupleIJNS5_1CILi128EEENS7_ILi64EEENS7_ILi256EEEEEELi256ENS_10bfloat16_tEfNS_4arch4Sm80ELb0ELb0ELb0ELb1ELb1ELb0ELb1ELb0EEENS1_21CollectiveEpilogueFwdINS6_IJS8_SA_S9_EEENS6_IJNS7_ILi1EEESI_SI_EEESC_SE_Li256ELb1ELb1ELb0ELb0EEENS1_19SingleTileSchedulerILb1ELb0ELb1ELi128EEEEEEEEEvNT_6ParamsE)
        /*020c*/ 	.word	0x000000ff


	//----- nvinfo : EIATTR_FRAME_SIZE
	.align		4
.L_98:
        /*0210*/ 	.byte	0x04, 0x11
        /*0212*/ 	.short	(.L_100 - .L_99)
	.align		4
.L_99:
        /*0214*/ 	.word	index@(_ZN7cutlass13device_kernelIN5flash19enable_sm80_to_sm89INS1_16FlashAttnFwdSm80INS1_25CollectiveMainloopFwdSm80ILi8ELi1ELb1EN4cute5tupleIJNS5_1CILi128EEENS7_ILi64EEENS7_ILi256EEEEEELi256ENS_10bfloat16_tEfNS_4arch4Sm80ELb0ELb0ELb0ELb1ELb1ELb0ELb1ELb0EEENS1_21CollectiveEpilogueFwdINS6_IJS8_SA_S9_EEENS6_IJNS7_ILi1EEESI_SI_EEESC_SE_Li256ELb1ELb1ELb0ELb0EEENS1_19SingleTileSchedulerILb1ELb0ELb1ELi128EEEEEEEEEvNT_6ParamsE)
        /*0218*/ 	.word	0x00000098


	//----- nvinfo : EIATTR_REGCOUNT
	.align		4
.L_100:
        /*021c*/ 	.byte	0x04, 0x2f
        /*021e*/ 	.short	(.L_102 - .L_101)
	.align		4
.L_101:
        /*0220*/ 	.word	index@(_ZN7cutlass13device_kernelIN5flash19enable_sm80_to_sm89INS1_16FlashAttnFwdSm80INS1_25CollectiveMainloopFwdSm80ILi8ELi1ELb1EN4cute5tupleIJNS5_1CILi128EEENS7_ILi64EEENS7_ILi256EEEEEELi256ENS_10bfloat16_tEfNS_4arch4Sm80ELb0ELb0ELb0ELb0ELb1ELb0ELb1ELb0EEENS1_21CollectiveEpilogueFwdINS6_IJS8_SA_S9_EEENS6_IJNS7_ILi1EEESI_SI_EEESC_SE_Li256ELb0ELb1ELb0ELb0EEENS1_19SingleTileSchedulerILb0ELb0ELb1ELi128EEEEEEEEEvNT_6ParamsE)
        /*0224*/ 	.word	0x000000ff


	//----- nvinfo : EIATTR_FRAME_SIZE
	.align		4
.L_102:
        /*0228*/ 	.byte	0x04, 0x11
        /*022a*/ 	.short	(.L_104 - .L_103)
	.align		4
.L_103:
        /*022c*/ 	.word	index@(_ZN7cutlass13device_kernelIN5flash19enable_sm80_to_sm89INS1_16FlashAttnFwdSm80INS1_25CollectiveMainloopFwdSm80ILi8ELi1ELb1EN4cute5tupleIJNS5_1CILi128EEENS7_ILi64EEENS7_ILi256EEEEEELi256ENS_10bfloat16_tEfNS_4arch4Sm80ELb0ELb0ELb0ELb0ELb1ELb0ELb1ELb0EEENS1_21CollectiveEpilogueFwdINS6_IJS8_SA_S9_EEENS6_IJNS7_ILi1EEESI_SI_EEESC_SE_Li256ELb0ELb1ELb0ELb0EEENS1_19SingleTileSchedulerILb0ELb0ELb1ELi128EEEEEEEEEvNT_6ParamsE)
        /*0230*/ 	.word	0x000000b0


	//----- nvinfo : EIATTR_MIN_STACK_SIZE
	.align		4
.L_104:
        /*0234*/ 	.byte	0x04, 0x12
        /*0236*/ 	.short	(.L_106 - .L_105)
	.align		4
.L_105:
        /*0238*/ 	.word	index@(_ZN7cutlass13device_kernelIN5flash19enable_sm80_to_sm89INS1_16FlashAttnFwdSm80INS1_25CollectiveMainloopFwdSm80ILi8ELi1ELb1EN4cute5tupleIJNS5_1CILi128EEENS7_ILi64EEENS7_ILi256EEEEEELi256ENS_10bfloat16_tEfNS_4arch4Sm80ELb0ELb0ELb0ELb0ELb1ELb0ELb1ELb0EEENS1_21CollectiveEpilogueFwdINS6_IJS8_SA_S9_EEENS6_IJNS7_ILi1EEESI_SI_EEESC_SE_Li256ELb0ELb1ELb0ELb0EEENS1_19SingleTileSchedulerILb0ELb0ELb1ELi128EEEEEEEEEvNT_6ParamsE)
        /*023c*/ 	.word	0x000000b0


	//----- nvinfo : EIATTR_MIN_STACK_SIZE
	.align		4
.L_106:
        /*0240*/ 	.byte	0x04, 0x12
        /*0242*/ 	.short	(.L_108 - .L_107)
	.align		4
.L_107:
        /*0244*/ 	.word	index@(_ZN7cutlass13device_kernelIN5flash19enable_sm80_to_sm89INS1_16FlashAttnFwdSm80INS1_25CollectiveMainloopFwdSm80ILi8ELi1ELb1EN4cute5tupleIJNS5_1CILi128EEENS7_ILi64EEENS7_ILi256EEEEEELi256ENS_10bfloat16_tEfNS_4arch4Sm80ELb0ELb0ELb0ELb1ELb1ELb0ELb1ELb0EEENS1_21CollectiveEpilogueFwdINS6_IJS8_SA_S9_EEENS6_IJNS7_ILi1EEESI_SI_EEESC_SE_Li256ELb1ELb1ELb0ELb0EEENS1_19SingleTileSchedulerILb1ELb0ELb1ELi128EEEEEEEEEvNT_6ParamsE)
        /*0248*/ 	.word	0x00000098


	//----- nvinfo : EIATTR_MIN_STACK_SIZE
	.align		4
.L_108:
        /*024c*/ 	.byte	0x04, 0x12
        /*024e*/ 	.short	(.L_110 - .L_109)
	.align		4
.L_109:
        /*0250*/ 	.word	index@(_ZN7cutlass13device_kernelIN5flash19enable_sm80_to_sm89INS1_16FlashAttnFwdSm80INS1_25CollectiveMainloopFwdSm80ILi8ELi1ELb0EN4cute5tupleIJNS5_1CILi128EEENS7_ILi32EEENS7_ILi256EEEEEELi256ENS_10bfloat16_tEfNS_4arch4Sm80ELb0ELb0ELb0ELb1ELb1ELb1ELb1ELb0EEENS1_21CollectiveEpilogueFwdINS6_IJS8_SA_S9_EEENS6_IJNS7_ILi1EEESI_SI_EEESC_SE_Li256ELb1ELb1ELb0ELb0EEENS1_19SingleTileSchedulerILb1ELb0ELb1ELi128EEEEEEEEEvNT_6ParamsE)
        /*0254*/ 	.word	0x00000000


	//----- nvinfo : EIATTR_MIN_STACK_SIZE
	.align		4
.L_110:
        /*0258*/ 	.byte	0x04, 0x12
        /*025a*/ 	.short	(.L_112 - .L_111)
	.align		4
.L_111:
        /*025c*/ 	.word	index@(_ZN7cutlass13device_kernelIN5flash19enable_sm80_to_sm89INS1_16FlashAttnFwdSm80INS1_25CollectiveMainloopFwdSm80ILi8ELi1ELb1EN4cute5tupleIJNS5_1CILi128EEENS7_ILi48EEENS7_ILi256EEEEEELi256ENS_10bfloat16_tEfNS_4arch4Sm80ELb0ELb1ELb0ELb0ELb1ELb0ELb1ELb0EEENS1_21CollectiveEpilogueFwdINS6_IJS8_SA_S9_EEENS6_IJNS7_ILi1EEESI_SI_EEESC_SE_Li256ELb0ELb1ELb0ELb0EEENS1_19SingleTileSchedulerILb0ELb0ELb1ELi128EEEEEEEEEvNT_6ParamsE)
        /*0260*/ 	.word	0x00000080


	//----- nvinfo : EIATTR_MIN_STACK_SIZE
	.align		4
.L_112:
        /*0264*/ 	.byte	0x04, 0x12
        /*0266*/ 	.short	(.L_114 - .L_113)
	.align		4
.L_113:
        /*0268*/ 	.word	index@(_ZN7cutlass13device_kernelIN5flash19enable_sm80_to_sm89INS1_16FlashAttnFwdSm80INS1_25CollectiveMainloopFwdSm80ILi8ELi1ELb1EN4cute5tupleIJNS5_1CILi128EEENS7_ILi48EEENS7_ILi256EEEEEELi256ENS_10bfloat16_tEfNS_4arch4Sm80ELb0ELb1ELb0ELb1ELb1ELb0ELb1ELb0EEENS1_21CollectiveEpilogueFwdINS6_IJS8_SA_S9_EEENS6_IJNS7_ILi1EEESI_SI_EEESC_SE_Li256ELb1ELb1ELb0ELb0EEENS1_19SingleTileSchedulerILb1ELb0ELb1ELi128EEEEEEEEEvNT_6ParamsE)
        /*026c*/ 	.word	0x00000080


	//----- nvinfo : EIATTR_MIN_STACK_SIZE
	.align		4
.L_114:
        /*0270*/ 	.byte	0x04, 0x12
        /*0272*/ 	.short	(.L_116 - .L_115)
	.align		4
.L_115:
        /*0274*/ 	.word	index@(_ZN7cutlass13device_kernelIN5flash19enable_sm80_to_sm89INS1_16FlashAttnFwdSm80INS1_25CollectiveMainloopFwdSm80ILi8ELi1ELb0EN4cute5tupleIJNS5_1CILi128EEENS7_ILi32EEENS7_ILi256EEEEEELi256ENS_10bfloat16_tEfNS_4arch4Sm80ELb0ELb1ELb0ELb1ELb1ELb1ELb1ELb0EEENS1_21CollectiveEpilogueFwdINS6_IJS8_SA_S9_EEENS6_IJNS7_ILi1EEESI_SI_EEESC_SE_Li256ELb1ELb1ELb0ELb0EEENS1_19SingleTileSchedulerILb1ELb0ELb1ELi128EEEEEEEEEvNT_6ParamsE)
        /*0278*/ 	.word	0x00000000


	//----- nvinfo : EIATTR_MIN_STACK_SIZE
	.align		4
.L_116:
        /*027c*/ 	.byte	0x04, 0x12
        /*027e*/ 	.short	(.L_118 - .L_117)
	.align		4
.L_117:
        /*0280*/ 	.word	index@(_ZN7cutlass13device_kernelIN5flash19enable_sm80_to_sm89INS1_16FlashAttnFwdSm80INS1_25CollectiveMainloopFwdSm80ILi8ELi1ELb1EN4cute5tupleIJNS5_1CILi128EEENS7_ILi64EEENS7_ILi256EEEEEELi256ENS_10bfloat16_tEfNS_4arch4Sm80ELb1ELb0ELb0ELb0ELb1ELb0ELb1ELb0EEENS1_21CollectiveEpilogueFwdINS6_IJS8_SA_S9_EEENS6_IJNS7_ILi1EEESI_SI_EEESC_SE_Li256ELb0ELb1ELb0ELb0EEENS1_30DynamicPersistentTileSchedulerILi256ELi256ELb0ELb1ELb0EEEEEEEEEvNT_6ParamsE)
        /*0284*/ 	.word	0x00000128


	//----- nvinfo : EIATTR_MIN_STACK_SIZE
	.align		4
.L_118:
        /*0288*/ 	.byte	0x04, 0x12
        /*028a*/ 	.short	(.L_120 - .L_119)
	.align		4
.L_119:
        /*028c*/ 	.word	index@(_ZN7cutlass13device_kernelIN5flash19enable_sm80_to_sm89INS1_16FlashAttnFwdSm80INS1_25CollectiveMainloopFwdSm80ILi8ELi1ELb1EN4cute5tupleIJNS5_1CILi128EEENS7_ILi64EEENS7_ILi256EEEEEELi256ENS_10bfloat16_tEfNS_4arch4Sm80ELb1ELb0ELb0ELb1ELb1ELb0ELb1ELb0EEENS1_21CollectiveEpilogueFwdINS6_IJS8_SA_S9_EEENS6_IJNS7_ILi1EEESI_SI_EEESC_SE_Li256ELb1ELb1ELb0ELb0EEENS1_19SingleTileSchedulerILb1ELb0ELb1ELi128EEEEEEEEEvNT_6ParamsE)
        /*0290*/ 	.word	0x000000e0


	//----- nvinfo : EIATTR_MIN_STACK_SIZE
	.align		4
.L_120:
        /*0294*/ 	.byte	0x04, 0x12
        /*0296*/ 	.short	(.L_122 - .L_121)
	.align		4
.L_121:
        /*0298*/ 	.word	index@(_ZN7cutlass13device_kernelIN5flash19enable_sm80_to_sm89INS1_16FlashAttnFwdSm80INS1_25CollectiveMainloopFwdSm80ILi8ELi1ELb0EN4cute5tupleIJNS5_1CILi128EEENS7_ILi32EEENS7_ILi256EEEEEELi256ENS_10bfloat16_tEfNS_4arch4Sm80ELb1ELb0ELb0ELb1ELb1ELb1ELb1ELb0EEENS1_21CollectiveEpilogueFwdINS6_IJS8_SA_S9_EEENS6_IJNS7_ILi1EEESI_SI_EEESC_SE_Li256ELb1ELb1ELb0ELb0EEENS1_19SingleTileSchedulerILb1ELb0ELb1ELi128EEEEEEEEEvNT_6ParamsE)
        /*029c*/ 	.word	0x00000000


	//----- nvinfo : EIATTR_MIN_STACK_SIZE
	.align		4
.L_122:
        /*02a0*/ 	.byte	0x04, 0x12
        /*02a2*/ 	.short	(.L_124 - .L_123)
	.align		4
.L_123:
        /*02a4*/ 	.word	index@(_ZN7cutlass13device_kernelIN5flash19enable_sm80_to_sm89INS1_16FlashAttnFwdSm80INS1_25CollectiveMainloopFwdSm80ILi8ELi1ELb0EN4cute5tupleIJNS5_1CILi128EEENS7_ILi96EEENS7_ILi256EEEEEELi256ENS_10bfloat16_tEfNS_4arch4Sm80ELb0ELb0ELb0ELb0ELb1ELb0ELb1ELb0EEENS1_21CollectiveEpilogueFwdINS6_IJS8_SA_S9_EEENS6_IJNS7_ILi1EEESI_SI_EEESC_SE_Li256ELb0ELb1ELb0ELb0EEENS1_19SingleTileSchedulerILb0ELb0ELb1ELi128EEEEEEEEEvNT_6ParamsE)
        /*02a8*/ 	.word	0x00000060


	//----- nvinfo : EIATTR_MIN_STACK_SIZE
	.align		4
.L_124:
        /*02ac*/ 	.byte	0x04, 0x12
        /*02ae*/ 	.short	(.L_126 - .L_125)
	.align		4
.L_125:
        /*02b0*/ 	.word	index@(_ZN7cutlass13device_kernelIN5flash19enable_sm80_to_sm89INS1_16FlashAttnFwdSm80INS1_25CollectiveMainloopFwdSm80ILi8ELi1ELb0EN4cute5tupleIJNS5_1CILi128EEENS7_ILi96EEENS7_ILi256EEEEEELi256ENS_10bfloat16_tEfNS_4arch4Sm80ELb0ELb0ELb0ELb1ELb1ELb0ELb1ELb0EEENS1_21CollectiveEpilogueFwdINS6_IJS8_SA_S9_EEENS6_IJNS7_ILi1EEESI_SI_EEESC_SE_Li256ELb1ELb1ELb0ELb0EEENS1_19SingleTileSchedulerILb1ELb0ELb1ELi128EEEEEEEEEvNT_6ParamsE)
        /*02b4*/ 	.word	0x00000048


	//----- nvinfo : EIATTR_MIN_STACK_SIZE
	.align		4
.L_126:
        /*02b8*/ 	.byte	0x04, 0x12
        /*02ba*/ 	.short	(.L_128 - .L_127)
	.align		4
.L_127:
        /*02bc*/ 	.word	index@(_ZN7cutlass13device_kernelIN5flash19enable_sm80_to_sm89INS1_16FlashAttnFwdSm80INS1_25CollectiveMainloopFwdSm80ILi8ELi1ELb0EN4cute5tupleIJNS5_1CILi128EEENS7_ILi48EEENS7_ILi256EEEEEELi256ENS_10bfloat16_tEfNS_4arch4Sm80ELb0ELb0ELb0ELb1ELb1ELb1ELb1ELb0EEENS1_21CollectiveEpilogueFwdINS6_IJS8_SA_S9_EEENS6_IJNS7_ILi1EEESI_SI_EEESC_SE_Li256ELb1ELb1ELb0ELb0EEENS1_19SingleTileSchedulerILb1ELb0ELb1ELi128EEEEEEEEEvNT_6ParamsE)
        /*02c0*/ 	.word	0x00000000


	//----- nvinfo : EIATTR_MIN_STACK_SIZE
	.align		4
.L_128:
        /*02c4*/ 	.byte	0x04, 0x12
        /*02c6*/ 	.short	(.L_130 - .L_129)
	.align		4
.L_129:
        /*02c8*/ 	.word	index@(_ZN7cutlass13device_kernelIN5flash19enable_sm80_to_sm89INS1_16FlashAttnFwdSm80INS1_25CollectiveMainloopFwdSm80ILi8ELi1ELb0EN4cute5tupleIJNS5_1CILi128EEENS7_ILi64EEENS7_ILi256EEEEEELi256ENS_10bfloat16_tEfNS_4arch4Sm80ELb0ELb1ELb0ELb0ELb1ELb0ELb1ELb0EEENS1_21CollectiveEpilogueFwdINS6_IJS8_SA_S9_EEENS6_IJNS7_ILi1EEESI_SI_EEESC_SE_Li256ELb0ELb1ELb0ELb0EEENS1_19SingleTileSchedulerILb0ELb0ELb1ELi128EEEEEEEEEvNT_6ParamsE)
        /*02cc*/ 	.word	0x00000000


	//----- nvinfo : EIATTR_MIN_STACK_SIZE
	.align		4
.L_130:
        /*02d0*/ 	.byte	0x04, 0x12
        /*02d2*/ 	.short	(.L_132 - .L_131)
	.align		4
.L_131:
        /*02d4*/ 	.word	index@(_ZN7cutlass13device_kernelIN5flash19enable_sm80_to_sm89INS1_16FlashAttnFwdSm80INS1_25CollectiveMainloopFwdSm80ILi8ELi1ELb0EN4cute5tupleIJNS5_1CILi128EEENS7_ILi64EEENS7_ILi256EEEEEELi256ENS_10bfloat16_tEfNS_4arch4Sm80ELb0ELb1ELb0ELb1ELb1ELb0ELb1ELb0EEENS1_21CollectiveEpilogueFwdINS6_IJS8_SA_S9_EEENS6_IJNS7_ILi1EEESI_SI_EEESC_SE_Li256ELb1ELb1ELb0ELb0EEENS1_19SingleTileSchedulerILb1ELb0ELb1ELi128EEEEEEEEEvNT_6ParamsE)
        /*02d8*/ 	.word	0x00000000


	//----- nvinfo : EIATTR_MIN_STACK_SIZE
	.align		4
.L_132:
        /*02dc*/ 	.byte	0x04, 0x12
        /*02de*/ 	.short	(.L_134 - .L_133)
	.align		4
.L_133:
        /*02e0*/ 	.word	index@(_ZN7cutlass13device_kernelIN5flash19enable_sm80_to_sm89INS1_16FlashAttnFwdSm80INS1_25CollectiveMainloopFwdSm80ILi8ELi1ELb0EN4cute5tupleIJNS5_1CILi128EEENS7_ILi48EEENS7_ILi256EEEEEELi256ENS_10bfloat16_tEfNS_4arch4Sm80ELb0ELb1ELb0ELb1ELb1ELb1ELb1ELb0EEENS1_21CollectiveEpilogueFwdINS6_IJS8_SA_S9_EEENS6_IJNS7_ILi1EEESI_SI_EEESC_SE_Li256ELb1ELb1ELb0ELb0EEENS1_19SingleTileSchedulerILb1ELb0ELb1ELi128EEEEEEEEEvNT_6ParamsE)
        /*02e4*/ 	.word	0x00000070


	//----- nvinfo : EIATTR_MIN_STACK_SIZE
	.align		4
.L_134:
        /*02e8*/ 	.byte	0x04, 0x12
        /*02ea*/ 	.short	(.L_136 - .L_135)
	.align		4
.L_135:
        /*02ec*/ 	.word	index@(_ZN7cutlass13device_kernelIN5flash19enable_sm80_to_sm89INS1_16FlashAttnFwdSm80INS1_25CollectiveMainloopFwdSm80ILi8ELi1ELb0EN4cute5tupleIJNS5_1CILi128EEENS7_ILi96EEENS7_ILi256EEEEEELi256ENS_10bfloat16_tEfNS_4arch4Sm80ELb1ELb0ELb0ELb0ELb1ELb0ELb1ELb0EEENS1_21CollectiveEpilogueFwdINS6_IJS8_SA_S9_EEENS6_IJNS7_ILi1EEESI_SI_EEESC_SE_Li256ELb0ELb1ELb0ELb0EEENS1_30DynamicPersistentTileSchedulerILi256ELi256ELb0ELb1ELb0EEEEEEEEEvNT_6ParamsE)
        /*02f0*/ 	.word	0x00000088


	//----- nvinfo : EIATTR_MIN_STACK_SIZE
	.align		4
.L_136:
        /*02f4*/ 	.byte	0x04, 0x12
        /*02f6*/ 	.short	(.L_138 - .L_137)
	.align		4
.L_137:
        /*02f8*/ 	.word	index@(_ZN7cutlass13device_kernelIN5flash19enable_sm80_to_sm89INS1_16FlashAttnFwdSm80INS1_25CollectiveMainloopFwdSm80ILi8ELi1ELb0EN4cute5tupleIJNS5_1CILi128EEENS7_ILi96EEENS7_ILi256EEEEEELi256ENS_10bfloat16_tEfNS_4arch4Sm80ELb1ELb0ELb0ELb1ELb1ELb0ELb1ELb0EEENS1_21CollectiveEpilogueFwdINS6_IJS8_SA_S9_EEENS6_IJNS7_ILi1EEESI_SI_EEESC_SE_Li256ELb1ELb1ELb0ELb0EEENS1_19SingleTileSchedulerILb1ELb0ELb1ELi128EEEEEEEEEvNT_6ParamsE)
        /*02fc*/ 	.word	0x00000088


	//----- nvinfo : EIATTR_MIN_STACK_SIZE
	.align		4
.L_138:
        /*0300*/ 	.byte	0x04, 0x12
        /*0302*/ 	.short	(.L_140 - .L_139)
	.align		4
.L_139:
        /*0304*/ 	.word	index@(_ZN7cutlass13device_kernelIN5flash19enable_sm80_to_sm89INS1_16FlashAttnFwdSm80INS1_25CollectiveMainloopFwdSm80ILi8ELi1ELb0EN4cute5tupleIJNS5_1CILi128EEENS7_ILi48EEENS7_ILi256EEEEEELi256ENS_10bfloat16_tEfNS_4arch4Sm80ELb1ELb0ELb0ELb1ELb1ELb1ELb1ELb0EEENS1_21CollectiveEpilogueFwdINS6_IJS8_SA_S9_EEENS6_IJNS7_ILi1EEESI_SI_EEESC_SE_Li256ELb1ELb1ELb0ELb0EEENS1_19SingleTileSchedulerILb1ELb0ELb1ELi128EEEEEEEEEvNT_6ParamsE)
        /*0308*/ 	.word	0x00000000
.L_140:


//--------------------- .nv.info._ZN7cutlass13device_kernelIN5flash19enable_sm80_to_sm89INS1_16FlashAttnFwdSm80INS1_25CollectiveMainloopFwdSm80ILi8ELi1ELb1EN4cute5tupleIJNS5_1CILi128EEENS7_ILi64EEENS7_ILi256EEEEEELi256ENS_10bfloat16_tEfNS_4arch4Sm80ELb0ELb0ELb0ELb0ELb1ELb0ELb1ELb0EEENS1_21CollectiveEpilogueFwdINS6_IJS8_SA_S9_EEENS6_IJNS7_ILi1EEESI_SI_EEESC_SE_Li256ELb0ELb1ELb0ELb0EEENS1_19SingleTileSchedulerILb0ELb0ELb1ELi128EEEEEEEEEvNT_6ParamsE --------------------------
	.section	.nv.info._ZN7cutlass13device_kernelIN5flash19enable_sm80_to_sm89INS1_16FlashAttnFwdSm80INS1_25CollectiveMainloopFwdSm80ILi8ELi1ELb1EN4cute5tupleIJNS5_1CILi128EEENS7_ILi64EEENS7_ILi256EEEEEELi256ENS_10bfloat16_tEfNS_4arch4Sm80ELb0ELb0ELb0ELb0ELb1ELb0ELb1ELb0EEENS1_21CollectiveEpilogueFwdINS6_IJS8_SA_S9_EEENS6_IJNS7_ILi1EEESI_SI_EEESC_SE_Li256ELb0ELb1ELb0ELb0EEENS1_19SingleTileSchedulerILb0ELb0ELb1ELi128EEEEEEEEEvNT_6ParamsE,"",@"SHT_CUDA_INFO"
	.sectionflags	@""
	.align	4


	//----- nvinfo : EIATTR_CUDA_API_VERSION
	.align		4
        /*0000*/ 	.byte	0x04, 0x37
        /*0002*/ 	.short	(.L_142 - .L_141)
.L_141:
        /*0004*/ 	.word	0x00000082


	//----- nvinfo : EIATTR_SW2861232_WAR
	.align		4
.L_142:
        /*0008*/ 	.byte	0x01, 0x35
	.zero		2


	//----- nvinfo : EIATTR_PARAM_CBANK
	.align		4
        /*000c*/ 	.byte	0x04, 0x0a
        /*000e*/ 	.short	(.L_144 - .L_143)
	.align		4
.L_143:
        /*0010*/ 	.word	index@(.nv.constant0._ZN7cutlass13device_kernelIN5flash19enable_sm80_to_sm89INS1_16FlashAttnFwdSm80INS1_25CollectiveMainloopFwdSm80ILi8ELi1ELb1EN4cute5tupleIJNS5_1CILi128EEENS7_ILi64EEENS7_ILi256EEEEEELi256ENS_10bfloat16_tEfNS_4arch4Sm80ELb0ELb0ELb0ELb0ELb1ELb0ELb1ELb0EEENS1_21CollectiveEpilogueFwdINS6_IJS8_SA_S9_EEENS6_IJNS7_ILi1EEESI_SI_EEESC_SE_Li256ELb0ELb1ELb0ELb0EEENS1_19SingleTileSchedulerILb0ELb0ELb1ELi128EEEEEEEEEvNT_6ParamsE)
        /*0014*/ 	.short	0x0160
        /*0016*/ 	.short	0x0418


	//----- nvinfo : EIATTR_CBANK_PARAM_SIZE
	.align		4
.L_144:
        /*0018*/ 	.byte	0x03, 0x19
        /*001a*/ 	.short	0x0418


	//----- nvinfo : EIATTR_KPARAM_INFO
	.align		4
        /*001c*/ 	.byte	0x04, 0x17
        /*001e*/ 	.short	(.L_146 - .L_145)
.L_145:
        /*0020*/ 	.word	0x00000000
        /*0024*/ 	.short	0x0000
        /*0026*/ 	.short	0x0000
        /*0028*/ 	.byte	0x00, 0xf0, 0x61, 0x10


	//----- nvinfo : EIATTR_MAXREG_COUNT
	.align		4
.L_146:
        /*002c*/ 	.byte	0x03, 0x1b
        /*002e*/ 	.short	0x00ff


	//----- nvinfo : EIATTR_NUM_BARRIERS
	.align		4
        /*0030*/ 	.byte	0x02, 0x4c
        /*0032*/ 	.byte	0x02
	.zero		1


	//----- nvinfo : EIATTR_ANNOTATIONS
	.align		4
        /*0034*/ 	.byte	0x04, 0x55
        /*0036*/ 	.short	(.L_148 - .L_147)


	//   ....[0]....
.L_147:
        /*0038*/ 	.word	0x00000001
        /*003c*/ 	.byte	0x20, 0x06, 0x00, 0x00, 0x01, 0x00, 0x00, 0x00, 0xb0, 0x08, 0x00, 0x00, 0x01, 0x00, 0x00, 0x00
        /* <DEDUP_REMOVED lines=49> */
        /*035c*/ 	.byte	0xa0, 0x8f, 0x00, 0x00


	//----- nvinfo : EIATTR_MERCURY_ISA_VERSION
	.align		4
.L_148:
        /*0360*/ 	.byte	0x03, 0x5f
        /*0362*/ 	.short	0x0000


	//----- nvinfo : EIATTR_COOP_GROUP_MASK_REGIDS
	.align		4
        /*0364*/ 	.byte	0x04, 0x29
        /*0366*/ 	.short	(.L_150 - .L_149)


	//   ....[0]....
.L_149:
        /*0368*/ 	.word	0xffffffff


	//   ....[1]....
        /*036c*/ 	.word	0xffffffff


	//   ....[2]....
        /*0370*/ 	.word	0xffffffff


	//   ....[3]....
        /*0374*/ 	.word	0xffffffff


	//   ....[4]....
        /*0378*/ 	.word	0xffffffff


	//   ....[5]....
        /*037c*/ 	.word	0xffffffff


	//   ....[6]....
        /*0380*/ 	.word	0xffffffff


	//   ....[7]....
        /*0384*/ 	.word	0xffffffff


	//   ....[8]....
        /*0388*/ 	.word	0xffffffff


	//   ....[9]....
        /*038c*/ 	.word	0xffffffff


	//   ....[10]....
        /*0390*/ 	.word	0xffffffff


	//   ....[11]....
        /*0394*/ 	.word	0xffffffff


	//   ....[12]....
        /*0398*/ 	.word	0xffffffff


	//   ....[13]....
        /*039c*/ 	.word	0xffffffff


	//   ....[14]....
        /*03a0*/ 	.word	0xffffffff


	//   ....[15]....
        /*03a4*/ 	.word	0xffffffff


	//   ....[16]....
        /*03a8*/ 	.word	0xffffffff


	//   ....[17]....
        /*03ac*/ 	.word	0xffffffff


	//   ....[18]....
        /*03b0*/ 	.word	0xffffffff


	//   ....[19]....
        /*03b4*/ 	.word	0xffffffff


	//   ....[20]....
        /*03b8*/ 	.word	0xffffffff


	//   ....[21]....
        /*03bc*/ 	.word	0xffffffff


	//   ....[22]....
        /*03c0*/ 	.word	0xffffffff


	//   ....[23]....
        /*03c4*/ 	.word	0xffffffff


	//   ....[24]....
        /*03c8*/ 	.word	0xffffffff


	//   ....[25]....
        /*03cc*/ 	.word	0xffffffff


	//   ....[26]....
        /*03d0*/ 	.word	0xffffffff


	//   ....[27]....
        /*03d4*/ 	.word	0xffffffff


	//   ....[28]....
        /*03d8*/ 	.word	0xffffffff


	//   ....[29]....
        /*03dc*/ 	.word	0xffffffff


	//   ....[30]....
        /*03e0*/ 	.word	0xffffffff


	//   ....[31]....
        /*03e4*/ 	.word	0xffffffff


	//   ....[32]....
        /*03e8*/ 	.word	0xffffffff


	//   ....[33]....
        /*03ec*/ 	.word	0xffffffff


	//   ....[34]....
        /*03f0*/ 	.word	0xffffffff


	//   ....[35]....
        /*03f4*/ 	.word	0xffffffff


	//   ....[36]....
        /*03f8*/ 	.word	0xffffffff


	//   ....[37]....
        /*03fc*/ 	.word	0xffffffff


	//   ....[38]....
        /*0400*/ 	.word	0xffffffff


	//   ....[39]....
        /*0404*/ 	.word	0xffffffff


	//   ....[40]....
        /*0408*/ 	.word	0xffffffff


	//   ....[41]....
        /*040c*/ 	.word	0xffffffff


	//   ....[42]....
        /*0410*/ 	.word	0xffffffff


	//   ....[43]....
        /*0414*/ 	.word	0xffffffff


	//   ....[44]....
        /*0418*/ 	.word	0xffffffff


	//   ....[45]....
        /*041c*/ 	.word	0xffffffff


	//   ....[46]....
        /*0420*/ 	.word	0xffffffff


	//   ....[47]....
        /*0424*/ 	.word	0xffffffff


	//   ....[48]....
        /*0428*/ 	.word	0xffffffff


	//   ....[49]....
        /*042c*/ 	.word	0xffffffff


	//   ....[50]....
        /*0430*/ 	.word	0xffffffff


	//   ....[51]....
        /*0434*/ 	.word	0xffffffff


	//----- nvinfo : EIATTR_COOP_GROUP_INSTR_OFFSETS
	.align		4
.L_150:
        /*0438*/ 	.byte	0x04, 0x28
        /*043a*/ 	.short	(.L_152 - .L_151)


	//   ....[0]....
.L_151:
        /*043c*/ 	.word	0x00000740


	//   ....[1]....
        /*0440*/ 	.word	0x00000770


	//   ....[2]....
        /*0444*/ 	.word	0x000009a0


	//   ....[3]....
        /*0448*/ 	.word	0x000009b0


	//   ....[4]....
        /*044c*/ 	.word	0x00000b10


	//   ....[5]....
        /*0450*/ 	.word	0x00000b30


	//   ....[6]....
        /*0454*/ 	.word	0x00000db0


	//   ....[7]....
        /*0458*/ 	.word	0x00000de0


	//   ....[8]....
        /*045c*/ 	.word	0x00000fb0


	//   ....[9]....
        /*0460*/ 	.word	0x00000fd0


	//   ....[10]....
        /*0464*/ 	.word	0x00001130


	//   ....[11]....
        /*0468*/ 	.word	0x00001150


	//   ....[12]....
        /*046c*/ 	.word	0x00001940


	//   ....[13]....
        /*0470*/ 	.word	0x00001960


	//   ....[14]....
        /*0474*/ 	.word	0x00001980


	//   ....[15]....
        /*0478*/ 	.word	0x00001990


	//   ....[16]....
        /*047c*/ 	.word	0x00002c60


	//   ....[17]....
        /*0480*/ 	.word	0x00002c80


	//   ....[18]....
        /*0484*/ 	.word	0x00002e00


	//   ....[19]....
        /*0488*/ 	.word	0x00002e20


	//   ....[20]....
        /*048c*/ 	.word	0x00003540


	//   ....[21]....
        /*0490*/ 	.word	0x000035e0


	//   ....[22]....
        /*0494*/ 	.word	0x000035f0


	//   ....[23]....
        /*0498*/ 	.word	0x00003640


	//   ....[24]....
        /*049c*/ 	.word	0x00005800


	//   ....[25]....
        /*04a0*/ 	.word	0x00005810


	//   ....[26]....
        /*04a4*/ 	.word	0x000058c0


	//   ....[27]....
        /*04a8*/ 	.word	0x000058f0


	//   ....[28]....
        /*04ac*/ 	.word	0x00005c40


	//   ....[29]....
        /*04b0*/ 	.word	0x00005c50


	//   ....[30]....
        /*04b4*/ 	.word	0x00005d10


	//   ....[31]....
        /*04b8*/ 	.word	0x00005d30


	//   ....[32]....
        /*04bc*/ 	.word	0x00006cd0


	//   ....[33]....
        /*04c0*/ 	.word	0x00006cf0


	//   ....[34]....
        /*04c4*/ 	.word	0x00007370


	//   ....[35]....
        /*04c8*/ 	.word	0x00007390


	//   ....[36]....
        /*04cc*/ 	.word	0x00008ce0


	//   ....[37]....
        /*04d0*/ 	.word	0x00008cf0


	//   ....[38]....
        /*04d4*/ 	.word	0x00008d30


	//   ....[39]....
        /*04d8*/ 	.word	0x00008d50


	//   ....[40]....
        /*04dc*/ 	.word	0x0000a4d0


	//   ....[41]....
        /*04e0*/ 	.word	0x0000a4e0


	//   ....[42]....
        /*04e4*/ 	.word	0x0000a500


	//   ....[43]....
        /*04e8*/ 	.word	0x0000a510


	//   ....[44]....
        /*04ec*/ 	.word	0x0000a650


	//   ....[45]....
        /*04f0*/ 	.word	0x0000a670


	//   ....[46]....
        /*04f4*/ 	.word	0x0000a870


	//   ....[47]....
        /*04f8*/ 	.word	0x0000a8a0


	//   ....[48]....
        /*04fc*/ 	.word	0x0000aa60


	//   ....[49]....
        /*0500*/ 	.word	0x0000aa90


	//   ....[50]....
        /*0504*/ 	.word	0x0000ac50


	//   ....[51]....
        /*0508*/ 	.word	0x0000ac70


	//----- nvinfo : EIATTR_EXIT_INSTR_OFFSETS
	.align		4
.L_152:
        /*050c*/ 	.byte	0x04, 0x1c
        /*050e*/ 	.short	(.L_154 - .L_153)


	//   ....[0]....
.L_153:
        /*0510*/ 	.word	0x00000040


	//   ....[1]....
        /*0514*/ 	.word	0x0000ac80


	//   ....[2]....
        /*0518*/ 	.word	0x0000adc0


	//   ....[3]....
        /*051c*/ 	.word	0x0000ae20


	//----- nvinfo : EIATTR_CTAIDZ_USED
	.align		4
.L_154:
        /*0520*/ 	.byte	0x01, 0x04
	.zero		2


	//----- nvinfo : EIATTR_MAX_THREADS
	.align		4
        /*0524*/ 	.byte	0x04, 0x05
        /*0526*/ 	.short	(.L_156 - .L_155)
.L_155:
        /*0528*/ 	.word	0x00000100
        /*052c*/ 	.word	0x00000001
        /*0530*/ 	.word	0x00000001


	//----- nvinfo : EIATTR_CRS_STACK_SIZE
	.align		4
.L_156:
        /*0534*/ 	.byte	0x04, 0x1e
        /*0536*/ 	.short	(.L_158 - .L_157)
.L_157:
        /*0538*/ 	.word	0x00000000
.L_158:


//--------------------- .nv.info._ZN7cutlass13device_kernelIN5flash19enable_sm80_to_sm89INS1_16FlashAttnFwdSm80INS1_25CollectiveMainloopFwdSm80ILi8ELi1ELb1EN4cute5tupleIJNS5_1CILi128EEENS7_ILi64EEENS7_ILi256EEEEEELi256ENS_10bfloat16_tEfNS_4arch4Sm80ELb0ELb0ELb0ELb1ELb1ELb0ELb1ELb0EEENS1_21CollectiveEpilogueFwdINS6_IJS8_SA_S9_EEENS6_IJNS7_ILi1EEESI_SI_EEESC_SE_Li256ELb1ELb1ELb0ELb0EEENS1_19SingleTileSchedulerILb1ELb0ELb1ELi128EEEEEEEEEvNT_6ParamsE --------------------------
	.section	.nv.info._ZN7cutlass13device_kernelIN5flash19enable_sm80_to_sm89INS1_16FlashAttnFwdSm80INS1_25CollectiveMainloopFwdSm80ILi8ELi1ELb1EN4cute5tupleIJNS5_1CILi128EEENS7_ILi64EEENS7_ILi256EEEEEELi256ENS_10bfloat16_tEfNS_4arch4Sm80ELb0ELb0ELb0ELb1ELb1ELb0ELb1ELb0EEENS1_21CollectiveEpilogueFwdINS6_IJS8_SA_S9_EEENS6_IJNS7_ILi1EEESI_SI_EEESC_SE_Li256ELb1ELb1ELb0ELb0EEENS1_19SingleTileSchedulerILb1ELb0ELb1ELi128EEEEEEEEEvNT_6ParamsE,"",@"SHT_CUDA_INFO"
	.sectionflags	@""
	.align	4


	//----- nvinfo : EIATTR_CUDA_API_VERSION
	.align		4
        /*0000*/ 	.byte	0x04, 0x37
        /*0002*/ 	.short	(.L_160 - .L_159)
.L_159:
        /*0004*/ 	.word	0x00000082


	//----- nvinfo : EIATTR_SW2861232_WAR
	.align		4
.L_160:
        /*0008*/ 	.byte	0x01, 0x35
	.zero		2


	//----- nvinfo : EIATTR_PARAM_CBANK
	.align		4
        /*000c*/ 	.byte	0x04, 0x0a
        /*000e*/ 	.short	(.L_162 - .L_161)
	.align		4
.L_161:
        /*0010*/ 	.word	index@(.nv.constant0._ZN7cutlass13device_kernelIN5flash19enable_sm80_to_sm89INS1_16FlashAttnFwdSm80INS1_25CollectiveMainloopFwdSm80ILi8ELi1ELb1EN4cute5tupleIJNS5_1CILi128EEENS7_ILi64EEENS7_ILi256EEEEEELi256ENS_10bfloat16_tEfNS_4arch4Sm80ELb0ELb0ELb0ELb1ELb1ELb0ELb1ELb0EEENS1_21CollectiveEpilogueFwdINS6_IJS8_SA_S9_EEENS6_IJNS7_ILi1EEESI_SI_EEESC_SE_Li256ELb1ELb1ELb0ELb0EEENS1_19SingleTileSchedulerILb1ELb0ELb1ELi128EEEEEEEEEvNT_6ParamsE)
        /*0014*/ 	.short	0x0160
        /*0016*/ 	.short	0x0418


	//----- nvinfo : EIATTR_CBANK_PARAM_SIZE
	.align		4
.L_162:
        /*0018*/ 	.byte	0x03, 0x19
        /*001a*/ 	.short	0x0418


	//----- nvinfo : EIATTR_KPARAM_INFO
	.align		4
        /*001c*/ 	.byte	0x04, 0x17
        /*001e*/ 	.short	(.L_164 - .L_163)
.L_163:
        /*0020*/ 	.word	0x00000000
        /*0024*/ 	.short	0x0000
        /*0026*/ 	.short	0x0000
        /*0028*/ 	.byte	0x00, 0xf0, 0x61, 0x10


	//----- nvinfo : EIATTR_MAXREG_COUNT
	.align		4
.L_164:
        /*002c*/ 	.byte	0x03, 0x1b
        /*002e*/ 	.short	0x00ff


	//----- nvinfo : EIATTR_NUM_BARRIERS
	.align		4
        /*0030*/ 	.byte	0x02, 0x4c
        /*0032*/ 	.byte	0x02
	.zero		1


	//----- nvinfo : EIATTR_ANNOTATIONS
	.align		4
        /*0034*/ 	.byte	0x04, 0x55
        /*0036*/ 	.short	(.L_166 - .L_165)


	//   ....[0]....
.L_165:
        /* <DEDUP_REMOVED lines=47> */


	//----- nvinfo : EIATTR_MERCURY_ISA_VERSION
	.align		4
.L_166:
        /*0310*/ 	.byte	0x03, 0x5f
        /*0312*/ 	.short	0x0000


	//----- nvinfo : EIATTR_COOP_GROUP_MASK_REGIDS
	.align		4
        /*0314*/ 	.byte	0x04, 0x29
        /*0316*/ 	.short	(.L_168 - .L_167)


	//   ....[0]....
.L_167:
        /*0318*/ 	.word	0xffffffff


	//   ....[1]....
        /*031c*/ 	.word	0xffffffff


	//   ....[2]....
        /*0320*/ 	.word	0xffffffff


	//   ....[3]....
        /*0324*/ 	.word	0xffffffff


	//   ....[4]....
        /*0328*/ 	.word	0xffffffff


	//   ....[5]....
        /*032c*/ 	.word	0xffffffff


	//   ....[6]....
        /*0330*/ 	.word	0xffffffff


	//   ....[7]....
        /*0334*/ 	.word	0xffffffff


	//   ....[8]....
        /*0338*/ 	.word	0xffffffff


	//   ....[9]....
        /*033c*/ 	.word	0xffffffff


	//   ....[10]....
        /*0340*/ 	.word	0xffffffff


	//   ....[11]....
        /*0344*/ 	.word	0xffffffff


	//   ....[12]....
        /*0348*/ 	.word	0xffffffff


	//   ....[13]....
        /*034c*/ 	.word	0xffffffff


	//   ....[14]....
        /*0350*/ 	.word	0xffffffff


	//   ....[15]....
        /*0354*/ 	.word	0xffffffff


	//   ....[16]....
        /*0358*/ 	.word	0xffffffff


	//   ....[17]....
        /*035c*/ 	.word	0xffffffff


	//   ....[18]....
        /*0360*/ 	.word	0xffffffff


	//   ....[19]....
        /*0364*/ 	.word	0xffffffff


	//   ....[20]....
        /*0368*/ 	.word	0xffffffff


	//   ....[21]....
        /*036c*/ 	.word	0xffffffff


	//   ....[22]....
        /*0370*/ 	.word	0xffffffff


	//   ....[23]....
        /*0374*/ 	.word	0xffffffff


	//   ....[24]....
        /*0378*/ 	.word	0xffffffff


	//   ....[25]....
        /*037c*/ 	.word	0xffffffff


	//   ....[26]....
        /*0380*/ 	.word	0xffffffff


	//   ....[27]....
        /*0384*/ 	.word	0xffffffff


	//   ....[28]....
        /*0388*/ 	.word	0xffffffff


	//   ....[29]....
        /*038c*/ 	.word	0xffffffff


	//   ....[30]....
        /*0390*/ 	.word	0xffffffff


	//   ....[31]....
        /*0394*/ 	.word	0xffffffff


	//   ....[32]....
        /*0398*/ 	.word	0xffffffff


	//   ....[33]....
        /*039c*/ 	.word	0xffffffff


	//   ....[34]....
        /*03a0*/ 	.word	0xffffffff


	//   ....[35]....
        /*03a4*/ 	.word	0xffffffff


	//   ....[36]....
        /*03a8*/ 	.word	0xffffffff


	//   ....[37]....
        /*03ac*/ 	.word	0xffffffff


	//   ....[38]....
        /*03b0*/ 	.word	0xffffffff


	//   ....[39]....
        /*03b4*/ 	.word	0xffffffff


	//   ....[40]....
        /*03b8*/ 	.word	0xffffffff


	//   ....[41]....
        /*03bc*/ 	.word	0xffffffff


	//   ....[42]....
        /*03c0*/ 	.word	0xffffffff


	//   ....[43]....
        /*03c4*/ 	.word	0xffffffff


	//   ....[44]....
        /*03c8*/ 	.word	0xffffffff


	//   ....[45]....
        /*03cc*/ 	.word	0xffffffff


	//   ....[46]....
        /*03d0*/ 	.word	0xffffffff


	//   ....[47]....
        /*03d4*/ 	.word	0xffffffff


	//   ....[48]....
        /*03d8*/ 	.word	0xffffffff


	//   ....[49]....
        /*03dc*/ 	.word	0xffffffff


	//   ....[50]....
        /*03e0*/ 	.word	0xffffffff


	//   ....[51]....
        /*03e4*/ 	.word	0xffffffff


	//   ....[52]....
        /*03e8*/ 	.word	0xffffffff


	//   ....[53]....
        /*03ec*/ 	.word	0xffffffff


	//   ....[54]....
        /*03f0*/ 	.word	0xffffffff


	//   ....[55]....
        /*03f4*/ 	.word	0xffffffff


	//   ....[56]....
        /*03f8*/ 	.word	0xffffffff


	//   ....[57]....
        /*03fc*/ 	.word	0xffffffff


	//   ....[58]....
        /*0400*/ 	.word	0xffffffff


	//   ....[59]....
        /*0404*/ 	.word	0xffffffff


	//   ....[60]....
        /*0408*/ 	.word	0xffffffff


	//----- nvinfo : EIATTR_COOP_GROUP_INSTR_OFFSETS
	.align		4
.L_168:
        /*040c*/ 	.byte	0x04, 0x28
        /*040e*/ 	.short	(.L_170 - .L_169)


	//   ....[0]....
.L_169:
        /*0410*/ 	.word	0x000000a0


	//   ....[1]....
        /*0414*/ 	.word	0x00001510


	//   ....[2]....
        /*0418*/ 	.word	0x00001540


	//   ....[3]....
        /*041c*/ 	.word	0x00001600


	//   ....[4]....
        /*0420*/ 	.word	0x00001630


	//   ....[5]....
        /*0424*/ 	.word	0x00001770


	//   ....[6]....
        /*0428*/ 	.word	0x00001780


	//   ....[7]....
        /*042c*/ 	.word	0x00001920


	//   ....[8]....
        /*0430*/ 	.word	0x000019e0


	//   ....[9]....
        /*0434*/ 	.word	0x00001b20


	//   ....[10]....
        /*0438*/ 	.word	0x00001b60


	//   ....[11]....
        /*043c*/ 	.word	0x00001ba0


	//   ....[12]....
        /*0440*/ 	.word	0x00001bb0


	//   ....[13]....
        /*0444*/ 	.word	0x00001bd0


	//   ....[14]....
        /*0448*/ 	.word	0x00001c60


	//   ....[15]....
        /*044c*/ 	.word	0x00001d50


	//   ....[16]....
        /*0450*/ 	.word	0x00001da0


	//   ....[17]....
        /*0454*/ 	.word	0x00003540


	//   ....[18]....
        /*0458*/ 	.word	0x00003550


	//   ....[19]....
        /*045c*/ 	.word	0x00003620


	//   ....[20]....
        /*0460*/ 	.word	0x00003640


	//   ....[21]....
        /*0464*/ 	.word	0x00003d70


	//   ....[22]....
        /*0468*/ 	.word	0x00003e10


	//   ....[23]....
        /*046c*/ 	.word	0x00003e30


	//   ....[24]....
        /*0470*/ 	.word	0x00003e90


	//   ....[25]....
        /*0474*/ 	.word	0x00005da0


	//   ....[26]....
        /*0478*/ 	.word	0x00005db0


	//   ....[27]....
        /*047c*/ 	.word	0x00005e30


	//   ....[28]....
        /*0480*/ 	.word	0x00005e40


	//   ....[29]....
        /*0484*/ 	.word	0x00006220


	//   ....[30]....
        /*0488*/ 	.word	0x00006230


	//   ....[31]....
        /*048c*/ 	.word	0x00006280


	//   ....[32]....
        /*0490*/ 	.word	0x000062a0


	//   ....[33]....
        /*0494*/ 	.word	0x00007280


	//   ....[34]....
        /*0498*/ 	.word	0x000072a0


	//   ....[35]....
        /*049c*/ 	.word	0x00007940


	//   ....[36]....
        /*04a0*/ 	.word	0x00007960


	//   ....[37]....
        /*04a4*/ 	.word	0x00009160


	//   ....[38]....
        /*04a8*/ 	.word	0x00009170


	//   ....[39]....
        /*04ac*/ 	.word	0x000091a0


	//   ....[40]....
        /*04b0*/ 	.word	0x000091c0


	//   ....[41]....
        /*04b4*/ 	.word	0x0000ac30


	//   ....[42]....
        /*04b8*/ 	.word	0x0000ac70


	//   ....[43]....
        /*04bc*/ 	.word	0x0000acd0


	//   ....[44]....
        /*04c0*/ 	.word	0x0000ad00


	//   ....[45]....
        /*04c4*/ 	.word	0x0000af30


	//   ....[46]....
        /*04c8*/ 	.word	0x0000af40


	//   ....[47]....
        /*04cc*/ 	.word	0x0000b140


	//   ....[48]....
        /*04d0*/ 	.word	0x0000b170


	//   ....[49]....
        /*04d4*/ 	.word	0x0000b330


	//   ....[50]....
        /*04d8*/ 	.word	0x0000b360


	//   ....[51]....
        /*04dc*/ 	.word	0x0000b520


	//   ....[52]....
        /*04e0*/ 	.word	0x0000b540


	//   ....[53]....
        /*04e4*/ 	.word	0x0000bec0


	//   ....[54]....
        /*04e8*/ 	.word	0x0000bee0


	//   ....[55]....
        /*04ec*/ 	.word	0x0000c0a0


	//   ....[56]....
        /*04f0*/ 	.word	0x0000c0d0


	//   ....[57]....
        /*04f4*/ 	.word	0x0000c260


	//   ....[58]....
        /*04f8*/ 	.word	0x0000c290


	//   ....[59]....
        /*04fc*/ 	.word	0x0000c420


	//   ....[60]....
        /*0500*/ 	.word	0x0000c440


	//----- nvinfo : EIATTR_EXIT_INSTR_OFFSETS
	.align		4
.L_170:
        /*0504*/ 	.byte	0x04, 0x1c
        /*0506*/ 	.short	(.L_172 - .L_171)


	//   ....[0]....
.L_171:
        /*0508*/ 	.word	0x00000450


	//   ....[1]....
        /*050c*/ 	.word	0x0000b550


	//   ....[2]....
        /*0510*/ 	.word	0x0000b690


	//   ....[3]....
        /*0514*/ 	.word	0x0000b6f0


	//   ....[4]....
        /*0518*/ 	.word	0x0000c450


	//   ....[5]....
        /*051c*/ 	.word	0x0000c560


	//   ....[6]....
        /*0520*/ 	.word	0x0000c5c0


	//----- nvinfo : EIATTR_CTAIDZ_USED
	.align		4
.L_172:
        /*0524*/ 	.byte	0x01, 0x04
	.zero		2


	//----- nvinfo : EIATTR_MAX_THREADS
	.align		4
        /*0528*/ 	.byte	0x04, 0x05
        /*052a*/ 	.short	(.L_174 - .L_173)
.L_173:
        /*052c*/ 	.word	0x00000100
        /*0530*/ 	.word	0x00000001
        /*0534*/ 	.word	0x00000001


	//----- nvinfo : EIATTR_CRS_STACK_SIZE
	.align		4
.L_174:
        /*0538*/ 	.byte	0x04, 0x1e
        /*053a*/ 	.short	(.L_176 - .L_175)
.L_175:
        /*053c*/ 	.word	0x00000000
.L_176:


//--------------------- .nv.info._ZN7cutlass13device_kernelIN5flash19enable_sm80_to_sm89INS1_16FlashAttnFwdSm80INS1_25CollectiveMainloopFwdSm80ILi8ELi1ELb0EN4cute5tupleIJNS5_1CILi128EEENS7_ILi32EEENS7_ILi256EEEEEELi256ENS_10bfloat16_tEfNS_4arch4Sm80ELb0ELb0ELb0ELb1ELb1ELb1ELb1ELb0EEENS1_21CollectiveEpilogueFwdINS6_IJS8_SA_S9_EEENS6_IJNS7_ILi1EEESI_SI_EEESC_SE_Li256ELb1ELb1ELb0ELb0EEENS1_19SingleTileSchedulerILb1ELb0ELb1ELi128EEEEEEEEEvNT_6ParamsE --------------------------
	.section	.nv.info._ZN7cutlass13device_kernelIN5flash19enable_sm80_to_sm89INS1_16FlashAttnFwdSm80INS1_25CollectiveMainloopFwdSm80ILi8ELi1ELb0EN4cute5tupleIJNS5_1CILi128EEENS7_ILi32EEENS7_ILi256EEEEEELi256ENS_10bfloat16_tEfNS_4arch4Sm80ELb0ELb0ELb0ELb1ELb1ELb1ELb1ELb0EEENS1_21CollectiveEpilogueFwdINS6_IJS8_SA_S9_EEENS6_IJNS7_ILi1EEESI_SI_EEESC_SE_Li256ELb1ELb1ELb0ELb0EEENS1_19SingleTileSchedulerILb1ELb0ELb1ELi128EEEEEEEEEvNT_6ParamsE,"",@"SHT_CUDA_INFO"
	.sectionflags	@""
	.align	4


	//----- nvinfo : EIATTR_CUDA_API_VERSION
	.align		4
        /*0000*/ 	.byte	0x04, 0x37
        /*0002*/ 	.short	(.L_178 - .L_177)
.L_177:
        /*0004*/ 	.word	0x00000082


	//----- nvinfo : EIATTR_SW2861232_WAR
	.align		4
.L_178:
        /*0008*/ 	.byte	0x01, 0x35
	.zero		2


	//----- nvinfo : EIATTR_PARAM_CBANK
	.align		4
        /*000c*/ 	.byte	0x04, 0x0a
        /*000e*/ 	.short	(.L_180 - .L_179)
	.align		4
.L_179:
        /*0010*/ 	.word	index@(.nv.constant0._ZN7cutlass13device_kernelIN5flash19enable_sm80_to_sm89INS1_16FlashAttnFwdSm80INS1_25CollectiveMainloopFwdSm80ILi8ELi1ELb0EN4cute5tupleIJNS5_1CILi128EEENS7_ILi32EEENS7_ILi256EEEEEELi256ENS_10bfloat16_tEfNS_4arch4Sm80ELb0ELb0ELb0ELb1ELb1ELb1ELb1ELb0EEENS1_21CollectiveEpilogueFwdINS6_IJS8_SA_S9_EEENS6_IJNS7_ILi1EEESI_SI_EEESC_SE_Li256ELb1ELb1ELb0ELb0EEENS1_19SingleTileSchedulerILb1ELb0ELb1ELi128EEEEEEEEEvNT_6ParamsE)
        /*0014*/ 	.short	0x0160
        /*0016*/ 	.short	0x0418


	//----- nvinfo : EIATTR_CBANK_PARAM_SIZE
	.align		4
.L_180:
        /*0018*/ 	.byte	0x03, 0x19
        /*001a*/ 	.short	0x0418


	//----- nvinfo : EIATTR_KPARAM_INFO
	.align		4
        /*001c*/ 	.byte	0x04, 0x17
        /*001e*/ 	.short	(.L_182 - .L_181)
.L_181:
        /*0020*/ 	.word	0x00000000
        /*0024*/ 	.short	0x0000
        /*0026*/ 	.short	0x0000
        /*0028*/ 	.byte	0x00, 0xf0, 0x61, 0x10


	//----- nvinfo : EIATTR_MAXREG_COUNT
	.align		4
.L_182:
        /*002c*/ 	.byte	0x03, 0x1b
        /*002e*/ 	.short	0x00ff


	//----- nvinfo : EIATTR_NUM_BARRIERS
	.align		4
        /*0030*/ 	.byte	0x02, 0x4c
        /*0032*/ 	.byte	0x02
	.zero		1


	//----- nvinfo : EIATTR_MERCURY_ISA_VERSION
	.align		4
        /*0034*/ 	.byte	0x03, 0x5f
        /*0036*/ 	.short	0x0000


	//----- nvinfo : EIATTR_COOP_GROUP_MASK_REGIDS
	.align		4
        /*0038*/ 	.byte	0x04, 0x29
        /*003a*/ 	.short	(.L_184 - .L_183)


	//   ....[0]....
.L_183:
        /*003c*/ 	.word	0xffffffff


	//   ....[1]....
        /*0040*/ 	.word	0xffffffff


	//   ....[2]....
        /*0044*/ 	.word	0xffffffff


	//   ....[3]....
        /*0048*/ 	.word	0xffffffff


	//   ....[4]....
        /*004c*/ 	.word	0xffffffff


	//   ....[5]....
        /*0050*/ 	.word	0xffffffff


	//   ....[6]....
        /*0054*/ 	.word	0xffffffff


	//   ....[7]....
        /*0058*/ 	.word	0xffffffff


	//   ....[8]....
        /*005c*/ 	.word	0xffffffff


	//   ....[9]....
        /*0060*/ 	.word	0xffffffff


	//   ....[10]....
        /*0064*/ 	.word	0xffffffff


	//   ....[11]....
        /*0068*/ 	.word	0xffffffff


	//   ....[12]....
        /*006c*/ 	.word	0xffffffff


	//   ....[13]....
        /*0070*/ 	.word	0xffffffff


	//   ....[14]....
        /*0074*/ 	.word	0xffffffff


	//   ....[15]....
        /*0078*/ 	.word	0xffffffff


	//   ....[16]....
        /*007c*/ 	.word	0xffffffff


	//   ....[17]....
        /*0080*/ 	.word	0xffffffff


	//   ....[18]....
        /*0084*/ 	.word	0xffffffff


	//   ....[19]....
        /*0088*/ 	.word	0xffffffff


	//   ....[20]....
        /*008c*/ 	.word	0xffffffff


	//   ....[21]....
        /*0090*/ 	.word	0xffffffff


	//   ....[22]....
        /*0094*/ 	.word	0xffffffff


	//   ....[23]....
        /*0098*/ 	.word	0xffffffff


	//   ....[24]....
        /*009c*/ 	.word	0xffffffff


	//   ....[25]....
        /*00a0*/ 	.word	0xffffffff


	//   ....[26]....
        /*00a4*/ 	.word	0xffffffff


	//   ....[27]....
        /*00a8*/ 	.word	0xffffffff


	//   ....[28]....
        /*00ac*/ 	.word	0xffffffff


	//   ....[29]....
        /*00b0*/ 	.word	0xffffffff


	//   ....[30]....
        /*00b4*/ 	.word	0xffffffff


	//   ....[31]....
        /*00b8*/ 	.word	0xffffffff


	//   ....[32]....
        /*00bc*/ 	.word	0xffffffff


	//   ....[33]....
        /*00c0*/ 	.word	0xffffffff


	//   ....[34]....
        /*00c4*/ 	.word	0xffffffff


	//   ....[35]....
        /*00c8*/ 	.word	0xffffffff


	//   ....[36]....
        /*00cc*/ 	.word	0xffffffff


	//   ....[37]....
        /*00d0*/ 	.word	0xffffffff


	//   ....[38]....
        /*00d4*/ 	.word	0xffffffff


	//   ....[39]....
        /*00d8*/ 	.word	0xffffffff


	//   ....[40]....
        /*00dc*/ 	.word	0xffffffff


	//   ....[41]....
        /*00e0*/ 	.word	0xffffffff


	//   ....[42]....
        /*00e4*/ 	.word	0xffffffff


	//   ....[43]....
        /*00e8*/ 	.word	0xffffffff


	//   ....[44]....
        /*00ec*/ 	.word	0xffffffff


	//   ....[45]....
        /*00f0*/ 	.word	0xffffffff


	//   ....[46]....
        /*00f4*/ 	.word	0xffffffff


	//   ....[47]....
        /*00f8*/ 	.word	0xffffffff


	//   ....[48]....
        /*00fc*/ 	.word	0xffffffff


	//   ....[49]....
        /*0100*/ 	.word	0xffffffff


	//   ....[50]....
        /*0104*/ 	.word	0xffffffff


	//   ....[51]....
        /*0108*/ 	.word	0xffffffff


	//   ....[52]....
        /*010c*/ 	.word	0xffffffff


	//   ....[53]....
        /*0110*/ 	.word	0xffffffff


	//   ....[54]....
        /*0114*/ 	.word	0xffffffff


	//   ....[55]....
        /*0118*/ 	.word	0xffffffff


	//   ....[56]....
        /*011c*/ 	.word	0xffffffff


	//   ....[57]....
        /*0120*/ 	.word	0xffffffff


	//   ....[58]....
        /*0124*/ 	.word	0xffffffff


	//----- nvinfo : EIATTR_COOP_GROUP_INSTR_OFFSETS
	.align		4
.L_184:
        /*0128*/ 	.byte	0x04, 0x28
        /*012a*/ 	.short	(.L_186 - .L_185)


	//   ....[0]....
.L_185:
        /*012c*/ 	.word	0x00000090


	//   ....[1]....
        /*0130*/ 	.word	0x00001f60


	//   ....[2]....
        /*0134*/ 	.word	0x00001f70


	//   ....[3]....
        /*0138*/ 	.word	0x00003190


	//   ....[4]....
        /*013c*/ 	.word	0x000031a0


	//   ....[5]....
        /*0140*/ 	.word	0x000042b0


	//   ....[6]....
        /*0144*/ 	.word	0x000042d0


	//   ....[7]....
        /*0148*/ 	.word	0x000046a0


	//   ....[8]....
        /*014c*/ 	.word	0x000046c0


	//   ....[9]....
        /*0150*/ 	.word	0x00005370


	//   ....[10]....
        /*0154*/ 	.word	0x000053a0


	//   ....[11]....
        /*0158*/ 	.word	0x00005600


	//   ....[12]....
        /*015c*/ 	.word	0x00005630


	//   ....[13]....
        /*0160*/ 	.word	0x000057a0


	//   ....[14]....
        /*0164*/ 	.word	0x000057d0


	//   ....[15]....
        /*0168*/ 	.word	0x00005940


	//   ....[16]....
        /*016c*/ 	.word	0x00005980


	//   ....[17]....
        /*0170*/ 	.word	0x00005e40


	//   ....[18]....
        /*0174*/ 	.word	0x00005e90


	//   ....[19]....
        /*0178*/ 	.word	0x0000cee0


	//   ....[20]....
        /*017c*/ 	.word	0x0000cf20


	//   ....[21]....
        /*0180*/ 	.word	0x0000daf0


	//   ....[22]....
        /*0184*/ 	.word	0x0000db00


	//   ....[23]....
        /*0188*/ 	.word	0x0000e060


	//   ....[24]....
        /*018c*/ 	.word	0x0000e0b0


	//   ....[25]....
        /*0190*/ 	.word	0x0000e0d0


	//   ....[26]....
        /*0194*/ 	.word	0x0000e0f0


	//   ....[27]....
        /*0198*/ 	.word	0x0000ec30


	//   ....[28]....
        /*019c*/ 	.word	0x0000ec40


	//   ....[29]....
        /*01a0*/ 	.word	0x0000ee60


	//   ....[30]....
        /*01a4*/ 	.word	0x0000ee70


	//   ....[31]....
        /*01a8*/ 	.word	0x0000f7e0


	//   ....[32]....
        /*01ac*/ 	.word	0x0000f800


	//   ....[33]....
        /*01b0*/ 	.word	0x0000f8a0


	//   ....[34]....
        /*01b4*/ 	.word	0x0000f8b0


	//   ....[35]....
        /*01b8*/ 	.word	0x00010a70


	//   ....[36]....
        /*01bc*/ 	.word	0x00010aa0


	//   ....[37]....
        /*01c0*/ 	.word	0x00010af0


	//   ....[38]....
        /*01c4*/ 	.word	0x00010b00


	//   ....[39]....
        /*01c8*/ 	.word	0x00012580


	//   ....[40]....
        /*01cc*/ 	.word	0x000125c0


	//   ....[41]....
        /*01d0*/ 	.word	0x000125f0


	//   ....[42]....
        /*01d4*/ 	.word	0x00012620


	//   ....[43]....
        /*01d8*/ 	.word	0x00012860


	//   ....[44]....
        /*01dc*/ 	.word	0x00012870


	//   ....[45]....
        /*01e0*/ 	.word	0x00012a70


	//   ....[46]....
        /*01e4*/ 	.word	0x00012aa0


	//   ....[47]....
        /*01e8*/ 	.word	0x00012c60


	//   ....[48]....
        /*01ec*/ 	.word	0x00012c90


	//   ....[49]....
        /*01f0*/ 	.word	0x00012e50


	//   ....[50]....
        /*01f4*/ 	.word	0x00012e70


	//   ....[51]....
        /*01f8*/ 	.word	0x00013810


	//   ....[52]....
        /*01fc*/ 	.word	0x00013840


	//   ....[53]....
        /*0200*/ 	.word	0x000139d0


	//   ....[54]....
        /*0204*/ 	.word	0x00013a00


	//   ....[55]....
        /*0208*/ 	.word	0x00013b90


	//   ....[56]....
        /*020c*/ 	.word	0x00013bc0


	//   ....[57]....
        /*0210*/ 	.word	0x00013d50


	//   ....[58]....
        /*0214*/ 	.word	0x00013d70


	//----- nvinfo : EIATTR_EXIT_INSTR_OFFSETS
	.align		4
.L_186:
        /*0218*/ 	.byte	0x04, 0x1c
        /*021a*/ 	.short	(.L_188 - .L_187)


	//   ....[0]....
.L_187:
        /*021c*/ 	.word	0x00000440


	//   ....[1]....
        /*0220*/ 	.word	0x00012e80


	//   ....[2]....
        /*0224*/ 	.word	0x00012fc0


	//   ....[3]....
        /*0228*/ 	.word	0x00013020


	//   ....[4]....
        /*022c*/ 	.word	0x00013d80


	//   ....[5]....
        /*0230*/ 	.word	0x00013e90


	//   ....[6]....
        /*0234*/ 	.word	0x00013ef0


	//----- nvinfo : EIATTR_CTAIDZ_USED
	.align		4
.L_188:
        /*0238*/ 	.byte	0x01, 0x04
	.zero		2


	//----- nvinfo : EIATTR_MAX_THREADS
	.align		4
        /*023c*/ 	.byte	0x04, 0x05
        /*023e*/ 	.short	(.L_190 - .L_189)
.L_189:
        /*0240*/ 	.word	0x00000100
        /*0244*/ 	.word	0x00000001
        /*0248*/ 	.word	0x00000001


	//----- nvinfo : EIATTR_CRS_STACK_SIZE
	.align		4
.L_190:
        /*024c*/ 	.byte	0x04, 0x1e
        /*024e*/ 	.short	(.L_192 - .L_191)
.L_191:
        /*0250*/ 	.word	0x00000000
.L_192:


//--------------------- .nv.info._ZN7cutlass13device_kernelIN5flash19enable_sm80_to_sm89INS1_16FlashAttnFwdSm80INS1_25CollectiveMainloopFwdSm80ILi8ELi1ELb1EN4cute5tupleIJNS5_1CILi128EEENS7_ILi48EEENS7_ILi256EEEEEELi256ENS_10bfloat16_tEfNS_4arch4Sm80ELb0ELb1ELb0ELb0ELb1ELb0ELb1ELb0EEENS1_21CollectiveEpilogueFwdINS6_IJS8_SA_S9_EEENS6_IJNS7_ILi1EEESI_SI_EEESC_SE_Li256ELb0ELb1ELb0ELb0EEENS1_19SingleTileSchedulerILb0ELb0ELb1ELi128EEEEEEEEEvNT_6ParamsE --------------------------
	.section	.nv.info._ZN7cutlass13device_kernelIN5flash19enable_sm80_to_sm89INS1_16FlashAttnFwdSm80INS1_25CollectiveMainloopFwdSm80ILi8ELi1ELb1EN4cute5tupleIJNS5_1CILi128EEENS7_ILi48EEENS7_ILi256EEEEEELi256ENS_10bfloat16_tEfNS_4arch4Sm80ELb0ELb1ELb0ELb0ELb1ELb0ELb1ELb0EEENS1_21CollectiveEpilogueFwdINS6_IJS8_SA_S9_EEENS6_IJNS7_ILi1EEESI_SI_EEESC_SE_Li256ELb0ELb1ELb0ELb0EEENS1_19SingleTileSchedulerILb0ELb0ELb1ELi128EEEEEEEEEvNT_6ParamsE,"",@"SHT_CUDA_INFO"
	.sectionflags	@""
	.align	4


	//----- nvinfo : EIATTR_CUDA_API_VERSION
	.align		4
        /*0000*/ 	.byte	0x04, 0x37
        /*0002*/ 	.short	(.L_194 - .L_193)
.L_193:
        /*0004*/ 	.word	0x00000082


	//----- nvinfo : EIATTR_SW2861232_WAR
	.align		4
.L_194:
        /*0008*/ 	.byte	0x01, 0x35
	.zero		2


	//----- nvinfo : EIATTR_PARAM_CBANK
	.align		4
        /*000c*/ 	.byte	0x04, 0x0a
        /*000e*/ 	.short	(.L_196 - .L_195)
	.align		4
.L_195:
        /*0010*/ 	.word	index@(.nv.constant0._ZN7cutlass13device_kernelIN5flash19enable_sm80_to_sm89INS1_16FlashAttnFwdSm80INS1_25CollectiveMainloopFwdSm80ILi8ELi1ELb1EN4cute5tupleIJNS5_1CILi128EEENS7_ILi48EEENS7_ILi256EEEEEELi256ENS_10bfloat16_tEfNS_4arch4Sm80ELb0ELb1ELb0ELb0ELb1ELb0ELb1ELb0EEENS1_21CollectiveEpilogueFwdINS6_IJS8_SA_S9_EEENS6_IJNS7_ILi1EEESI_SI_EEESC_SE_Li256ELb0ELb1ELb0ELb0EEENS1_19SingleTileSchedulerILb0ELb0ELb1ELi128EEEEEEEEEvNT_6ParamsE)
        /*0014*/ 	.short	0x0160
        /*0016*/ 	.short	0x0418


	//----- nvinfo : EIATTR_CBANK_PARAM_SIZE
	.align		4
.L_196:
        /*0018*/ 	.byte	0x03, 0x19
        /*001a*/ 	.short	0x0418


	//----- nvinfo : EIATTR_KPARAM_INFO
	.align		4
        /*001c*/ 	.byte	0x04, 0x17
        /*001e*/ 	.short	(.L_198 - .L_197)
.L_197:
        /*0020*/ 	.word	0x00000000
        /*0024*/ 	.short	0x0000
        /*0026*/ 	.short	0x0000
        /*0028*/ 	.byte	0x00, 0xf0, 0x61, 0x10


	//----- nvinfo : EIATTR_MAXREG_COUNT
	.align		4
.L_198:
        /*002c*/ 	.byte	0x03, 0x1b
        /*002e*/ 	.short	0x00ff


	//----- nvinfo : EIATTR_NUM_BARRIERS
	.align		4
        /*0030*/ 	.byte	0x02, 0x4c
        /*0032*/ 	.byte	0x02
	.zero		1


	//----- nvinfo : EIATTR_ANNOTATIONS
	.align		4
        /*0034*/ 	.byte	0x04, 0x55
        /*0036*/ 	.short	(.L_200 - .L_199)


	//   ....[0]....
.L_199:
        /* <DEDUP_REMOVED lines=100> */
        /*066c*/ 	.byte	0x70, 0x3b, 0x01, 0x00, 0x01, 0x00, 0x00, 0x00, 0x80, 0x3b, 0x01, 0x00


	//----- nvinfo : EIATTR_MERCURY_ISA_VERSION
	.align		4
.L_200:
        /*0678*/ 	.byte	0x03, 0x5f
        /*067a*/ 	.short	0x0000


	//----- nvinfo : EIATTR_COOP_GROUP_MASK_REGIDS
	.align		4
        /*067c*/ 	.byte	0x04, 0x29
        /*067e*/ 	.short	(.L_202 - .L_201)


	//   ....[0]....
.L_201:
        /*0680*/ 	.word	0xffffffff


	//   ....[1]....
        /*0684*/ 	.word	0xffffffff


	//   ....[2]....
        /*0688*/ 	.word	0xffffffff


	//   ....[3]....
        /*068c*/ 	.word	0xffffffff


	//   ....[4]....
        /*0690*/ 	.word	0xffffffff


	//   ....[5]....
        /*0694*/ 	.word	0xffffffff


	//   ....[6]....
        /*0698*/ 	.word	0xffffffff


	//   ....[7]....
        /*069c*/ 	.word	0xffffffff


	//   ....[8]....
        /*06a0*/ 	.word	0xffffffff


	//   ....[9]....
        /*06a4*/ 	.word	0xffffffff


	//   ....[10]....
        /*06a8*/ 	.word	0xffffffff


	//   ....[11]....
        /*06ac*/ 	.word	0xffffffff


	//   ....[12]....
        /*06b0*/ 	.word	0xffffffff


	//   ....[13]....
        /*06b4*/ 	.word	0xffffffff


	//   ....[14]....
        /*06b8*/ 	.word	0xffffffff


	//   ....[15]....
        /*06bc*/ 	.word	0xffffffff


	//   ....[16]....
        /*06c0*/ 	.word	0xffffffff


	//   ....[17]....
        /*06c4*/ 	.word	0xffffffff


	//   ....[18]....
        /*06c8*/ 	.word	0xffffffff


	//   ....[19]....
        /*06cc*/ 	.word	0xffffffff


	//   ....[20]....
        /*06d0*/ 	.word	0xffffffff


	//   ....[21]....
        /*06d4*/ 	.word	0xffffffff


	//   ....[22]....
        /*06d8*/ 	.word	0xffffffff


	//   ....[23]....
        /*06dc*/ 	.word	0xffffffff


	//   ....[24]....
        /*06e0*/ 	.word	0xffffffff


	//   ....[25]....
        /*06e4*/ 	.word	0xffffffff


	//   ....[26]....
        /*06e8*/ 	.word	0xffffffff


	//   ....[27]....
        /*06ec*/ 	.word	0xffffffff


	//   ....[28]....
        /*06f0*/ 	.word	0xffffffff


	//   ....[29]....
        /*06f4*/ 	.word	0xffffffff


	//   ....[30]....
        /*06f8*/ 	.word	0xffffffff


	//   ....[31]....
        /*06fc*/ 	.word	0xffffffff


	//   ....[32]....
        /*0700*/ 	.word	0xffffffff


	//   ....[33]....
        /*0704*/ 	.word	0xffffffff


	//   ....[34]....
        /*0708*/ 	.word	0xffffffff


	//   ....[35]....
        /*070c*/ 	.word	0xffffffff


	//   ....[36]....
        /*0710*/ 	.word	0xffffffff


	//   ....[37]....
        /*0714*/ 	.word	0xffffffff


	//   ....[38]....
        /*0718*/ 	.word	0xffffffff


	//   ....[39]....
        /*071c*/ 	.word	0xffffffff


	//   ....[40]....
        /*0720*/ 	.word	0xffffffff


	//   ....[41]....
        /*0724*/ 	.word	0xffffffff


	//   ....[42]....
        /*0728*/ 	.word	0xffffffff


	//   ....[43]....
        /*072c*/ 	.word	0xffffffff


	//   ....[44]....
        /*0730*/ 	.word	0xffffffff


	//   ....[45]....
        /*0734*/ 	.word	0xffffffff


	//   ....[46]....
        /*0738*/ 	.word	0xffffffff


	//   ....[47]....
        /*073c*/ 	.word	0xffffffff


	//   ....[48]....
        /*0740*/ 	.word	0xffffffff


	//   ....[49]....
        /*0744*/ 	.word	0xffffffff


	//   ....[50]....
        /*0748*/ 	.word	0xffffffff


	//   ....[51]....
        /*074c*/ 	.word	0xffffffff


	//   ....[52]....
        /*0750*/ 	.word	0xffffffff


	//   ....[53]....
        /*0754*/ 	.word	0xffffffff


	//   ....[54]....
        /*0758*/ 	.word	0xffffffff


	//   ....[55]....
        /*075c*/ 	.word	0xffffffff


	//   ....[56]....
        /*0760*/ 	.word	0xffffffff


	//   ....[57]....
        /*0764*/ 	.word	0xffffffff


	//   ....[58]....
        /*0768*/ 	.word	0xffffffff


	//   ....[59]....
        /*076c*/ 	.word	0xffffffff


	//   ....[60]....
        /*0770*/ 	.word	0xffffffff


	//   ....[61]....
        /*0774*/ 	.word	0xffffffff


	//   ....[62]....
        /*0778*/ 	.word	0xffffffff


	//   ....[63]....
        /*077c*/ 	.word	0xffffffff


	//   ....[64]....
        /*0780*/ 	.word	0xffffffff


	//   ....[65]....
        /*0784*/ 	.word	0xffffffff


	//   ....[66]....
        /*0788*/ 	.word	0xffffffff


	//   ....[67]....
        /*078c*/ 	.word	0xffffffff


	//   ....[68]....
        /*0790*/ 	.word	0xffffffff


	//   ....[69]....
        /*0794*/ 	.word	0xffffffff


	//   ....[70]....
        /*0798*/ 	.word	0xffffffff


	//   ....[71]....
        /*079c*/ 	.word	0xffffffff


	//   ....[72]....
        /*07a0*/ 	.word	0xffffffff


	//   ....[73]....
        /*07a4*/ 	.word	0xffffffff


	//   ....[74]....
        /*07a8*/ 	.word	0xffffffff


	//   ....[75]....
        /*07ac*/ 	.word	0xffffffff


	//   ....[76]....
        /*07b0*/ 	.word	0xffffffff


	//   ....[77]....
        /*07b4*/ 	.word	0xffffffff


	//   ....[78]....
        /*07b8*/ 	.word	0xffffffff


	//   ....[79]....
        /*07bc*/ 	.word	0xffffffff


	//   ....[80]....
        /*07c0*/ 	.word	0xffffffff


	//   ....[81]....
        /*07c4*/ 	.word	0xffffffff


	//   ....[82]....
        /*07c8*/ 	.word	0xffffffff


	//   ....[83]....
        /*07cc*/ 	.word	0xffffffff


	//   ....[84]....
        /*07d0*/ 	.word	0xffffffff


	//   ....[85]....
        /*07d4*/ 	.word	0xffffffff


	//   ....[86]....
        /*07d8*/ 	.word	0xffffffff


	//   ....[87]....
        /*07dc*/ 	.word	0xffffffff


	//   ....[88]....
        /*07e0*/ 	.word	0xffffffff


	//   ....[89]....
        /*07e4*/ 	.word	0xffffffff


	//   ....[90]....
        /*07e8*/ 	.word	0xffffffff


	//   ....[91]....
        /*07ec*/ 	.word	0xffffffff


	//   ....[92]....
        /*07f0*/ 	.word	0xffffffff


	//   ....[93]....
        /*07f4*/ 	.word	0xffffffff


	//   ....[94]....
        /*07f8*/ 	.word	0xffffffff


	//   ....[95]....
        /*07fc*/ 	.word	0xffffffff


	//   ....[96]....
        /*0800*/ 	.word	0xffffffff


	//   ....[97]....
        /*0804*/ 	.word	0xffffffff


	//----- nvinfo : EIATTR_COOP_GROUP_INSTR_OFFSETS
	.align		4
.L_202:
        /*0808*/ 	.byte	0x04, 0x28
        /*080a*/ 	.short	(.L_204 - .L_203)


	//   ....[0]....
.L_203:
        /*080c*/ 	.word	0x000012c0


	//   ....[1]....
        /*0810*/ 	.word	0x000012f0


	//   ....[2]....
        /*0814*/ 	.word	0x00001330


	//   ....[3]....
        /*0818*/ 	.word	0x000013d0


	//   ....[4]....
        /*081c*/ 	.word	0x00001570


	//   ....[5]....
        /*0820*/ 	.word	0x00001590


	//   ....[6]....
        /*0824*/ 	.word	0x000015a0


	//   ....[7]....
        /*0828*/ 	.word	0x000015b0


	//   ....[8]....
        /*082c*/ 	.word	0x00001700


	//   ....[9]....
        /*0830*/ 	.word	0x00001720


	//   ....[10]....
        /*0834*/ 	.word	0x000019f0


	//   ....[11]....
        /*0838*/ 	.word	0x00001a00


	//   ....[12]....
        /*083c*/ 	.word	0x00001d60


	//   ....[13]....
        /*0840*/ 	.word	0x00001d90


	//   ....[14]....
        /*0844*/ 	.word	0x00002180


	//   ....[15]....
        /*0848*/ 	.word	0x00002190


	//   ....[16]....
        /*084c*/ 	.word	0x00003180


	//   ....[17]....
        /*0850*/ 	.word	0x00003190


	//   ....[18]....
        /*0854*/ 	.word	0x00003210


	//   ....[19]....
        /*0858*/ 	.word	0x00003230


	//   ....[20]....
        /*085c*/ 	.word	0x00003560


	//   ....[21]....
        /*0860*/ 	.word	0x000037d0


	//   ....[22]....
        /*0864*/ 	.word	0x00004410


	//   ....[23]....
        /*0868*/ 	.word	0x00004470


	//   ....[24]....
        /*086c*/ 	.word	0x00004490


	//   ....[25]....
        /*0870*/ 	.word	0x00004580


	//   ....[26]....
        /*0874*/ 	.word	0x000060b0


	//   ....[27]....
        /*0878*/ 	.word	0x000060c0


	//   ....[28]....
        /*087c*/ 	.word	0x00006200


	//   ....[29]....
        /*0880*/ 	.word	0x00006210


	//   ....[30]....
        /*0884*/ 	.word	0x00006f90


	//   ....[31]....
        /*0888*/ 	.word	0x00006fb0


	//   ....[32]....
        /*088c*/ 	.word	0x000070c0


	//   ....[33]....
        /*0890*/ 	.word	0x000070e0


	//   ....[34]....
        /*0894*/ 	.word	0x000072e0


	//   ....[35]....
        /*0898*/ 	.word	0x00007920


	//   ....[36]....
        /*089c*/ 	.word	0x00007ca0


	//   ....[37]....
        /*08a0*/ 	.word	0x00007cc0


	//   ....[38]....
        /*08a4*/ 	.word	0x000087e0


	//   ....[39]....
        /*08a8*/ 	.word	0x00008800


	//   ....[40]....
        /*08ac*/ 	.word	0x0000a0b0


	//   ....[41]....
        /*08b0*/ 	.word	0x0000a0c0


	//   ....[42]....
        /*08b4*/ 	.word	0x0000a200


	//   ....[43]....
        /*08b8*/ 	.word	0x0000a210


	//   ....[44]....
        /*08bc*/ 	.word	0x0000afc0


	//   ....[45]....
        /*08c0*/ 	.word	0x0000afe0


	//   ....[46]....
        /*08c4*/ 	.word	0x0000b0d0


	//   ....[47]....
        /*08c8*/ 	.word	0x0000b0e0


	//   ....[48]....
        /*08cc*/ 	.word	0x0000b2e0


	//   ....[49]....
        /*08d0*/ 	.word	0x0000b300


	//   ....[50]....
        /*08d4*/ 	.word	0x0000b900


	//   ....[51]....
        /*08d8*/ 	.word	0x0000b920


	//   ....[52]....
        /*08dc*/ 	.word	0x0000cf60


	//   ....[53]....
        /*08e0*/ 	.word	0x0000cf70


	//   ....[54]....
        /*08e4*/ 	.word	0x0000d140


	//   ....[55]....
        /*08e8*/ 	.word	0x0000d150


	//   ....[56]....
        /*08ec*/ 	.word	0x0000df30


	//   ....[57]....
        /*08f0*/ 	.word	0x0000df40


	//   ....[58]....
        /*08f4*/ 	.word	0x0000e000


	//   ....[59]....
        /*08f8*/ 	.word	0x0000e030


	//   ....[60]....
        /*08fc*/ 	.word	0x0000e210


	//   ....[61]....
        /*0900*/ 	.word	0x0000e830


	//   ....[62]....
        /*0904*/ 	.word	0x0000eba0


	//   ....[63]....
        /*0908*/ 	.word	0x0000ebc0


	//   ....[64]....
        /*090c*/ 	.word	0x0000f6e0


	//   ....[65]....
        /*0910*/ 	.word	0x0000f700


	//   ....[66]....
        /*0914*/ 	.word	0x00010930


	//   ....[67]....
        /*0918*/ 	.word	0x00010940


	//   ....[68]....
        /*091c*/ 	.word	0x00010970


	//   ....[69]....
        /*0920*/ 	.word	0x00010980


	//   ....[70]....
        /*0924*/ 	.word	0x00012380


	//   ....[71]....
        /*0928*/ 	.word	0x00012390


	//   ....[72]....
        /*092c*/ 	.word	0x000123b0


	//   ....[73]....
        /*0930*/ 	.word	0x000123c0


	//   ....[74]....
        /*0934*/ 	.word	0x000123d0


	//   ....[75]....
        /*0938*/ 	.word	0x000123e0


	//   ....[76]....
        /*093c*/ 	.word	0x000126c0


	//   ....[77]....
        /*0940*/ 	.word	0x000126f0


	//   ....[78]....
        /*0944*/ 	.word	0x000128b0


	//   ....[79]....
        /*0948*/ 	.word	0x000128e0


	//   ....[80]....
        /*094c*/ 	.word	0x00012aa0


	//   ....[81]....
        /*0950*/ 	.word	0x00012ac0


	//   ....[82]....
        /*0954*/ 	.word	0x000131e0


	//   ....[83]....
        /*0958*/ 	.word	0x00013200


	//   ....[84]....
        /*095c*/ 	.word	0x000133b0


	//   ....[85]....
        /*0960*/ 	.word	0x000133e0


	//   ....[86]....
        /*0964*/ 	.word	0x00013570


	//   ....[87]....
        /*0968*/ 	.word	0x000135a0


	//   ....[88]....
        /*096c*/ 	.word	0x00013730


	//   ....[89]....
        /*0970*/ 	.word	0x00013750


	//   ....[90]....
        /*0974*/ 	.word	0x00013900


	//   ....[91]....
        /*0978*/ 	.word	0x00013940


	//   ....[92]....
        /*097c*/ 	.word	0x00013980


	//   ....[93]....
        /*0980*/ 	.word	0x000139c0


	//   ....[94]....
        /*0984*/ 	.word	0x00013a10


	//   ....[95]....
        /*0988*/ 	.word	0x00013a50


	//   ....[96]....
        /*098c*/ 	.word	0x00013a90


	//   ....[97]....
        /*0990*/ 	.word	0x00013ad0


	//----- nvinfo : EIATTR_EXIT_INSTR_OFFSETS
	.align		4
.L_204:
        /*0994*/ 	.byte	0x04, 0x1c
        /*0996*/ 	.short	(.L_206 - .L_205)


	//   ....[0]....
.L_205:
        /*0998*/ 	.word	0x00000040


	//   ....[1]....
        /*099c*/ 	.word	0x00012ad0


	//   ....[2]....
        /*09a0*/ 	.word	0x00012c10


	//   ....[3]....
        /*09a4*/ 	.word	0x00012c70


	//   ....[4]....
        /*09a8*/ 	.word	0x00013760


	//   ....[5]....
        /*09ac*/ 	.word	0x00013870


	//   ....[6]....
        /*09b0*/ 	.word	0x000138d0


	//----- nvinfo : EIATTR_CTAIDZ_USED
	.align		4
.L_206:
        /*09b4*/ 	.byte	0x01, 0x04
	.zero		2


	//----- nvinfo : EIATTR_MAX_THREADS
	.align		4
        /*09b8*/ 	.byte	0x04, 0x05
        /*09ba*/ 	.short	(.L_208 - .L_207)
.L_207:
        /*09bc*/ 	.word	0x00000100
        /*09c0*/ 	.word	0x00000001
        /*09c4*/ 	.word	0x00000001


	//----- nvinfo : EIATTR_CRS_STACK_SIZE
	.align		4
.L_208:
        /*09c8*/ 	.byte	0x04, 0x1e
        /*09ca*/ 	.short	(.L_210 - .L_209)
.L_209:
        /*09cc*/ 	.word	0x00000000
.L_210:


//--------------------- .nv.info._ZN7cutlass13device_kernelIN5flash19enable_sm80_to_sm89INS1_16FlashAttnFwdSm80INS1_25CollectiveMainloopFwdSm80ILi8ELi1ELb1EN4cute5tupleIJNS5_1CILi128EEENS7_ILi48EEENS7_ILi256EEEEEELi256ENS_10bfloat16_tEfNS_4arch4Sm80ELb0ELb1ELb0ELb1ELb1ELb0ELb1ELb0EEENS1_21CollectiveEpilogueFwdINS6_IJS8_SA_S9_EEENS6_IJNS7_ILi1EEESI_SI_EEESC_SE_Li256ELb1ELb1ELb0ELb0EEENS1_19SingleTileSchedulerILb1ELb0ELb1ELi128EEEEEEEEEvNT_6ParamsE --------------------------
	.section	.nv.info._ZN7cutlass13device_kernelIN5flash19enable_sm80_to_sm89INS1_16FlashAttnFwdSm80INS1_25CollectiveMainloopFwdSm80ILi8ELi1ELb1EN4cute5tupleIJNS5_1CILi128EEENS7_ILi48EEENS7_ILi256EEEEEELi256ENS_10bfloat16_tEfNS_4arch4Sm80ELb0ELb1ELb0ELb1ELb1ELb0ELb1ELb0EEENS1_21CollectiveEpilogueFwdINS6_IJS8_SA_S9_EEENS6_IJNS7_ILi1EEESI_SI_EEESC_SE_Li256ELb1ELb1ELb0ELb0EEENS1_19SingleTileSchedulerILb1ELb0ELb1ELi128EEEEEEEEEvNT_6ParamsE,"",@"SHT_CUDA_INFO"
	.sectionflags	@""
	.align	4


	//----- nvinfo : EIATTR_CUDA_API_VERSION
	.align		4
        /*0000*/ 	.byte	0x04, 0x37
        /*0002*/ 	.short	(.L_212 - .L_211)
.L_211:
        /*0004*/ 	.word	0x00000082


	//----- nvinfo : EIATTR_SW2861232_WAR
	.align		4
.L_212:
        /*0008*/ 	.byte	0x01, 0x35
	.zero		2


	//----- nvinfo : EIATTR_PARAM_CBANK
	.align		4
        /*000c*/ 	.byte	0x04, 0x0a
        /*000e*/ 	.short	(.L_214 - .L_213)
	.align		4
.L_213:
        /*0010*/ 	.word	index@(.nv.constant0._ZN7cutlass13device_kernelIN5flash19enable_sm80_to_sm89INS1_16FlashAttnFwdSm80INS1_25CollectiveMainloopFwdSm80ILi8ELi1ELb1EN4cute5tupleIJNS5_1CILi128EEENS7_ILi48EEENS7_ILi256EEEEEELi256ENS_10bfloat16_tEfNS_4arch4Sm80ELb0ELb1ELb0ELb1ELb1ELb0ELb1ELb0EEENS1_21CollectiveEpilogueFwdINS6_IJS8_SA_S9_EEENS6_IJNS7_ILi1EEESI_SI_EEESC_SE_Li256ELb1ELb1ELb0ELb0EEENS1_19SingleTileSchedulerILb1ELb0ELb1ELi128EEEEEEEEEvNT_6ParamsE)
        /*0014*/ 	.short	0x0160
        /*0016*/ 	.short	0x0418


	//----- nvinfo : EIATTR_CBANK_PARAM_SIZE
	.align		4
.L_214:
        /*0018*/ 	.byte	0x03, 0x19
        /*001a*/ 	.short	0x0418


	//----- nvinfo : EIATTR_KPARAM_INFO
	.align		4
        /*001c*/ 	.byte	0x04, 0x17
        /*001e*/ 	.short	(.L_216 - .L_215)
.L_215:
        /*0020*/ 	.word	0x00000000
        /*0024*/ 	.short	0x0000
        /*0026*/ 	.short	0x0000
        /*0028*/ 	.byte	0x00, 0xf0, 0x61, 0x10


	//----- nvinfo : EIATTR_MAXREG_COUNT
	.align		4
.L_216:
        /*002c*/ 	.byte	0x03, 0x1b
        /*002e*/ 	.short	0x00ff


	//----- nvinfo : EIATTR_NUM_BARRIERS
	.align		4
        /*0030*/ 	.byte	0x02, 0x4c
        /*0032*/ 	.byte	0x02
	.zero		1


	//----- nvinfo : EIATTR_ANNOTATIONS
	.align		4
        /*0034*/ 	.byte	0x04, 0x55
        /*0036*/ 	.short	(.L_218 - .L_217)


	//   ....[0]....
.L_217:
        /* <DEDUP_REMOVED lines=102> */


	//----- nvinfo : EIATTR_MERCURY_ISA_VERSION
	.align		4
.L_218:
        /*0680*/ 	.byte	0x03, 0x5f
        /*0682*/ 	.short	0x0000


	//----- nvinfo : EIATTR_COOP_GROUP_MASK_REGIDS
	.align		4
        /*0684*/ 	.byte	0x04, 0x29
        /*0686*/ 	.short	(.L_220 - .L_219)


	//   ....[0]....
.L_219:
        /*0688*/ 	.word	0xffffffff


	//   ....[1]....
        /*068c*/ 	.word	0xffffffff


	//   ....[2]....
        /*0690*/ 	.word	0xffffffff


	//   ....[3]....
        /*0694*/ 	.word	0xffffffff


	//   ....[4]....
        /*0698*/ 	.word	0xffffffff


	//   ....[5]....
        /*069c*/ 	.word	0xffffffff


	//   ....[6]....
        /*06a0*/ 	.word	0xffffffff


	//   ....[7]....
        /*06a4*/ 	.word	0xffffffff


	//   ....[8]....
        /*06a8*/ 	.word	0xffffffff


	//   ....[9]....
        /*06ac*/ 	.word	0xffffffff


	//   ....[10]....
        /*06b0*/ 	.word	0xffffffff


	//   ....[11]....
        /*06b4*/ 	.word	0xffffffff


	//   ....[12]....
        /*06b8*/ 	.word	0xffffffff


	//   ....[13]....
        /*06bc*/ 	.word	0xffffffff


	//   ....[14]....
        /*06c0*/ 	.word	0xffffffff


	//   ....[15]....
        /*06c4*/ 	.word	0xffffffff


	//   ....[16]....
        /*06c8*/ 	.word	0xffffffff


	//   ....[17]....
        /*06cc*/ 	.word	0xffffffff


	//   ....[18]....
        /*06d0*/ 	.word	0xffffffff


	//   ....[19]....
        /*06d4*/ 	.word	0xffffffff


	//   ....[20]....
        /*06d8*/ 	.word	0xffffffff


	//   ....[21]....
        /*06dc*/ 	.word	0xffffffff


	//   ....[22]....
        /*06e0*/ 	.word	0xffffffff


	//   ....[23]....
        /*06e4*/ 	.word	0xffffffff


	//   ....[24]....
        /*06e8*/ 	.word	0xffffffff


	//   ....[25]....
        /*06ec*/ 	.word	0xffffffff


	//   ....[26]....
        /*06f0*/ 	.word	0xffffffff


	//   ....[27]....
        /*06f4*/ 	.word	0xffffffff


	//   ....[28]....
        /*06f8*/ 	.word	0xffffffff


	//   ....[29]....
        /*06fc*/ 	.word	0xffffffff


	//   ....[30]....
        /*0700*/ 	.word	0xffffffff


	//   ....[31]....
        /*0704*/ 	.word	0xffffffff


	//   ....[32]....
        /*0708*/ 	.word	0xffffffff


	//   ....[33]....
        /*070c*/ 	.word	0xffffffff


	//   ....[34]....
        /*0710*/ 	.word	0xffffffff


	//   ....[35]....
        /*0714*/ 	.word	0xffffffff


	//   ....[36]....
        /*0718*/ 	.word	0xffffffff


	//   ....[37]....
        /*071c*/ 	.word	0xffffffff


	//   ....[38]....
        /*0720*/ 	.word	0xffffffff


	//   ....[39]....
        /*0724*/ 	.word	0xffffffff


	//   ....[40]....
        /*0728*/ 	.word	0xffffffff


	//   ....[41]....
        /*072c*/ 	.word	0xffffffff


	//   ....[42]....
        /*0730*/ 	.word	0xffffffff


	//   ....[43]....
        /*0734*/ 	.word	0xffffffff


	//   ....[44]....
        /*0738*/ 	.word	0xffffffff


	//   ....[45]....
        /*073c*/ 	.word	0xffffffff


	//   ....[46]....
        /*0740*/ 	.word	0xffffffff


	//   ....[47]....
        /*0744*/ 	.word	0xffffffff


	//   ....[48]....
        /*0748*/ 	.word	0xffffffff


	//   ....[49]....
        /*074c*/ 	.word	0xffffffff


	//   ....[50]....
        /*0750*/ 	.word	0xffffffff


	//   ....[51]....
        /*0754*/ 	.word	0xffffffff


	//   ....[52]....
        /*0758*/ 	.word	0xffffffff


	//   ....[53]....
        /*075c*/ 	.word	0xffffffff


	//   ....[54]....
        /*0760*/ 	.word	0xffffffff


	//   ....[55]....
        /*0764*/ 	.word	0xffffffff


	//   ....[56]....
        /*0768*/ 	.word	0xffffffff


	//   ....[57]....
        /*076c*/ 	.word	0xffffffff


	//   ....[58]....
        /*0770*/ 	.word	0xffffffff


	//   ....[59]....
        /*0774*/ 	.word	0xffffffff


	//   ....[60]....
        /*0778*/ 	.word	0xffffffff


	//   ....[61]....
        /*077c*/ 	.word	0xffffffff


	//   ....[62]....
        /*0780*/ 	.word	0xffffffff


	//   ....[63]....
        /*0784*/ 	.word	0xffffffff


	//   ....[64]....
        /*0788*/ 	.word	0xffffffff


	//   ....[65]....
        /*078c*/ 	.word	0xffffffff


	//   ....[66]....
        /*0790*/ 	.word	0xffffffff


	//   ....[67]....
        /*0794*/ 	.word	0xffffffff


	//   ....[68]....
        /*0798*/ 	.word	0xffffffff


	//   ....[69]....
        /*079c*/ 	.word	0xffffffff


	//   ....[70]....
        /*07a0*/ 	.word	0xffffffff


	//   ....[71]....
        /*07a4*/ 	.word	0xffffffff


	//   ....[72]....
        /*07a8*/ 	.word	0xffffffff


	//   ....[73]....
        /*07ac*/ 	.word	0xffffffff


	//   ....[74]....
        /*07b0*/ 	.word	0xffffffff


	//   ....[75]....
        /*07b4*/ 	.word	0xffffffff


	//   ....[76]....
        /*07b8*/ 	.word	0xffffffff


	//   ....[77]....
        /*07bc*/ 	.word	0xffffffff


	//   ....[78]....
        /*07c0*/ 	.word	0xffffffff


	//   ....[79]....
        /*07c4*/ 	.word	0xffffffff


	//   ....[80]....
        /*07c8*/ 	.word	0xffffffff


	//   ....[81]....
        /*07cc*/ 	.word	0xffffffff


	//   ....[82]....
        /*07d0*/ 	.word	0xffffffff


	//   ....[83]....
        /*07d4*/ 	.word	0xffffffff


	//   ....[84]....
        /*07d8*/ 	.word	0xffffffff


	//   ....[85]....
        /*07dc*/ 	.word	0xffffffff


	//   ....[86]....
        /*07e0*/ 	.word	0xffffffff


	//   ....[87]....
        /*07e4*/ 	.word	0xffffffff


	//   ....[88]....
        /*07e8*/ 	.word	0xffffffff


	//   ....[89]....
        /*07ec*/ 	.word	0xffffffff


	//   ....[90]....
        /*07f0*/ 	.word	0xffffffff


	//   ....[91]....
        /*07f4*/ 	.word	0xffffffff


	//   ....[92]....
        /*07f8*/ 	.word	0xffffffff


	//   ....[93]....
        /*07fc*/ 	.word	0xffffffff


	//   ....[94]....
        /*0800*/ 	.word	0xffffffff


	//   ....[95]....
        /*0804*/ 	.word	0xffffffff


	//   ....[96]....
        /*0808*/ 	.word	0xffffffff


	//   ....[97]....
        /*080c*/ 	.word	0xffffffff


	//   ....[98]....
        /*0810*/ 	.word	0xffffffff


	//----- nvinfo : EIATTR_COOP_GROUP_INSTR_OFFSETS
	.align		4
.L_220:
        /*0814*/ 	.byte	0x04, 0x28
        /*0816*/ 	.short	(.L_222 - .L_221)


	//   ....[0]....
.L_221:
        /*0818*/ 	.word	0x000000a0


	//   ....[1]....
        /*081c*/ 	.word	0x000019c0


	//   ....[2]....
        /*0820*/ 	.word	0x000019f0


	//   ....[3]....
        /*0824*/ 	.word	0x00001b00


	//   ....[4]....
        /*0828*/ 	.word	0x00001b30


	//   ....[5]....
        /*082c*/ 	.word	0x00001d30


	//   ....[6]....
        /*0830*/ 	.word	0x00001d50


	//   ....[7]....
        /*0834*/ 	.word	0x00001d90


	//   ....[8]....
        /*0838*/ 	.word	0x00001dc0


	//   ....[9]....
        /*083c*/ 	.word	0x00001e30


	//   ....[10]....
        /*0840*/ 	.word	0x00001e60


	//   ....[11]....
        /*0844*/ 	.word	0x000021f0


	//   ....[12]....
        /*0848*/ 	.word	0x00002230


	//   ....[13]....
        /*084c*/ 	.word	0x00002310


	//   ....[14]....
        /*0850*/ 	.word	0x00002330


	//   ....[15]....
        /*0854*/ 	.word	0x00002890


	//   ....[16]....
        /*0858*/ 	.word	0x000028a0


	//   ....[17]....
        /*085c*/ 	.word	0x000038c0


	//   ....[18]....
        /*0860*/ 	.word	0x000038d0


	//   ....[19]....
        /*0864*/ 	.word	0x000039e0


	//   ....[20]....
        /*0868*/ 	.word	0x00003a00


	//   ....[21]....
        /*086c*/ 	.word	0x00003cf0


	//   ....[22]....
        /*0870*/ 	.word	0x00003f50


	//   ....[23]....
        /*0874*/ 	.word	0x00004ae0


	//   ....[24]....
        /*0878*/ 	.word	0x00004b30


	//   ....[25]....
        /*087c*/ 	.word	0x00004cd0


	//   ....[26]....
        /*0880*/ 	.word	0x00004d40


	//   ....[27]....
        /*0884*/ 	.word	0x00006860


	//   ....[28]....
        /*0888*/ 	.word	0x00006870


	//   ....[29]....
        /*088c*/ 	.word	0x000069b0


	//   ....[30]....
        /*0890*/ 	.word	0x000069c0


	//   ....[31]....
        /*0894*/ 	.word	0x00007740


	//   ....[32]....
        /*0898*/ 	.word	0x00007760


	//   ....[33]....
        /*089c*/ 	.word	0x00007870


	//   ....[34]....
        /*08a0*/ 	.word	0x00007890


	//   ....[35]....
        /*08a4*/ 	.word	0x00007a90


	//   ....[36]....
        /*08a8*/ 	.word	0x000080b0


	//   ....[37]....
        /*08ac*/ 	.word	0x00008430


	//   ....[38]....
        /*08b0*/ 	.word	0x00008450


	//   ....[39]....
        /*08b4*/ 	.word	0x00008f60


	//   ....[40]....
        /*08b8*/ 	.word	0x00008f80


	//   ....[41]....
        /*08bc*/ 	.word	0x0000a800


	//   ....[42]....
        /*08c0*/ 	.word	0x0000a810


	//   ....[43]....
        /*08c4*/ 	.word	0x0000a950


	//   ....[44]....
        /*08c8*/ 	.word	0x0000a960


	//   ....[45]....
        /*08cc*/ 	.word	0x0000b710


	//   ....[46]....
        /*08d0*/ 	.word	0x0000b730


	//   ....[47]....
        /*08d4*/ 	.word	0x0000b820


	//   ....[48]....
        /*08d8*/ 	.word	0x0000b830


	//   ....[49]....
        /*08dc*/ 	.word	0x0000ba30


	//   ....[50]....
        /*08e0*/ 	.word	0x0000ba50


	//   ....[51]....
        /*08e4*/ 	.word	0x0000c050


	//   ....[52]....
        /*08e8*/ 	.word	0x0000c070


	//   ....[53]....
        /*08ec*/ 	.word	0x0000d6b0


	//   ....[54]....
        /*08f0*/ 	.word	0x0000d6c0


	//   ....[55]....
        /*08f4*/ 	.word	0x0000d890


	//   ....[56]....
        /*08f8*/ 	.word	0x0000d8a0


	//   ....[57]....
        /*08fc*/ 	.word	0x0000e680


	//   ....[58]....
        /*0900*/ 	.word	0x0000e690


	//   ....[59]....
        /*0904*/ 	.word	0x0000e750


	//   ....[60]....
        /*0908*/ 	.word	0x0000e780


	//   ....[61]....
        /*090c*/ 	.word	0x0000e960


	//   ....[62]....
        /*0910*/ 	.word	0x0000ef70


	//   ....[63]....
        /*0914*/ 	.word	0x0000f2d0


	//   ....[64]....
        /*0918*/ 	.word	0x0000f2f0


	//   ....[65]....
        /*091c*/ 	.word	0x0000fe10


	//   ....[66]....
        /*0920*/ 	.word	0x0000fe30


	//   ....[67]....
        /*0924*/ 	.word	0x00011060


	//   ....[68]....
        /*0928*/ 	.word	0x00011070


	//   ....[69]....
        /*092c*/ 	.word	0x000110a0


	//   ....[70]....
        /*0930*/ 	.word	0x000110c0


	//   ....[71]....
        /*0934*/ 	.word	0x00012b20


	//   ....[72]....
        /*0938*/ 	.word	0x00012b60


	//   ....[73]....
        /*093c*/ 	.word	0x00012bc0


	//   ....[74]....
        /*0940*/ 	.word	0x00012bf0


	//   ....[75]....
        /*0944*/ 	.word	0x00012e20


	//   ....[76]....
        /*0948*/ 	.word	0x00012e30


	//   ....[77]....
        /*094c*/ 	.word	0x00013030


	//   ....[78]....
        /*0950*/ 	.word	0x00013060


	//   ....[79]....
        /*0954*/ 	.word	0x00013220


	//   ....[80]....
        /*0958*/ 	.word	0x00013250


	//   ....[81]....
        /*095c*/ 	.word	0x00013410


	//   ....[82]....
        /*0960*/ 	.word	0x00013430


	//   ....[83]....
        /*0964*/ 	.word	0x00013db0


	//   ....[84]....
        /*0968*/ 	.word	0x00013dd0


	//   ....[85]....
        /*096c*/ 	.word	0x00013f90


	//   ....[86]....
        /*0970*/ 	.word	0x00013fc0


	//   ....[87]....
        /*0974*/ 	.word	0x00014150


	//   ....[88]....
        /*0978*/ 	.word	0x00014180


	//   ....[89]....
        /*097c*/ 	.word	0x00014310


	//   ....[90]....
        /*0980*/ 	.word	0x00014330


	//   ....[91]....
        /*0984*/ 	.word	0x00014500


	//   ....[92]....
        /*0988*/ 	.word	0x00014560


	//   ....[93]....
        /*098c*/ 	.word	0x000145c0


	//   ....[94]....
        /*0990*/ 	.word	0x00014620


	//   ....[95]....
        /*0994*/ 	.word	0x00014690


	//   ....[96]....
        /*0998*/ 	.word	0x000146f0


	//   ....[97]....
        /*099c*/ 	.word	0x00014750


	//   ....[98]....
        /*09a0*/ 	.word	0x000147b0


	//----- nvinfo : EIATTR_EXIT_INSTR_OFFSETS
	.align		4
.L_222:
        /*09a4*/ 	.byte	0x04, 0x1c
        /*09a6*/ 	.short	(.L_224 - .L_223)


	//   ....[0]....
.L_223:
        /*09a8*/ 	.word	0x00000450


	//   ....[1]....
        /*09ac*/ 	.word	0x00013440


	//   ....[2]....
        /*09b0*/ 	.word	0x00013580


	//   ....[3]....
        /*09b4*/ 	.word	0x000135e0


	//   ....[4]....
        /*09b8*/ 	.word	0x00014340


	//   ....[5]....
        /*09bc*/ 	.word	0x00014450


	//   ....[6]....
        /*09c0*/ 	.word	0x000144b0


	//----- nvinfo : EIATTR_CTAIDZ_USED
	.align		4
.L_224:
        /*09c4*/ 	.byte	0x01, 0x04
	.zero		2


	//----- nvinfo : EIATTR_MAX_THREADS
	.align		4
        /*09c8*/ 	.byte	0x04, 0x05
        /*09ca*/ 	.short	(.L_226 - .L_225)
.L_225:
        /*09cc*/ 	.word	0x00000100
        /*09d0*/ 	.word	0x00000001
        /*09d4*/ 	.word	0x00000001


	//----- nvinfo : EIATTR_CRS_STACK_SIZE
	.align		4
.L_226:
        /*09d8*/ 	.byte	0x04, 0x1e
        /*09da*/ 	.short	(.L_228 - .L_227)
.L_227:
        /*09dc*/ 	.word	0x00000000
.L_228:


//--------------------- .nv.info._ZN7cutlass13device_kernelIN5flash19enable_sm80_to_sm89INS1_16FlashAttnFwdSm80INS1_25CollectiveMainloopFwdSm80ILi8ELi1ELb0EN4cute5tupleIJNS5_1CILi128EEENS7_ILi32EEENS7_ILi256EEEEEELi256ENS_10bfloat16_tEfNS_4arch4Sm80ELb0ELb1ELb0ELb1ELb1ELb1ELb1ELb0EEENS1_21CollectiveEpilogueFwdINS6_IJS8_SA_S9_EEENS6_IJNS7_ILi1EEESI_SI_EEESC_SE_Li256ELb1ELb1ELb0ELb0EEENS1_19SingleTileSchedulerILb1ELb0ELb1ELi128EEEEEEEEEvNT_6ParamsE --------------------------
	.section	.nv.info._ZN7cutlass13device_kernelIN5flash19enable_sm80_to_sm89INS1_16FlashAttnFwdSm80INS1_25CollectiveMainloopFwdSm80ILi8ELi1ELb0EN4cute5tupleIJNS5_1CILi128EEENS7_ILi32EEENS7_ILi256EEEEEELi256ENS_10bfloat16_tEfNS_4arch4Sm80ELb0ELb1ELb0ELb1ELb1ELb1ELb1ELb0EEENS1_21CollectiveEpilogueFwdINS6_IJS8_SA_S9_EEENS6_IJNS7_ILi1EEESI_SI_EEESC_SE_Li256ELb1ELb1ELb0ELb0EEENS1_19SingleTileSchedulerILb1ELb0ELb1ELi128EEEEEEEEEvNT_6ParamsE,"",@"SHT_CUDA_INFO"
	.sectionflags	@""
	.align	4


	//----- nvinfo : EIATTR_CUDA_API_VERSION
	.align		4
        /*0000*/ 	.byte	0x04, 0x37
        /*0002*/ 	.short	(.L_230 - .L_229)
.L_229:
        /*0004*/ 	.word	0x00000082


	//----- nvinfo : EIATTR_SW2861232_WAR
	.align		4
.L_230:
        /*0008*/ 	.byte	0x01, 0x35
	.zero		2


	//----- nvinfo : EIATTR_PARAM_CBANK
	.align		4
        /*000c*/ 	.byte	0x04, 0x0a
        /*000e*/ 	.short	(.L_232 - .L_231)
	.align		4
.L_231:
        /*0010*/ 	.word	index@(.nv.constant0._ZN7cutlass13device_kernelIN5flash19enable_sm80_to_sm89INS1_16FlashAttnFwdSm80INS1_25CollectiveMainloopFwdSm80ILi8ELi1ELb0EN4cute5tupleIJNS5_1CILi128EEENS7_ILi32EEENS7_ILi256EEEEEELi256ENS_10bfloat16_tEfNS_4arch4Sm80ELb0ELb1ELb0ELb1ELb1ELb1ELb1ELb0EEENS1_21CollectiveEpilogueFwdINS6_IJS8_SA_S9_EEENS6_IJNS7_ILi1EEESI_SI_EEESC_SE_Li256ELb1ELb1ELb0ELb0EEENS1_19SingleTileSchedulerILb1ELb0ELb1ELi128EEEEEEEEEvNT_6ParamsE)
        /*0014*/ 	.short	0x0160
        /*0016*/ 	.short	0x0418


	//----- nvinfo : EIATTR_CBANK_PARAM_SIZE
	.align		4
.L_232:
        /*0018*/ 	.byte	0x03, 0x19
        /*001a*/ 	.short	0x0418


	//----- nvinfo : EIATTR_KPARAM_INFO
	.align		4
        /*001c*/ 	.byte	0x04, 0x17
        /*001e*/ 	.short	(.L_234 - .L_233)
.L_233:
        /*0020*/ 	.word	0x00000000
        /*0024*/ 	.short	0x0000
        /*0026*/ 	.short	0x0000
        /*0028*/ 	.byte	0x00, 0xf0, 0x61, 0x10


	//----- nvinfo : EIATTR_MAXREG_COUNT
	.align		4
.L_234:
        /*002c*/ 	.byte	0x03, 0x1b
        /*002e*/ 	.short	0x00ff


	//----- nvinfo : EIATTR_NUM_BARRIERS
	.align		4
        /*0030*/ 	.byte	0x02, 0x4c
        /*0032*/ 	.byte	0x02
	.zero		1


	//----- nvinfo : EIATTR_MERCURY_ISA_VERSION
	.align		4
        /*0034*/ 	.byte	0x03, 0x5f
        /*0036*/ 	.short	0x0000


	//----- nvinfo : EIATTR_COOP_GROUP_MASK_REGIDS
	.align		4
        /*0038*/ 	.byte	0x04, 0x29
        /*003a*/ 	.short	(.L_236 - .L_235)


	//   ....[0]....
.L_235:
        /*003c*/ 	.word	0xffffffff


	//   ....[1]....
        /*0040*/ 	.word	0xffffffff


	//   ....[2]....
        /*0044*/ 	.word	0xffffffff


	//   ....[3]....
        /*0048*/ 	.word	0xffffffff


	//   ....[4]....
        /*004c*/ 	.word	0xffffffff


	//   ....[5]....
        /*0050*/ 	.word	0xffffffff


	//   ....[6]....
        /*0054*/ 	.word	0xffffffff


	//   ....[7]....
        /*0058*/ 	.word	0xffffffff


	//   ....[8]....
        /*005c*/ 	.word	0xffffffff


	//   ....[9]....
        /*0060*/ 	.word	0xffffffff


	//   ....[10]....
        /*0064*/ 	.word	0xffffffff


	//   ....[11]....
        /*0068*/ 	.word	0xffffffff


	//   ....[12]....
        /*006c*/ 	.word	0xffffffff


	//   ....[13]....
        /*0070*/ 	.word	0xffffffff


	//   ....[14]....
        /*0074*/ 	.word	0xffffffff


	//   ....[15]....
        /*0078*/ 	.word	0xffffffff


	//   ....[16]....
        /*007c*/ 	.word	0xffffffff


	//   ....[17]....
        /*0080*/ 	.word	0xffffffff


	//   ....[18]....
        /*0084*/ 	.word	0xffffffff


	//   ....[19]....
        /*0088*/ 	.word	0xffffffff


	//   ....[20]....
        /*008c*/ 	.word	0xffffffff


	//   ....[21]....
        /*0090*/ 	.word	0xffffffff


	//   ....[22]....
        /*0094*/ 	.word	0xffffffff


	//   ....[23]....
        /*0098*/ 	.word	0xffffffff


	//   ....[24]....
        /*009c*/ 	.word	0xffffffff


	//   ....[25]....
        /*00a0*/ 	.word	0xffffffff


	//   ....[26]....
        /*00a4*/ 	.word	0xffffffff


	//   ....[27]....
        /*00a8*/ 	.word	0xffffffff


	//   ....[28]....
        /*00ac*/ 	.word	0xffffffff


	//   ....[29]....
        /*00b0*/ 	.word	0xffffffff


	//   ....[30]....
        /*00b4*/ 	.word	0xffffffff


	//   ....[31]....
        /*00b8*/ 	.word	0xffffffff


	//   ....[32]....
        /*00bc*/ 	.word	0xffffffff


	//   ....[33]....
        /*00c0*/ 	.word	0xffffffff


	//   ....[34]....
        /*00c4*/ 	.word	0xffffffff


	//   ....[35]....
        /*00c8*/ 	.word	0xffffffff


	//   ....[36]....
        /*00cc*/ 	.word	0xffffffff


	//   ....[37]....
        /*00d0*/ 	.word	0xffffffff


	//   ....[38]....
        /*00d4*/ 	.word	0xffffffff


	//   ....[39]....
        /*00d8*/ 	.word	0xffffffff


	//   ....[40]....
        /*00dc*/ 	.word	0xffffffff


	//   ....[41]....
        /*00e0*/ 	.word	0xffffffff


	//   ....[42]....
        /*00e4*/ 	.word	0xffffffff


	//   ....[43]....
        /*00e8*/ 	.word	0xffffffff


	//   ....[44]....
        /*00ec*/ 	.word	0xffffffff


	//   ....[45]....
        /*00f0*/ 	.word	0xffffffff


	//   ....[46]....
        /*00f4*/ 	.word	0xffffffff


	//   ....[47]....
        /*00f8*/ 	.word	0xffffffff


	//   ....[48]....
        /*00fc*/ 	.word	0xffffffff


	//   ....[49]....
        /*0100*/ 	.word	0xffffffff


	//   ....[50]....
        /*0104*/ 	.word	0xffffffff


	//   ....[51]....
        /*0108*/ 	.word	0xffffffff


	//   ....[52]....
        /*010c*/ 	.word	0xffffffff


	//   ....[53]....
        /*0110*/ 	.word	0xffffffff


	//   ....[54]....
        /*0114*/ 	.word	0xffffffff


	//   ....[55]....
        /*0118*/ 	.word	0xffffffff


	//   ....[56]....
        /*011c*/ 	.word	0xffffffff


	//   ....[57]....
        /*0120*/ 	.word	0xffffffff


	//   ....[58]....
        /*0124*/ 	.word	0xffffffff


	//   ....[59]....
        /*0128*/ 	.word	0xffffffff


	//   ....[60]....
        /*012c*/ 	.word	0xffffffff


	//   ....[61]....
        /*0130*/ 	.word	0xffffffff


	//   ....[62]....
        /*0134*/ 	.word	0xffffffff


	//   ....[63]....
        /*0138*/ 	.word	0xffffffff


	//   ....[64]....
        /*013c*/ 	.word	0xffffffff


	//   ....[65]....
        /*0140*/ 	.word	0xffffffff


	//   ....[66]....
        /*0144*/ 	.word	0xffffffff


	//   ....[67]....
        /*0148*/ 	.word	0xffffffff


	//   ....[68]....
        /*014c*/ 	.word	0xffffffff


	//   ....[69]....
        /*0150*/ 	.word	0xffffffff


	//   ....[70]....
        /*0154*/ 	.word	0xffffffff


	//   ....[71]....
        /*0158*/ 	.word	0xffffffff


	//   ....[72]....
        /*015c*/ 	.word	0xffffffff


	//   ....[73]....
        /*0160*/ 	.word	0xffffffff


	//   ....[74]....
        /*0164*/ 	.word	0xffffffff


	//   ....[75]....
        /*0168*/ 	.word	0xffffffff


	//   ....[76]....
        /*016c*/ 	.word	0xffffffff


	//   ....[77]....
        /*0170*/ 	.word	0xffffffff


	//   ....[78]....
        /*0174*/ 	.word	0xffffffff


	//   ....[79]....
        /*0178*/ 	.word	0xffffffff


	//   ....[80]....
        /*017c*/ 	.word	0xffffffff


	//   ....[81]....
        /*0180*/ 	.word	0xffffffff


	//   ....[82]....
        /*0184*/ 	.word	0xffffffff


	//   ....[83]....
        /*0188*/ 	.word	0xffffffff


	//   ....[84]....
        /*018c*/ 	.word	0xffffffff


	//   ....[85]....
        /*0190*/ 	.word	0xffffffff


	//   ....[86]....
        /*0194*/ 	.word	0xffffffff


	//   ....[87]....
        /*0198*/ 	.word	0xffffffff


	//   ....[88]....
        /*019c*/ 	.word	0xffffffff


	//   ....[89]....
        /*01a0*/ 	.word	0xffffffff


	//   ....[90]....
        /*01a4*/ 	.word	0xffffffff


	//   ....[91]....
        /*01a8*/ 	.word	0xffffffff


	//   ....[92]....
        /*01ac*/ 	.word	0xffffffff


	//   ....[93]....
        /*01b0*/ 	.word	0xffffffff


	//   ....[94]....
        /*01b4*/ 	.word	0xffffffff


	//   ....[95]....
        /*01b8*/ 	.word	0xffffffff


	//   ....[96]....
        /*01bc*/ 	.word	0xffffffff


	//   ....[97]....
        /*01c0*/ 	.word	0xffffffff


	//   ....[98]....
        /*01c4*/ 	.word	0xffffffff


	//   ....[99]....
        /*01c8*/ 	.word	0xffffffff


	//   ....[100]....
        /*01cc*/ 	.word	0xffffffff


	//   ....[101]....
        /*01d0*/ 	.word	0xffffffff


	//   ....[102]....
        /*01d4*/ 	.word	0xffffffff


	//   ....[103]....
        /*01d8*/ 	.word	0xffffffff


	//   ....[104]....
        /*01dc*/ 	.word	0xffffffff


	//   ....[105]....
        /*01e0*/ 	.word	0xffffffff


	//   ....[106]....
        /*01e4*/ 	.word	0xffffffff


	//   ....[107]....
        /*01e8*/ 	.word	0xffffffff


	//   ....[108]....
        /*01ec*/ 	.word	0xffffffff


	//   ....[109]....
        /*01f0*/ 	.word	0xffffffff


	//   ....[110]....
        /*01f4*/ 	.word	0xffffffff


	//   ....[111]....
        /*01f8*/ 	.word	0xffffffff


	//   ....[112]....
        /*01fc*/ 	.word	0xffffffff


	//----- nvinfo : EIATTR_COOP_GROUP_INSTR_OFFSETS
	.align		4
.L_236:
        /*0200*/ 	.byte	0x04, 0x28
        /*0202*/ 	.short	(.L_238 - .L_237)


	//   ....[0]....
.L_237:
        /*0204*/ 	.word	0x00000090


	//   ....[1]....
        /*0208*/ 	.word	0x00002380


	//   ....[2]....
        /*020c*/ 	.word	0x00002390


	//   ....[3]....
        /*0210*/ 	.word	0x000035b0


	//   ....[4]....
        /*0214*/ 	.word	0x000035c0


	//   ....[5]....
        /*0218*/ 	.word	0x000046d0


	//   ....[6]....
        /*021c*/ 	.word	0x000046f0


	//   ....[7]....
        /*0220*/ 	.word	0x00004ac0


	//   ....[8]....
        /*0224*/ 	.word	0x00004ae0


	//   ....[9]....
        /*0228*/ 	.word	0x00005c30


	//   ....[10]....
        /*022c*/ 	.word	0x00005c70


	//   ....[11]....
        /*0230*/ 	.word	0x00005e60


	//   ....[12]....
        /*0234*/ 	.word	0x00005e90


	//   ....[13]....
        /*0238*/ 	.word	0x00006010


	//   ....[14]....
        /*023c*/ 	.word	0x00006040


	//   ....[15]....
        /*0240*/ 	.word	0x000061c0


	//   ....[16]....
        /*0244*/ 	.word	0x00006200


	//   ....[17]....
        /*0248*/ 	.word	0x00006710


	//   ....[18]....
        /*024c*/ 	.word	0x00006760


	//   ....[19]....
        /*0250*/ 	.word	0x00006b70


	//   ....[20]....
        /*0254*/ 	.word	0x00006bd0


	//   ....[21]....
        /*0258*/ 	.word	0x00006c00


	//   ....[22]....
        /*025c*/ 	.word	0x00006c10


	//   ....[23]....
        /*0260*/ 	.word	0x00006ee0


	//   ....[24]....
        /*0264*/ 	.word	0x000070a0


	//   ....[25]....
        /*0268*/ 	.word	0x000070e0


	//   ....[26]....
        /*026c*/ 	.word	0x00007120


	//   ....[27]....
        /*0270*/ 	.word	0x00007450


	//   ....[28]....
        /*0274*/ 	.word	0x00007610


	//   ....[29]....
        /*0278*/ 	.word	0x00007650


	//   ....[30]....
        /*027c*/ 	.word	0x00007690


	//   ....[31]....
        /*0280*/ 	.word	0x000079d0


	//   ....[32]....
        /*0284*/ 	.word	0x00007b90


	//   ....[33]....
        /*0288*/ 	.word	0x00007bd0


	//   ....[34]....
        /*028c*/ 	.word	0x00007c10


	//   ....[35]....
        /*0290*/ 	.word	0x0000b630


	//   ....[36]....
        /*0294*/ 	.word	0x0000b690


	//   ....[37]....
        /*0298*/ 	.word	0x0000b6d0


	//   ....[38]....
        /*029c*/ 	.word	0x0000b6f0


	//   ....[39]....
        /*02a0*/ 	.word	0x0000b890


	//   ....[40]....
        /*02a4*/ 	.word	0x0000ba50


	//   ....[41]....
        /*02a8*/ 	.word	0x0000ba90


	//   ....[42]....
        /*02ac*/ 	.word	0x0000bad0


	//   ....[43]....
        /*02b0*/ 	.word	0x0000bcd0


	//   ....[44]....
        /*02b4*/ 	.word	0x0000be90


	//   ....[45]....
        /*02b8*/ 	.word	0x0000bed0


	//   ....[46]....
        /*02bc*/ 	.word	0x0000bf10


	//   ....[47]....
        /*02c0*/ 	.word	0x0000c120


	//   ....[48]....
        /*02c4*/ 	.word	0x0000c230


	//   ....[49]....
        /*02c8*/ 	.word	0x0000c270


	//   ....[50]....
        /*02cc*/ 	.word	0x0000c2b0


	//   ....[51]....
        /*02d0*/ 	.word	0x00010620


	//   ....[52]....
        /*02d4*/ 	.word	0x00010650


	//   ....[53]....
        /*02d8*/ 	.word	0x00011200


	//   ....[54]....
        /*02dc*/ 	.word	0x00011210


	//   ....[55]....
        /*02e0*/ 	.word	0x00011520


	//   ....[56]....
        /*02e4*/ 	.word	0x00011830


	//   ....[57]....
        /*02e8*/ 	.word	0x00011e90


	//   ....[58]....
        /*02ec*/ 	.word	0x00011ec0


	//   ....[59]....
        /*02f0*/ 	.word	0x00011f20


	//   ....[60]....
        /*02f4*/ 	.word	0x00011f50


	//   ....[61]....
        /*02f8*/ 	.word	0x00012c00


	//   ....[62]....
        /*02fc*/ 	.word	0x00012c10


	//   ....[63]....
        /*0300*/ 	.word	0x000135b0


	//   ....[64]....
        /*0304*/ 	.word	0x000135c0


	//   ....[65]....
        /*0308*/ 	.word	0x00013750


	//   ....[66]....
        /*030c*/ 	.word	0x000139f0


	//   ....[67]....
        /*0310*/ 	.word	0x00013ef0


	//   ....[68]....
        /*0314*/ 	.word	0x00014040


	//   ....[69]....
        /*0318*/ 	.word	0x00014110


	//   ....[70]....
        /*031c*/ 	.word	0x00014220


	//   ....[71]....
        /*0320*/ 	.word	0x000158c0


	//   ....[72]....
        /*0324*/ 	.word	0x000158d0


	//   ....[73]....
        /*0328*/ 	.word	0x00016270


	//   ....[74]....
        /*032c*/ 	.word	0x00016280


	//   ....[75]....
        /*0330*/ 	.word	0x000164c0


	//   ....[76]....
        /*0334*/ 	.word	0x000164e0


	//   ....[77]....
        /*0338*/ 	.word	0x00016570


	//   ....[78]....
        /*033c*/ 	.word	0x00016580


	//   ....[79]....
        /*0340*/ 	.word	0x000179a0


	//   ....[80]....
        /*0344*/ 	.word	0x000179b0


	//   ....[81]....
        /*0348*/ 	.word	0x00018390


	//   ....[82]....
        /*034c*/ 	.word	0x000183a0


	//   ....[83]....
        /*0350*/ 	.word	0x00018530


	//   ....[84]....
        /*0354*/ 	.word	0x000187d0


	//   ....[85]....
        /*0358*/ 	.word	0x00018d90


	//   ....[86]....
        /*035c*/ 	.word	0x00018e30


	//   ....[87]....
        /*0360*/ 	.word	0x00018f00


	//   ....[88]....
        /*0364*/ 	.word	0x00019010


	//   ....[89]....
        /*0368*/ 	.word	0x0001a170


	//   ....[90]....
        /*036c*/ 	.word	0x0001a1a0


	//   ....[91]....
        /*0370*/ 	.word	0x0001a1f0


	//   ....[92]....
        /*0374*/ 	.word	0x0001a200


	//   ....[93]....
        /*0378*/ 	.word	0x0001bc60


	//   ....[94]....
        /*037c*/ 	.word	0x0001bca0


	//   ....[95]....
        /*0380*/ 	.word	0x0001bce0


	//   ....[96]....
        /*0384*/ 	.word	0x0001bd10


	//   ....[97]....
        /*0388*/ 	.word	0x0001bf50


	//   ....[98]....
        /*038c*/ 	.word	0x0001bf60


	//   ....[99]....
        /*0390*/ 	.word	0x0001c160


	//   ....[100]....
        /*0394*/ 	.word	0x0001c190


	//   ....[101]....
        /*0398*/ 	.word	0x0001c350


	//   ....[102]....
        /*039c*/ 	.word	0x0001c380


	//   ....[103]....
        /*03a0*/ 	.word	0x0001c540


	//   ....[104]....
        /*03a4*/ 	.word	0x0001c560


	//   ....[105]....
        /*03a8*/ 	.word	0x0001cf10


	//   ....[106]....
        /*03ac*/ 	.word	0x0001cf30


	//   ....[107]....
        /*03b0*/ 	.word	0x0001d0c0


	//   ....[108]....
        /*03b4*/ 	.word	0x0001d0f0


	//   ....[109]....
        /*03b8*/ 	.word	0x0001d280


	//   ....[110]....
        /*03bc*/ 	.word	0x0001d2b0


	//   ....[111]....
        /*03c0*/ 	.word	0x0001d440


	//   ....[112]....
        /*03c4*/ 	.word	0x0001d460


	//----- nvinfo : EIATTR_EXIT_INSTR_OFFSETS
	.align		4
.L_238:
        /*03c8*/ 	.byte	0x04, 0x1c
        /*03ca*/ 	.short	(.L_240 - .L_239)


	//   ....[0]....
.L_239:
        /*03cc*/ 	.word	0x00000440


	//   ....[1]....
        /*03d0*/ 	.word	0x0001c570


	//   ....[2]....
        /*03d4*/ 	.word	0x0001c6b0


	//   ....[3]....
        /*03d8*/ 	.word	0x0001c710


	//   ....[4]....
        /*03dc*/ 	.word	0x0001d470


	//   ....[5]....
        /*03e0*/ 	.word	0x0001d580


	//   ....[6]....
        /*03e4*/ 	.word	0x0001d5e0


	//----- nvinfo : EIATTR_CTAIDZ_USED
	.align		4
.L_240:
        /*03e8*/ 	.byte	0x01, 0x04
	.zero		2


	//----- nvinfo : EIATTR_MAX_THREADS
	.align		4
        /*03ec*/ 	.byte	0x04, 0x05
        /*03ee*/ 	.short	(.L_242 - .L_241)
.L_241:
        /*03f0*/ 	.word	0x00000100
        /*03f4*/ 	.word	0x00000001
        /*03f8*/ 	.word	0x00000001


	//----- nvinfo : EIATTR_CRS_STACK_SIZE
	.align		4
.L_242:
        /*03fc*/ 	.byte	0x04, 0x1e
        /*03fe*/ 	.short	(.L_244 - .L_243)
.L_243:
        /*0400*/ 	.word	0x00000000
.L_244:


//--------------------- .nv.info._ZN7cutlass13device_kernelIN5flash19enable_sm80_to_sm89INS1_16FlashAttnFwdSm80INS1_25CollectiveMainloopFwdSm80ILi8ELi1ELb1EN4cute5tupleIJNS5_1CILi128EEENS7_ILi64EEENS7_ILi256EEEEEELi256ENS_10bfloat16_tEfNS_4arch4Sm80ELb1ELb0ELb0ELb0ELb1ELb0ELb1ELb0EEENS1_21CollectiveEpilogueFwdINS6_IJS8_SA_S9_EEENS6_IJNS7_ILi1EEESI_SI_EEESC_SE_Li256ELb0ELb1ELb0ELb0EEENS1_30DynamicPersistentTileSchedulerILi256ELi256ELb0ELb1ELb0EEEEEEEEEvNT_6ParamsE --------------------------
	.section	.nv.info._ZN7cutlass13device_kernelIN5flash19enable_sm80_to_sm89INS1_16FlashAttnFwdSm80INS1_25CollectiveMainloopFwdSm80ILi8ELi1ELb1EN4cute5tupleIJNS5_1CILi128EEENS7_ILi64EEENS7_ILi256EEEEEELi256ENS_10bfloat16_tEfNS_4arch4Sm80ELb1ELb0ELb0ELb0ELb1ELb0ELb1ELb0EEENS1_21CollectiveEpilogueFwdINS6_IJS8_SA_S9_EEENS6_IJNS7_ILi1EEESI_SI_EEESC_SE_Li256ELb0ELb1ELb0ELb0EEENS1_30DynamicPersistentTileSchedulerILi256ELi256ELb0ELb1ELb0EEEEEEEEEvNT_6ParamsE,"",@"SHT_CUDA_INFO"
	.sectionflags	@""
	.align	4


	//----- nvinfo : EIATTR_CUDA_API_VERSION
	.align		4
        /*0000*/ 	.byte	0x04, 0x37
        /*0002*/ 	.short	(.L_246 - .L_245)
.L_245:
        /*0004*/ 	.word	0x00000082


	//----- nvinfo : EIATTR_SW2861232_WAR
	.align		4
.L_246:
        /*0008*/ 	.byte	0x01, 0x35
	.zero		2


	//----- nvinfo : EIATTR_PARAM_CBANK
	.align		4
        /*000c*/ 	.byte	0x04, 0x0a
        /*000e*/ 	.short	(.L_248 - .L_247)
	.align		4
.L_247:
        /*0010*/ 	.word	index@(.nv.constant0._ZN7cutlass13device_kernelIN5flash19enable_sm80_to_sm89INS1_16FlashAttnFwdSm80INS1_25CollectiveMainloopFwdSm80ILi8ELi1ELb1EN4cute5tupleIJNS5_1CILi128EEENS7_ILi64EEENS7_ILi256EEEEEELi256ENS_10bfloat16_tEfNS_4arch4Sm80ELb1ELb0ELb0ELb0ELb1ELb0ELb1ELb0EEENS1_21CollectiveEpilogueFwdINS6_IJS8_SA_S9_EEENS6_IJNS7_ILi1EEESI_SI_EEESC_SE_Li256ELb0ELb1ELb0ELb0EEENS1_30DynamicPersistentTileSchedulerILi256ELi256ELb0ELb1ELb0EEEEEEEEEvNT_6ParamsE)
        /*0014*/ 	.short	0x0160
        /*0016*/ 	.short	0x0428


	//----- nvinfo : EIATTR_CBANK_PARAM_SIZE
	.align		4
.L_248:
        /*0018*/ 	.byte	0x03, 0x19
        /*001a*/ 	.short	0x0428


	//----- nvinfo : EIATTR_KPARAM_INFO
	.align		4
        /*001c*/ 	.byte	0x04, 0x17
        /*001e*/ 	.short	(.L_250 - .L_249)
.L_249:
        /*0020*/ 	.word	0x00000000
        /*0024*/ 	.short	0x0000
        /*0026*/ 	.short	0x0000
        /*0028*/ 	.byte	0x00, 0xf0, 0xa1, 0x10


	//----- nvinfo : EIATTR_MAXREG_COUNT
	.align		4
.L_250:
        /*002c*/ 	.byte	0x03, 0x1b
        /*002e*/ 	.short	0x00ff


	//----- nvinfo : EIATTR_NUM_BARRIERS
	.align		4
        /*0030*/ 	.byte	0x02, 0x4c
        /*0032*/ 	.byte	0x06
	.zero		1


	//----- nvinfo : EIATTR_ANNOTATIONS
	.align		4
        /*0034*/ 	.byte	0x04, 0x55
        /*0036*/ 	.short	(.L_252 - .L_251)


	//   ....[0]....
.L_251:
        /* <DEDUP_REMOVED lines=174> */


	//----- nvinfo : EIATTR_MERCURY_ISA_VERSION
	.align		4
.L_252:
        /*0b08*/ 	.byte	0x03, 0x5f
        /*0b0a*/ 	.short	0x0000


	//----- nvinfo : EIATTR_INT_WARP_WIDE_INSTR_OFFSETS
	.align		4
        /*0b0c*/ 	.byte	0x04, 0x31
        /*0b0e*/ 	.short	(.L_254 - .L_253)


	//   ....[0]....
.L_253:
        /*0b10*/ 	.word	0x0000e110


	//   ....[1]....
        /*0b14*/ 	.word	0x0000e190


	//----- nvinfo : EIATTR_COOP_GROUP_MASK_REGIDS
	.align		4
.L_254:
        /*0b18*/ 	.byte	0x04, 0x29
        /*0b1a*/ 	.short	(.L_256 - .L_255)


	//   ....[0]....
.L_255:
        /*0b1c*/ 	.word	0xffffffff


	//   ....[1]....
        /*0b20*/ 	.word	0xffffffff


	//   ....[2]....
        /*0b24*/ 	.word	0xffffffff


	//   ....[3]....
        /*0b28*/ 	.word	0xffffffff


	//   ....[4]....
        /*0b2c*/ 	.word	0xffffffff


	//   ....[5]....
        /*0b30*/ 	.word	0xffffffff


	//   ....[6]....
        /*0b34*/ 	.word	0xffffffff


	//   ....[7]....
        /*0b38*/ 	.word	0xffffffff


	//   ....[8]....
        /*0b3c*/ 	.word	0xffffffff


	//   ....[9]....
        /*0b40*/ 	.word	0xffffffff


	//   ....[10]....
        /*0b44*/ 	.word	0xffffffff


	//   ....[11]....
        /*0b48*/ 	.word	0xffffffff


	//   ....[12]....
        /*0b4c*/ 	.word	0xffffffff


	//   ....[13]....
        /*0b50*/ 	.word	0xffffffff


	//   ....[14]....
        /*0b54*/ 	.word	0xffffffff


	//   ....[15]....
        /*0b58*/ 	.word	0xffffffff


	//   ....[16]....
        /*0b5c*/ 	.word	0xffffffff


	//   ....[17]....
        /*0b60*/ 	.word	0xffffffff


	//   ....[18]....
        /*0b64*/ 	.word	0xffffffff


	//   ....[19]....
        /*0b68*/ 	.word	0xffffffff


	//   ....[20]....
        /*0b6c*/ 	.word	0xffffffff


	//   ....[21]....
        /*0b70*/ 	.word	0xffffffff


	//   ....[22]....
        /*0b74*/ 	.word	0xffffffff


	//   ....[23]....
        /*0b78*/ 	.word	0xffffffff


	//   ....[24]....
        /*0b7c*/ 	.word	0xffffffff


	//   ....[25]....
        /*0b80*/ 	.word	0xffffffff


	//   ....[26]....
        /*0b84*/ 	.word	0xffffffff


	//   ....[27]....
        /*0b88*/ 	.word	0xffffffff


	//   ....[28]....
        /*0b8c*/ 	.word	0xffffffff


	//   ....[29]....
        /*0b90*/ 	.word	0xffffffff


	//   ....[30]....
        /*0b94*/ 	.word	0xffffffff


	//   ....[31]....
        /*0b98*/ 	.word	0xffffffff


	//   ....[32]....
        /*0b9c*/ 	.word	0xffffffff


	//   ....[33]....
        /*0ba0*/ 	.word	0xffffffff


	//   ....[34]....
        /*0ba4*/ 	.word	0xffffffff


	//   ....[35]....
        /*0ba8*/ 	.word	0xffffffff


	//   ....[36]....
        /*0bac*/ 	.word	0xffffffff


	//   ....[37]....
        /*0bb0*/ 	.word	0xffffffff


	//   ....[38]....
        /*0bb4*/ 	.word	0xffffffff


	//   ....[39]....
        /*0bb8*/ 	.word	0xffffffff


	//   ....[40]....
        /*0bbc*/ 	.word	0xffffffff


	//   ....[41]....
        /*0bc0*/ 	.word	0xffffffff


	//   ....[42]....
        /*0bc4*/ 	.word	0xffffffff


	//   ....[43]....
        /*0bc8*/ 	.word	0xffffffff


	//   ....[44]....
        /*0bcc*/ 	.word	0xffffffff


	//   ....[45]....
        /*0bd0*/ 	.word	0xffffffff


	//   ....[46]....
        /*0bd4*/ 	.word	0xffffffff


	//   ....[47]....
        /*0bd8*/ 	.word	0xffffffff


	//   ....[48]....
        /*0bdc*/ 	.word	0xffffffff


	//   ....[49]....
        /*0be0*/ 	.word	0xffffffff


	//   ....[50]....
        /*0be4*/ 	.word	0xffffffff


	//   ....[51]....
        /*0be8*/ 	.word	0xffffffff


	//   ....[52]....
        /*0bec*/ 	.word	0xffffffff


	//   ....[53]....
        /*0bf0*/ 	.word	0xffffffff


	//   ....[54]....
        /*0bf4*/ 	.word	0xffffffff


	//   ....[55]....
        /*0bf8*/ 	.word	0xffffffff


	//   ....[56]....
        /*0bfc*/ 	.word	0xffffffff


	//   ....[57]....
        /*0c00*/ 	.word	0xffffffff


	//   ....[58]....
        /*0c04*/ 	.word	0xffffffff


	//   ....[59]....
        /*0c08*/ 	.word	0xffffffff


	//   ....[60]....
        /*0c0c*/ 	.word	0xffffffff


	//   ....[61]....
        /*0c10*/ 	.word	0xffffffff


	//   ....[62]....
        /*0c14*/ 	.word	0xffffffff


	//   ....[63]....
        /*0c18*/ 	.word	0xffffffff


	//   ....[64]....
        /*0c1c*/ 	.word	0xffffffff


	//   ....[65]....
        /*0c20*/ 	.word	0xffffffff


	//   ....[66]....
        /*0c24*/ 	.word	0xffffffff


	//   ....[67]....
        /*0c28*/ 	.word	0xffffffff


	//   ....[68]....
        /*0c2c*/ 	.word	0xffffffff


	//   ....[69]....
        /*0c30*/ 	.word	0xffffffff


	//   ....[70]....
        /*0c34*/ 	.word	0xffffffff


	//   ....[71]....
        /*0c38*/ 	.word	0xffffffff


	//   ....[72]....
        /*0c3c*/ 	.word	0xffffffff


	//   ....[73]....
        /*0c40*/ 	.word	0xffffffff


	//   ....[74]....
        /*0c44*/ 	.word	0xffffffff


	//   ....[75]....
        /*0c48*/ 	.word	0xffffffff


	//   ....[76]....
        /*0c4c*/ 	.word	0xffffffff


	//   ....[77]....
        /*0c50*/ 	.word	0xffffffff


	//   ....[78]....
        /*0c54*/ 	.word	0xffffffff


	//   ....[79]....
        /*0c58*/ 	.word	0xffffffff


	//   ....[80]....
        /*0c5c*/ 	.word	0xffffffff


	//   ....[81]....
        /*0c60*/ 	.word	0xffffffff


	//   ....[82]....
        /*0c64*/ 	.word	0xffffffff


	//   ....[83]....
        /*0c68*/ 	.word	0xffffffff


	//   ....[84]....
        /*0c6c*/ 	.word	0xffffffff


	//   ....[85]....
        /*0c70*/ 	.word	0xffffffff


	//   ....[86]....
        /*0c74*/ 	.word	0xffffffff


	//   ....[87]....
        /*0c78*/ 	.word	0xffffffff


	//   ....[88]....
        /*0c7c*/ 	.word	0xffffffff


	//   ....[89]....
        /*0c80*/ 	.word	0xffffffff


	//   ....[90]....
        /*0c84*/ 	.word	0xffffffff


	//   ....[91]....
        /*0c88*/ 	.word	0xffffffff


	//   ....[92]....
        /*0c8c*/ 	.word	0xffffffff


	//   ....[93]....
        /*0c90*/ 	.word	0xffffffff


	//   ....[94]....
        /*0c94*/ 	.word	0xffffffff


	//   ....[95]....
        /*0c98*/ 	.word	0xffffffff


	//   ....[96]....
        /*0c9c*/ 	.word	0xffffffff


	//   ....[97]....
        /*0ca0*/ 	.word	0xffffffff


	//   ....[98]....
        /*0ca4*/ 	.word	0xffffffff


	//   ....[99]....
        /*0ca8*/ 	.word	0xffffffff


	//   ....[100]....
        /*0cac*/ 	.word	0xffffffff


	//   ....[101]....
        /*0cb0*/ 	.word	0xffffffff


	//   ....[102]....
        /*0cb4*/ 	.word	0xffffffff


	//   ....[103]....
        /*0cb8*/ 	.word	0xffffffff


	//   ....[104]....
        /*0cbc*/ 	.word	0xffffffff


	//   ....[105]....
        /*0cc0*/ 	.word	0xffffffff


	//   ....[106]....
        /*0cc4*/ 	.word	0xffffffff


	//   ....[107]....
        /*0cc8*/ 	.word	0xffffffff


	//   ....[108]....
        /*0ccc*/ 	.word	0xffffffff


	//   ....[109]....
        /*0cd0*/ 	.word	0xffffffff


	//   ....[110]....
        /*0cd4*/ 	.word	0xffffffff


	//   ....[111]....
        /*0cd8*/ 	.word	0xffffffff


	//   ....[112]....
        /*0cdc*/ 	.word	0xffffffff


	//   ....[113]....
        /*0ce0*/ 	.word	0xffffffff


	//   ....[114]....
        /*0ce4*/ 	.word	0xffffffff


	//   ....[115]....
        /*0ce8*/ 	.word	0xffffffff


	//   ....[116]....
        /*0cec*/ 	.word	0xffffffff


	//   ....[117]....
        /*0cf0*/ 	.word	0xffffffff


	//   ....[118]....
        /*0cf4*/ 	.word	0xffffffff


	//   ....[119]....
        /*0cf8*/ 	.word	0xffffffff


	//   ....[120]....
        /*0cfc*/ 	.word	0xffffffff


	//   ....[121]....
        /*0d00*/ 	.word	0xffffffff


	//   ....[122]....
        /*0d04*/ 	.word	0xffffffff


	//   ....[123]....
        /*0d08*/ 	.word	0xffffffff


	//   ....[124]....
        /*0d0c*/ 	.word	0xffffffff


	//----- nvinfo : EIATTR_COOP_GROUP_INSTR_OFFSETS
	.align		4
.L_256:
        /*0d10*/ 	.byte	0x04, 0x28
        /*0d12*/ 	.short	(.L_258 - .L_257)


	//   ....[0]....
.L_257:
        /*0d14*/ 	.word	0x00000050


	//   ....[1]....
        /*0d18*/ 	.word	0x000017d0


	//   ....[2]....
        /*0d1c*/ 	.word	0x00001800


	//   ....[3]....
        /*0d20*/ 	.word	0x00001830


	//   ....[4]....
        /*0d24*/ 	.word	0x00001850


	//   ....[5]....
        /*0d28*/ 	.word	0x00001a20


	//   ....[6]....
        /*0d2c*/ 	.word	0x00001a40


	//   ....[7]....
        /*0d30*/ 	.word	0x00001b70


	//   ....[8]....
        /*0d34*/ 	.word	0x00001b90


	//   ....[9]....
        /*0d38*/ 	.word	0x00001db0


	//   ....[10]....
        /*0d3c*/ 	.word	0x00001dd0


	//   ....[11]....
        /*0d40*/ 	.word	0x00001e20


	//   ....[12]....
        /*0d44*/ 	.word	0x00001e80


	//   ....[13]....
        /*0d48*/ 	.word	0x00002480


	//   ....[14]....
        /*0d4c*/ 	.word	0x00002490


	//   ....[15]....
        /*0d50*/ 	.word	0x000024a0


	//   ....[16]....
        /*0d54*/ 	.word	0x000024b0


	//   ....[17]....
        /*0d58*/ 	.word	0x00003570


	//   ....[18]....
        /*0d5c*/ 	.word	0x000035e0


	//   ....[19]....
        /*0d60*/ 	.word	0x00003700


	//   ....[20]....
        /*0d64*/ 	.word	0x00003740


	//   ....[21]....
        /*0d68*/ 	.word	0x00003a50


	//   ....[22]....
        /*0d6c*/ 	.word	0x00003c90


	//   ....[23]....
        /*0d70*/ 	.word	0x00004090


	//   ....[24]....
        /*0d74*/ 	.word	0x000040b0


	//   ....[25]....
        /*0d78*/ 	.word	0x000040d0


	//   ....[26]....
        /*0d7c*/ 	.word	0x000040f0


	//   ....[27]....
        /*0d80*/ 	.word	0x00005ce0


	//   ....[28]....
        /*0d84*/ 	.word	0x00005d50


	//   ....[29]....
        /*0d88*/ 	.word	0x00005e50


	//   ....[30]....
        /*0d8c*/ 	.word	0x00005e80


	//   ....[31]....
        /*0d90*/ 	.word	0x00007040


	//   ....[32]....
        /*0d94*/ 	.word	0x000070b0


	//   ....[33]....
        /*0d98*/ 	.word	0x000071b0


	//   ....[34]....
        /*0d9c*/ 	.word	0x000071e0


	//   ....[35]....
        /*0da0*/ 	.word	0x00007520


	//   ....[36]....
        /*0da4*/ 	.word	0x00007750


	//   ....[37]....
        /*0da8*/ 	.word	0x00007a70


	//   ....[38]....
        /*0dac*/ 	.word	0x00007a90


	//   ....[39]....
        /*0db0*/ 	.word	0x00007bb0


	//   ....[40]....
        /*0db4*/ 	.word	0x00007bd0


	//   ....[41]....
        /*0db8*/ 	.word	0x00009ee0


	//   ....[42]....
        /*0dbc*/ 	.word	0x00009f50


	//   ....[43]....
        /*0dc0*/ 	.word	0x00009fa0


	//   ....[44]....
        /*0dc4*/ 	.word	0x00009fd0


	//   ....[45]....
        /*0dc8*/ 	.word	0x0000b340


	//   ....[46]....
        /*0dcc*/ 	.word	0x0000b380


	//   ....[47]....
        /*0dd0*/ 	.word	0x0000b490


	//   ....[48]....
        /*0dd4*/ 	.word	0x0000b4b0


	//   ....[49]....
        /*0dd8*/ 	.word	0x0000b840


	//   ....[50]....
        /*0ddc*/ 	.word	0x0000b860


	//   ....[51]....
        /*0de0*/ 	.word	0x0000b880


	//   ....[52]....
        /*0de4*/ 	.word	0x0000b8a0


	//   ....[53]....
        /*0de8*/ 	.word	0x0000d6c0


	//   ....[54]....
        /*0dec*/ 	.word	0x0000d710


	//   ....[55]....
        /*0df0*/ 	.word	0x0000d730


	//   ....[56]....
        /*0df4*/ 	.word	0x0000d750


	//   ....[57]....
        /*0df8*/ 	.word	0x0000eb70


	//   ....[58]....
        /*0dfc*/ 	.word	0x0000ef20


	//   ....[59]....
        /*0e00*/ 	.word	0x0000ef40


	//   ....[60]....
        /*0e04*/ 	.word	0x0000ef60


	//   ....[61]....
        /*0e08*/ 	.word	0x0000ef80


	//   ....[62]....
        /*0e0c*/ 	.word	0x0000f220


	//   ....[63]....
        /*0e10*/ 	.word	0x0000f240


	//   ....[64]....
        /*0e14*/ 	.word	0x0000f3c0


	//   ....[65]....
        /*0e18*/ 	.word	0x0000f3f0


	//   ....[66]....
        /*0e1c*/ 	.word	0x0000f530


	//   ....[67]....
        /*0e20*/ 	.word	0x0000f560


	//   ....[68]....
        /*0e24*/ 	.word	0x0000f6a0


	//   ....[69]....
        /*0e28*/ 	.word	0x0000f6c0


	//   ....[70]....
        /*0e2c*/ 	.word	0x0000fc90


	//   ....[71]....
        /*0e30*/ 	.word	0x0000fcb0


	//   ....[72]....
        /*0e34*/ 	.word	0x0000ff10


	//   ....[73]....
        /*0e38*/ 	.word	0x0000ff20


	//   ....[74]....
        /*0e3c*/ 	.word	0x00010110


	//   ....[75]....
        /*0e40*/ 	.word	0x00010130


	//   ....[76]....
        /*0e44*/ 	.word	0x00010320


	//   ....[77]....
        /*0e48*/ 	.word	0x00010330


	//   ....[78]....
        /*0e4c*/ 	.word	0x00010590


	//   ....[79]....
        /*0e50*/ 	.word	0x000106a0


	//   ....[80]....
        /*0e54*/ 	.word	0x00010710


	//   ....[81]....
        /*0e58*/ 	.word	0x00010930


	//   ....[82]....
        /*0e5c*/ 	.word	0x000109a0


	//   ....[83]....
        /*0e60*/ 	.word	0x00010a10


	//   ....[84]....
        /*0e64*/ 	.word	0x00010a90


	//   ....[85]....
        /*0e68*/ 	.word	0x00010ed0


	//   ....[86]....
        /*0e6c*/ 	.word	0x00010f20


	//   ....[87]....
        /*0e70*/ 	.word	0x00010f70


	//   ....[88]....
        /*0e74*/ 	.word	0x00010fc0


	//   ....[89]....
        /*0e78*/ 	.word	0x00011030


	//   ....[90]....
        /*0e7c*/ 	.word	0x000110a0


	//   ....[91]....
        /*0e80*/ 	.word	0x000112c0


	//   ....[92]....
        /*0e84*/ 	.word	0x00011330


	//   ....[93]....
        /*0e88*/ 	.word	0x000113a0


	//   ....[94]....
        /*0e8c*/ 	.word	0x00011410


	//   ....[95]....
        /*0e90*/ 	.word	0x00011630


	//   ....[96]....
        /*0e94*/ 	.word	0x000116a0


	//   ....[97]....
        /*0e98*/ 	.word	0x00011710


	//   ....[98]....
        /*0e9c*/ 	.word	0x00011790


	//   ....[99]....
        /*0ea0*/ 	.word	0x00011bd0


	//   ....[100]....
        /*0ea4*/ 	.word	0x00011c10


	//   ....[101]....
        /*0ea8*/ 	.word	0x00011c60


	//   ....[102]....
        /*0eac*/ 	.word	0x00011ca0


	//   ....[103]....
        /*0eb0*/ 	.word	0x00011d00


	//   ....[104]....
        /*0eb4*/ 	.word	0x00011d70


	//   ....[105]....
        /*0eb8*/ 	.word	0x00011de0


	//   ....[106]....
        /*0ebc*/ 	.word	0x00011f90


	//   ....[107]....
        /*0ec0*/ 	.word	0x00012000


	//   ....[108]....
        /*0ec4*/ 	.word	0x00012050


	//   ....[109]....
        /*0ec8*/ 	.word	0x00012090


	//   ....[110]....
        /*0ecc*/ 	.word	0x000120e0


	//   ....[111]....
        /*0ed0*/ 	.word	0x00012120


	//   ....[112]....
        /*0ed4*/ 	.word	0x00012170


	//   ....[113]....
        /*0ed8*/ 	.word	0x000121d0


	//   ....[114]....
        /*0edc*/ 	.word	0x00012220


	//   ....[115]....
        /*0ee0*/ 	.word	0x00012280


	//   ....[116]....
        /*0ee4*/ 	.word	0x000122f0


	//   ....[117]....
        /*0ee8*/ 	.word	0x00012360


	//   ....[118]....
        /*0eec*/ 	.word	0x000123e0


	//   ....[119]....
        /*0ef0*/ 	.word	0x00012450


	//   ....[120]....
        /*0ef4*/ 	.word	0x000124d0


	//   ....[121]....
        /*0ef8*/ 	.word	0x00012550


	//   ....[122]....
        /*0efc*/ 	.word	0x000125d0


	//   ....[123]....
        /*0f00*/ 	.word	0x00012640


	//   ....[124]....
        /*0f04*/ 	.word	0x000126b0


	//----- nvinfo : EIATTR_EXIT_INSTR_OFFSETS
	.align		4
.L_258:
        /*0f08*/ 	.byte	0x04, 0x1c
        /*0f0a*/ 	.short	(.L_260 - .L_259)


	//   ....[0]....
.L_259:
        /*0f0c*/ 	.word	0x000000a0


	//   ....[1]....
        /*0f10*/ 	.word	0x00010650


	//----- nvinfo : EIATTR_MAX_THREADS
	.align		4
.L_260:
        /*0f14*/ 	.byte	0x04, 0x05
        /*0f16*/ 	.short	(.L_262 - .L_261)
.L_261:
        /*0f18*/ 	.word	0x00000100
        /*0f1c*/ 	.word	0x00000001
        /*0f20*/ 	.word	0x00000001


	//----- nvinfo : EIATTR_CRS_STACK_SIZE
	.align		4
.L_262:
        /*0f24*/ 	.byte	0x04, 0x1e
        /*0f26*/ 	.short	(.L_264 - .L_263)
.L_263:
        /*0f28*/ 	.word	0x00000000
.L_264:


//--------------------- .nv.info._ZN7cutlass13device_kernelIN5flash19enable_sm80_to_sm89INS1_16FlashAttnFwdSm80INS1_25CollectiveMainloopFwdSm80ILi8ELi1ELb1EN4cute5tupleIJNS5_1CILi128EEENS7_ILi64EEENS7_ILi256EEEEEELi256ENS_10bfloat16_tEfNS_4arch4Sm80ELb1ELb0ELb0ELb1ELb1ELb0ELb1ELb0EEENS1_21CollectiveEpilogueFwdINS6_IJS8_SA_S9_EEENS6_IJNS7_ILi1EEESI_SI_EEESC_SE_Li256ELb1ELb1ELb0ELb0EEENS1_19SingleTileSchedulerILb1ELb0ELb1ELi128EEEEEEEEEvNT_6ParamsE --------------------------
	.section	.nv.info._ZN7cutlass13device_kernelIN5flash19enable_sm80_to_sm89INS1_16FlashAttnFwdSm80INS1_25CollectiveMainloopFwdSm80ILi8ELi1ELb1EN4cute5tupleIJNS5_1CILi128EEENS7_ILi64EEENS7_ILi256EEEEEELi256ENS_10bfloat16_tEfNS_4arch4Sm80ELb1ELb0ELb0ELb1ELb1ELb0ELb1ELb0EEENS1_21CollectiveEpilogueFwdINS6_IJS8_SA_S9_EEENS6_IJNS7_ILi1EEESI_SI_EEESC_SE_Li256ELb1ELb1ELb0ELb0EEENS1_19SingleTileSchedulerILb1ELb0ELb1ELi128EEEEEEEEEvNT_6ParamsE,"",@"SHT_CUDA_INFO"
	.sectionflags	@""
	.align	4


	//----- nvinfo : EIATTR_CUDA_API_VERSION
	.align		4
        /*0000*/ 	.byte	0x04, 0x37
        /*0002*/ 	.short	(.L_266 - .L_265)
.L_265:
        /*0004*/ 	.word	0x00000082


	//----- nvinfo : EIATTR_SW2861232_WAR
	.align		4
.L_266:
        /*0008*/ 	.byte	0x01, 0x35
	.zero		2


	//----- nvinfo : EIATTR_PARAM_CBANK
	.align		4
        /*000c*/ 	.byte	0x04, 0x0a
        /*000e*/ 	.short	(.L_268 - .L_267)
	.align		4
.L_267:
        /*0010*/ 	.word	index@(.nv.constant0._ZN7cutlass13device_kernelIN5flash19enable_sm80_to_sm89INS1_16FlashAttnFwdSm80INS1_25CollectiveMainloopFwdSm80ILi8ELi1ELb1EN4cute5tupleIJNS5_1CILi128EEENS7_ILi64EEENS7_ILi256EEEEEELi256ENS_10bfloat16_tEfNS_4arch4Sm80ELb1ELb0ELb0ELb1ELb1ELb0ELb1ELb0EEENS1_21CollectiveEpilogueFwdINS6_IJS8_SA_S9_EEENS6_IJNS7_ILi1EEESI_SI_EEESC_SE_Li256ELb1ELb1ELb0ELb0EEENS1_19SingleTileSchedulerILb1ELb0ELb1ELi128EEEEEEEEEvNT_6ParamsE)
        /*0014*/ 	.short	0x0160
        /*0016*/ 	.short	0x0418


	//----- nvinfo : EIATTR_CBANK_PARAM_SIZE
	.align		4
.L_268:
        /*0018*/ 	.byte	0x03, 0x19
        /*001a*/ 	.short	0x0418


	//----- nvinfo : EIATTR_KPARAM_INFO
	.align		4
        /*001c*/ 	.byte	0x04, 0x17
        /*001e*/ 	.short	(.L_270 - .L_269)
.L_269:
        /*0020*/ 	.word	0x00000000
        /*0024*/ 	.short	0x0000
        /*0026*/ 	.short	0x0000
        /*0028*/ 	.byte	0x00, 0xf0, 0x61, 0x10


	//----- nvinfo : EIATTR_MAXREG_COUNT
	.align		4
.L_270:
        /*002c*/ 	.byte	0x03, 0x1b
        /*002e*/ 	.short	0x00ff


	//----- nvinfo : EIATTR_NUM_BARRIERS
	.align		4
        /*0030*/ 	.byte	0x02, 0x4c
        /*0032*/ 	.byte	0x02
	.zero		1


	//----- nvinfo : EIATTR_ANNOTATIONS
	.align		4
        /*0034*/ 	.byte	0x04, 0x55
        /*0036*/ 	.short	(.L_272 - .L_271)


	//   ....[0]....
.L_271:
        /* <DEDUP_REMOVED lines=97> */


	//----- nvinfo : EIATTR_MERCURY_ISA_VERSION
	.align		4
.L_272:
        /*0630*/ 	.byte	0x03, 0x5f
        /*0632*/ 	.short	0x0000


	//----- nvinfo : EIATTR_COOP_GROUP_MASK_REGIDS
	.align		4
        /*0634*/ 	.byte	0x04, 0x29
        /*0636*/ 	.short	(.L_274 - .L_273)


	//   ....[0]....
.L_273:
        /*0638*/ 	.word	0xffffffff


	//   ....[1]....
        /*063c*/ 	.word	0xffffffff


	//   ....[2]....
        /*0640*/ 	.word	0xffffffff


	//   ....[3]....
        /*0644*/ 	.word	0xffffffff


	//   ....[4]....
        /*0648*/ 	.word	0xffffffff


	//   ....[5]....
        /*064c*/ 	.word	0xffffffff


	//   ....[6]....
        /*0650*/ 	.word	0xffffffff


	//   ....[7]....
        /*0654*/ 	.word	0xffffffff


	//   ....[8]....
        /*0658*/ 	.word	0xffffffff


	//   ....[9]....
        /*065c*/ 	.word	0xffffffff


	//   ....[10]....
        /*0660*/ 	.word	0xffffffff


	//   ....[11]....
        /*0664*/ 	.word	0xffffffff


	//   ....[12]....
        /*0668*/ 	.word	0xffffffff


	//   ....[13]....
        /*066c*/ 	.word	0xffffffff


	//   ....[14]....
        /*0670*/ 	.word	0xffffffff


	//   ....[15]....
        /*0674*/ 	.word	0xffffffff


	//   ....[16]....
        /*0678*/ 	.word	0xffffffff


	//   ....[17]....
        /*067c*/ 	.word	0xffffffff


	//   ....[18]....
        /*0680*/ 	.word	0xffffffff


	//   ....[19]....
        /*0684*/ 	.word	0xffffffff


	//   ....[20]....
        /*0688*/ 	.word	0xffffffff


	//   ....[21]....
        /*068c*/ 	.word	0xffffffff


	//   ....[22]....
        /*0690*/ 	.word	0xffffffff


	//   ....[23]....
        /*0694*/ 	.word	0xffffffff


	//   ....[24]....
        /*0698*/ 	.word	0xffffffff


	//   ....[25]....
        /*069c*/ 	.word	0xffffffff


	//   ....[26]....
        /*06a0*/ 	.word	0xffffffff


	//   ....[27]....
        /*06a4*/ 	.word	0xffffffff


	//   ....[28]....
        /*06a8*/ 	.word	0xffffffff


	//   ....[29]....
        /*06ac*/ 	.word	0xffffffff


	//   ....[30]....
        /*06b0*/ 	.word	0xffffffff


	//   ....[31]....
        /*06b4*/ 	.word	0xffffffff


	//   ....[32]....
        /*06b8*/ 	.word	0xffffffff


	//   ....[33]....
        /*06bc*/ 	.word	0xffffffff


	//   ....[34]....
        /*06c0*/ 	.word	0xffffffff


	//   ....[35]....
        /*06c4*/ 	.word	0xffffffff


	//   ....[36]....
        /*06c8*/ 	.word	0xffffffff


	//   ....[37]....
        /*06cc*/ 	.word	0xffffffff


	//   ....[38]....
        /*06d0*/ 	.word	0xffffffff


	//   ....[39]....
        /*06d4*/ 	.word	0xffffffff


	//   ....[40]....
        /*06d8*/ 	.word	0xffffffff


	//   ....[41]....
        /*06dc*/ 	.word	0xffffffff


	//   ....[42]....
        /*06e0*/ 	.word	0xffffffff


	//   ....[43]....
        /*06e4*/ 	.word	0xffffffff


	//   ....[44]....
        /*06e8*/ 	.word	0xffffffff


	//   ....[45]....
        /*06ec*/ 	.word	0xffffffff


	//   ....[46]....
        /*06f0*/ 	.word	0xffffffff


	//   ....[47]....
        /*06f4*/ 	.word	0xffffffff


	//   ....[48]....
        /*06f8*/ 	.word	0xffffffff


	//   ....[49]....
        /*06fc*/ 	.word	0xffffffff


	//   ....[50]....
        /*0700*/ 	.word	0xffffffff


	//   ....[51]....
        /*0704*/ 	.word	0xffffffff


	//   ....[52]....
        /*0708*/ 	.word	0xffffffff


	//   ....[53]....
        /*070c*/ 	.word	0xffffffff


	//   ....[54]....
        /*0710*/ 	.word	0xffffffff


	//   ....[55]....
        /*0714*/ 	.word	0xffffffff


	//   ....[56]....
        /*0718*/ 	.word	0xffffffff


	//   ....[57]....
        /*071c*/ 	.word	0xffffffff


	//   ....[58]....
        /*0720*/ 	.word	0xffffffff


	//   ....[59]....
        /*0724*/ 	.word	0xffffffff


	//   ....[60]....
        /*0728*/ 	.word	0xffffffff


	//   ....[61]....
        /*072c*/ 	.word	0xffffffff


	//   ....[62]....
        /*0730*/ 	.word	0xffffffff


	//   ....[63]....
        /*0734*/ 	.word	0xffffffff


	//   ....[64]....
        /*0738*/ 	.word	0xffffffff


	//   ....[65]....
        /*073c*/ 	.word	0xffffffff


	//   ....[66]....
        /*0740*/ 	.word	0xffffffff


	//   ....[67]....
        /*0744*/ 	.word	0xffffffff


	//   ....[68]....
        /*0748*/ 	.word	0xffffffff


	//   ....[69]....
        /*074c*/ 	.word	0xffffffff


	//   ....[70]....
        /*0750*/ 	.word	0xffffffff


	//   ....[71]....
        /*0754*/ 	.word	0xffffffff


	//   ....[72]....
        /*0758*/ 	.word	0xffffffff


	//   ....[73]....
        /*075c*/ 	.word	0xffffffff


	//   ....[74]....
        /*0760*/ 	.word	0xffffffff


	//   ....[75]....
        /*0764*/ 	.word	0xffffffff


	//   ....[76]....
        /*0768*/ 	.word	0xffffffff


	//----- nvinfo : EIATTR_COOP_GROUP_INSTR_OFFSETS
	.align		4
.L_274:
        /*076c*/ 	.byte	0x04, 0x28
        /*076e*/ 	.short	(.L_276 - .L_275)


	//   ....[0]....
.L_275:
        /*0770*/ 	.word	0x000000a0


	//   ....[1]....
        /*0774*/ 	.word	0x00001600


	//   ....[2]....
        /*0778*/ 	.word	0x00001630


	//   ....[3]....
        /*077c*/ 	.word	0x000016f0


	//   ....[4]....
        /*0780*/ 	.word	0x00001720


	//   ....[5]....
        /*0784*/ 	.word	0x00001860


	//   ....[6]....
        /*0788*/ 	.word	0x00001870


	//   ....[7]....
        /*078c*/ 	.word	0x000019c0


	//   ....[8]....
        /*0790*/ 	.word	0x000019d0


	//   ....[9]....
        /*0794*/ 	.word	0x00001b20


	//   ....[10]....
        /*0798*/ 	.word	0x00001b40


	//   ....[11]....
        /*079c*/ 	.word	0x00001c70


	//   ....[12]....
        /*07a0*/ 	.word	0x00001cc0


	//   ....[13]....
        /*07a4*/ 	.word	0x00001cf0


	//   ....[14]....
        /*07a8*/ 	.word	0x00001d10


	//   ....[15]....
        /*07ac*/ 	.word	0x00001e20


	//   ....[16]....
        /*07b0*/ 	.word	0x00001e50


	//   ....[17]....
        /*07b4*/ 	.word	0x00003720


	//   ....[18]....
        /*07b8*/ 	.word	0x00003730


	//   ....[19]....
        /*07bc*/ 	.word	0x00003810


	//   ....[20]....
        /*07c0*/ 	.word	0x00003830


	//   ....[21]....
        /*07c4*/ 	.word	0x00003c50


	//   ....[22]....
        /*07c8*/ 	.word	0x00003c80


	//   ....[23]....
        /*07cc*/ 	.word	0x00004370


	//   ....[24]....
        /*07d0*/ 	.word	0x000043a0


	//   ....[25]....
        /*07d4*/ 	.word	0x000043c0


	//   ....[26]....
        /*07d8*/ 	.word	0x000043e0


	//   ....[27]....
        /*07dc*/ 	.word	0x00005f90


	//   ....[28]....
        /*07e0*/ 	.word	0x00005fa0


	//   ....[29]....
        /*07e4*/ 	.word	0x00005fb0


	//   ....[30]....
        /*07e8*/ 	.word	0x00005fc0


	//   ....[31]....
        /*07ec*/ 	.word	0x00007210


	//   ....[32]....
        /*07f0*/ 	.word	0x00007220


	//   ....[33]....
        /*07f4*/ 	.word	0x00007230


	//   ....[34]....
        /*07f8*/ 	.word	0x00007240


	//   ....[35]....
        /*07fc*/ 	.word	0x00007680


	//   ....[36]....
        /*0800*/ 	.word	0x00007690


	//   ....[37]....
        /*0804*/ 	.word	0x00007c20


	//   ....[38]....
        /*0808*/ 	.word	0x00007c60


	//   ....[39]....
        /*080c*/ 	.word	0x00008250


	//   ....[40]....
        /*0810*/ 	.word	0x00008350


	//   ....[41]....
        /*0814*/ 	.word	0x00009ff0


	//   ....[42]....
        /*0818*/ 	.word	0x0000a000


	//   ....[43]....
        /*081c*/ 	.word	0x0000a080


	//   ....[44]....
        /*0820*/ 	.word	0x0000a090


	//   ....[45]....
        /*0824*/ 	.word	0x0000a470


	//   ....[46]....
        /*0828*/ 	.word	0x0000a480


	//   ....[47]....
        /*082c*/ 	.word	0x0000a4d0


	//   ....[48]....
        /*0830*/ 	.word	0x0000a4f0


	//   ....[49]....
        /*0834*/ 	.word	0x0000b4d0


	//   ....[50]....
        /*0838*/ 	.word	0x0000b4f0


	//   ....[51]....
        /*083c*/ 	.word	0x0000bb90


	//   ....[52]....
        /*0840*/ 	.word	0x0000bbb0


	//   ....[53]....
        /*0844*/ 	.word	0x0000d3c0


	//   ....[54]....
        /*0848*/ 	.word	0x0000d3d0


	//   ....[55]....
        /*084c*/ 	.word	0x0000d400


	//   ....[56]....
        /*0850*/ 	.word	0x0000d420


	//   ....[57]....
        /*0854*/ 	.word	0x0000eea0


	//   ....[58]....
        /*0858*/ 	.word	0x0000eee0


	//   ....[59]....
        /*085c*/ 	.word	0x0000ef20


	//   ....[60]....
        /*0860*/ 	.word	0x0000ef50


	//   ....[61]....
        /*0864*/ 	.word	0x0000f190


	//   ....[62]....
        /*0868*/ 	.word	0x0000f1a0


	//   ....[63]....
        /*086c*/ 	.word	0x0000f3a0


	//   ....[64]....
        /*0870*/ 	.word	0x0000f3d0


	//   ....[65]....
        /*0874*/ 	.word	0x0000f590


	//   ....[66]....
        /*0878*/ 	.word	0x0000f5c0


	//   ....[67]....
        /*087c*/ 	.word	0x0000f780


	//   ....[68]....
        /*0880*/ 	.word	0x0000f7a0


	//   ....[69]....
        /*0884*/ 	.word	0x00010120


	//   ....[70]....
        /*0888*/ 	.word	0x00010140


	//   ....[71]....
        /*088c*/ 	.word	0x00010300


	//   ....[72]....
        /*0890*/ 	.word	0x00010330


	//   ....[73]....
        /*0894*/ 	.word	0x000104c0


	//   ....[74]....
        /*0898*/ 	.word	0x000104f0


	//   ....[75]....
        /*089c*/ 	.word	0x00010680


	//   ....[76]....
        /*08a0*/ 	.word	0x000106a0


	//----- nvinfo : EIATTR_EXIT_INSTR_OFFSETS
	.align		4
.L_276:
        /*08a4*/ 	.byte	0x04, 0x1c
        /*08a6*/ 	.short	(.L_278 - .L_277)


	//   ....[0]....
.L_277:
        /*08a8*/ 	.word	0x00000450


	//   ....[1]....
        /*08ac*/ 	.word	0x0000f7b0


	//   ....[2]....
        /*08b0*/ 	.word	0x0000f8f0


	//   ....[3]....
        /*08b4*/ 	.word	0x0000f950


	//   ....[4]....
        /*08b8*/ 	.word	0x000106b0


	//   ....[5]....
        /*08bc*/ 	.word	0x000107c0


	//   ....[6]....
        /*08c0*/ 	.word	0x00010820


	//----- nvinfo : EIATTR_CTAIDZ_USED
	.align		4
.L_278:
        /*08c4*/ 	.byte	0x01, 0x04
	.zero		2


	//----- nvinfo : EIATTR_MAX_THREADS
	.align		4
        /*08c8*/ 	.byte	0x04, 0x05
        /*08ca*/ 	.short	(.L_280 - .L_279)
.L_279:
        /*08cc*/ 	.word	0x00000100
        /*08d0*/ 	.word	0x00000001
        /*08d4*/ 	.word	0x00000001


	//----- nvinfo : EIATTR_CRS_STACK_SIZE
	.align		4
.L_280:
        /*08d8*/ 	.byte	0x04, 0x1e
        /*08da*/ 	.short	(.L_282 - .L_281)
.L_281:
        /*08dc*/ 	.word	0x00000000
.L_282:


//--------------------- .nv.info._ZN7cutlass13device_kernelIN5flash19enable_sm80_to_sm89INS1_16FlashAttnFwdSm80INS1_25CollectiveMainloopFwdSm80ILi8ELi1ELb0EN4cute5tupleIJNS5_1CILi128EEENS7_ILi32EEENS7_ILi256EEEEEELi256ENS_10bfloat16_tEfNS_4arch4Sm80ELb1ELb0ELb0ELb1ELb1ELb1ELb1ELb0EEENS1_21CollectiveEpilogueFwdINS6_IJS8_SA_S9_EEENS6_IJNS7_ILi1EEESI_SI_EEESC_SE_Li256ELb1ELb1ELb0ELb0EEENS1_19SingleTileSchedulerILb1ELb0ELb1ELi128EEEEEEEEEvNT_6ParamsE --------------------------
	.section	.nv.info._ZN7cutlass13device_kernelIN5flash19enable_sm80_to_sm89INS1_16FlashAttnFwdSm80INS1_25CollectiveMainloopFwdSm80ILi8ELi1ELb0EN4cute5tupleIJNS5_1CILi128EEENS7_ILi32EEENS7_ILi256EEEEEELi256ENS_10bfloat16_tEfNS_4arch4Sm80ELb1ELb0ELb0ELb1ELb1ELb1ELb1ELb0EEENS1_21CollectiveEpilogueFwdINS6_IJS8_SA_S9_EEENS6_IJNS7_ILi1EEESI_SI_EEESC_SE_Li256ELb1ELb1ELb0ELb0EEENS1_19SingleTileSchedulerILb1ELb0ELb1ELi128EEEEEEEEEvNT_6ParamsE,"",@"SHT_CUDA_INFO"
	.sectionflags	@""
	.align	4


	//----- nvinfo : EIATTR_CUDA_API_VERSION
	.align		4
        /*0000*/ 	.byte	0x04, 0x37
        /*0002*/ 	.short	(.L_284 - .L_283)
.L_283:
        /*0004*/ 	.word	0x00000082


	//----- nvinfo : EIATTR_SW2861232_WAR
	.align		4
.L_284:
        /*0008*/ 	.byte	0x01, 0x35
	.zero		2


	//----- nvinfo : EIATTR_PARAM_CBANK
	.align		4
        /*000c*/ 	.byte	0x04, 0x0a
        /*000e*/ 	.short	(.L_286 - .L_285)
	.align		4
.L_285:
        /*0010*/ 	.word	index@(.nv.constant0._ZN7cutlass13device_kernelIN5flash19enable_sm80_to_sm89INS1_16FlashAttnFwdSm80INS1_25CollectiveMainloopFwdSm80ILi8ELi1ELb0EN4cute5tupleIJNS5_1CILi128EEENS7_ILi32EEENS7_ILi256EEEEEELi256ENS_10bfloat16_tEfNS_4arch4Sm80ELb1ELb0ELb0ELb1ELb1ELb1ELb1ELb0EEENS1_21CollectiveEpilogueFwdINS6_IJS8_SA_S9_EEENS6_IJNS7_ILi1EEESI_SI_EEESC_SE_Li256ELb1ELb1ELb0ELb0EEENS1_19SingleTileSchedulerILb1ELb0ELb1ELi128EEEEEEEEEvNT_6ParamsE)
        /*0014*/ 	.short	0x0160
        /*0016*/ 	.short	0x0418


	//----- nvinfo : EIATTR_CBANK_PARAM_SIZE
	.align		4
.L_286:
        /*0018*/ 	.byte	0x03, 0x19
        /*001a*/ 	.short	0x0418


	//----- nvinfo : EIATTR_KPARAM_INFO
	.align		4
        /*001c*/ 	.byte	0x04, 0x17
        /*001e*/ 	.short	(.L_288 - .L_287)
.L_287:
        /*0020*/ 	.word	0x00000000
        /*0024*/ 	.short	0x0000
        /*0026*/ 	.short	0x0000
        /*0028*/ 	.byte	0x00, 0xf0, 0x61, 0x10


	//----- nvinfo : EIATTR_MAXREG_COUNT
	.align		4
.L_288:
        /*002c*/ 	.byte	0x03, 0x1b
        /*002e*/ 	.short	0x00ff


	//----- nvinfo : EIATTR_NUM_BARRIERS
	.align		4
        /*0030*/ 	.byte	0x02, 0x4c
        /*0032*/ 	.byte	0x02
	.zero		1


	//----- nvinfo : EIATTR_MERCURY_ISA_VERSION
	.align		4
        /*0034*/ 	.byte	0x03, 0x5f
        /*0036*/ 	.short	0x0000


	//----- nvinfo : EIATTR_COOP_GROUP_MASK_REGIDS
	.align		4
        /*0038*/ 	.byte	0x04, 0x29
        /*003a*/ 	.short	(.L_290 - .L_289)


	//   ....[0]....
.L_289:
        /*003c*/ 	.word	0xffffffff


	//   ....[1]....
        /*0040*/ 	.word	0xffffffff


	//   ....[2]....
        /*0044*/ 	.word	0xffffffff


	//   ....[3]....
        /*0048*/ 	.word	0xffffffff


	//   ....[4]....
        /*004c*/ 	.word	0xffffffff


	//   ....[5]....
        /*0050*/ 	.word	0xffffffff


	//   ....[6]....
        /*0054*/ 	.word	0xffffffff


	//   ....[7]....
        /*0058*/ 	.word	0xffffffff


	//   ....[8]....
        /*005c*/ 	.word	0xffffffff


	//   ....[9]....
        /*0060*/ 	.word	0xffffffff


	//   ....[10]....
        /*0064*/ 	.word	0xffffffff


	//   ....[11]....
        /*0068*/ 	.word	0xffffffff


	//   ....[12]....
        /*006c*/ 	.word	0xffffffff


	//   ....[13]....
        /*0070*/ 	.word	0xffffffff


	//   ....[14]....
        /*0074*/ 	.word	0xffffffff


	//   ....[15]....
        /*0078*/ 	.word	0xffffffff


	//   ....[16]....
        /*007c*/ 	.word	0xffffffff


	//   ....[17]....
        /*0080*/ 	.word	0xffffffff


	//   ....[18]....
        /*0084*/ 	.word	0xffffffff


	//   ....[19]....
        /*0088*/ 	.word	0xffffffff


	//   ....[20]....
        /*008c*/ 	.word	0xffffffff


	//   ....[21]....
        /*0090*/ 	.word	0xffffffff


	//   ....[22]....
        /*0094*/ 	.word	0xffffffff


	//   ....[23]....
        /*0098*/ 	.word	0xffffffff


	//   ....[24]....
        /*009c*/ 	.word	0xffffffff


	//   ....[25]....
        /*00a0*/ 	.word	0xffffffff


	//   ....[26]....
        /*00a4*/ 	.word	0xffffffff


	//   ....[27]....
        /*00a8*/ 	.word	0xffffffff


	//   ....[28]....
        /*00ac*/ 	.word	0xffffffff


	//   ....[29]....
        /*00b0*/ 	.word	0xffffffff


	//   ....[30]....
        /*00b4*/ 	.word	0xffffffff


	//   ....[31]....
        /*00b8*/ 	.word	0xffffffff


	//   ....[32]....
        /*00bc*/ 	.word	0xffffffff


	//   ....[33]....
        /*00c0*/ 	.word	0xffffffff


	//   ....[34]....
        /*00c4*/ 	.word	0xffffffff


	//   ....[35]....
        /*00c8*/ 	.word	0xffffffff


	//   ....[36]....
        /*00cc*/ 	.word	0xffffffff


	//   ....[37]....
        /*00d0*/ 	.word	0xffffffff


	//   ....[38]....
        /*00d4*/ 	.word	0xffffffff


	//   ....[39]....
        /*00d8*/ 	.word	0xffffffff


	//   ....[40]....
        /*00dc*/ 	.word	0xffffffff


	//   ....[41]....
        /*00e0*/ 	.word	0xffffffff


	//   ....[42]....
        /*00e4*/ 	.word	0xffffffff


	//   ....[43]....
        /*00e8*/ 	.word	0xffffffff


	//   ....[44]....
        /*00ec*/ 	.word	0xffffffff


	//   ....[45]....
        /*00f0*/ 	.word	0xffffffff


	//   ....[46]....
        /*00f4*/ 	.word	0xffffffff


	//   ....[47]....
        /*00f8*/ 	.word	0xffffffff


	//   ....[48]....
        /*00fc*/ 	.word	0xffffffff


	//   ....[49]....
        /*0100*/ 	.word	0xffffffff


	//   ....[50]....
        /*0104*/ 	.word	0xffffffff


	//   ....[51]....
        /*0108*/ 	.word	0xffffffff


	//   ....[52]....
        /*010c*/ 	.word	0xffffffff


	//   ....[53]....
        /*0110*/ 	.word	0xffffffff


	//   ....[54]....
        /*0114*/ 	.word	0xffffffff


	//   ....[55]....
        /*0118*/ 	.word	0xffffffff


	//   ....[56]....
        /*011c*/ 	.word	0xffffffff


	//   ....[57]....
        /*0120*/ 	.word	0xffffffff


	//   ....[58]....
        /*0124*/ 	.word	0xffffffff


	//   ....[59]....
        /*0128*/ 	.word	0xffffffff


	//   ....[60]....
        /*012c*/ 	.word	0xffffffff


	//   ....[61]....
        /*0130*/ 	.word	0xffffffff


	//   ....[62]....
        /*0134*/ 	.word	0xffffffff


	//   ....[63]....
        /*0138*/ 	.word	0xffffffff


	//   ....[64]....
        /*013c*/ 	.word	0xffffffff


	//   ....[65]....
        /*0140*/ 	.word	0xffffffff


	//   ....[66]....
        /*0144*/ 	.word	0xffffffff


	//   ....[67]....
        /*0148*/ 	.word	0xffffffff


	//   ....[68]....
        /*014c*/ 	.word	0xffffffff


	//   ....[69]....
        /*0150*/ 	.word	0xffffffff


	//   ....[70]....
        /*0154*/ 	.word	0xffffffff


	//   ....[71]....
        /*0158*/ 	.word	0xffffffff


	//   ....[72]....
        /*015c*/ 	.word	0xffffffff


	//   ....[73]....
        /*0160*/ 	.word	0xffffffff


	//   ....[74]....
        /*0164*/ 	.word	0xffffffff


	//   ....[75]....
        /*0168*/ 	.word	0xffffffff


	//   ....[76]....
        /*016c*/ 	.word	0xffffffff


	//   ....[77]....
        /*0170*/ 	.word	0xffffffff


	//   ....[78]....
        /*0174*/ 	.word	0xffffffff


	//   ....[79]....
        /*0178*/ 	.word	0xffffffff


	//   ....[80]....
        /*017c*/ 	.word	0xffffffff


	//   ....[81]....
        /*0180*/ 	.word	0xffffffff


	//   ....[82]....
        /*0184*/ 	.word	0xffffffff


	//   ....[83]....
        /*0188*/ 	.word	0xffffffff


	//   ....[84]....
        /*018c*/ 	.word	0xffffffff


	//   ....[85]....
        /*0190*/ 	.word	0xffffffff


	//   ....[86]....
        /*0194*/ 	.word	0xffffffff


	//   ....[87]....
        /*0198*/ 	.word	0xffffffff


	//   ....[88]....
        /*019c*/ 	.word	0xffffffff


	//   ....[89]....
        /*01a0*/ 	.word	0xffffffff


	//   ....[90]....
        /*01a4*/ 	.word	0xffffffff


	//   ....[91]....
        /*01a8*/ 	.word	0xffffffff


	//   ....[92]....
        /*01ac*/ 	.word	0xffffffff


	//   ....[93]....
        /*01b0*/ 	.word	0xffffffff


	//   ....[94]....
        /*01b4*/ 	.word	0xffffffff


	//   ....[95]....
        /*01b8*/ 	.word	0xffffffff


	//   ....[96]....
        /*01bc*/ 	.word	0xffffffff


	//   ....[97]....
        /*01c0*/ 	.word	0xffffffff


	//   ....[98]....
        /*01c4*/ 	.word	0xffffffff


	//   ....[99]....
        /*01c8*/ 	.word	0xffffffff


	//   ....[100]....
        /*01cc*/ 	.word	0xffffffff


	//   ....[101]....
        /*01d0*/ 	.word	0xffffffff


	//   ....[102]....
        /*01d4*/ 	.word	0xffffffff


	//----- nvinfo : EIATTR_COOP_GROUP_INSTR_OFFSETS
	.align		4
.L_290:
        /*01d8*/ 	.byte	0x04, 0x28
        /*01da*/ 	.short	(.L_292 - .L_291)


	//   ....[0]....
.L_291:
        /*01dc*/ 	.word	0x00000090


	//   ....[1]....
        /*01e0*/ 	.word	0x00002040


	//   ....[2]....
        /*01e4*/ 	.word	0x00002050


	//   ....[3]....
        /*01e8*/ 	.word	0x00003270


	//   ....[4]....
        /*01ec*/ 	.word	0x00003280


	//   ....[5]....
        /*01f0*/ 	.word	0x00004390


	//   ....[6]....
        /*01f4*/ 	.word	0x000043b0


	//   ....[7]....
        /*01f8*/ 	.word	0x00004780


	//   ....[8]....
        /*01fc*/ 	.word	0x000047a0


	//   ....[9]....
        /*0200*/ 	.word	0x00005530


	//   ....[10]....
        /*0204*/ 	.word	0x00005580


	//   ....[11]....
        /*0208*/ 	.word	0x00005770


	//   ....[12]....
        /*020c*/ 	.word	0x000057a0


	//   ....[13]....
        /*0210*/ 	.word	0x00005920


	//   ....[14]....
        /*0214*/ 	.word	0x00005950


	//   ....[15]....
        /*0218*/ 	.word	0x00005ad0


	//   ....[16]....
        /*021c*/ 	.word	0x00005b20


	//   ....[17]....
        /*0220*/ 	.word	0x00006020


	//   ....[18]....
        /*0224*/ 	.word	0x00006070


	//   ....[19]....
        /*0228*/ 	.word	0x000064a0


	//   ....[20]....
        /*022c*/ 	.word	0x000064d0


	//   ....[21]....
        /*0230*/ 	.word	0x00006500


	//   ....[22]....
        /*0234*/ 	.word	0x00006510


	//   ....[23]....
        /*0238*/ 	.word	0x000067e0


	//   ....[24]....
        /*023c*/ 	.word	0x000069a0


	//   ....[25]....
        /*0240*/ 	.word	0x000069e0


	//   ....[26]....
        /*0244*/ 	.word	0x00006a20


	//   ....[27]....
        /*0248*/ 	.word	0x00006d50


	//   ....[28]....
        /*024c*/ 	.word	0x00006f10


	//   ....[29]....
        /*0250*/ 	.word	0x00006f50


	//   ....[30]....
        /*0254*/ 	.word	0x00006f90


	//   ....[31]....
        /*0258*/ 	.word	0x000072d0


	//   ....[32]....
        /*025c*/ 	.word	0x00007490


	//   ....[33]....
        /*0260*/ 	.word	0x000074d0


	//   ....[34]....
        /*0264*/ 	.word	0x00007510


	//   ....[35]....
        /*0268*/ 	.word	0x0000af40


	//   ....[36]....
        /*026c*/ 	.word	0x0000afa0


	//   ....[37]....
        /*0270*/ 	.word	0x0000afd0


	//   ....[38]....
        /*0274*/ 	.word	0x0000afe0


	//   ....[39]....
        /*0278*/ 	.word	0x0000b180


	//   ....[40]....
        /*027c*/ 	.word	0x0000b340


	//   ....[41]....
        /*0280*/ 	.word	0x0000b380


	//   ....[42]....
        /*0284*/ 	.word	0x0000b3c0


	//   ....[43]....
        /*0288*/ 	.word	0x0000b5c0


	//   ....[44]....
        /*028c*/ 	.word	0x0000b780


	//   ....[45]....
        /*0290*/ 	.word	0x0000b7c0


	//   ....[46]....
        /*0294*/ 	.word	0x0000b800


	//   ....[47]....
        /*0298*/ 	.word	0x0000ba10


	//   ....[48]....
        /*029c*/ 	.word	0x0000bb20


	//   ....[49]....
        /*02a0*/ 	.word	0x0000bb60


	//   ....[50]....
        /*02a4*/ 	.word	0x0000bba0


	//   ....[51]....
        /*02a8*/ 	.word	0x0000ff00


	//   ....[52]....
        /*02ac*/ 	.word	0x0000ff50


	//   ....[53]....
        /*02b0*/ 	.word	0x00010ae0


	//   ....[54]....
        /*02b4*/ 	.word	0x00010af0


	//   ....[55]....
        /*02b8*/ 	.word	0x00010ed0


	//   ....[56]....
        /*02bc*/ 	.word	0x00010ee0


	//   ....[57]....
        /*02c0*/ 	.word	0x00011370


	//   ....[58]....
        /*02c4*/ 	.word	0x000113a0


	//   ....[59]....
        /*02c8*/ 	.word	0x000113c0


	//   ....[60]....
        /*02cc*/ 	.word	0x000113e0


	//   ....[61]....
        /*02d0*/ 	.word	0x00011f40


	//   ....[62]....
        /*02d4*/ 	.word	0x00011f50


	//   ....[63]....
        /*02d8*/ 	.word	0x000128f0


	//   ....[64]....
        /*02dc*/ 	.word	0x00012900


	//   ....[65]....
        /*02e0*/ 	.word	0x00012a70


	//   ....[66]....
        /*02e4*/ 	.word	0x00012a80


	//   ....[67]....
        /*02e8*/ 	.word	0x00012d60


	//   ....[68]....
        /*02ec*/ 	.word	0x00012e30


	//   ....[69]....
        /*02f0*/ 	.word	0x00012e40


	//   ....[70]....
        /*02f4*/ 	.word	0x00012ea0


	//   ....[71]....
        /*02f8*/ 	.word	0x000143f0


	//   ....[72]....
        /*02fc*/ 	.word	0x00014400


	//   ....[73]....
        /*0300*/ 	.word	0x00014620


	//   ....[74]....
        /*0304*/ 	.word	0x00014630


	//   ....[75]....
        /*0308*/ 	.word	0x00014fa0


	//   ....[76]....
        /*030c*/ 	.word	0x00014fc0


	//   ....[77]....
        /*0310*/ 	.word	0x00015050


	//   ....[78]....
        /*0314*/ 	.word	0x00015060


	//   ....[79]....
        /*0318*/ 	.word	0x00016230


	//   ....[80]....
        /*031c*/ 	.word	0x00016260


	//   ....[81]....
        /*0320*/ 	.word	0x000162b0


	//   ....[82]....
        /*0324*/ 	.word	0x000162c0


	//   ....[83]....
        /*0328*/ 	.word	0x00017d30


	//   ....[84]....
        /*032c*/ 	.word	0x00017d70


	//   ....[85]....
        /*0330*/ 	.word	0x00017da0


	//   ....[86]....
        /*0334*/ 	.word	0x00017dd0


	//   ....[87]....
        /*0338*/ 	.word	0x00018010


	//   ....[88]....
        /*033c*/ 	.word	0x00018020


	//   ....[89]....
        /*0340*/ 	.word	0x00018220


	//   ....[90]....
        /*0344*/ 	.word	0x00018250


	//   ....[91]....
        /*0348*/ 	.word	0x00018410


	//   ....[92]....
        /*034c*/ 	.word	0x00018440


	//   ....[93]....
        /*0350*/ 	.word	0x00018600


	//   ....[94]....
        /*0354*/ 	.word	0x00018620


	//   ....[95]....
        /*0358*/ 	.word	0x00018fd0


	//   ....[96]....
        /*035c*/ 	.word	0x00018ff0


	//   ....[97]....
        /*0360*/ 	.word	0x00019180


	//   ....[98]....
        /*0364*/ 	.word	0x000191b0


	//   ....[99]....
        /*0368*/ 	.word	0x00019340


	//   ....[100]....
        /*036c*/ 	.word	0x00019370


	//   ....[101]....
        /*0370*/ 	.word	0x00019500


	//   ....[102]....
        /*0374*/ 	.word	0x00019520


	//----- nvinfo : EIATTR_EXIT_INSTR_OFFSETS
	.align		4
.L_292:
        /*0378*/ 	.byte	0x04, 0x1c
        /*037a*/ 	.short	(.L_294 - .L_293)


	//   ....[0]....
.L_293:
        /*037c*/ 	.word	0x00000440


	//   ....[1]....
        /*0380*/ 	.word	0x00018630


	//   ....[2]....
        /*0384*/ 	.word	0x00018770


	//   ....[3]....
        /*0388*/ 	.word	0x000187d0


	//   ....[4]....
        /*038c*/ 	.word	0x00019530


	//   ....[5]....
        /*0390*/ 	.word	0x00019640


	//   ....[6]....
        /*0394*/ 	.word	0x000196a0


	//----- nvinfo : EIATTR_CTAIDZ_USED
	.align		4
.L_294:
        /*0398*/ 	.byte	0x01, 0x04
	.zero		2


	//----- nvinfo : EIATTR_MAX_THREADS
	.align		4
        /*039c*/ 	.byte	0x04, 0x05
        /*039e*/ 	.short	(.L_296 - .L_295)
.L_295:
        /*03a0*/ 	.word	0x00000100
        /*03a4*/ 	.word	0x00000001
        /*03a8*/ 	.word	0x00000001


	//----- nvinfo : EIATTR_CRS_STACK_SIZE
	.align		4
.L_296:
        /*03ac*/ 	.byte	0x04, 0x1e
        /*03ae*/ 	.short	(.L_298 - .L_297)
.L_297:
        /*03b0*/ 	.word	0x00000000
.L_298:


//--------------------- .nv.info._ZN7cutlass13device_kernelIN5flash19enable_sm80_to_sm89INS1_16FlashAttnFwdSm80INS1_25CollectiveMainloopFwdSm80ILi8ELi1ELb0EN4cute5tupleIJNS5_1CILi128EEENS7_ILi96EEENS7_ILi256EEEEEELi256ENS_10bfloat16_tEfNS_4arch4Sm80ELb0ELb0ELb0ELb0ELb1ELb0ELb1ELb0EEENS1_21CollectiveEpilogueFwdINS6_IJS8_SA_S9_EEENS6_IJNS7_ILi1EEESI_SI_EEESC_SE_Li256ELb0ELb1ELb0ELb0EEENS1_19SingleTileSchedulerILb0ELb0ELb1ELi128EEEEEEEEEvNT_6ParamsE --------------------------
	.section	.nv.info._ZN7cutlass13device_kernelIN5flash19enable_sm80_to_sm89INS1_16FlashAttnFwdSm80INS1_25CollectiveMainloopFwdSm80ILi8ELi1ELb0EN4cute5tupleIJNS5_1CILi128EEENS7_ILi96EEENS7_ILi256EEEEEELi256ENS_10bfloat16_tEfNS_4arch4Sm80ELb0ELb0ELb0ELb0ELb1ELb0ELb1ELb0EEENS1_21CollectiveEpilogueFwdINS6_IJS8_SA_S9_EEENS6_IJNS7_ILi1EEESI_SI_EEESC_SE_Li256ELb0ELb1ELb0ELb0EEENS1_19SingleTileSchedulerILb0ELb0ELb1ELi128EEEEEEEEEvNT_6ParamsE,"",@"SHT_CUDA_INFO"
	.sectionflags	@""
	.align	4


	//----- nvinfo : EIATTR_CUDA_API_VERSION
	.align		4
        /*0000*/ 	.byte	0x04, 0x37
        /*0002*/ 	.short	(.L_300 - .L_299)
.L_299:
        /*0004*/ 	.word	0x00000082


	//----- nvinfo : EIATTR_SW2861232_WAR
	.align		4
.L_300:
        /*0008*/ 	.byte	0x01, 0x35
	.zero		2


	//----- nvinfo : EIATTR_PARAM_CBANK
	.align		4
        /*000c*/ 	.byte	0x04, 0x0a
        /*000e*/ 	.short	(.L_302 - .L_301)
	.align		4
.L_301:
        /*0010*/ 	.word	index@(.nv.constant0._ZN7cutlass13device_kernelIN5flash19enable_sm80_to_sm89INS1_16FlashAttnFwdSm80INS1_25CollectiveMainloopFwdSm80ILi8ELi1ELb0EN4cute5tupleIJNS5_1CILi128EEENS7_ILi96EEENS7_ILi256EEEEEELi256ENS_10bfloat16_tEfNS_4arch4Sm80ELb0ELb0ELb0ELb0ELb1ELb0ELb1ELb0EEENS1_21CollectiveEpilogueFwdINS6_IJS8_SA_S9_EEENS6_IJNS7_ILi1EEESI_SI_EEESC_SE_Li256ELb0ELb1ELb0ELb0EEENS1_19SingleTileSchedulerILb0ELb0ELb1ELi128EEEEEEEEEvNT_6ParamsE)
        /*0014*/ 	.short	0x0160
        /*0016*/ 	.short	0x0418


	//----- nvinfo : EIATTR_CBANK_PARAM_SIZE
	.align		4
.L_302:
        /*0018*/ 	.byte	0x03, 0x19
        /*001a*/ 	.short	0x0418


	//----- nvinfo : EIATTR_KPARAM_INFO
	.align		4
        /*001c*/ 	.byte	0x04, 0x17
        /*001e*/ 	.short	(.L_304 - .L_303)
.L_303:
        /*0020*/ 	.word	0x00000000
        /*0024*/ 	.short	0x0000
        /*0026*/ 	.short	0x0000
        /*0028*/ 	.byte	0x00, 0xf0, 0x61, 0x10


	//----- nvinfo : EIATTR_MAXREG_COUNT
	.align		4
.L_304:
        /*002c*/ 	.byte	0x03, 0x1b
        /*002e*/ 	.short	0x00ff


	//----- nvinfo : EIATTR_NUM_BARRIERS
	.align		4
        /*0030*/ 	.byte	0x02, 0x4c
        /*0032*/ 	.byte	0x02
	.zero		1


	//----- nvinfo : EIATTR_ANNOTATIONS
	.align		4
        /*0034*/ 	.byte	0x04, 0x55
        /*0036*/ 	.short	(.L_306 - .L_305)


	//   ....[0]....
.L_305:
        /* <DEDUP_REMOVED lines=30> */


	//----- nvinfo : EIATTR_MERCURY_ISA_VERSION
	.align		4
.L_306:
        /*0208*/ 	.byte	0x03, 0x5f
        /*020a*/ 	.short	0x0000


	//----- nvinfo : EIATTR_COOP_GROUP_MASK_REGIDS
	.align		4
        /*020c*/ 	.byte	0x04, 0x29
        /*020e*/ 	.short	(.L_308 - .L_307)


	//   ....[0]....
.L_307:
        /*0210*/ 	.word	0xffffffff


	//   ....[1]....
        /*0214*/ 	.word	0xffffffff


	//   ....[2]....
        /*0218*/ 	.word	0xffffffff


	//   ....[3]....
        /*021c*/ 	.word	0xffffffff


	//   ....[4]....
        /*0220*/ 	.word	0xffffffff


	//   ....[5]....
        /*0224*/ 	.word	0xffffffff


	//   ....[6]....
        /*0228*/ 	.word	0xffffffff


	//   ....[7]....
        /*022c*/ 	.word	0xffffffff


	//   ....[8]....
        /*0230*/ 	.word	0xffffffff


	//   ....[9]....
        /*0234*/ 	.word	0xffffffff


	//   ....[10]....
        /*0238*/ 	.word	0xffffffff


	//   ....[11]....
        /*023c*/ 	.word	0xffffffff


	//   ....[12]....
        /*0240*/ 	.word	0xffffffff


	//   ....[13]....
        /*0244*/ 	.word	0xffffffff


	//   ....[14]....
        /*0248*/ 	.word	0xffffffff


	//   ....[15]....
        /*024c*/ 	.word	0xffffffff


	//   ....[16]....
        /*0250*/ 	.word	0xffffffff


	//   ....[17]....
        /*0254*/ 	.word	0xffffffff


	//   ....[18]....
        /*0258*/ 	.word	0xffffffff


	//   ....[19]....
        /*025c*/ 	.word	0xffffffff


	//   ....[20]....
        /*0260*/ 	.word	0xffffffff


	//   ....[21]....
        /*0264*/ 	.word	0xffffffff


	//   ....[22]....
        /*0268*/ 	.word	0xffffffff


	//   ....[23]....
        /*026c*/ 	.word	0xffffffff


	//   ....[24]....
        /*0270*/ 	.word	0xffffffff


	//   ....[25]....
        /*0274*/ 	.word	0xffffffff


	//   ....[26]....
        /*0278*/ 	.word	0xffffffff


	//   ....[27]....
        /*027c*/ 	.word	0xffffffff


	//   ....[28]....
        /*0280*/ 	.word	0xffffffff


	//   ....[29]....
        /*0284*/ 	.word	0xffffffff


	//   ....[30]....
        /*0288*/ 	.word	0xffffffff


	//   ....[31]....
        /*028c*/ 	.word	0xffffffff


	//   ....[32]....
        /*0290*/ 	.word	0xffffffff


	//   ....[33]....
        /*0294*/ 	.word	0xffffffff


	//   ....[34]....
        /*0298*/ 	.word	0xffffffff


	//   ....[35]....
        /*029c*/ 	.word	0xffffffff


	//   ....[36]....
        /*02a0*/ 	.word	0xffffffff


	//   ....[37]....
        /*02a4*/ 	.word	0xffffffff


	//   ....[38]....
        /*02a8*/ 	.word	0xffffffff


	//   ....[39]....
        /*02ac*/ 	.word	0xffffffff


	//   ....[40]....
        /*02b0*/ 	.word	0xffffffff


	//   ....[41]....
        /*02b4*/ 	.word	0xffffffff


	//   ....[42]....
        /*02b8*/ 	.word	0xffffffff


	//   ....[43]....
        /*02bc*/ 	.word	0xffffffff


	//   ....[44]....
        /*02c0*/ 	.word	0xffffffff


	//   ....[45]....
        /*02c4*/ 	.word	0xffffffff


	//   ....[46]....
        /*02c8*/ 	.word	0xffffffff


	//   ....[47]....
        /*02cc*/ 	.word	0xffffffff


	//   ....[48]....
        /*02d0*/ 	.word	0xffffffff


	//   ....[49]....
        /*02d4*/ 	.word	0xffffffff


	//   ....[50]....
        /*02d8*/ 	.word	0xffffffff


	//   ....[51]....
        /*02dc*/ 	.word	0xffffffff


	//   ....[52]....
        /*02e0*/ 	.word	0xffffffff


	//   ....[53]....
        /*02e4*/ 	.word	0xffffffff


	//   ....[54]....
        /*02e8*/ 	.word	0xffffffff


	//   ....[55]....
        /*02ec*/ 	.word	0xffffffff


	//   ....[56]....
        /*02f0*/ 	.word	0xffffffff


	//   ....[57]....
        /*02f4*/ 	.word	0xffffffff


	//   ....[58]....
        /*02f8*/ 	.word	0xffffffff


	//   ....[59]....
        /*02fc*/ 	.word	0xffffffff


	//   ....[60]....
        /*0300*/ 	.word	0xffffffff


	//   ....[61]....
        /*0304*/ 	.word	0xffffffff


	//----- nvinfo : EIATTR_COOP_GROUP_INSTR_OFFSETS
	.align		4
.L_308:
        /*0308*/ 	.byte	0x04, 0x28
        /*030a*/ 	.short	(.L_310 - .L_309)


	//   ....[0]....
.L_309:
        /*030c*/ 	.word	0x000005f0


	//   ....[1]....
        /*0310*/ 	.word	0x00000630


	//   ....[2]....
        /*0314*/ 	.word	0x00000670


	//   ....[3]....
        /*0318*/ 	.word	0x000006b0


	//   ....[4]....
        /*031c*/ 	.word	0x00000a30


	//   ....[5]....
        /*0320*/ 	.word	0x00000a50


	//   ....[6]....
        /*0324*/ 	.word	0x00000ac0


	//   ....[7]....
        /*0328*/ 	.word	0x00000bf0


	//   ....[8]....
        /*032c*/ 	.word	0x000010a0


	//   ....[9]....
        /*0330*/ 	.word	0x000010d0


	//   ....[10]....
        /*0334*/ 	.word	0x00001100


	//   ....[11]....
        /*0338*/ 	.word	0x00001130


	//   ....[12]....
        /*033c*/ 	.word	0x00001160


	//   ....[13]....
        /*0340*/ 	.word	0x00001190


	//   ....[14]....
        /*0344*/ 	.word	0x00001a70


	//   ....[15]....
        /*0348*/ 	.word	0x00001a90


	//   ....[16]....
        /*034c*/ 	.word	0x00001ab0


	//   ....[17]....
        /*0350*/ 	.word	0x00001ad0


	//   ....[18]....
        /*0354*/ 	.word	0x00001b00


	//   ....[19]....
        /*0358*/ 	.word	0x00001b20


	//   ....[20]....
        /*035c*/ 	.word	0x00003550


	//   ....[21]....
        /*0360*/ 	.word	0x00003570


	//   ....[22]....
        /*0364*/ 	.word	0x00003590


	//   ....[23]....
        /*0368*/ 	.word	0x000035b0


	//   ....[24]....
        /*036c*/ 	.word	0x000035d0


	//   ....[25]....
        /*0370*/ 	.word	0x000035f0


	//   ....[26]....
        /*0374*/ 	.word	0x00004160


	//   ....[27]....
        /*0378*/ 	.word	0x00004200


	//   ....[28]....
        /*037c*/ 	.word	0x00004210


	//   ....[29]....
        /*0380*/ 	.word	0x00004260


	//   ....[30]....
        /*0384*/ 	.word	0x00006490


	//   ....[31]....
        /*0388*/ 	.word	0x000064a0


	//   ....[32]....
        /*038c*/ 	.word	0x000064b0


	//   ....[33]....
        /*0390*/ 	.word	0x000064c0


	//   ....[34]....
        /*0394*/ 	.word	0x00006580


	//   ....[35]....
        /*0398*/ 	.word	0x00006590


	//   ....[36]....
        /*039c*/ 	.word	0x00006910


	//   ....[37]....
        /*03a0*/ 	.word	0x00006920


	//   ....[38]....
        /*03a4*/ 	.word	0x00006930


	//   ....[39]....
        /*03a8*/ 	.word	0x00006940


	//   ....[40]....
        /*03ac*/ 	.word	0x00006ab0


	//   ....[41]....
        /*03b0*/ 	.word	0x00006ad0


	//   ....[42]....
        /*03b4*/ 	.word	0x00008350


	//   ....[43]....
        /*03b8*/ 	.word	0x00008370


	//   ....[44]....
        /*03bc*/ 	.word	0x00008390


	//   ....[45]....
        /*03c0*/ 	.word	0x000083b0


	//   ....[46]....
        /*03c4*/ 	.word	0x0000aa80


	//   ....[47]....
        /*03c8*/ 	.word	0x0000aa90


	//   ....[48]....
        /*03cc*/ 	.word	0x0000aac0


	//   ....[49]....
        /*03d0*/ 	.word	0x0000aae0


	//   ....[50]....
        /*03d4*/ 	.word	0x0000c230


	//   ....[51]....
        /*03d8*/ 	.word	0x0000c240


	//   ....[52]....
        /*03dc*/ 	.word	0x0000c260


	//   ....[53]....
        /*03e0*/ 	.word	0x0000c270


	//   ....[54]....
        /*03e4*/ 	.word	0x0000c3b0


	//   ....[55]....
        /*03e8*/ 	.word	0x0000c3d0


	//   ....[56]....
        /*03ec*/ 	.word	0x0000c5d0


	//   ....[57]....
        /*03f0*/ 	.word	0x0000c600


	//   ....[58]....
        /*03f4*/ 	.word	0x0000c7c0


	//   ....[59]....
        /*03f8*/ 	.word	0x0000c7f0


	//   ....[60]....
        /*03fc*/ 	.word	0x0000c9b0


	//   ....[61]....
        /*0400*/ 	.word	0x0000c9d0


	//----- nvinfo : EIATTR_EXIT_INSTR_OFFSETS
	.align		4
.L_310:
        /*0404*/ 	.byte	0x04, 0x1c
        /*0406*/ 	.short	(.L_312 - .L_311)


	//   ....[0]....
.L_311:
        /*0408*/ 	.word	0x00000040


	//   ....[1]....
        /*040c*/ 	.word	0x0000c9e0


	//   ....[2]....
        /*0410*/ 	.word	0x0000cb20


	//   ....[3]....
        /*0414*/ 	.word	0x0000cb80


	//----- nvinfo : EIATTR_CTAIDZ_USED
	.align		4
.L_312:
        /*0418*/ 	.byte	0x01, 0x04
	.zero		2


	//----- nvinfo : EIATTR_MAX_THREADS
	.align		4
        /*041c*/ 	.byte	0x04, 0x05
        /*041e*/ 	.short	(.L_314 - .L_313)
.L_313:
        /*0420*/ 	.word	0x00000100
        /*0424*/ 	.word	0x00000001
        /*0428*/ 	.word	0x00000001


	//----- nvinfo : EIATTR_CRS_STACK_SIZE
	.align		4
.L_314:
        /*042c*/ 	.byte	0x04, 0x1e
        /*042e*/ 	.short	(.L_316 - .L_315)
.L_315:
        /*0430*/ 	.word	0x00000000
.L_316:


//--------------------- .nv.info._ZN7cutlass13device_kernelIN5flash19enable_sm80_to_sm89INS1_16FlashAttnFwdSm80INS1_25CollectiveMainloopFwdSm80ILi8ELi1ELb0EN4cute5tupleIJNS5_1CILi128EEENS7_ILi96EEENS7_ILi256EEEEEELi256ENS_10bfloat16_tEfNS_4arch4Sm80ELb0ELb0ELb0ELb1ELb1ELb0ELb1ELb0EEENS1_21CollectiveEpilogueFwdINS6_IJS8_SA_S9_EEENS6_IJNS7_ILi1EEESI_SI_EEESC_SE_Li256ELb1ELb1ELb0ELb0EEENS1_19SingleTileSchedulerILb1ELb0ELb1ELi128EEEEEEEEEvNT_6ParamsE --------------------------
	.section	.nv.info._ZN7cutlass13device_kernelIN5flash19enable_sm80_to_sm89INS1_16FlashAttnFwdSm80INS1_25CollectiveMainloopFwdSm80ILi8ELi1ELb0EN4cute5tupleIJNS5_1CILi128EEENS7_ILi96EEENS7_ILi256EEEEEELi256ENS_10bfloat16_tEfNS_4arch4Sm80ELb0ELb0ELb0ELb1ELb1ELb0ELb1ELb0EEENS1_21CollectiveEpilogueFwdINS6_IJS8_SA_S9_EEENS6_IJNS7_ILi1EEESI_SI_EEESC_SE_Li256ELb1ELb1ELb0ELb0EEENS1_19SingleTileSchedulerILb1ELb0ELb1ELi128EEEEEEEEEvNT_6ParamsE,"",@"SHT_CUDA_INFO"
	.sectionflags	@""
	.align	4


	//----- nvinfo : EIATTR_CUDA_API_VERSION
	.align		4
        /*0000*/ 	.byte	0x04, 0x37
        /*0002*/ 	.short	(.L_318 - .L_317)
.L_317:
        /*0004*/ 	.word	0x00000082


	//----- nvinfo : EIATTR_SW2861232_WAR
	.align		4
.L_318:
        /*0008*/ 	.byte	0x01, 0x35
	.zero		2


	//----- nvinfo : EIATTR_PARAM_CBANK
	.align		4
        /*000c*/ 	.byte	0x04, 0x0a
        /*000e*/ 	.short	(.L_320 - .L_319)
	.align		4
.L_319:
        /*0010*/ 	.word	index@(.nv.constant0._ZN7cutlass13device_kernelIN5flash19enable_sm80_to_sm89INS1_16FlashAttnFwdSm80INS1_25CollectiveMainloopFwdSm80ILi8ELi1ELb0EN4cute5tupleIJNS5_1CILi128EEENS7_ILi96EEENS7_ILi256EEEEEELi256ENS_10bfloat16_tEfNS_4arch4Sm80ELb0ELb0ELb0ELb1ELb1ELb0ELb1ELb0EEENS1_21CollectiveEpilogueFwdINS6_IJS8_SA_S9_EEENS6_IJNS7_ILi1EEESI_SI_EEESC_SE_Li256ELb1ELb1ELb0ELb0EEENS1_19SingleTileSchedulerILb1ELb0ELb1ELi128EEEEEEEEEvNT_6ParamsE)
        /*0014*/ 	.short	0x0160
        /*0016*/ 	.short	0x0418


	//----- nvinfo : EIATTR_CBANK_PARAM_SIZE
	.align		4
.L_320:
        /*0018*/ 	.byte	0x03, 0x19
        /*001a*/ 	.short	0x0418


	//----- nvinfo : EIATTR_KPARAM_INFO
	.align		4
        /*001c*/ 	.byte	0x04, 0x17
        /*001e*/ 	.short	(.L_322 - .L_321)
.L_321:
        /*0020*/ 	.word	0x00000000
        /*0024*/ 	.short	0x0000
        /*0026*/ 	.short	0x0000
        /*0028*/ 	.byte	0x00, 0xf0, 0x61, 0x10


	//----- nvinfo : EIATTR_MAXREG_COUNT
	.align		4
.L_322:
        /*002c*/ 	.byte	0x03, 0x1b
        /*002e*/ 	.short	0x00ff


	//----- nvinfo : EIATTR_NUM_BARRIERS
	.align		4
        /*0030*/ 	.byte	0x02, 0x4c
        /*0032*/ 	.byte	0x02
	.zero		1


	//----- nvinfo : EIATTR_ANNOTATIONS
	.align		4
        /*0034*/ 	.byte	0x04, 0x55
        /*0036*/ 	.short	(.L_324 - .L_323)


	//   ....[0]....
.L_323:
        /* <DEDUP_REMOVED lines=24> */


	//----- nvinfo : EIATTR_MERCURY_ISA_VERSION
	.align		4
.L_324:
        /*01a8*/ 	.byte	0x03, 0x5f
        /*01aa*/ 	.short	0x0000


	//----- nvinfo : EIATTR_COOP_GROUP_MASK_REGIDS
	.align		4
        /*01ac*/ 	.byte	0x04, 0x29
        /*01ae*/ 	.short	(.L_326 - .L_325)


	//   ....[0]....
.L_325:
        /*01b0*/ 	.word	0xffffffff


	//   ....[1]....
        /*01b4*/ 	.word	0xffffffff


	//   ....[2]....
        /*01b8*/ 	.word	0xffffffff


	//   ....[3]....
        /*01bc*/ 	.word	0xffffffff


	//   ....[4]....
        /*01c0*/ 	.word	0xffffffff


	//   ....[5]....
        /*01c4*/ 	.word	0xffffffff


	//   ....[6]....
        /*01c8*/ 	.word	0xffffffff


	//   ....[7]....
        /*01cc*/ 	.word	0xffffffff


	//   ....[8]....
        /*01d0*/ 	.word	0xffffffff


	//   ....[9]....
        /*01d4*/ 	.word	0xffffffff


	//   ....[10]....
        /*01d8*/ 	.word	0xffffffff


	//   ....[11]....
        /*01dc*/ 	.word	0xffffffff


	//   ....[12]....
        /*01e0*/ 	.word	0xffffffff


	//   ....[13]....
        /*01e4*/ 	.word	0xffffffff


	//   ....[14]....
        /*01e8*/ 	.word	0xffffffff


	//   ....[15]....
        /*01ec*/ 	.word	0xffffffff


	//   ....[16]....
        /*01f0*/ 	.word	0xffffffff


	//   ....[17]....
        /*01f4*/ 	.word	0xffffffff


	//   ....[18]....
        /*01f8*/ 	.word	0xffffffff


	//   ....[19]....
        /*01fc*/ 	.word	0xffffffff


	//   ....[20]....
        /*0200*/ 	.word	0xffffffff


	//   ....[21]....
        /*0204*/ 	.word	0xffffffff


	//   ....[22]....
        /*0208*/ 	.word	0xffffffff


	//   ....[23]....
        /*020c*/ 	.word	0xffffffff


	//   ....[24]....
        /*0210*/ 	.word	0xffffffff


	//   ....[25]....
        /*0214*/ 	.word	0xffffffff


	//   ....[26]....
        /*0218*/ 	.word	0xffffffff


	//   ....[27]....
        /*021c*/ 	.word	0xffffffff


	//   ....[28]....
        /*0220*/ 	.word	0xffffffff


	//   ....[29]....
        /*0224*/ 	.word	0xffffffff


	//   ....[30]....
        /*0228*/ 	.word	0xffffffff


	//   ....[31]....
        /*022c*/ 	.word	0xffffffff


	//   ....[32]....
        /*0230*/ 	.word	0xffffffff


	//   ....[33]....
        /*0234*/ 	.word	0xffffffff


	//   ....[34]....
        /*0238*/ 	.word	0xffffffff


	//   ....[35]....
        /*023c*/ 	.word	0xffffffff


	//   ....[36]....
        /*0240*/ 	.word	0xffffffff


	//   ....[37]....
        /*0244*/ 	.word	0xffffffff


	//   ....[38]....
        /*0248*/ 	.word	0xffffffff


	//   ....[39]....
        /*024c*/ 	.word	0xffffffff


	//   ....[40]....
        /*0250*/ 	.word	0xffffffff


	//   ....[41]....
        /*0254*/ 	.word	0xffffffff


	//   ....[42]....
        /*0258*/ 	.word	0xffffffff


	//   ....[43]....
        /*025c*/ 	.word	0xffffffff


	//   ....[44]....
        /*0260*/ 	.word	0xffffffff


	//   ....[45]....
        /*0264*/ 	.word	0xffffffff


	//   ....[46]....
        /*0268*/ 	.word	0xffffffff


	//   ....[47]....
        /*026c*/ 	.word	0xffffffff


	//   ....[48]....
        /*0270*/ 	.word	0xffffffff


	//   ....[49]....
        /*0274*/ 	.word	0xffffffff


	//   ....[50]....
        /*0278*/ 	.word	0xffffffff


	//   ....[51]....
        /*027c*/ 	.word	0xffffffff


	//   ....[52]....
        /*0280*/ 	.word	0xffffffff


	//   ....[53]....
        /*0284*/ 	.word	0xffffffff


	//   ....[54]....
        /*0288*/ 	.word	0xffffffff


	//   ....[55]....
        /*028c*/ 	.word	0xffffffff


	//   ....[56]....
        /*0290*/ 	.word	0xffffffff


	//   ....[57]....
        /*0294*/ 	.word	0xffffffff


	//   ....[58]....
        /*0298*/ 	.word	0xffffffff


	//   ....[59]....
        /*029c*/ 	.word	0xffffffff


	//   ....[60]....
        /*02a0*/ 	.word	0xffffffff


	//   ....[61]....
        /*02a4*/ 	.word	0xffffffff


	//   ....[62]....
        /*02a8*/ 	.word	0xffffffff


	//   ....[63]....
        /*02ac*/ 	.word	0xffffffff


	//   ....[64]....
        /*02b0*/ 	.word	0xffffffff


	//   ....[65]....
        /*02b4*/ 	.word	0xffffffff


	//   ....[66]....
        /*02b8*/ 	.word	0xffffffff


	//   ....[67]....
        /*02bc*/ 	.word	0xffffffff


	//   ....[68]....
        /*02c0*/ 	.word	0xffffffff


	//   ....[69]....
        /*02c4*/ 	.word	0xffffffff


	//   ....[70]....
        /*02c8*/ 	.word	0xffffffff


	//----- nvinfo : EIATTR_COOP_GROUP_INSTR_OFFSETS
	.align		4
.L_326:
        /*02cc*/ 	.byte	0x04, 0x28
        /*02ce*/ 	.short	(.L_328 - .L_327)


	//   ....[0]....
.L_327:
        /*02d0*/ 	.word	0x000000a0


	//   ....[1]....
        /*02d4*/ 	.word	0x00001200


	//   ....[2]....
        /*02d8*/ 	.word	0x00001220


	//   ....[3]....
        /*02dc*/ 	.word	0x00001470


	//   ....[4]....
        /*02e0*/ 	.word	0x000014a0


	//   ....[5]....
        /*02e4*/ 	.word	0x00001610


	//   ....[6]....
        /*02e8*/ 	.word	0x00001640


	//   ....[7]....
        /*02ec*/ 	.word	0x000017a0


	//   ....[8]....
        /*02f0*/ 	.word	0x000017e0


	//   ....[9]....
        /*02f4*/ 	.word	0x00001f00


	//   ....[10]....
        /*02f8*/ 	.word	0x00001f40


	//   ....[11]....
        /*02fc*/ 	.word	0x00001f70


	//   ....[12]....
        /*0300*/ 	.word	0x00001fb0


	//   ....[13]....
        /*0304*/ 	.word	0x00001ff0


	//   ....[14]....
        /*0308*/ 	.word	0x00002030


	//   ....[15]....
        /*030c*/ 	.word	0x00002060


	//   ....[16]....
        /*0310*/ 	.word	0x000020a0


	//   ....[17]....
        /*0314*/ 	.word	0x00002190


	//   ....[18]....
        /*0318*/ 	.word	0x000021c0


	//   ....[19]....
        /*031c*/ 	.word	0x00002200


	//   ....[20]....
        /*0320*/ 	.word	0x00002240


	//   ....[21]....
        /*0324*/ 	.word	0x00003ee0


	//   ....[22]....
        /*0328*/ 	.word	0x00003f00


	//   ....[23]....
        /*032c*/ 	.word	0x00003f10


	//   ....[24]....
        /*0330*/ 	.word	0x00003f20


	//   ....[25]....
        /*0334*/ 	.word	0x00003fb0


	//   ....[26]....
        /*0338*/ 	.word	0x00003fc0


	//   ....[27]....
        /*033c*/ 	.word	0x00004aa0


	//   ....[28]....
        /*0340*/ 	.word	0x00004b30


	//   ....[29]....
        /*0344*/ 	.word	0x00004b60


	//   ....[30]....
        /*0348*/ 	.word	0x00004bd0


	//   ....[31]....
        /*034c*/ 	.word	0x00006b10


	//   ....[32]....
        /*0350*/ 	.word	0x00006b20


	//   ....[33]....
        /*0354*/ 	.word	0x00006b30


	//   ....[34]....
        /*0358*/ 	.word	0x00006b40


	//   ....[35]....
        /*035c*/ 	.word	0x00006b50


	//   ....[36]....
        /*0360*/ 	.word	0x00006b60


	//   ....[37]....
        /*0364*/ 	.word	0x00006f20


	//   ....[38]....
        /*0368*/ 	.word	0x00006f30


	//   ....[39]....
        /*036c*/ 	.word	0x00007090


	//   ....[40]....
        /*0370*/ 	.word	0x000070c0


	//   ....[41]....
        /*0374*/ 	.word	0x000070d0


	//   ....[42]....
        /*0378*/ 	.word	0x000070e0


	//   ....[43]....
        /*037c*/ 	.word	0x00008950


	//   ....[44]....
        /*0380*/ 	.word	0x00008970


	//   ....[45]....
        /*0384*/ 	.word	0x000089a0


	//   ....[46]....
        /*0388*/ 	.word	0x000089b0


	//   ....[47]....
        /*038c*/ 	.word	0x0000aff0


	//   ....[48]....
        /*0390*/ 	.word	0x0000b000


	//   ....[49]....
        /*0394*/ 	.word	0x0000b030


	//   ....[50]....
        /*0398*/ 	.word	0x0000b050


	//   ....[51]....
        /*039c*/ 	.word	0x0000cb10


	//   ....[52]....
        /*03a0*/ 	.word	0x0000cb50


	//   ....[53]....
        /*03a4*/ 	.word	0x0000cb90


	//   ....[54]....
        /*03a8*/ 	.word	0x0000cbd0


	//   ....[55]....
        /*03ac*/ 	.word	0x0000cdb0


	//   ....[56]....
        /*03b0*/ 	.word	0x0000cdc0


	//   ....[57]....
        /*03b4*/ 	.word	0x0000cfc0


	//   ....[58]....
        /*03b8*/ 	.word	0x0000cff0


	//   ....[59]....
        /*03bc*/ 	.word	0x0000d1b0


	//   ....[60]....
        /*03c0*/ 	.word	0x0000d1e0


	//   ....[61]....
        /*03c4*/ 	.word	0x0000d3a0


	//   ....[62]....
        /*03c8*/ 	.word	0x0000d3c0


	//   ....[63]....
        /*03cc*/ 	.word	0x0000dd70


	//   ....[64]....
        /*03d0*/ 	.word	0x0000dd90


	//   ....[65]....
        /*03d4*/ 	.word	0x0000df20


	//   ....[66]....
        /*03d8*/ 	.word	0x0000df50


	//   ....[67]....
        /*03dc*/ 	.word	0x0000e0e0


	//   ....[68]....
        /*03e0*/ 	.word	0x0000e110


	//   ....[69]....
        /*03e4*/ 	.word	0x0000e2a0


	//   ....[70]....
        /*03e8*/ 	.word	0x0000e2c0


	//----- nvinfo : EIATTR_EXIT_INSTR_OFFSETS
	.align		4
.L_328:
        /*03ec*/ 	.byte	0x04, 0x1c
        /*03ee*/ 	.short	(.L_330 - .L_329)


	//   ....[0]....
.L_329:
        /*03f0*/ 	.word	0x00000450


	//   ....[1]....
        /*03f4*/ 	.word	0x0000d3d0


	//   ....[2]....
        /*03f8*/ 	.word	0x0000d510


	//   ....[3]....
        /*03fc*/ 	.word	0x0000d570


	//   ....[4]....
        /*0400*/ 	.word	0x0000e2d0


	//   ....[5]....
        /*0404*/ 	.word	0x0000e3e0


	//   ....[6]....
        /*0408*/ 	.word	0x0000e440


	//----- nvinfo : EIATTR_CTAIDZ_USED
	.align		4
.L_330:
        /*040c*/ 	.byte	0x01, 0x04
	.zero		2


	//----- nvinfo : EIATTR_MAX_THREADS
	.align		4
        /*0410*/ 	.byte	0x04, 0x05
        /*0412*/ 	.short	(.L_332 - .L_331)
.L_331:
        /*0414*/ 	.word	0x00000100
        /*0418*/ 	.word	0x00000001
        /*041c*/ 	.word	0x00000001


	//----- nvinfo : EIATTR_CRS_STACK_SIZE
	.align		4
.L_332:
        /*0420*/ 	.byte	0x04, 0x1e
        /*0422*/ 	.short	(.L_334 - .L_333)
.L_333:
        /*0424*/ 	.word	0x00000000
.L_334:


//--------------------- .nv.info._ZN7cutlass13device_kernelIN5flash19enable_sm80_to_sm89INS1_16FlashAttnFwdSm80INS1_25CollectiveMainloopFwdSm80ILi8ELi1ELb0EN4cute5tupleIJNS5_1CILi128EEENS7_ILi48EEENS7_ILi256EEEEEELi256ENS_10bfloat16_tEfNS_4arch4Sm80ELb0ELb0ELb0ELb1ELb1ELb1ELb1ELb0EEENS1_21CollectiveEpilogueFwdINS6_IJS8_SA_S9_EEENS6_IJNS7_ILi1EEESI_SI_EEESC_SE_Li256ELb1ELb1ELb0ELb0EEENS1_19SingleTileSchedulerILb1ELb0ELb1ELi128EEEEEEEEEvNT_6ParamsE --------------------------
	.section	.nv.info._ZN7cutlass13device_kernelIN5flash19enable_sm80_to_sm89INS1_16FlashAttnFwdSm80INS1_25CollectiveMainloopFwdSm80ILi8ELi1ELb0EN4cute5tupleIJNS5_1CILi128EEENS7_ILi48EEENS7_ILi256EEEEEELi256ENS_10bfloat16_tEfNS_4arch4Sm80ELb0ELb0ELb0ELb1ELb1ELb1ELb1ELb0EEENS1_21CollectiveEpilogueFwdINS6_IJS8_SA_S9_EEENS6_IJNS7_ILi1EEESI_SI_EEESC_SE_Li256ELb1ELb1ELb0ELb0EEENS1_19SingleTileSchedulerILb1ELb0ELb1ELi128EEEEEEEEEvNT_6ParamsE,"",@"SHT_CUDA_INFO"
	.sectionflags	@""
	.align	4


	//----- nvinfo : EIATTR_CUDA_API_VERSION
	.align		4
        /*0000*/ 	.byte	0x04, 0x37
        /*0002*/ 	.short	(.L_336 - .L_335)
.L_335:
        /*0004*/ 	.word	0x00000082


	//----- nvinfo : EIATTR_SW2861232_WAR
	.align		4
.L_336:
        /*0008*/ 	.byte	0x01, 0x35
	.zero		2


	//----- nvinfo : EIATTR_PARAM_CBANK
	.align		4
        /*000c*/ 	.byte	0x04, 0x0a
        /*000e*/ 	.short	(.L_338 - .L_337)
	.align		4
.L_337:
        /*0010*/ 	.word	index@(.nv.constant0._ZN7cutlass13device_kernelIN5flash19enable_sm80_to_sm89INS1_16FlashAttnFwdSm80INS1_25CollectiveMainloopFwdSm80ILi8ELi1ELb0EN4cute5tupleIJNS5_1CILi128EEENS7_ILi48EEENS7_ILi256EEEEEELi256ENS_10bfloat16_tEfNS_4arch4Sm80ELb0ELb0ELb0ELb1ELb1ELb1ELb1ELb0EEENS1_21CollectiveEpilogueFwdINS6_IJS8_SA_S9_EEENS6_IJNS7_ILi1EEESI_SI_EEESC_SE_Li256ELb1ELb1ELb0ELb0EEENS1_19SingleTileSchedulerILb1ELb0ELb1ELi128EEEEEEEEEvNT_6ParamsE)
        /*0014*/ 	.short	0x0160
        /*0016*/ 	.short	0x0418


	//----- nvinfo : EIATTR_CBANK_PARAM_SIZE
	.align		4
.L_338:
        /*0018*/ 	.byte	0x03, 0x19
        /*001a*/ 	.short	0x0418


	//----- nvinfo : EIATTR_KPARAM_INFO
	.align		4
        /*001c*/ 	.byte	0x04, 0x17
        /*001e*/ 	.short	(.L_340 - .L_339)
.L_339:
        /*0020*/ 	.word	0x00000000
        /*0024*/ 	.short	0x0000
        /*0026*/ 	.short	0x0000
        /*0028*/ 	.byte	0x00, 0xf0, 0x61, 0x10


	//----- nvinfo : EIATTR_MAXREG_COUNT
	.align		4
.L_340:
        /*002c*/ 	.byte	0x03, 0x1b
        /*002e*/ 	.short	0x00ff


	//----- nvinfo : EIATTR_NUM_BARRIERS
	.align		4
        /*0030*/ 	.byte	0x02, 0x4c
        /*0032*/ 	.byte	0x02
	.zero		1


	//----- nvinfo : EIATTR_MERCURY_ISA_VERSION
	.align		4
        /*0034*/ 	.byte	0x03, 0x5f
        /*0036*/ 	.short	0x0000


	//----- nvinfo : EIATTR_COOP_GROUP_MASK_REGIDS
	.align		4
        /*0038*/ 	.byte	0x04, 0x29
        /*003a*/ 	.short	(.L_342 - .L_341)


	//   ....[0]....
.L_341:
        /*003c*/ 	.word	0xffffffff


	//   ....[1]....
        /*0040*/ 	.word	0xffffffff


	//   ....[2]....
        /*0044*/ 	.word	0xffffffff


	//   ....[3]....
        /*0048*/ 	.word	0xffffffff


	//   ....[4]....
        /*004c*/ 	.word	0xffffffff


	//   ....[5]....
        /*0050*/ 	.word	0xffffffff


	//   ....[6]....
        /*0054*/ 	.word	0xffffffff


	//   ....[7]....
        /*0058*/ 	.word	0xffffffff


	//   ....[8]....
        /*005c*/ 	.word	0xffffffff


	//   ....[9]....
        /*0060*/ 	.word	0xffffffff


	//   ....[10]....
        /*0064*/ 	.word	0xffffffff


	//   ....[11]....
        /*0068*/ 	.word	0xffffffff


	//   ....[12]....
        /*006c*/ 	.word	0xffffffff


	//   ....[13]....
        /*0070*/ 	.word	0xffffffff


	//   ....[14]....
        /*0074*/ 	.word	0xffffffff


	//   ....[15]....
        /*0078*/ 	.word	0xffffffff


	//   ....[16]....
        /*007c*/ 	.word	0xffffffff


	//   ....[17]....
        /*0080*/ 	.word	0xffffffff


	//   ....[18]....
        /*0084*/ 	.word	0xffffffff


	//   ....[19]....
        /*0088*/ 	.word	0xffffffff


	//   ....[20]....
        /*008c*/ 	.word	0xffffffff


	//   ....[21]....
        /*0090*/ 	.word	0xffffffff


	//   ....[22]....
        /*0094*/ 	.word	0xffffffff


	//   ....[23]....
        /*0098*/ 	.word	0xffffffff


	//   ....[24]....
        /*009c*/ 	.word	0xffffffff


	//   ....[25]....
        /*00a0*/ 	.word	0xffffffff


	//   ....[26]....
        /*00a4*/ 	.word	0xffffffff


	//   ....[27]....
        /*00a8*/ 	.word	0xffffffff


	//   ....[28]....
        /*00ac*/ 	.word	0xffffffff


	//   ....[29]....
        /*00b0*/ 	.word	0xffffffff


	//   ....[30]....
        /*00b4*/ 	.word	0xffffffff


	//   ....[31]....
        /*00b8*/ 	.word	0xffffffff


	//   ....[32]....
        /*00bc*/ 	.word	0xffffffff


	//   ....[33]....
        /*00c0*/ 	.word	0xffffffff


	//   ....[34]....
        /*00c4*/ 	.word	0xffffffff


	//   ....[35]....
        /*00c8*/ 	.word	0xffffffff


	//   ....[36]....
        /*00cc*/ 	.word	0xffffffff


	//   ....[37]....
        /*00d0*/ 	.word	0xffffffff


	//   ....[38]....
        /*00d4*/ 	.word	0xffffffff


	//   ....[39]....
        /*00d8*/ 	.word	0xffffffff


	//   ....[40]....
        /*00dc*/ 	.word	0xffffffff


	//   ....[41]....
        /*00e0*/ 	.word	0xffffffff


	//   ....[42]....
        /*00e4*/ 	.word	0xffffffff


	//   ....[43]....
        /*00e8*/ 	.word	0xffffffff


	//   ....[44]....
        /*00ec*/ 	.word	0xffffffff


	//   ....[45]....
        /*00f0*/ 	.word	0xffffffff


	//   ....[46]....
        /*00f4*/ 	.word	0xffffffff


	//   ....[47]....
        /*00f8*/ 	.word	0xffffffff


	//   ....[48]....
        /*00fc*/ 	.word	0xffffffff


	//   ....[49]....
        /*0100*/ 	.word	0xffffffff


	//   ....[50]....
        /*0104*/ 	.word	0xffffffff


	//   ....[51]....
        /*0108*/ 	.word	0xffffffff


	//   ....[52]....
        /*010c*/ 	.word	0xffffffff


	//   ....[53]....
        /*0110*/ 	.word	0xffffffff


	//   ....[54]....
        /*0114*/ 	.word	0xffffffff


	//   ....[55]....
        /*0118*/ 	.word	0xffffffff


	//   ....[56]....
        /*011c*/ 	.word	0xffffffff


	//   ....[57]....
        /*0120*/ 	.word	0xffffffff


	//   ....[58]....
        /*0124*/ 	.word	0xffffffff


	//   ....[59]....
        /*0128*/ 	.word	0xffffffff


	//   ....[60]....
        /*012c*/ 	.word	0xffffffff


	//   ....[61]....
        /*0130*/ 	.word	0xffffffff


	//   ....[62]....
        /*0134*/ 	.word	0xffffffff


	//   ....[63]....
        /*0138*/ 	.word	0xffffffff


	//   ....[64]....
        /*013c*/ 	.word	0xffffffff


	//   ....[65]....
        /*0140*/ 	.word	0xffffffff


	//   ....[66]....
        /*0144*/ 	.word	0xffffffff


	//   ....[67]....
        /*0148*/ 	.word	0xffffffff


	//   ....[68]....
        /*014c*/ 	.word	0xffffffff


	//   ....[69]....
        /*0150*/ 	.word	0xffffffff


	//   ....[70]....
        /*0154*/ 	.word	0xffffffff


	//   ....[71]....
        /*0158*/ 	.word	0xffffffff


	//   ....[72]....
        /*015c*/ 	.word	0xffffffff


	//   ....[73]....
        /*0160*/ 	.word	0xffffffff


	//   ....[74]....
        /*0164*/ 	.word	0xffffffff


	//   ....[75]....
        /*0168*/ 	.word	0xffffffff


	//   ....[76]....
        /*016c*/ 	.word	0xffffffff


	//   ....[77]....
        /*0170*/ 	.word	0xffffffff


	//   ....[78]....
        /*0174*/ 	.word	0xffffffff


	//   ....[79]....
        /*0178*/ 	.word	0xffffffff


	//   ....[80]....
        /*017c*/ 	.word	0xffffffff


	//----- nvinfo : EIATTR_COOP_GROUP_INSTR_OFFSETS
	.align		4
.L_342:
        /*0180*/ 	.byte	0x04, 0x28
        /*0182*/ 	.short	(.L_344 - .L_343)


	//   ....[0]....
.L_343:
        /*0184*/ 	.word	0x00000080


	//   ....[1]....
        /*0188*/ 	.word	0x00002080


	//   ....[2]....
        /*018c*/ 	.word	0x00002100


	//   ....[3]....
        /*0190*/ 	.word	0x00003170


	//   ....[4]....
        /*0194*/ 	.word	0x00003180


	//   ....[5]....
        /*0198*/ 	.word	0x000046e0


	//   ....[6]....
        /*019c*/ 	.word	0x00004760


	//   ....[7]....
        /*01a0*/ 	.word	0x00005870


	//   ....[8]....
        /*01a4*/ 	.word	0x00005880


	//   ....[9]....
        /*01a8*/ 	.word	0x00006820


	//   ....[10]....
        /*01ac*/ 	.word	0x00006850


	//   ....[11]....
        /*01b0*/ 	.word	0x00006a10


	//   ....[12]....
        /*01b4*/ 	.word	0x00006a30


	//   ....[13]....
        /*01b8*/ 	.word	0x00006e50


	//   ....[14]....
        /*01bc*/ 	.word	0x00006ef0


	//   ....[15]....
        /*01c0*/ 	.word	0x00007090


	//   ....[16]....
        /*01c4*/ 	.word	0x000070b0


	//   ....[17]....
        /*01c8*/ 	.word	0x00007db0


	//   ....[18]....
        /*01cc*/ 	.word	0x00007df0


	//   ....[19]....
        /*01d0*/ 	.word	0x00008050


	//   ....[20]....
        /*01d4*/ 	.word	0x00008080


	//   ....[21]....
        /*01d8*/ 	.word	0x000081f0


	//   ....[22]....
        /*01dc*/ 	.word	0x00008220


	//   ....[23]....
        /*01e0*/ 	.word	0x00008380


	//   ....[24]....
        /*01e4*/ 	.word	0x000083c0


	//   ....[25]....
        /*01e8*/ 	.word	0x00008880


	//   ....[26]....
        /*01ec*/ 	.word	0x000088a0


	//   ....[27]....
        /*01f0*/ 	.word	0x000089f0


	//   ....[28]....
        /*01f4*/ 	.word	0x00008a00


	//   ....[29]....
        /*01f8*/ 	.word	0x0000fa00


	//   ....[30]....
        /*01fc*/ 	.word	0x0000fa40


	//   ....[31]....
        /*0200*/ 	.word	0x0000fe40


	//   ....[32]....
        /*0204*/ 	.word	0x0000fe50


	//   ....[33]....
        /*0208*/ 	.word	0x00010c60


	//   ....[34]....
        /*020c*/ 	.word	0x00010c80


	//   ....[35]....
        /*0210*/ 	.word	0x00010d90


	//   ....[36]....
        /*0214*/ 	.word	0x00010db0


	//   ....[37]....
        /*0218*/ 	.word	0x000113a0


	//   ....[38]....
        /*021c*/ 	.word	0x000113c0


	//   ....[39]....
        /*0220*/ 	.word	0x000115c0


	//   ....[40]....
        /*0224*/ 	.word	0x00011660


	//   ....[41]....
        /*0228*/ 	.word	0x000125a0


	//   ....[42]....
        /*022c*/ 	.word	0x000125c0


	//   ....[43]....
        /*0230*/ 	.word	0x00012720


	//   ....[44]....
        /*0234*/ 	.word	0x00012730


	//   ....[45]....
        /*0238*/ 	.word	0x00013460


	//   ....[46]....
        /*023c*/ 	.word	0x00013470


	//   ....[47]....
        /*0240*/ 	.word	0x00013480


	//   ....[48]....
        /*0244*/ 	.word	0x00013520


	//   ....[49]....
        /*0248*/ 	.word	0x00013820


	//   ....[50]....
        /*024c*/ 	.word	0x00013840


	//   ....[51]....
        /*0250*/ 	.word	0x00013870


	//   ....[52]....
        /*0254*/ 	.word	0x00013880


	//   ....[53]....
        /*0258*/ 	.word	0x00014f80


	//   ....[54]....
        /*025c*/ 	.word	0x00014fb0


	//   ....[55]....
        /*0260*/ 	.word	0x00015000


	//   ....[56]....
        /*0264*/ 	.word	0x00015010


	//   ....[57]....
        /*0268*/ 	.word	0x00016910


	//   ....[58]....
        /*026c*/ 	.word	0x00016950


	//   ....[59]....
        /*0270*/ 	.word	0x00016990


	//   ....[60]....
        /*0274*/ 	.word	0x000169b0


	//   ....[61]....
        /*0278*/ 	.word	0x00016c10


	//   ....[62]....
        /*027c*/ 	.word	0x00016c20


	//   ....[63]....
        /*0280*/ 	.word	0x00016e20


	//   ....[64]....
        /*0284*/ 	.word	0x00016e50


	//   ....[65]....
        /*0288*/ 	.word	0x00017010


	//   ....[66]....
        /*028c*/ 	.word	0x00017040


	//   ....[67]....
        /*0290*/ 	.word	0x00017200


	//   ....[68]....
        /*0294*/ 	.word	0x00017220


	//   ....[69]....
        /*0298*/ 	.word	0x00017a90


	//   ....[70]....
        /*029c*/ 	.word	0x00017ab0


	//   ....[71]....
        /*02a0*/ 	.word	0x00017c40


	//   ....[72]....
        /*02a4*/ 	.word	0x00017c70


	//   ....[73]....
        /*02a8*/ 	.word	0x00017e00


	//   ....[74]....
        /*02ac*/ 	.word	0x00017e30


	//   ....[75]....
        /*02b0*/ 	.word	0x00017fc0


	//   ....[76]....
        /*02b4*/ 	.word	0x00017fe0


	//   ....[77]....
        /*02b8*/ 	.word	0x00018190


	//   ....[78]....
        /*02bc*/ 	.word	0x000181e0


	//   ....[79]....
        /*02c0*/ 	.word	0x00018220


	//   ....[80]....
        /*02c4*/ 	.word	0x00018270


	//----- nvinfo : EIATTR_EXIT_INSTR_OFFSETS
	.align		4
.L_344:
        /*02c8*/ 	.byte	0x04, 0x1c
        /*02ca*/ 	.short	(.L_346 - .L_345)


	//   ....[0]....
.L_345:
        /*02cc*/ 	.word	0x00000310


	//   ....[1]....
        /*02d0*/ 	.word	0x00017230


	//   ....[2]....
        /*02d4*/ 	.word	0x00017370


	//   ....[3]....
        /*02d8*/ 	.word	0x000173d0


	//   ....[4]....
        /*02dc*/ 	.word	0x00017ff0


	//   ....[5]....
        /*02e0*/ 	.word	0x00018100


	//   ....[6]....
        /*02e4*/ 	.word	0x00018160


	//----- nvinfo : EIATTR_CTAIDZ_USED
	.align		4
.L_346:
        /*02e8*/ 	.byte	0x01, 0x04
	.zero		2


	//----- nvinfo : EIATTR_MAX_THREADS
	.align		4
        /*02ec*/ 	.byte	0x04, 0x05
        /*02ee*/ 	.short	(.L_348 - .L_347)
.L_347:
        /*02f0*/ 	.word	0x00000100
        /*02f4*/ 	.word	0x00000001
        /*02f8*/ 	.word	0x00000001


	//----- nvinfo : EIATTR_CRS_STACK_SIZE
	.align		4
.L_348:
        /*02fc*/ 	.byte	0x04, 0x1e
        /*02fe*/ 	.short	(.L_350 - .L_349)
.L_349:
        /*0300*/ 	.word	0x00000000
.L_350:


//--------------------- .nv.info._ZN7cutlass13device_kernelIN5flash19enable_sm80_to_sm89INS1_16FlashAttnFwdSm80INS1_25CollectiveMainloopFwdSm80ILi8ELi1ELb0EN4cute5tupleIJNS5_1CILi128EEENS7_ILi64EEENS7_ILi256EEEEEELi256ENS_10bfloat16_tEfNS_4arch4Sm80ELb0ELb1ELb0ELb0ELb1ELb0ELb1ELb0EEENS1_21CollectiveEpilogueFwdINS6_IJS8_SA_S9_EEENS6_IJNS7_ILi1EEESI_SI_EEESC_SE_Li256ELb0ELb1ELb0ELb0EEENS1_19SingleTileSchedulerILb0ELb0ELb1ELi128EEEEEEEEEvNT_6ParamsE --------------------------
	.section	.nv.info._ZN7cutlass13device_kernelIN5flash19enable_sm80_to_sm89INS1_16FlashAttnFwdSm80INS1_25CollectiveMainloopFwdSm80ILi8ELi1ELb0EN4cute5tupleIJNS5_1CILi128EEENS7_ILi64EEENS7_ILi256EEEEEELi256ENS_10bfloat16_tEfNS_4arch4Sm80ELb0ELb1ELb0ELb0ELb1ELb0ELb1ELb0EEENS1_21CollectiveEpilogueFwdINS6_IJS8_SA_S9_EEENS6_IJNS7_ILi1EEESI_SI_EEESC_SE_Li256ELb0ELb1ELb0ELb0EEENS1_19SingleTileSchedulerILb0ELb0ELb1ELi128EEEEEEEEEvNT_6ParamsE,"",@"SHT_CUDA_INFO"
	.sectionflags	@""
	.align	4


	//----- nvinfo : EIATTR_CUDA_API_VERSION
	.align		4
        /*0000*/ 	.byte	0x04, 0x37
        /*0002*/ 	.short	(.L_352 - .L_351)
.L_351:
        /*0004*/ 	.word	0x00000082


	//----- nvinfo : EIATTR_SW2861232_WAR
	.align		4
.L_352:
        /*0008*/ 	.byte	0x01, 0x35
	.zero		2


	//----- nvinfo : EIATTR_PARAM_CBANK
	.align		4
        /*000c*/ 	.byte	0x04, 0x0a
        /*000e*/ 	.short	(.L_354 - .L_353)
	.align		4
.L_353:
        /*0010*/ 	.word	index@(.nv.constant0._ZN7cutlass13device_kernelIN5flash19enable_sm80_to_sm89INS1_16FlashAttnFwdSm80INS1_25CollectiveMainloopFwdSm80ILi8ELi1ELb0EN4cute5tupleIJNS5_1CILi128EEENS7_ILi64EEENS7_ILi256EEEEEELi256ENS_10bfloat16_tEfNS_4arch4Sm80ELb0ELb1ELb0ELb0ELb1ELb0ELb1ELb0EEENS1_21CollectiveEpilogueFwdINS6_IJS8_SA_S9_EEENS6_IJNS7_ILi1EEESI_SI_EEESC_SE_Li256ELb0ELb1ELb0ELb0EEENS1_19SingleTileSchedulerILb0ELb0ELb1ELi128EEEEEEEEEvNT_6ParamsE)
        /*0014*/ 	.short	0x0160
        /*0016*/ 	.short	0x0418


	//----- nvinfo : EIATTR_CBANK_PARAM_SIZE
	.align		4
.L_354:
        /*0018*/ 	.byte	0x03, 0x19
        /*001a*/ 	.short	0x0418


	//----- nvinfo : EIATTR_KPARAM_INFO
	.align		4
        /*001c*/ 	.byte	0x04, 0x17
        /*001e*/ 	.short	(.L_356 - .L_355)
.L_355:
        /*0020*/ 	.word	0x00000000
        /*0024*/ 	.short	0x0000
        /*0026*/ 	.short	0x0000
        /*0028*/ 	.byte	0x00, 0xf0, 0x61, 0x10


	//----- nvinfo : EIATTR_MAXREG_COUNT
	.align		4
.L_356:
        /*002c*/ 	.byte	0x03, 0x1b
        /*002e*/ 	.short	0x00ff


	//----- nvinfo : EIATTR_NUM_BARRIERS
	.align		4
        /*0030*/ 	.byte	0x02, 0x4c
        /*0032*/ 	.byte	0x02
	.zero		1


	//----- nvinfo : EIATTR_MERCURY_ISA_VERSION
	.align		4
        /*0034*/ 	.byte	0x03, 0x5f
        /*0036*/ 	.short	0x0000


	//----- nvinfo : EIATTR_COOP_GROUP_MASK_REGIDS
	.align		4
        /*0038*/ 	.byte	0x04, 0x29
        /*003a*/ 	.short	(.L_358 - .L_357)


	//   ....[0]....
.L_357:
        /*003c*/ 	.word	0xffffffff


	//   ....[1]....
        /*0040*/ 	.word	0xffffffff


	//   ....[2]....
        /*0044*/ 	.word	0xffffffff


	//   ....[3]....
        /*0048*/ 	.word	0xffffffff


	//   ....[4]....
        /*004c*/ 	.word	0xffffffff


	//   ....[5]....
        /*0050*/ 	.word	0xffffffff


	//   ....[6]....
        /*0054*/ 	.word	0xffffffff


	//   ....[7]....
        /*0058*/ 	.word	0xffffffff


	//   ....[8]....
        /*005c*/ 	.word	0xffffffff


	//   ....[9]....
        /*0060*/ 	.word	0xffffffff


	//   ....[10]....
        /*0064*/ 	.word	0xffffffff


	//   ....[11]....
        /*0068*/ 	.word	0xffffffff


	//   ....[12]....
        /*006c*/ 	.word	0xffffffff


	//   ....[13]....
        /*0070*/ 	.word	0xffffffff


	//   ....[14]....
        /*0074*/ 	.word	0xffffffff


	//   ....[15]....
        /*0078*/ 	.word	0xffffffff


	//   ....[16]....
        /*007c*/ 	.word	0xffffffff


	//   ....[17]....
        /*0080*/ 	.word	0xffffffff


	//   ....[18]....
        /*0084*/ 	.word	0xffffffff


	//   ....[19]....
        /*0088*/ 	.word	0xffffffff


	//   ....[20]....
        /*008c*/ 	.word	0xffffffff


	//   ....[21]....
        /*0090*/ 	.word	0xffffffff


	//   ....[22]....
        /*0094*/ 	.word	0xffffffff


	//   ....[23]....
        /*0098*/ 	.word	0xffffffff


	//   ....[24]....
        /*009c*/ 	.word	0xffffffff


	//   ....[25]....
        /*00a0*/ 	.word	0xffffffff


	//   ....[26]....
        /*00a4*/ 	.word	0xffffffff


	//   ....[27]....
        /*00a8*/ 	.word	0xffffffff


	//   ....[28]....
        /*00ac*/ 	.word	0xffffffff


	//   ....[29]....
        /*00b0*/ 	.word	0xffffffff


	//   ....[30]....
        /*00b4*/ 	.word	0xffffffff


	//   ....[31]....
        /*00b8*/ 	.word	0xffffffff


	//   ....[32]....
        /*00bc*/ 	.word	0xffffffff


	//   ....[33]....
        /*00c0*/ 	.word	0xffffffff


	//   ....[34]....
        /*00c4*/ 	.word	0xffffffff


	//   ....[35]....
        /*00c8*/ 	.word	0xffffffff


	//   ....[36]....
        /*00cc*/ 	.word	0xffffffff


	//   ....[37]....
        /*00d0*/ 	.word	0xffffffff


	//   ....[38]....
        /*00d4*/ 	.word	0xffffffff


	//   ....[39]....
        /*00d8*/ 	.word	0xffffffff


	//   ....[40]....
        /*00dc*/ 	.word	0xffffffff


	//   ....[41]....
        /*00e0*/ 	.word	0xffffffff


	//   ....[42]....
        /*00e4*/ 	.word	0xffffffff


	//   ....[43]....
        /*00e8*/ 	.word	0xffffffff


	//   ....[44]....
        /*00ec*/ 	.word	0xffffffff


	//   ....[45]....
        /*00f0*/ 	.word	0xffffffff


	//   ....[46]....
        /*00f4*/ 	.word	0xffffffff


	//   ....[47]....
        /*00f8*/ 	.word	0xffffffff


	//   ....[48]....
        /*00fc*/ 	.word	0xffffffff


	//   ....[49]....
        /*0100*/ 	.word	0xffffffff


	//   ....[50]....
        /*0104*/ 	.word	0xffffffff


	//   ....[51]....
        /*0108*/ 	.word	0xffffffff


	//   ....[52]....
        /*010c*/ 	.word	0xffffffff


	//   ....[53]....
        /*0110*/ 	.word	0xffffffff


	//   ....[54]....
        /*0114*/ 	.word	0xffffffff


	//   ....[55]....
        /*0118*/ 	.word	0xffffffff


	//   ....[56]....
        /*011c*/ 	.word	0xffffffff


	//   ....[57]....
        /*0120*/ 	.word	0xffffffff


	//   ....[58]....
        /*0124*/ 	.word	0xffffffff


	//   ....[59]....
        /*0128*/ 	.word	0xffffffff


	//   ....[60]....
        /*012c*/ 	.word	0xffffffff


	//   ....[61]....
        /*0130*/ 	.word	0xffffffff


	//   ....[62]....
        /*0134*/ 	.word	0xffffffff


	//   ....[63]....
        /*0138*/ 	.word	0xffffffff


	//   ....[64]....
        /*013c*/ 	.word	0xffffffff


	//   ....[65]....
        /*0140*/ 	.word	0xffffffff


	//   ....[66]....
        /*0144*/ 	.word	0xffffffff


	//   ....[67]....
        /*0148*/ 	.word	0xffffffff


	//   ....[68]....
        /*014c*/ 	.word	0xffffffff


	//   ....[69]....
        /*0150*/ 	.word	0xffffffff


	//   ....[70]....
        /*0154*/ 	.word	0xffffffff


	//   ....[71]....
        /*0158*/ 	.word	0xffffffff


	//   ....[72]....
        /*015c*/ 	.word	0xffffffff


	//   ....[73]....
        /*0160*/ 	.word	0xffffffff


	//   ....[74]....
        /*0164*/ 	.word	0xffffffff


	//   ....[75]....
        /*0168*/ 	.word	0xffffffff


	//   ....[76]....
        /*016c*/ 	.word	0xffffffff


	//   ....[77]....
        /*0170*/ 	.word	0xffffffff


	//   ....[78]....
        /*0174*/ 	.word	0xffffffff


	//   ....[79]....
        /*0178*/ 	.word	0xffffffff


	//   ....[80]....
        /*017c*/ 	.word	0xffffffff


	//   ....[81]....
        /*0180*/ 	.word	0xffffffff


	//   ....[82]....
        /*0184*/ 	.word	0xffffffff


	//   ....[83]....
        /*0188*/ 	.word	0xffffffff


	//   ....[84]....
        /*018c*/ 	.word	0xffffffff


	//   ....[85]....
        /*0190*/ 	.word	0xffffffff


	//   ....[86]....
        /*0194*/ 	.word	0xffffffff


	//   ....[87]....
        /*0198*/ 	.word	0xffffffff


	//   ....[88]....
        /*019c*/ 	.word	0xffffffff


	//   ....[89]....
        /*01a0*/ 	.word	0xffffffff


	//----- nvinfo : EIATTR_COOP_GROUP_INSTR_OFFSETS
	.align		4
.L_358:
        /*01a4*/ 	.byte	0x04, 0x28
        /*01a6*/ 	.short	(.L_360 - .L_359)


	//   ....[0]....
.L_359:
        /*01a8*/ 	.word	0x00000fd0


	//   ....[1]....
        /*01ac*/ 	.word	0x00001000


	//   ....[2]....
        /*01b0*/ 	.word	0x00001030


	//   ....[3]....
        /*01b4*/ 	.word	0x00001060


	//   ....[4]....
        /*01b8*/ 	.word	0x00001090


	//   ....[5]....
        /*01bc*/ 	.word	0x000010e0


	//   ....[6]....
        /*01c0*/ 	.word	0x00001110


	//   ....[7]....
        /*01c4*/ 	.word	0x00001250


	//   ....[8]....
        /*01c8*/ 	.word	0x00001840


	//   ....[9]....
        /*01cc*/ 	.word	0x00001880


	//   ....[10]....
        /*01d0*/ 	.word	0x000018b0


	//   ....[11]....
        /*01d4*/ 	.word	0x000018f0


	//   ....[12]....
        /*01d8*/ 	.word	0x00001920


	//   ....[13]....
        /*01dc*/ 	.word	0x00001950


	//   ....[14]....
        /*01e0*/ 	.word	0x00001980


	//   ....[15]....
        /*01e4*/ 	.word	0x000019d0


	//   ....[16]....
        /*01e8*/ 	.word	0x00003100


	//   ....[17]....
        /*01ec*/ 	.word	0x00003120


	//   ....[18]....
        /*01f0*/ 	.word	0x00003130


	//   ....[19]....
        /*01f4*/ 	.word	0x00003140


	//   ....[20]....
        /*01f8*/ 	.word	0x00003580


	//   ....[21]....
        /*01fc*/ 	.word	0x00003740


	//   ....[22]....
        /*0200*/ 	.word	0x00004000


	//   ....[23]....
        /*0204*/ 	.word	0x000041e0


	//   ....[24]....
        /*0208*/ 	.word	0x000042d0


	//   ....[25]....
        /*020c*/ 	.word	0x00004330


	//   ....[26]....
        /*0210*/ 	.word	0x00005a00


	//   ....[27]....
        /*0214*/ 	.word	0x00005a20


	//   ....[28]....
        /*0218*/ 	.word	0x00005a40


	//   ....[29]....
        /*021c*/ 	.word	0x00005a50


	//   ....[30]....
        /*0220*/ 	.word	0x00006b10


	//   ....[31]....
        /*0224*/ 	.word	0x00006b30


	//   ....[32]....
        /*0228*/ 	.word	0x00006b50


	//   ....[33]....
        /*022c*/ 	.word	0x00006b60


	//   ....[34]....
        /*0230*/ 	.word	0x00006e00


	//   ....[35]....
        /*0234*/ 	.word	0x00007090


	//   ....[36]....
        /*0238*/ 	.word	0x000079a0


	//   ....[37]....
        /*023c*/ 	.word	0x00007a60


	//   ....[38]....
        /*0240*/ 	.word	0x00007d00


	//   ....[39]....
        /*0244*/ 	.word	0x00007e20


	//   ....[40]....
        /*0248*/ 	.word	0x0000a090


	//   ....[41]....
        /*024c*/ 	.word	0x0000a0b0


	//   ....[42]....
        /*0250*/ 	.word	0x0000a0d0


	//   ....[43]....
        /*0254*/ 	.word	0x0000a0e0


	//   ....[44]....
        /*0258*/ 	.word	0x0000b1a0


	//   ....[45]....
        /*025c*/ 	.word	0x0000b1c0


	//   ....[46]....
        /*0260*/ 	.word	0x0000b1e0


	//   ....[47]....
        /*0264*/ 	.word	0x0000b1f0


	//   ....[48]....
        /*0268*/ 	.word	0x0000b660


	//   ....[49]....
        /*026c*/ 	.word	0x0000b670


	//   ....[50]....
        /*0270*/ 	.word	0x0000b6a0


	//   ....[51]....
        /*0274*/ 	.word	0x0000b6b0


	//   ....[52]....
        /*0278*/ 	.word	0x0000d480


	//   ....[53]....
        /*027c*/ 	.word	0x0000d490


	//   ....[54]....
        /*0280*/ 	.word	0x0000d4a0


	//   ....[55]....
        /*0284*/ 	.word	0x0000d4c0


	//   ....[56]....
        /*0288*/ 	.word	0x0000e540


	//   ....[57]....
        /*028c*/ 	.word	0x0000e550


	//   ....[58]....
        /*0290*/ 	.word	0x0000e560


	//   ....[59]....
        /*0294*/ 	.word	0x0000e570


	//   ....[60]....
        /*0298*/ 	.word	0x0000e7b0


	//   ....[61]....
        /*029c*/ 	.word	0x0000eb30


	//   ....[62]....
        /*02a0*/ 	.word	0x0000f350


	//   ....[63]....
        /*02a4*/ 	.word	0x0000f410


	//   ....[64]....
        /*02a8*/ 	.word	0x0000f6b0


	//   ....[65]....
        /*02ac*/ 	.word	0x0000f7d0


	//   ....[66]....
        /*02b0*/ 	.word	0x000112a0


	//   ....[67]....
        /*02b4*/ 	.word	0x000112d0


	//   ....[68]....
        /*02b8*/ 	.word	0x00011320


	//   ....[69]....
        /*02bc*/ 	.word	0x00011330


	//   ....[70]....
        /*02c0*/ 	.word	0x00012c90


	//   ....[71]....
        /*02c4*/ 	.word	0x00012ca0


	//   ....[72]....
        /*02c8*/ 	.word	0x00012cc0


	//   ....[73]....
        /*02cc*/ 	.word	0x00012cd0


	//   ....[74]....
        /*02d0*/ 	.word	0x00012cf0


	//   ....[75]....
        /*02d4*/ 	.word	0x00012d40


	//   ....[76]....
        /*02d8*/ 	.word	0x00013010


	//   ....[77]....
        /*02dc*/ 	.word	0x00013040


	//   ....[78]....
        /*02e0*/ 	.word	0x00013200


	//   ....[79]....
        /*02e4*/ 	.word	0x00013230


	//   ....[80]....
        /*02e8*/ 	.word	0x000133f0


	//   ....[81]....
        /*02ec*/ 	.word	0x00013410


	//   ....[82]....
        /*02f0*/ 	.word	0x00013b60


	//   ....[83]....
        /*02f4*/ 	.word	0x00013b80


	//   ....[84]....
        /*02f8*/ 	.word	0x00013d10


	//   ....[85]....
        /*02fc*/ 	.word	0x00013d40


	//   ....[86]....
        /*0300*/ 	.word	0x00013ed0


	//   ....[87]....
        /*0304*/ 	.word	0x00013f00


	//   ....[88]....
        /*0308*/ 	.word	0x00014090


	//   ....[89]....
        /*030c*/ 	.word	0x000140b0


	//----- nvinfo : EIATTR_EXIT_INSTR_OFFSETS
	.align		4
.L_360:
        /*0310*/ 	.byte	0x04, 0x1c
        /*0312*/ 	.short	(.L_362 - .L_361)


	//   ....[0]....
.L_361:
        /*0314*/ 	.word	0x00000030


	//   ....[1]....
        /*0318*/ 	.word	0x00013420


	//   ....[2]....
        /*031c*/ 	.word	0x00013560


	//   ....[3]....
        /*0320*/ 	.word	0x000135c0


	//   ....[4]....
        /*0324*/ 	.word	0x000140c0


	//   ....[5]....
        /*0328*/ 	.word	0x000141d0


	//   ....[6]....
        /*032c*/ 	.word	0x00014230


	//----- nvinfo : EIATTR_CTAIDZ_USED
	.align		4
.L_362:
        /*0330*/ 	.byte	0x01, 0x04
	.zero		2


	//----- nvinfo : EIATTR_MAX_THREADS
	.align		4
        /*0334*/ 	.byte	0x04, 0x05
        /*0336*/ 	.short	(.L_364 - .L_363)
.L_363:
        /*0338*/ 	.word	0x00000100
        /*033c*/ 	.word	0x00000001
        /*0340*/ 	.word	0x00000001


	//----- nvinfo : EIATTR_CRS_STACK_SIZE
	.align		4
.L_364:
        /*0344*/ 	.byte	0x04, 0x1e
        /*0346*/ 	.short	(.L_366 - .L_365)
.L_365:
        /*0348*/ 	.word	0x00000000
.L_366:


//--------------------- .nv.info._ZN7cutlass13device_kernelIN5flash19enable_sm80_to_sm89INS1_16FlashAttnFwdSm80INS1_25CollectiveMainloopFwdSm80ILi8ELi1ELb0EN4cute5tupleIJNS5_1CILi128EEENS7_ILi64EEENS7_ILi256EEEEEELi256ENS_10bfloat16_tEfNS_4arch4Sm80ELb0ELb1ELb0ELb1ELb1ELb0ELb1ELb0EEENS1_21CollectiveEpilogueFwdINS6_IJS8_SA_S9_EEENS6_IJNS7_ILi1EEESI_SI_EEESC_SE_Li256ELb1ELb1ELb0ELb0EEENS1_19SingleTileSchedulerILb1ELb0ELb1ELi128EEEEEEEEEvNT_6ParamsE --------------------------
	.section	.nv.info._ZN7cutlass13device_kernelIN5flash19enable_sm80_to_sm89INS1_16FlashAttnFwdSm80INS1_25CollectiveMainloopFwdSm80ILi8ELi1ELb0EN4cute5tupleIJNS5_1CILi128EEENS7_ILi64EEENS7_ILi256EEEEEELi256ENS_10bfloat16_tEfNS_4arch4Sm80ELb0ELb1ELb0ELb1ELb1ELb0ELb1ELb0EEENS1_21CollectiveEpilogueFwdINS6_IJS8_SA_S9_EEENS6_IJNS7_ILi1EEESI_SI_EEESC_SE_Li256ELb1ELb1ELb0ELb0EEENS1_19SingleTileSchedulerILb1ELb0ELb1ELi128EEEEEEEEEvNT_6ParamsE,"",@"SHT_CUDA_INFO"
	.sectionflags	@""
	.align	4


	//----- nvinfo : EIATTR_CUDA_API_VERSION
	.align		4
        /*0000*/ 	.byte	0x04, 0x37
        /*0002*/ 	.short	(.L_368 - .L_367)
.L_367:
        /*0004*/ 	.word	0x00000082


	//----- nvinfo : EIATTR_SW2861232_WAR
	.align		4
.L_368:
        /*0008*/ 	.byte	0x01, 0x35
	.zero		2


	//----- nvinfo : EIATTR_PARAM_CBANK
	.align		4
        /*000c*/ 	.byte	0x04, 0x0a
        /*000e*/ 	.short	(.L_370 - .L_369)
	.align		4
.L_369:
        /*0010*/ 	.word	index@(.nv.constant0._ZN7cutlass13device_kernelIN5flash19enable_sm80_to_sm89INS1_16FlashAttnFwdSm80INS1_25CollectiveMainloopFwdSm80ILi8ELi1ELb0EN4cute5tupleIJNS5_1CILi128EEENS7_ILi64EEENS7_ILi256EEEEEELi256ENS_10bfloat16_tEfNS_4arch4Sm80ELb0ELb1ELb0ELb1ELb1ELb0ELb1ELb0EEENS1_21CollectiveEpilogueFwdINS6_IJS8_SA_S9_EEENS6_IJNS7_ILi1EEESI_SI_EEESC_SE_Li256ELb1ELb1ELb0ELb0EEENS1_19SingleTileSchedulerILb1ELb0ELb1ELi128EEEEEEEEEvNT_6ParamsE)
        /*0014*/ 	.short	0x0160
        /*0016*/ 	.short	0x0418


	//----- nvinfo : EIATTR_CBANK_PARAM_SIZE
	.align		4
.L_370:
        /*0018*/ 	.byte	0x03, 0x19
        /*001a*/ 	.short	0x0418


	//----- nvinfo : EIATTR_KPARAM_INFO
	.align		4
        /*001c*/ 	.byte	0x04, 0x17
        /*001e*/ 	.short	(.L_372 - .L_371)
.L_371:
        /*0020*/ 	.word	0x00000000
        /*0024*/ 	.short	0x0000
        /*0026*/ 	.short	0x0000
        /*0028*/ 	.byte	0x00, 0xf0, 0x61, 0x10


	//----- nvinfo : EIATTR_MAXREG_COUNT
	.align		4
.L_372:
        /*002c*/ 	.byte	0x03, 0x1b
        /*002e*/ 	.short	0x00ff


	//----- nvinfo : EIATTR_NUM_BARRIERS
	.align		4
        /*0030*/ 	.byte	0x02, 0x4c
        /*0032*/ 	.byte	0x02
	.zero		1


	//----- nvinfo : EIATTR_MERCURY_ISA_VERSION
	.align		4
        /*0034*/ 	.byte	0x03, 0x5f
        /*0036*/ 	.short	0x0000


	//----- nvinfo : EIATTR_COOP_GROUP_MASK_REGIDS
	.align		4
        /*0038*/ 	.byte	0x04, 0x29
        /*003a*/ 	.short	(.L_374 - .L_373)


	//   ....[0]....
.L_373:
        /*003c*/ 	.word	0xffffffff


	//   ....[1]....
        /*0040*/ 	.word	0xffffffff


	//   ....[2]....
        /*0044*/ 	.word	0xffffffff


	//   ....[3]....
        /*0048*/ 	.word	0xffffffff


	//   ....[4]....
        /*004c*/ 	.word	0xffffffff


	//   ....[5]....
        /*0050*/ 	.word	0xffffffff


	//   ....[6]....
        /*0054*/ 	.word	0xffffffff


	//   ....[7]....
        /*0058*/ 	.word	0xffffffff


	//   ....[8]....
        /*005c*/ 	.word	0xffffffff


	//   ....[9]....
        /*0060*/ 	.word	0xffffffff


	//   ....[10]....
        /*0064*/ 	.word	0xffffffff


	//   ....[11]....
        /*0068*/ 	.word	0xffffffff


	//   ....[12]....
        /*006c*/ 	.word	0xffffffff


	//   ....[13]....
        /*0070*/ 	.word	0xffffffff


	//   ....[14]....
        /*0074*/ 	.word	0xffffffff


	//   ....[15]....
        /*0078*/ 	.word	0xffffffff


	//   ....[16]....
        /*007c*/ 	.word	0xffffffff


	//   ....[17]....
        /*0080*/ 	.word	0xffffffff


	//   ....[18]....
        /*0084*/ 	.word	0xffffffff


	//   ....[19]....
        /*0088*/ 	.word	0xffffffff


	//   ....[20]....
        /*008c*/ 	.word	0xffffffff


	//   ....[21]....
        /*0090*/ 	.word	0xffffffff


	//   ....[22]....
        /*0094*/ 	.word	0xffffffff


	//   ....[23]....
        /*0098*/ 	.word	0xffffffff


	//   ....[24]....
        /*009c*/ 	.word	0xffffffff


	//   ....[25]....
        /*00a0*/ 	.word	0xffffffff


	//   ....[26]....
        /*00a4*/ 	.word	0xffffffff


	//   ....[27]....
        /*00a8*/ 	.word	0xffffffff


	//   ....[28]....
        /*00ac*/ 	.word	0xffffffff


	//   ....[29]....
        /*00b0*/ 	.word	0xffffffff


	//   ....[30]....
        /*00b4*/ 	.word	0xffffffff


	//   ....[31]....
        /*00b8*/ 	.word	0xffffffff


	//   ....[32]....
        /*00bc*/ 	.word	0xffffffff


	//   ....[33]....
        /*00c0*/ 	.word	0xffffffff


	//   ....[34]....
        /*00c4*/ 	.word	0xffffffff


	//   ....[35]....
        /*00c8*/ 	.word	0xffffffff


	//   ....[36]....
        /*00cc*/ 	.word	0xffffffff


	//   ....[37]....
        /*00d0*/ 	.word	0xffffffff


	//   ....[38]....
        /*00d4*/ 	.word	0xffffffff


	//   ....[39]....
        /*00d8*/ 	.word	0xffffffff


	//   ....[40]....
        /*00dc*/ 	.word	0xffffffff


	//   ....[41]....
        /*00e0*/ 	.word	0xffffffff


	//   ....[42]....
        /*00e4*/ 	.word	0xffffffff


	//   ....[43]....
        /*00e8*/ 	.word	0xffffffff


	//   ....[44]....
        /*00ec*/ 	.word	0xffffffff


	//   ....[45]....
        /*00f0*/ 	.word	0xffffffff


	//   ....[46]....
        /*00f4*/ 	.word	0xffffffff


	//   ....[47]....
        /*00f8*/ 	.word	0xffffffff


	//   ....[48]....
        /*00fc*/ 	.word	0xffffffff


	//   ....[49]....
        /*0100*/ 	.word	0xffffffff


	//   ....[50]....
        /*0104*/ 	.word	0xffffffff


	//   ....[51]....
        /*0108*/ 	.word	0xffffffff


	//   ....[52]....
        /*010c*/ 	.word	0xffffffff


	//   ....[53]....
        /*0110*/ 	.word	0xffffffff


	//   ....[54]....
        /*0114*/ 	.word	0xffffffff


	//   ....[55]....
        /*0118*/ 	.word	0xffffffff


	//   ....[56]....
        /*011c*/ 	.word	0xffffffff


	//   ....[57]....
        /*0120*/ 	.word	0xffffffff


	//   ....[58]....
        /*0124*/ 	.word	0xffffffff


	//   ....[59]....
        /*0128*/ 	.word	0xffffffff


	//   ....[60]....
        /*012c*/ 	.word	0xffffffff


	//   ....[61]....
        /*0130*/ 	.word	0xffffffff


	//   ....[62]....
        /*0134*/ 	.word	0xffffffff


	//   ....[63]....
        /*0138*/ 	.word	0xffffffff


	//   ....[64]....
        /*013c*/ 	.word	0xffffffff


	//   ....[65]....
        /*0140*/ 	.word	0xffffffff


	//   ....[66]....
        /*0144*/ 	.word	0xffffffff


	//   ....[67]....
        /*0148*/ 	.word	0xffffffff


	//   ....[68]....
        /*014c*/ 	.word	0xffffffff


	//   ....[69]....
        /*0150*/ 	.word	0xffffffff


	//   ....[70]....
        /*0154*/ 	.word	0xffffffff


	//   ....[71]....
        /*0158*/ 	.word	0xffffffff


	//   ....[72]....
        /*015c*/ 	.word	0xffffffff


	//   ....[73]....
        /*0160*/ 	.word	0xffffffff


	//   ....[74]....
        /*0164*/ 	.word	0xffffffff


	//   ....[75]....
        /*0168*/ 	.word	0xffffffff


	//   ....[76]....
        /*016c*/ 	.word	0xffffffff


	//   ....[77]....
        /*0170*/ 	.word	0xffffffff


	//   ....[78]....
        /*0174*/ 	.word	0xffffffff


	//   ....[79]....
        /*0178*/ 	.word	0xffffffff


	//   ....[80]....
        /*017c*/ 	.word	0xffffffff


	//   ....[81]....
        /*0180*/ 	.word	0xffffffff


	//   ....[82]....
        /*0184*/ 	.word	0xffffffff


	//   ....[83]....
        /*0188*/ 	.word	0xffffffff


	//   ....[84]....
        /*018c*/ 	.word	0xffffffff


	//   ....[85]....
        /*0190*/ 	.word	0xffffffff


	//   ....[86]....
        /*0194*/ 	.word	0xffffffff


	//   ....[87]....
        /*0198*/ 	.word	0xffffffff


	//   ....[88]....
        /*019c*/ 	.word	0xffffffff


	//   ....[89]....
        /*01a0*/ 	.word	0xffffffff


	//   ....[90]....
        /*01a4*/ 	.word	0xffffffff


	//----- nvinfo : EIATTR_COOP_GROUP_INSTR_OFFSETS
	.align		4
.L_374:
        /*01a8*/ 	.byte	0x04, 0x28
        /*01aa*/ 	.short	(.L_376 - .L_375)


	//   ....[0]....
.L_375:
        /*01ac*/ 	.word	0x00000090


	//   ....[1]....
        /*01b0*/ 	.word	0x00001690


	//   ....[2]....
        /*01b4*/ 	.word	0x000016c0


	//   ....[3]....
        /*01b8*/ 	.word	0x00001920


	//   ....[4]....
        /*01bc*/ 	.word	0x00001950


	//   ....[5]....
        /*01c0*/ 	.word	0x00001ac0


	//   ....[6]....
        /*01c4*/ 	.word	0x00001af0


	//   ....[7]....
        /*01c8*/ 	.word	0x00001c50


	//   ....[8]....
        /*01cc*/ 	.word	0x00001c90


	//   ....[9]....
        /*01d0*/ 	.word	0x00002330


	//   ....[10]....
        /*01d4*/ 	.word	0x00002360


	//   ....[11]....
        /*01d8*/ 	.word	0x00002390


	//   ....[12]....
        /*01dc*/ 	.word	0x000023e0


	//   ....[13]....
        /*01e0*/ 	.word	0x00002420


	//   ....[14]....
        /*01e4*/ 	.word	0x00002450


	//   ....[15]....
        /*01e8*/ 	.word	0x00002480


	//   ....[16]....
        /*01ec*/ 	.word	0x000024c0


	//   ....[17]....
        /*01f0*/ 	.word	0x00003a80


	//   ....[18]....
        /*01f4*/ 	.word	0x00003ab0


	//   ....[19]....
        /*01f8*/ 	.word	0x00003ad0


	//   ....[20]....
        /*01fc*/ 	.word	0x00003ae0


	//   ....[21]....
        /*0200*/ 	.word	0x00003ef0


	//   ....[22]....
        /*0204*/ 	.word	0x000040b0


	//   ....[23]....
        /*0208*/ 	.word	0x00004980


	//   ....[24]....
        /*020c*/ 	.word	0x00004c50


	//   ....[25]....
        /*0210*/ 	.word	0x00004c60


	//   ....[26]....
        /*0214*/ 	.word	0x00004cb0


	//   ....[27]....
        /*0218*/ 	.word	0x000063d0


	//   ....[28]....
        /*021c*/ 	.word	0x000063f0


	//   ....[29]....
        /*0220*/ 	.word	0x00006400


	//   ....[30]....
        /*0224*/ 	.word	0x00006410


	//   ....[31]....
        /*0228*/ 	.word	0x000074e0


	//   ....[32]....
        /*022c*/ 	.word	0x00007500


	//   ....[33]....
        /*0230*/ 	.word	0x00007510


	//   ....[34]....
        /*0234*/ 	.word	0x00007520


	//   ....[35]....
        /*0238*/ 	.word	0x000077b0


	//   ....[36]....
        /*023c*/ 	.word	0x00007a20


	//   ....[37]....
        /*0240*/ 	.word	0x00008310


	//   ....[38]....
        /*0244*/ 	.word	0x000083e0


	//   ....[39]....
        /*0248*/ 	.word	0x00008680


	//   ....[40]....
        /*024c*/ 	.word	0x000087a0


	//   ....[41]....
        /*0250*/ 	.word	0x0000aaa0


	//   ....[42]....
        /*0254*/ 	.word	0x0000aac0


	//   ....[43]....
        /*0258*/ 	.word	0x0000aad0


	//   ....[44]....
        /*025c*/ 	.word	0x0000aae0


	//   ....[45]....
        /*0260*/ 	.word	0x0000bbb0


	//   ....[46]....
        /*0264*/ 	.word	0x0000bbd0


	//   ....[47]....
        /*0268*/ 	.word	0x0000bbe0


	//   ....[48]....
        /*026c*/ 	.word	0x0000bbf0


	//   ....[49]....
        /*0270*/ 	.word	0x0000c050


	//   ....[50]....
        /*0274*/ 	.word	0x0000c060


	//   ....[51]....
        /*0278*/ 	.word	0x0000c090


	//   ....[52]....
        /*027c*/ 	.word	0x0000c0a0


	//   ....[53]....
        /*0280*/ 	.word	0x0000dea0


	//   ....[54]....
        /*0284*/ 	.word	0x0000deb0


	//   ....[55]....
        /*0288*/ 	.word	0x0000dec0


	//   ....[56]....
        /*028c*/ 	.word	0x0000dee0


	//   ....[57]....
        /*0290*/ 	.word	0x0000ef70


	//   ....[58]....
        /*0294*/ 	.word	0x0000ef80


	//   ....[59]....
        /*0298*/ 	.word	0x0000ef90


	//   ....[60]....
        /*029c*/ 	.word	0x0000efa0


	//   ....[61]....
        /*02a0*/ 	.word	0x0000f1e0


	//   ....[62]....
        /*02a4*/ 	.word	0x0000f550


	//   ....[63]....
        /*02a8*/ 	.word	0x0000fd60


	//   ....[64]....
        /*02ac*/ 	.word	0x0000fe20


	//   ....[65]....
        /*02b0*/ 	.word	0x000100c0


	//   ....[66]....
        /*02b4*/ 	.word	0x000101e0


	//   ....[67]....
        /*02b8*/ 	.word	0x00011cb0


	//   ....[68]....
        /*02bc*/ 	.word	0x00011ce0


	//   ....[69]....
        /*02c0*/ 	.word	0x00011d30


	//   ....[70]....
        /*02c4*/ 	.word	0x00011d40


	//   ....[71]....
        /*02c8*/ 	.word	0x000137d0


	//   ....[72]....
        /*02cc*/ 	.word	0x00013810


	//   ....[73]....
        /*02d0*/ 	.word	0x00013850


	//   ....[74]....
        /*02d4*/ 	.word	0x00013880


	//   ....[75]....
        /*02d8*/ 	.word	0x00013aa0


	//   ....[76]....
        /*02dc*/ 	.word	0x00013ab0


	//   ....[77]....
        /*02e0*/ 	.word	0x00013cb0


	//   ....[78]....
        /*02e4*/ 	.word	0x00013ce0


	//   ....[79]....
        /*02e8*/ 	.word	0x00013ea0


	//   ....[80]....
        /*02ec*/ 	.word	0x00013ed0


	//   ....[81]....
        /*02f0*/ 	.word	0x00014090


	//   ....[82]....
        /*02f4*/ 	.word	0x000140b0


	//   ....[83]....
        /*02f8*/ 	.word	0x00014a60


	//   ....[84]....
        /*02fc*/ 	.word	0x00014a80


	//   ....[85]....
        /*0300*/ 	.word	0x00014c10


	//   ....[86]....
        /*0304*/ 	.word	0x00014c40


	//   ....[87]....
        /*0308*/ 	.word	0x00014dd0


	//   ....[88]....
        /*030c*/ 	.word	0x00014e00


	//   ....[89]....
        /*0310*/ 	.word	0x00014f90


	//   ....[90]....
        /*0314*/ 	.word	0x00014fb0


	//----- nvinfo : EIATTR_EXIT_INSTR_OFFSETS
	.align		4
.L_376:
        /*0318*/ 	.byte	0x04, 0x1c
        /*031a*/ 	.short	(.L_378 - .L_377)


	//   ....[0]....
.L_377:
        /*031c*/ 	.word	0x00000440


	//   ....[1]....
        /*0320*/ 	.word	0x000140c0


	//   ....[2]....
        /*0324*/ 	.word	0x00014200


	//   ....[3]....
        /*0328*/ 	.word	0x00014260


	//   ....[4]....
        /*032c*/ 	.word	0x00014fc0


	//   ....[5]....
        /*0330*/ 	.word	0x000150d0


	//   ....[6]....
        /*0334*/ 	.word	0x00015130


	//----- nvinfo : EIATTR_CTAIDZ_USED
	.align		4
.L_378:
        /*0338*/ 	.byte	0x01, 0x04
	.zero		2


	//----- nvinfo : EIATTR_MAX_THREADS
	.align		4
        /*033c*/ 	.byte	0x04, 0x05
        /*033e*/ 	.short	(.L_380 - .L_379)
.L_379:
        /*0340*/ 	.word	0x00000100
        /*0344*/ 	.word	0x00000001
        /*0348*/ 	.word	0x00000001


	//----- nvinfo : EIATTR_CRS_STACK_SIZE
	.align		4
.L_380:
        /*034c*/ 	.byte	0x04, 0x1e
        /*034e*/ 	.short	(.L_382 - .L_381)
.L_381:
        /*0350*/ 	.word	0x00000000
.L_382:


//--------------------- .nv.info._ZN7cutlass13device_kernelIN5flash19enable_sm80_to_sm89INS1_16FlashAttnFwdSm80INS1_25CollectiveMainloopFwdSm80ILi8ELi1ELb0EN4cute5tupleIJNS5_1CILi128EEENS7_ILi48EEENS7_ILi256EEEEEELi256ENS_10bfloat16_tEfNS_4arch4Sm80ELb0ELb1ELb0ELb1ELb1ELb1ELb1ELb0EEENS1_21CollectiveEpilogueFwdINS6_IJS8_SA_S9_EEENS6_IJNS7_ILi1EEESI_SI_EEESC_SE_Li256ELb1ELb1ELb0ELb0EEENS1_19SingleTileSchedulerILb1ELb0ELb1ELi128EEEEEEEEEvNT_6ParamsE --------------------------
	.section	.nv.info._ZN7cutlass13device_kernelIN5flash19enable_sm80_to_sm89INS1_16FlashAttnFwdSm80INS1_25CollectiveMainloopFwdSm80ILi8ELi1ELb0EN4cute5tupleIJNS5_1CILi128EEENS7_ILi48EEENS7_ILi256EEEEEELi256ENS_10bfloat16_tEfNS_4arch4Sm80ELb0ELb1ELb0ELb1ELb1ELb1ELb1ELb0EEENS1_21CollectiveEpilogueFwdINS6_IJS8_SA_S9_EEENS6_IJNS7_ILi1EEESI_SI_EEESC_SE_Li256ELb1ELb1ELb0ELb0EEENS1_19SingleTileSchedulerILb1ELb0ELb1ELi128EEEEEEEEEvNT_6ParamsE,"",@"SHT_CUDA_INFO"
	.sectionflags	@""
	.align	4


	//----- nvinfo : EIATTR_CUDA_API_VERSION
	.align		4
        /*0000*/ 	.byte	0x04, 0x37
        /*0002*/ 	.short	(.L_384 - .L_383)
.L_383:
        /*0004*/ 	.word	0x00000082


	//----- nvinfo : EIATTR_SW2861232_WAR
	.align		4
.L_384:
        /*0008*/ 	.byte	0x01, 0x35
	.zero		2


	//----- nvinfo : EIATTR_PARAM_CBANK
	.align		4
        /*000c*/ 	.byte	0x04, 0x0a
        /*000e*/ 	.short	(.L_386 - .L_385)
	.align		4
.L_385:
        /*0010*/ 	.word	index@(.nv.constant0._ZN7cutlass13device_kernelIN5flash19enable_sm80_to_sm89INS1_16FlashAttnFwdSm80INS1_25CollectiveMainloopFwdSm80ILi8ELi1ELb0EN4cute5tupleIJNS5_1CILi128EEENS7_ILi48EEENS7_ILi256EEEEEELi256ENS_10bfloat16_tEfNS_4arch4Sm80ELb0ELb1ELb0ELb1ELb1ELb1ELb1ELb0EEENS1_21CollectiveEpilogueFwdINS6_IJS8_SA_S9_EEENS6_IJNS7_ILi1EEESI_SI_EEESC_SE_Li256ELb1ELb1ELb0ELb0EEENS1_19SingleTileSchedulerILb1ELb0ELb1ELi128EEEEEEEEEvNT_6ParamsE)
        /*0014*/ 	.short	0x0160
        /*0016*/ 	.short	0x0418


	//----- nvinfo : EIATTR_CBANK_PARAM_SIZE
	.align		4
.L_386:
        /*0018*/ 	.byte	0x03, 0x19
        /*001a*/ 	.short	0x0418


	//----- nvinfo : EIATTR_KPARAM_INFO
	.align		4
        /*001c*/ 	.byte	0x04, 0x17
        /*001e*/ 	.short	(.L_388 - .L_387)
.L_387:
        /*0020*/ 	.word	0x00000000
        /*0024*/ 	.short	0x0000
        /*0026*/ 	.short	0x0000
        /*0028*/ 	.byte	0x00, 0xf0, 0x61, 0x10


	//----- nvinfo : EIATTR_MAXREG_COUNT
	.align		4
.L_388:
        /*002c*/ 	.byte	0x03, 0x1b
        /*002e*/ 	.short	0x00ff


	//----- nvinfo : EIATTR_NUM_BARRIERS
	.align		4
        /*0030*/ 	.byte	0x02, 0x4c
        /*0032*/ 	.byte	0x02
	.zero		1


	//----- nvinfo : EIATTR_MERCURY_ISA_VERSION
	.align		4
        /*0034*/ 	.byte	0x03, 0x5f
        /*0036*/ 	.short	0x0000


	//----- nvinfo : EIATTR_COOP_GROUP_MASK_REGIDS
	.align		4
        /*0038*/ 	.byte	0x04, 0x29
        /*003a*/ 	.short	(.L_390 - .L_389)


	//   ....[0]....
.L_389:
        /*003c*/ 	.word	0xffffffff


	//   ....[1]....
        /*0040*/ 	.word	0xffffffff


	//   ....[2]....
        /*0044*/ 	.word	0xffffffff


	//   ....[3]....
        /*0048*/ 	.word	0xffffffff


	//   ....[4]....
        /*004c*/ 	.word	0xffffffff


	//   ....[5]....
        /*0050*/ 	.word	0xffffffff


	//   ....[6]....
        /*0054*/ 	.word	0xffffffff


	//   ....[7]....
        /*0058*/ 	.word	0xffffffff


	//   ....[8]....
        /*005c*/ 	.word	0xffffffff


	//   ....[9]....
        /*0060*/ 	.word	0xffffffff


	//   ....[10]....
        /*0064*/ 	.word	0xffffffff


	//   ....[11]....
        /*0068*/ 	.word	0xffffffff


	//   ....[12]....
        /*006c*/ 	.word	0xffffffff


	//   ....[13]....
        /*0070*/ 	.word	0xffffffff


	//   ....[14]....
        /*0074*/ 	.word	0xffffffff


	//   ....[15]....
        /*0078*/ 	.word	0xffffffff


	//   ....[16]....
        /*007c*/ 	.word	0xffffffff


	//   ....[17]....
        /*0080*/ 	.word	0xffffffff


	//   ....[18]....
        /*0084*/ 	.word	0xffffffff


	//   ....[19]....
        /*0088*/ 	.word	0xffffffff


	//   ....[20]....
        /*008c*/ 	.word	0xffffffff


	//   ....[21]....
        /*0090*/ 	.word	0xffffffff


	//   ....[22]....
        /*0094*/ 	.word	0xffffffff


	//   ....[23]....
        /*0098*/ 	.word	0xffffffff


	//   ....[24]....
        /*009c*/ 	.word	0xffffffff


	//   ....[25]....
        /*00a0*/ 	.word	0xffffffff


	//   ....[26]....
        /*00a4*/ 	.word	0xffffffff


	//   ....[27]....
        /*00a8*/ 	.word	0xffffffff


	//   ....[28]....
        /*00ac*/ 	.word	0xffffffff


	//   ....[29]....
        /*00b0*/ 	.word	0xffffffff


	//   ....[30]....
        /*00b4*/ 	.word	0xffffffff


	//   ....[31]....
        /*00b8*/ 	.word	0xffffffff


	//   ....[32]....
        /*00bc*/ 	.word	0xffffffff


	//   ....[33]....
        /*00c0*/ 	.word	0xffffffff


	//   ....[34]....
        /*00c4*/ 	.word	0xffffffff


	//   ....[35]....
        /*00c8*/ 	.word	0xffffffff


	//   ....[36]....
        /*00cc*/ 	.word	0xffffffff


	//   ....[37]....
        /*00d0*/ 	.word	0xffffffff


	//   ....[38]....
        /*00d4*/ 	.word	0xffffffff


	//   ....[39]....
        /*00d8*/ 	.word	0xffffffff


	//   ....[40]....
        /*00dc*/ 	.word	0xffffffff


	//   ....[41]....
        /*00e0*/ 	.word	0xffffffff


	//   ....[42]....
        /*00e4*/ 	.word	0xffffffff


	//   ....[43]....
        /*00e8*/ 	.word	0xffffffff


	//   ....[44]....
        /*00ec*/ 	.word	0xffffffff


	//   ....[45]....
        /*00f0*/ 	.word	0xffffffff


	//   ....[46]....
        /*00f4*/ 	.word	0xffffffff


	//   ....[47]....
        /*00f8*/ 	.word	0xffffffff


	//   ....[48]....
        /*00fc*/ 	.word	0xffffffff


	//   ....[49]....
        /*0100*/ 	.word	0xffffffff


	//   ....[50]....
        /*0104*/ 	.word	0xffffffff


	//   ....[51]....
        /*0108*/ 	.word	0xffffffff


	//   ....[52]....
        /*010c*/ 	.word	0xffffffff


	//   ....[53]....
        /*0110*/ 	.word	0xffffffff


	//   ....[54]....
        /*0114*/ 	.word	0xffffffff


	//   ....[55]....
        /*0118*/ 	.word	0xffffffff


	//   ....[56]....
        /*011c*/ 	.word	0xffffffff


	//   ....[57]....
        /*0120*/ 	.word	0xffffffff


	//   ....[58]....
        /*0124*/ 	.word	0xffffffff


	//   ....[59]....
        /*0128*/ 	.word	0xffffffff


	//   ....[60]....
        /*012c*/ 	.word	0xffffffff


	//   ....[61]....
        /*0130*/ 	.word	0xffffffff


	//   ....[62]....
        /*0134*/ 	.word	0xffffffff


	//   ....[63]....
        /*0138*/ 	.word	0xffffffff


	//   ....[64]....
        /*013c*/ 	.word	0xffffffff


	//   ....[65]....
        /*0140*/ 	.word	0xffffffff


	//   ....[66]....
        /*0144*/ 	.word	0xffffffff


	//   ....[67]....
        /*0148*/ 	.word	0xffffffff


	//   ....[68]....
        /*014c*/ 	.word	0xffffffff


	//   ....[69]....
        /*0150*/ 	.word	0xffffffff


	//   ....[70]....
        /*0154*/ 	.word	0xffffffff


	//   ....[71]....
        /*0158*/ 	.word	0xffffffff


	//   ....[72]....
        /*015c*/ 	.word	0xffffffff


	//   ....[73]....
        /*0160*/ 	.word	0xffffffff


	//   ....[74]....
        /*0164*/ 	.word	0xffffffff


	//   ....[75]....
        /*0168*/ 	.word	0xffffffff


	//   ....[76]....
        /*016c*/ 	.word	0xffffffff


	//   ....[77]....
        /*0170*/ 	.word	0xffffffff


	//   ....[78]....
        /*0174*/ 	.word	0xffffffff


	//   ....[79]....
        /*0178*/ 	.word	0xffffffff


	//   ....[80]....
        /*017c*/ 	.word	0xffffffff


	//   ....[81]....
        /*0180*/ 	.word	0xffffffff


	//   ....[82]....
        /*0184*/ 	.word	0xffffffff


	//   ....[83]....
        /*0188*/ 	.word	0xffffffff


	//   ....[84]....
        /*018c*/ 	.word	0xffffffff


	//   ....[85]....
        /*0190*/ 	.word	0xffffffff


	//   ....[86]....
        /*0194*/ 	.word	0xffffffff


	//   ....[87]....
        /*0198*/ 	.word	0xffffffff


	//   ....[88]....
        /*019c*/ 	.word	0xffffffff


	//   ....[89]....
        /*01a0*/ 	.word	0xffffffff


	//   ....[90]....
        /*01a4*/ 	.word	0xffffffff


	//   ....[91]....
        /*01a8*/ 	.word	0xffffffff


	//   ....[92]....
        /*01ac*/ 	.word	0xffffffff


	//   ....[93]....
        /*01b0*/ 	.word	0xffffffff


	//   ....[94]....
        /*01b4*/ 	.word	0xffffffff


	//   ....[95]....
        /*01b8*/ 	.word	0xffffffff


	//   ....[96]....
        /*01bc*/ 	.word	0xffffffff


	//   ....[97]....
        /*01c0*/ 	.word	0xffffffff


	//   ....[98]....
        /*01c4*/ 	.word	0xffffffff


	//   ....[99]....
        /*01c8*/ 	.word	0xffffffff


	//   ....[100]....
        /*01cc*/ 	.word	0xffffffff


	//   ....[101]....
        /*01d0*/ 	.word	0xffffffff


	//   ....[102]....
        /*01d4*/ 	.word	0xffffffff


	//   ....[103]....
        /*01d8*/ 	.word	0xffffffff


	//   ....[104]....
        /*01dc*/ 	.word	0xffffffff


	//   ....[105]....
        /*01e0*/ 	.word	0xffffffff


	//   ....[106]....
        /*01e4*/ 	.word	0xffffffff


	//   ....[107]....
        /*01e8*/ 	.word	0xffffffff


	//   ....[108]....
        /*01ec*/ 	.word	0xffffffff


	//   ....[109]....
        /*01f0*/ 	.word	0xffffffff


	//   ....[110]....
        /*01f4*/ 	.word	0xffffffff


	//   ....[111]....
        /*01f8*/ 	.word	0xffffffff


	//   ....[112]....
        /*01fc*/ 	.word	0xffffffff


	//   ....[113]....
        /*0200*/ 	.word	0xffffffff


	//   ....[114]....
        /*0204*/ 	.word	0xffffffff


	//   ....[115]....
        /*0208*/ 	.word	0xffffffff


	//   ....[116]....
        /*020c*/ 	.word	0xffffffff


	//   ....[117]....
        /*0210*/ 	.word	0xffffffff


	//   ....[118]....
        /*0214*/ 	.word	0xffffffff


	//   ....[119]....
        /*0218*/ 	.word	0xffffffff


	//   ....[120]....
        /*021c*/ 	.word	0xffffffff


	//   ....[121]....
        /*0220*/ 	.word	0xffffffff


	//   ....[122]....
        /*0224*/ 	.word	0xffffffff


	//   ....[123]....
        /*0228*/ 	.word	0xffffffff


	//   ....[124]....
        /*022c*/ 	.word	0xffffffff


	//   ....[125]....
        /*0230*/ 	.word	0xffffffff


	//   ....[126]....
        /*0234*/ 	.word	0xffffffff


	//   ....[127]....
        /*0238*/ 	.word	0xffffffff


	//   ....[128]....
        /*023c*/ 	.word	0xffffffff


	//   ....[129]....
        /*0240*/ 	.word	0xffffffff


	//   ....[130]....
        /*0244*/ 	.word	0xffffffff


	//   ....[131]....
        /*0248*/ 	.word	0xffffffff


	//   ....[132]....
        /*024c*/ 	.word	0xffffffff


	//   ....[133]....
        /*0250*/ 	.word	0xffffffff


	//   ....[134]....
        /*0254*/ 	.word	0xffffffff


	//   ....[135]....
        /*0258*/ 	.word	0xffffffff


	//   ....[136]....
        /*025c*/ 	.word	0xffffffff


	//   ....[137]....
        /*0260*/ 	.word	0xffffffff


	//   ....[138]....
        /*0264*/ 	.word	0xffffffff


	//   ....[139]....
        /*0268*/ 	.word	0xffffffff


	//   ....[140]....
        /*026c*/ 	.word	0xffffffff


	//   ....[141]....
        /*0270*/ 	.word	0xffffffff


	//   ....[142]....
        /*0274*/ 	.word	0xffffffff


	//   ....[143]....
        /*0278*/ 	.word	0xffffffff


	//   ....[144]....
        /*027c*/ 	.word	0xffffffff


	//   ....[145]....
        /*0280*/ 	.word	0xffffffff


	//   ....[146]....
        /*0284*/ 	.word	0xffffffff


	//   ....[147]....
        /*0288*/ 	.word	0xffffffff


	//   ....[148]....
        /*028c*/ 	.word	0xffffffff


	//   ....[149]....
        /*0290*/ 	.word	0xffffffff


	//   ....[150]....
        /*0294*/ 	.word	0xffffffff


	//   ....[151]....
        /*0298*/ 	.word	0xffffffff


	//   ....[152]....
        /*029c*/ 	.word	0xffffffff


	//   ....[153]....
        /*02a0*/ 	.word	0xffffffff


	//   ....[154]....
        /*02a4*/ 	.word	0xffffffff


	//   ....[155]....
        /*02a8*/ 	.word	0xffffffff


	//   ....[156]....
        /*02ac*/ 	.word	0xffffffff


	//   ....[157]....
        /*02b0*/ 	.word	0xffffffff


	//   ....[158]....
        /*02b4*/ 	.word	0xffffffff


	//   ....[159]....
        /*02b8*/ 	.word	0xffffffff


	//   ....[160]....
        /*02bc*/ 	.word	0xffffffff


	//   ....[161]....
        /*02c0*/ 	.word	0xffffffff


	//   ....[162]....
        /*02c4*/ 	.word	0xffffffff


	//   ....[163]....
        /*02c8*/ 	.word	0xffffffff


	//   ....[164]....
        /*02cc*/ 	.word	0xffffffff


	//   ....[165]....
        /*02d0*/ 	.word	0xffffffff


	//   ....[166]....
        /*02d4*/ 	.word	0xffffffff


	//   ....[167]....
        /*02d8*/ 	.word	0xffffffff


	//   ....[168]....
        /*02dc*/ 	.word	0xffffffff


	//   ....[169]....
        /*02e0*/ 	.word	0xffffffff


	//   ....[170]....
        /*02e4*/ 	.word	0xffffffff


	//   ....[171]....
        /*02e8*/ 	.word	0xffffffff


	//   ....[172]....
        /*02ec*/ 	.word	0xffffffff


	//   ....[173]....
        /*02f0*/ 	.word	0xffffffff


	//   ....[174]....
        /*02f4*/ 	.word	0xffffffff


	//   ....[175]....
        /*02f8*/ 	.word	0xffffffff


	//   ....[176]....
        /*02fc*/ 	.word	0xffffffff


	//   ....[177]....
        /*0300*/ 	.word	0xffffffff


	//   ....[178]....
        /*0304*/ 	.word	0xffffffff


	//   ....[179]....
        /*0308*/ 	.word	0xffffffff


	//   ....[180]....
        /*030c*/ 	.word	0xffffffff


	//   ....[181]....
        /*0310*/ 	.word	0xffffffff


	//   ....[182]....
        /*0314*/ 	.word	0xffffffff


	//   ....[183]....
        /*0318*/ 	.word	0xffffffff


	//   ....[184]....
        /*031c*/ 	.word	0xffffffff


	//   ....[185]....
        /*0320*/ 	.word	0xffffffff


	//   ....[186]....
        /*0324*/ 	.word	0xffffffff


	//   ....[187]....
        /*0328*/ 	.word	0xffffffff


	//   ....[188]....
        /*032c*/ 	.word	0xffffffff


	//   ....[189]....
        /*0330*/ 	.word	0xffffffff


	//   ....[190]....
        /*0334*/ 	.word	0xffffffff


	//   ....[191]....
        /*0338*/ 	.word	0xffffffff


	//   ....[192]....
        /*033c*/ 	.word	0xffffffff


	//   ....[193]....
        /*0340*/ 	.word	0xffffffff


	//   ....[194]....
        /*0344*/ 	.word	0xffffffff


	//   ....[195]....
        /*0348*/ 	.word	0xffffffff


	//   ....[196]....
        /*034c*/ 	.word	0xffffffff


	//   ....[197]....
        /*0350*/ 	.word	0xffffffff


	//   ....[198]....
        /*0354*/ 	.word	0xffffffff


	//   ....[199]....
        /*0358*/ 	.word	0xffffffff


	//   ....[200]....
        /*035c*/ 	.word	0xffffffff


	//   ....[201]....
        /*0360*/ 	.word	0xffffffff


	//   ....[202]....
        /*0364*/ 	.word	0xffffffff


	//   ....[203]....
        /*0368*/ 	.word	0xffffffff


	//   ....[204]....
        /*036c*/ 	.word	0xffffffff


	//   ....[205]....
        /*0370*/ 	.word	0xffffffff


	//   ....[206]....
        /*0374*/ 	.word	0xffffffff


	//   ....[207]....
        /*0378*/ 	.word	0xffffffff


	//   ....[208]....
        /*037c*/ 	.word	0xffffffff


	//   ....[209]....
        /*0380*/ 	.word	0xffffffff


	//   ....[210]....
        /*0384*/ 	.word	0xffffffff


	//   ....[211]....
        /*0388*/ 	.word	0xffffffff


	//   ....[212]....
        /*038c*/ 	.word	0xffffffff


	//   ....[213]....
        /*0390*/ 	.word	0xffffffff


	//   ....[214]....
        /*0394*/ 	.word	0xffffffff


	//   ....[215]....
        /*0398*/ 	.word	0xffffffff


	//   ....[216]....
        /*039c*/ 	.word	0xffffffff


	//   ....[217]....
        /*03a0*/ 	.word	0xffffffff


	//   ....[218]....
        /*03a4*/ 	.word	0xffffffff


	//   ....[219]....
        /*03a8*/ 	.word	0xffffffff


	//   ....[220]....
        /*03ac*/ 	.word	0xffffffff


	//   ....[221]....
        /*03b0*/ 	.word	0xffffffff


	//   ....[222]....
        /*03b4*/ 	.word	0xffffffff


	//   ....[223]....
        /*03b8*/ 	.word	0xffffffff


	//   ....[224]....
        /*03bc*/ 	.word	0xffffffff


	//   ....[225]....
        /*03c0*/ 	.word	0xffffffff


	//   ....[226]....
        /*03c4*/ 	.word	0xffffffff


	//   ....[227]....
        /*03c8*/ 	.word	0xffffffff


	//   ....[228]....
        /*03cc*/ 	.word	0xffffffff


	//   ....[229]....
        /*03d0*/ 	.word	0xffffffff


	//   ....[230]....
        /*03d4*/ 	.word	0xffffffff


	//   ....[231]....
        /*03d8*/ 	.word	0xffffffff


	//   ....[232]....
        /*03dc*/ 	.word	0xffffffff


	//   ....[233]....
        /*03e0*/ 	.word	0xffffffff


	//   ....[234]....
        /*03e4*/ 	.word	0xffffffff


	//   ....[235]....
        /*03e8*/ 	.word	0xffffffff


	//   ....[236]....
        /*03ec*/ 	.word	0xffffffff


	//   ....[237]....
        /*03f0*/ 	.word	0xffffffff


	//   ....[238]....
        /*03f4*/ 	.word	0xffffffff


	//   ....[239]....
        /*03f8*/ 	.word	0xffffffff


	//   ....[240]....
        /*03fc*/ 	.word	0xffffffff


	//   ....[241]....
        /*0400*/ 	.word	0xffffffff


	//   ....[242]....
        /*0404*/ 	.word	0xffffffff


	//----- nvinfo : EIATTR_COOP_GROUP_INSTR_OFFSETS
	.align		4
.L_390:
        /*0408*/ 	.byte	0x04, 0x28
        /*040a*/ 	.short	(.L_392 - .L_391)


	//   ....[0]....
.L_391:
        /*040c*/ 	.word	0x00000090


	//   ....[1]....
        /*0410*/ 	.word	0x00002410


	//   ....[2]....
        /*0414*/ 	.word	0x00002480


	//   ....[3]....
        /*0418*/ 	.word	0x00003470


	//   ....[4]....
        /*041c*/ 	.word	0x00003480


	//   ....[5]....
        /*0420*/ 	.word	0x000049a0


	//   ....[6]....
        /*0424*/ 	.word	0x00004a20


	//   ....[7]....
        /*0428*/ 	.word	0x00005a80


	//   ....[8]....
        /*042c*/ 	.word	0x00005a90


	//   ....[9]....
        /*0430*/ 	.word	0x00006a30


	//   ....[10]....
        /*0434*/ 	.word	0x00006a60


	//   ....[11]....
        /*0438*/ 	.word	0x00006c20


	//   ....[12]....
        /*043c*/ 	.word	0x00006c40


	//   ....[13]....
        /*0440*/ 	.word	0x00007120


	//   ....[14]....
        /*0444*/ 	.word	0x00007140


	//   ....[15]....
        /*0448*/ 	.word	0x000072d0


	//   ....[16]....
        /*044c*/ 	.word	0x000072f0


	//   ....[17]....
        /*0450*/ 	.word	0x000085e0


	//   ....[18]....
        /*0454*/ 	.word	0x00008600


	//   ....[19]....
        /*0458*/ 	.word	0x000087e0


	//   ....[20]....
        /*045c*/ 	.word	0x000087f0


	//   ....[21]....
        /*0460*/ 	.word	0x000089c0


	//   ....[22]....
        /*0464*/ 	.word	0x000089e0


	//   ....[23]....
        /*0468*/ 	.word	0x00008bb0


	//   ....[24]....
        /*046c*/ 	.word	0x00008bc0


	//   ....[25]....
        /*0470*/ 	.word	0x000094e0


	//   ....[26]....
        /*0474*/ 	.word	0x00009510


	//   ....[27]....
        /*0478*/ 	.word	0x00009550


	//   ....[28]....
        /*047c*/ 	.word	0x00009580


	//   ....[29]....
        /*0480*/ 	.word	0x00009af0


	//   ....[30]....
        /*0484*/ 	.word	0x00009b00


	//   ....[31]....
        /*0488*/ 	.word	0x00009ce0


	//   ....[32]....
        /*048c*/ 	.word	0x00009cf0


	//   ....[33]....
        /*0490*/ 	.word	0x0000aab0


	//   ....[34]....
        /*0494*/ 	.word	0x0000aad0


	//   ....[35]....
        /*0498*/ 	.word	0x0000ac90


	//   ....[36]....
        /*049c*/ 	.word	0x0000aca0


	//   ....[37]....
        /*04a0*/ 	.word	0x0000b0d0


	//   ....[38]....
        /*04a4*/ 	.word	0x0000b650


	//   ....[39]....
        /*04a8*/ 	.word	0x0000bc00


	//   ....[40]....
        /*04ac*/ 	.word	0x0000bc30


	//   ....[41]....
        /*04b0*/ 	.word	0x0000bc40


	//   ....[42]....
        /*04b4*/ 	.word	0x0000bc70


	//   ....[43]....
        /*04b8*/ 	.word	0x0000d2e0


	//   ....[44]....
        /*04bc*/ 	.word	0x0000d300


	//   ....[45]....
        /*04c0*/ 	.word	0x0000d4b0


	//   ....[46]....
        /*04c4*/ 	.word	0x0000d4c0


	//   ....[47]....
        /*04c8*/ 	.word	0x0000e270


	//   ....[48]....
        /*04cc*/ 	.word	0x0000e290


	//   ....[49]....
        /*04d0*/ 	.word	0x0000e430


	//   ....[50]....
        /*04d4*/ 	.word	0x0000e440


	//   ....[51]....
        /*04d8*/ 	.word	0x0000e6d0


	//   ....[52]....
        /*04dc*/ 	.word	0x0000ec90


	//   ....[53]....
        /*04e0*/ 	.word	0x0000f2a0


	//   ....[54]....
        /*04e4*/ 	.word	0x0000f2d0


	//   ....[55]....
        /*04e8*/ 	.word	0x0000f2e0


	//   ....[56]....
        /*04ec*/ 	.word	0x0000f310


	//   ....[57]....
        /*04f0*/ 	.word	0x00011050


	//   ....[58]....
        /*04f4*/ 	.word	0x00011070


	//   ....[59]....
        /*04f8*/ 	.word	0x000111c0


	//   ....[60]....
        /*04fc*/ 	.word	0x000111d0


	//   ....[61]....
        /*0500*/ 	.word	0x00011f20


	//   ....[62]....
        /*0504*/ 	.word	0x00011f40


	//   ....[63]....
        /*0508*/ 	.word	0x00012080


	//   ....[64]....
        /*050c*/ 	.word	0x00012090


	//   ....[65]....
        /*0510*/ 	.word	0x00012360


	//   ....[66]....
        /*0514*/ 	.word	0x00012390


	//   ....[67]....
        /*0518*/ 	.word	0x000123a0


	//   ....[68]....
        /*051c*/ 	.word	0x000123d0


	//   ....[69]....
        /*0520*/ 	.word	0x00013dc0


	//   ....[70]....
        /*0524*/ 	.word	0x00013de0


	//   ....[71]....
        /*0528*/ 	.word	0x00013fe0


	//   ....[72]....
        /*052c*/ 	.word	0x00013ff0


	//   ....[73]....
        /*0530*/ 	.word	0x00014d50


	//   ....[74]....
        /*0534*/ 	.word	0x00014d70


	//   ....[75]....
        /*0538*/ 	.word	0x00014ee0


	//   ....[76]....
        /*053c*/ 	.word	0x00014ef0


	//   ....[77]....
        /*0540*/ 	.word	0x00015150


	//   ....[78]....
        /*0544*/ 	.word	0x000156f0


	//   ....[79]....
        /*0548*/ 	.word	0x00015ce0


	//   ....[80]....
        /*054c*/ 	.word	0x00015d10


	//   ....[81]....
        /*0550*/ 	.word	0x00015d20


	//   ....[82]....
        /*0554*/ 	.word	0x00015d50


	//   ....[83]....
        /*0558*/ 	.word	0x00017530


	//   ....[84]....
        /*055c*/ 	.word	0x00017560


	//   ....[85]....
        /*0560*/ 	.word	0x00017570


	//   ....[86]....
        /*0564*/ 	.word	0x000175a0


	//   ....[87]....
        /*0568*/ 	.word	0x00018f50


	//   ....[88]....
        /*056c*/ 	.word	0x00018f80


	//   ....[89]....
        /*0570*/ 	.word	0x00018fa0


	//   ....[90]....
        /*0574*/ 	.word	0x00018fb0


	//   ....[91]....
        /*0578*/ 	.word	0x000191d0


	//   ....[92]....
        /*057c*/ 	.word	0x000191e0


	//   ....[93]....
        /*0580*/ 	.word	0x000193e0


	//   ....[94]....
        /*0584*/ 	.word	0x00019410


	//   ....[95]....
        /*0588*/ 	.word	0x000195d0


	//   ....[96]....
        /*058c*/ 	.word	0x00019600


	//   ....[97]....
        /*0590*/ 	.word	0x000197c0


	//   ....[98]....
        /*0594*/ 	.word	0x000197e0


	//   ....[99]....
        /*0598*/ 	.word	0x0001a050


	//   ....[100]....
        /*059c*/ 	.word	0x0001a070


	//   ....[101]....
        /*05a0*/ 	.word	0x0001a240


	//   ....[102]....
        /*05a4*/ 	.word	0x0001a250


	//   ....[103]....
        /*05a8*/ 	.word	0x0001a420


	//   ....[104]....
        /*05ac*/ 	.word	0x0001a440


	//   ....[105]....
        /*05b0*/ 	.word	0x0001a610


	//   ....[106]....
        /*05b4*/ 	.word	0x0001a620


	//   ....[107]....
        /*05b8*/ 	.word	0x0001a830


	//   ....[108]....
        /*05bc*/ 	.word	0x0001a8b0


	//   ....[109]....
        /*05c0*/ 	.word	0x0001a930


	//   ....[110]....
        /*05c4*/ 	.word	0x0001a9a0


	//   ....[111]....
        /*05c8*/ 	.word	0x0001aa20


	//   ....[112]....
        /*05cc*/ 	.word	0x0001aaa0


	//   ....[113]....
        /*05d0*/ 	.word	0x0001ab20


	//   ....[114]....
        /*05d4*/ 	.word	0x0001ab90


	//   ....[115]....
        /*05d8*/ 	.word	0x0001ac10


	//   ....[116]....
        /*05dc*/ 	.word	0x0001ac90


	//   ....[117]....
        /*05e0*/ 	.word	0x0001ad00


	//   ....[118]....
        /*05e4*/ 	.word	0x0001ad80


	//   ....[119]....
        /*05e8*/ 	.word	0x0001ae00


	//   ....[120]....
        /*05ec*/ 	.word	0x0001ae80


	//   ....[121]....
        /*05f0*/ 	.word	0x0001aef0


	//   ....[122]....
        /*05f4*/ 	.word	0x0001af70


	//   ....[123]....
        /*05f8*/ 	.word	0x0001aff0


	//   ....[124]....
        /*05fc*/ 	.word	0x0001b050


	//   ....[125]....
        /*0600*/ 	.word	0x0001b0a0


	//   ....[126]....
        /*0604*/ 	.word	0x0001b0f0


	//   ....[127]....
        /*0608*/ 	.word	0x0001b140


	//   ....[128]....
        /*060c*/ 	.word	0x0001b1c0


	//   ....[129]....
        /*0610*/ 	.word	0x0001b240


	//   ....[130]....
        /*0614*/ 	.word	0x0001b2c0


	//   ....[131]....
        /*0618*/ 	.word	0x0001b330


	//   ....[132]....
        /*061c*/ 	.word	0x0001b3b0


	//   ....[133]....
        /*0620*/ 	.word	0x0001b430


	//   ....[134]....
        /*0624*/ 	.word	0x0001b4b0


	//   ....[135]....
        /*0628*/ 	.word	0x0001b520


	//   ....[136]....
        /*062c*/ 	.word	0x0001b5a0


	//   ....[137]....
        /*0630*/ 	.word	0x0001b620


	//   ....[138]....
        /*0634*/ 	.word	0x0001b670


	//   ....[139]....
        /*0638*/ 	.word	0x0001b6c0


	//   ....[140]....
        /*063c*/ 	.word	0x0001b710


	//   ....[141]....
        /*0640*/ 	.word	0x0001b750


	//   ....[142]....
        /*0644*/ 	.word	0x0001b7c0


	//   ....[143]....
        /*0648*/ 	.word	0x0001b840


	//   ....[144]....
        /*064c*/ 	.word	0x0001b8c0


	//   ....[145]....
        /*0650*/ 	.word	0x0001b930


	//   ....[146]....
        /*0654*/ 	.word	0x0001b9b0


	//   ....[147]....
        /*0658*/ 	.word	0x0001ba30


	//   ....[148]....
        /*065c*/ 	.word	0x0001bab0


	//   ....[149]....
        /*0660*/ 	.word	0x0001bb20


	//   ....[150]....
        /*0664*/ 	.word	0x0001bb70


	//   ....[151]....
        /*0668*/ 	.word	0x0001bbc0


	//   ....[152]....
        /*066c*/ 	.word	0x0001bc10


	//   ....[153]....
        /*0670*/ 	.word	0x0001bc50


	//   ....[154]....
        /*0674*/ 	.word	0x0001bcc0


	//   ....[155]....
        /*0678*/ 	.word	0x0001bd40


	//   ....[156]....
        /*067c*/ 	.word	0x0001bdb0


	//   ....[157]....
        /*0680*/ 	.word	0x0001be30


	//   ....[158]....
        /*0684*/ 	.word	0x0001beb0


	//   ....[159]....
        /*0688*/ 	.word	0x0001bf30


	//   ....[160]....
        /*068c*/ 	.word	0x0001bfa0


	//   ....[161]....
        /*0690*/ 	.word	0x0001c020


	//   ....[162]....
        /*0694*/ 	.word	0x0001c0a0


	//   ....[163]....
        /*0698*/ 	.word	0x0001c0f0


	//   ....[164]....
        /*069c*/ 	.word	0x0001c140


	//   ....[165]....
        /*06a0*/ 	.word	0x0001c190


	//   ....[166]....
        /*06a4*/ 	.word	0x0001c1d0


	//   ....[167]....
        /*06a8*/ 	.word	0x0001c220


	//   ....[168]....
        /*06ac*/ 	.word	0x0001c280


	//   ....[169]....
        /*06b0*/ 	.word	0x0001c2d0


	//   ....[170]....
        /*06b4*/ 	.word	0x0001c310


	//   ....[171]....
        /*06b8*/ 	.word	0x0001c380


	//   ....[172]....
        /*06bc*/ 	.word	0x0001c400


	//   ....[173]....
        /*06c0*/ 	.word	0x0001c480


	//   ....[174]....
        /*06c4*/ 	.word	0x0001c4f0


	//   ....[175]....
        /*06c8*/ 	.word	0x0001c570


	//   ....[176]....
        /*06cc*/ 	.word	0x0001c5f0


	//   ....[177]....
        /*06d0*/ 	.word	0x0001c670


	//   ....[178]....
        /*06d4*/ 	.word	0x0001c6e0


	//   ....[179]....
        /*06d8*/ 	.word	0x0001cae0


	//   ....[180]....
        /*06dc*/ 	.word	0x0001cb00


	//   ....[181]....
        /*06e0*/ 	.word	0x0001cb20


	//   ....[182]....
        /*06e4*/ 	.word	0x0001cb30


	//   ....[183]....
        /*06e8*/ 	.word	0x0001d0a0


	//   ....[184]....
        /*06ec*/ 	.word	0x0001d0b0


	//   ....[185]....
        /*06f0*/ 	.word	0x0001d0c0


	//   ....[186]....
        /*06f4*/ 	.word	0x0001d0d0


	//   ....[187]....
        /*06f8*/ 	.word	0x0001d5c0


	//   ....[188]....
        /*06fc*/ 	.word	0x0001d5e0


	//   ....[189]....
        /*0700*/ 	.word	0x0001d600


	//   ....[190]....
        /*0704*/ 	.word	0x0001d610


	//   ....[191]....
        /*0708*/ 	.word	0x0001db20


	//   ....[192]....
        /*070c*/ 	.word	0x0001db80


	//   ....[193]....
        /*0710*/ 	.word	0x0001db90


	//   ....[194]....
        /*0714*/ 	.word	0x0001dba0


	//   ....[195]....
        /*0718*/ 	.word	0x00021790


	//   ....[196]....
        /*071c*/ 	.word	0x000217b0


	//   ....[197]....
        /*0720*/ 	.word	0x000217d0


	//   ....[198]....
        /*0724*/ 	.word	0x000217e0


	//   ....[199]....
        /*0728*/ 	.word	0x00021c50


	//   ....[200]....
        /*072c*/ 	.word	0x00021c60


	//   ....[201]....
        /*0730*/ 	.word	0x00021c70


	//   ....[202]....
        /*0734*/ 	.word	0x00021c80


	//   ....[203]....
        /*0738*/ 	.word	0x00022050


	//   ....[204]....
        /*073c*/ 	.word	0x00022070


	//   ....[205]....
        /*0740*/ 	.word	0x00022090


	//   ....[206]....
        /*0744*/ 	.word	0x000220a0


	//   ....[207]....
        /*0748*/ 	.word	0x00022490


	//   ....[208]....
        /*074c*/ 	.word	0x000224f0


	//   ....[209]....
        /*0750*/ 	.word	0x00022500


	//   ....[210]....
        /*0754*/ 	.word	0x00022510


	//   ....[211]....
        /*0758*/ 	.word	0x000266c0


	//   ....[212]....
        /*075c*/ 	.word	0x00026740


	//   ....[213]....
        /*0760*/ 	.word	0x000267c0


	//   ....[214]....
        /*0764*/ 	.word	0x00026830


	//   ....[215]....
        /*0768*/ 	.word	0x000268b0


	//   ....[216]....
        /*076c*/ 	.word	0x00026920


	//   ....[217]....
        /*0770*/ 	.word	0x000269a0


	//   ....[218]....
        /*0774*/ 	.word	0x00026a10


	//   ....[219]....
        /*0778*/ 	.word	0x00026a90


	//   ....[220]....
        /*077c*/ 	.word	0x00026b10


	//   ....[221]....
        /*0780*/ 	.word	0x00026b90


	//   ....[222]....
        /*0784*/ 	.word	0x00026c00


	//   ....[223]....
        /*0788*/ 	.word	0x00026c80


	//   ....[224]....
        /*078c*/ 	.word	0x00026d00


	//   ....[225]....
        /*0790*/ 	.word	0x00026d70


	//   ....[226]....
        /*0794*/ 	.word	0x00026de0


	//   ....[227]....
        /*0798*/ 	.word	0x00026e60


	//   ....[228]....
        /*079c*/ 	.word	0x00026ee0


	//   ....[229]....
        /*07a0*/ 	.word	0x00026f60


	//   ....[230]....
        /*07a4*/ 	.word	0x00026fd0


	//   ....[231]....
        /*07a8*/ 	.word	0x00027050


	//   ....[232]....
        /*07ac*/ 	.word	0x000270c0


	//   ....[233]....
        /*07b0*/ 	.word	0x00027130


	//   ....[234]....
        /*07b4*/ 	.word	0x000271a0


	//   ....[235]....
        /*07b8*/ 	.word	0x00027220


	//   ....[236]....
        /*07bc*/ 	.word	0x000272a0


	//   ....[237]....
        /*07c0*/ 	.word	0x00027320


	//   ....[238]....
        /*07c4*/ 	.word	0x00027390


	//   ....[239]....
        /*07c8*/ 	.word	0x00027410


	//   ....[240]....
        /*07cc*/ 	.word	0x00027490


	//   ....[241]....
        /*07d0*/ 	.word	0x00027500


	//   ....[242]....
        /*07d4*/ 	.word	0x00027570


	//----- nvinfo : EIATTR_EXIT_INSTR_OFFSETS
	.align		4
.L_392:
        /*07d8*/ 	.byte	0x04, 0x1c
        /*07da*/ 	.short	(.L_394 - .L_393)


	//   ....[0]....
.L_393:
        /*07dc*/ 	.word	0x00000320


	//   ....[1]....
        /*07e0*/ 	.word	0x000197f0


	//   ....[2]....
        /*07e4*/ 	.word	0x00019930


	//   ....[3]....
        /*07e8*/ 	.word	0x00019990


	//   ....[4]....
        /*07ec*/ 	.word	0x0001a660


	//   ....[5]....
        /*07f0*/ 	.word	0x0001a770


	//   ....[6]....
        /*07f4*/ 	.word	0x0001a7d0


	//----- nvinfo : EIATTR_CTAIDZ_USED
	.align		4
.L_394:
        /*07f8*/ 	.byte	0x01, 0x04
	.zero		2


	//----- nvinfo : EIATTR_MAX_THREADS
	.align		4
        /*07fc*/ 	.byte	0x04, 0x05
        /*07fe*/ 	.short	(.L_396 - .L_395)
.L_395:
        /*0800*/ 	.word	0x00000100
        /*0804*/ 	.word	0x00000001
        /*0808*/ 	.word	0x00000001


	//----- nvinfo : EIATTR_CRS_STACK_SIZE
	.align		4
.L_396:
        /*080c*/ 	.byte	0x04, 0x1e
        /*080e*/ 	.short	(.L_398 - .L_397)
.L_397:
        /*0810*/ 	.word	0x00000000
.L_398:


//--------------------- .nv.info._ZN7cutlass13device_kernelIN5flash19enable_sm80_to_sm89INS1_16FlashAttnFwdSm80INS1_25CollectiveMainloopFwdSm80ILi8ELi1ELb0EN4cute5tupleIJNS5_1CILi128EEENS7_ILi96EEENS7_ILi256EEEEEELi256ENS_10bfloat16_tEfNS_4arch4Sm80ELb1ELb0ELb0ELb0ELb1ELb0ELb1ELb0EEENS1_21CollectiveEpilogueFwdINS6_IJS8_SA_S9_EEENS6_IJNS7_ILi1EEESI_SI_EEESC_SE_Li256ELb0ELb1ELb0ELb0EEENS1_30DynamicPersistentTileSchedulerILi256ELi256ELb0ELb1ELb0EEEEEEEEEvNT_6ParamsE --------------------------
	.section	.nv.info._ZN7cutlass13device_kernelIN5flash19enable_sm80_to_sm89INS1_16FlashAttnFwdSm80INS1_25CollectiveMainloopFwdSm80ILi8ELi1ELb0EN4cute5tupleIJNS5_1CILi128EEENS7_ILi96EEENS7_ILi256EEEEEELi256ENS_10bfloat16_tEfNS_4arch4Sm80ELb1ELb0ELb0ELb0ELb1ELb0ELb1ELb0EEENS1_21CollectiveEpilogueFwdINS6_IJS8_SA_S9_EEENS6_IJNS7_ILi1EEESI_SI_EEESC_SE_Li256ELb0ELb1ELb0ELb0EEENS1_30DynamicPersistentTileSchedulerILi256ELi256ELb0ELb1ELb0EEEEEEEEEvNT_6ParamsE,"",@"SHT_CUDA_INFO"
	.sectionflags	@""
	.align	4


	//----- nvinfo : EIATTR_CUDA_API_VERSION
	.align		4
        /*0000*/ 	.byte	0x04, 0x37
        /*0002*/ 	.short	(.L_400 - .L_399)
.L_399:
        /*0004*/ 	.word	0x00000082


	//----- nvinfo : EIATTR_SW2861232_WAR
	.align		4
.L_400:
        /*0008*/ 	.byte	0x01, 0x35
	.zero		2


	//----- nvinfo : EIATTR_PARAM_CBANK
	.align		4
        /*000c*/ 	.byte	0x04, 0x0a
        /*000e*/ 	.short	(.L_402 - .L_401)
	.align		4
.L_401:
        /*0010*/ 	.word	index@(.nv.constant0._ZN7cutlass13device_kernelIN5flash19enable_sm80_to_sm89INS1_16FlashAttnFwdSm80INS1_25CollectiveMainloopFwdSm80ILi8ELi1ELb0EN4cute5tupleIJNS5_1CILi128EEENS7_ILi96EEENS7_ILi256EEEEEELi256ENS_10bfloat16_tEfNS_4arch4Sm80ELb1ELb0ELb0ELb0ELb1ELb0ELb1ELb0EEENS1_21CollectiveEpilogueFwdINS6_IJS8_SA_S9_EEENS6_IJNS7_ILi1EEESI_SI_EEESC_SE_Li256ELb0ELb1ELb0ELb0EEENS1_30DynamicPersistentTileSchedulerILi256ELi256ELb0ELb1ELb0EEEEEEEEEvNT_6ParamsE)
        /*0014*/ 	.short	0x0160
        /*0016*/ 	.short	0x0428


	//----- nvinfo : EIATTR_CBANK_PARAM_SIZE
	.align		4
.L_402:
        /*0018*/ 	.byte	0x03, 0x19
        /*001a*/ 	.short	0x0428


	//----- nvinfo : EIATTR_KPARAM_INFO
	.align		4
        /*001c*/ 	.byte	0x04, 0x17
        /*001e*/ 	.short	(.L_404 - .L_403)
.L_403:
        /*0020*/ 	.word	0x00000000
        /*0024*/ 	.short	0x0000
        /*0026*/ 	.short	0x0000
        /*0028*/ 	.byte	0x00, 0xf0, 0xa1, 0x10


	//----- nvinfo : EIATTR_MAXREG_COUNT
	.align		4
.L_404:
        /*002c*/ 	.byte	0x03, 0x1b
        /*002e*/ 	.short	0x00ff


	//----- nvinfo : EIATTR_NUM_BARRIERS
	.align		4
        /*0030*/ 	.byte	0x02, 0x4c
        /*0032*/ 	.byte	0x06
	.zero		1


	//----- nvinfo : EIATTR_ANNOTATIONS
	.align		4
        /*0034*/ 	.byte	0x04, 0x55
        /*0036*/ 	.short	(.L_406 - .L_405)


	//   ....[0]....
.L_405:
        /* <DEDUP_REMOVED lines=57> */


	//----- nvinfo : EIATTR_MERCURY_ISA_VERSION
	.align		4
.L_406:
        /*03b0*/ 	.byte	0x03, 0x5f
        /*03b2*/ 	.short	0x0000


	//----- nvinfo : EIATTR_INT_WARP_WIDE_INSTR_OFFSETS
	.align		4
        /*03b4*/ 	.byte	0x04, 0x31
        /*03b6*/ 	.short	(.L_408 - .L_407)


	//   ....[0]....
.L_407:
        /*03b8*/ 	.word	0x00011fb0


	//   ....[1]....
        /*03bc*/ 	.word	0x00012030


	//----- nvinfo : EIATTR_COOP_GROUP_MASK_REGIDS
	.align		4
.L_408:
        /*03c0*/ 	.byte	0x04, 0x29
        /*03c2*/ 	.short	(.L_410 - .L_409)


	//   ....[0]....
.L_409:
        /*03c4*/ 	.word	0xffffffff


	//   ....[1]....
        /*03c8*/ 	.word	0xffffffff


	//   ....[2]....
        /*03cc*/ 	.word	0xffffffff


	//   ....[3]....
        /*03d0*/ 	.word	0xffffffff


	//   ....[4]....
        /*03d4*/ 	.word	0xffffffff


	//   ....[5]....
        /*03d8*/ 	.word	0xffffffff


	//   ....[6]....
        /*03dc*/ 	.word	0xffffffff


	//   ....[7]....
        /*03e0*/ 	.word	0xffffffff


	//   ....[8]....
        /*03e4*/ 	.word	0xffffffff


	//   ....[9]....
        /*03e8*/ 	.word	0xffffffff


	//   ....[10]....
        /*03ec*/ 	.word	0xffffffff


	//   ....[11]....
        /*03f0*/ 	.word	0xffffffff


	//   ....[12]....
        /*03f4*/ 	.word	0xffffffff


	//   ....[13]....
        /*03f8*/ 	.word	0xffffffff


	//   ....[14]....
        /*03fc*/ 	.word	0xffffffff


	//   ....[15]....
        /*0400*/ 	.word	0xffffffff


	//   ....[16]....
        /*0404*/ 	.word	0xffffffff


	//   ....[17]....
        /*0408*/ 	.word	0xffffffff


	//   ....[18]....
        /*040c*/ 	.word	0xffffffff


	//   ....[19]....
        /*0410*/ 	.word	0xffffffff


	//   ....[20]....
        /*0414*/ 	.word	0xffffffff


	//   ....[21]....
        /*0418*/ 	.word	0xffffffff


	//   ....[22]....
        /*041c*/ 	.word	0xffffffff


	//   ....[23]....
        /*0420*/ 	.word	0xffffffff


	//   ....[24]....
        /*0424*/ 	.word	0xffffffff


	//   ....[25]....
        /*0428*/ 	.word	0xffffffff


	//   ....[26]....
        /*042c*/ 	.word	0xffffffff


	//   ....[27]....
        /*0430*/ 	.word	0xffffffff


	//   ....[28]....
        /*0434*/ 	.word	0xffffffff


	//   ....[29]....
        /*0438*/ 	.word	0xffffffff


	//   ....[30]....
        /*043c*/ 	.word	0xffffffff


	//   ....[31]....
        /*0440*/ 	.word	0xffffffff


	//   ....[32]....
        /*0444*/ 	.word	0xffffffff


	//   ....[33]....
        /*0448*/ 	.word	0xffffffff


	//   ....[34]....
        /*044c*/ 	.word	0xffffffff


	//   ....[35]....
        /*0450*/ 	.word	0xffffffff


	//   ....[36]....
        /*0454*/ 	.word	0xffffffff


	//   ....[37]....
        /*0458*/ 	.word	0xffffffff


	//   ....[38]....
        /*045c*/ 	.word	0xffffffff


	//   ....[39]....
        /*0460*/ 	.word	0xffffffff


	//   ....[40]....
        /*0464*/ 	.word	0xffffffff


	//   ....[41]....
        /*0468*/ 	.word	0xffffffff


	//   ....[42]....
        /*046c*/ 	.word	0xffffffff


	//   ....[43]....
        /*0470*/ 	.word	0xffffffff


	//   ....[44]....
        /*0474*/ 	.word	0xffffffff


	//   ....[45]....
        /*0478*/ 	.word	0xffffffff


	//   ....[46]....
        /*047c*/ 	.word	0xffffffff


	//   ....[47]....
        /*0480*/ 	.word	0xffffffff


	//   ....[48]....
        /*0484*/ 	.word	0xffffffff


	//   ....[49]....
        /*0488*/ 	.word	0xffffffff


	//   ....[50]....
        /*048c*/ 	.word	0xffffffff


	//   ....[51]....
        /*0490*/ 	.word	0xffffffff


	//   ....[52]....
        /*0494*/ 	.word	0xffffffff


	//   ....[53]....
        /*0498*/ 	.word	0xffffffff


	//   ....[54]....
        /*049c*/ 	.word	0xffffffff


	//   ....[55]....
        /*04a0*/ 	.word	0xffffffff


	//   ....[56]....
        /*04a4*/ 	.word	0xffffffff


	//   ....[57]....
        /*04a8*/ 	.word	0xffffffff


	//   ....[58]....
        /*04ac*/ 	.word	0xffffffff


	//   ....[59]....
        /*04b0*/ 	.word	0xffffffff


	//   ....[60]....
        /*04b4*/ 	.word	0xffffffff


	//   ....[61]....
        /*04b8*/ 	.word	0xffffffff


	//   ....[62]....
        /*04bc*/ 	.word	0xffffffff


	//   ....[63]....
        /*04c0*/ 	.word	0xffffffff


	//   ....[64]....
        /*04c4*/ 	.word	0xffffffff


	//   ....[65]....
        /*04c8*/ 	.word	0xffffffff


	//   ....[66]....
        /*04cc*/ 	.word	0xffffffff


	//   ....[67]....
        /*04d0*/ 	.word	0xffffffff


	//   ....[68]....
        /*04d4*/ 	.word	0xffffffff


	//   ....[69]....
        /*04d8*/ 	.word	0xffffffff


	//   ....[70]....
        /*04dc*/ 	.word	0xffffffff


	//   ....[71]....
        /*04e0*/ 	.word	0xffffffff


	//   ....[72]....
        /*04e4*/ 	.word	0xffffffff


	//   ....[73]....
        /*04e8*/ 	.word	0xffffffff


	//   ....[74]....
        /*04ec*/ 	.word	0xffffffff


	//   ....[75]....
        /*04f0*/ 	.word	0xffffffff


	//   ....[76]....
        /*04f4*/ 	.word	0xffffffff


	//   ....[77]....
        /*04f8*/ 	.word	0xffffffff


	//   ....[78]....
        /*04fc*/ 	.word	0xffffffff


	//   ....[79]....
        /*0500*/ 	.word	0xffffffff


	//   ....[80]....
        /*0504*/ 	.word	0xffffffff


	//   ....[81]....
        /*0508*/ 	.word	0xffffffff


	//   ....[82]....
        /*050c*/ 	.word	0xffffffff


	//   ....[83]....
        /*0510*/ 	.word	0xffffffff


	//   ....[84]....
        /*0514*/ 	.word	0xffffffff


	//   ....[85]....
        /*0518*/ 	.word	0xffffffff


	//   ....[86]....
        /*051c*/ 	.word	0xffffffff


	//   ....[87]....
        /*0520*/ 	.word	0xffffffff


	//   ....[88]....
        /*0524*/ 	.word	0xffffffff


	//   ....[89]....
        /*0528*/ 	.word	0xffffffff


	//   ....[90]....
        /*052c*/ 	.word	0xffffffff


	//   ....[91]....
        /*0530*/ 	.word	0xffffffff


	//   ....[92]....
        /*0534*/ 	.word	0xffffffff


	//   ....[93]....
        /*0538*/ 	.word	0xffffffff


	//   ....[94]....
        /*053c*/ 	.word	0xffffffff


	//   ....[95]....
        /*0540*/ 	.word	0xffffffff


	//   ....[96]....
        /*0544*/ 	.word	0xffffffff


	//   ....[97]....
        /*0548*/ 	.word	0xffffffff


	//   ....[98]....
        /*054c*/ 	.word	0xffffffff


	//   ....[99]....
        /*0550*/ 	.word	0xffffffff


	//   ....[100]....
        /*0554*/ 	.word	0xffffffff


	//   ....[101]....
        /*0558*/ 	.word	0xffffffff


	//   ....[102]....
        /*055c*/ 	.word	0xffffffff


	//   ....[103]....
        /*0560*/ 	.word	0xffffffff


	//   ....[104]....
        /*0564*/ 	.word	0xffffffff


	//   ....[105]....
        /*0568*/ 	.word	0xffffffff


	//   ....[106]....
        /*056c*/ 	.word	0xffffffff


	//   ....[107]....
        /*0570*/ 	.word	0xffffffff


	//   ....[108]....
        /*0574*/ 	.word	0xffffffff


	//   ....[109]....
        /*0578*/ 	.word	0xffffffff


	//   ....[110]....
        /*057c*/ 	.word	0xffffffff


	//   ....[111]....
        /*0580*/ 	.word	0xffffffff


	//   ....[112]....
        /*0584*/ 	.word	0xffffffff


	//   ....[113]....
        /*0588*/ 	.word	0xffffffff


	//   ....[114]....
        /*058c*/ 	.word	0xffffffff


	//   ....[115]....
        /*0590*/ 	.word	0xffffffff


	//   ....[116]....
        /*0594*/ 	.word	0xffffffff


	//   ....[117]....
        /*0598*/ 	.word	0xffffffff


	//   ....[118]....
        /*059c*/ 	.word	0xffffffff


	//   ....[119]....
        /*05a0*/ 	.word	0xffffffff


	//   ....[120]....
        /*05a4*/ 	.word	0xffffffff


	//   ....[121]....
        /*05a8*/ 	.word	0xffffffff


	//   ....[122]....
        /*05ac*/ 	.word	0xffffffff


	//   ....[123]....
        /*05b0*/ 	.word	0xffffffff


	//   ....[124]....
        /*05b4*/ 	.word	0xffffffff


	//   ....[125]....
        /*05b8*/ 	.word	0xffffffff


	//   ....[126]....
        /*05bc*/ 	.word	0xffffffff


	//   ....[127]....
        /*05c0*/ 	.word	0xffffffff


	//   ....[128]....
        /*05c4*/ 	.word	0xffffffff


	//   ....[129]....
        /*05c8*/ 	.word	0xffffffff


	//   ....[130]....
        /*05cc*/ 	.word	0xffffffff


	//   ....[131]....
        /*05d0*/ 	.word	0xffffffff


	//   ....[132]....
        /*05d4*/ 	.word	0xffffffff


	//   ....[133]....
        /*05d8*/ 	.word	0xffffffff


	//   ....[134]....
        /*05dc*/ 	.word	0xffffffff


	//   ....[135]....
        /*05e0*/ 	.word	0xffffffff


	//   ....[136]....
        /*05e4*/ 	.word	0xffffffff


	//   ....[137]....
        /*05e8*/ 	.word	0xffffffff


	//   ....[138]....
        /*05ec*/ 	.word	0xffffffff


	//   ....[139]....
        /*05f0*/ 	.word	0xffffffff


	//   ....[140]....
        /*05f4*/ 	.word	0xffffffff


	//   ....[141]....
        /*05f8*/ 	.word	0xffffffff


	//   ....[142]....
        /*05fc*/ 	.word	0xffffffff


	//   ....[143]....
        /*0600*/ 	.word	0xffffffff


	//   ....[144]....
        /*0604*/ 	.word	0xffffffff


	//   ....[145]....
        /*0608*/ 	.word	0xffffffff


	//   ....[146]....
        /*060c*/ 	.word	0xffffffff


	//   ....[147]....
        /*0610*/ 	.word	0xffffffff


	//   ....[148]....
        /*0614*/ 	.word	0xffffffff


	//   ....[149]....
        /*0618*/ 	.word	0xffffffff


	//   ....[150]....
        /*061c*/ 	.word	0xffffffff


	//   ....[151]....
        /*0620*/ 	.word	0xffffffff


	//   ....[152]....
        /*0624*/ 	.word	0xffffffff


	//   ....[153]....
        /*0628*/ 	.word	0xffffffff


	//   ....[154]....
        /*062c*/ 	.word	0xffffffff


	//----- nvinfo : EIATTR_COOP_GROUP_INSTR_OFFSETS
	.align		4
.L_410:
        /*0630*/ 	.byte	0x04, 0x28
        /*0632*/ 	.short	(.L_412 - .L_411)


	//   ....[0]....
.L_411:
        /*0634*/ 	.word	0x00000050


	//   ....[1]....
        /*0638*/ 	.word	0x00001510


	//   ....[2]....
        /*063c*/ 	.word	0x00001530


	//   ....[3]....
        /*0640*/ 	.word	0x00001760


	//   ....[4]....
        /*0644*/ 	.word	0x00001770


	//   ....[5]....
        /*0648*/ 	.word	0x00001930


	//   ....[6]....
        /*064c*/ 	.word	0x00001950


	//   ....[7]....
        /*0650*/ 	.word	0x00001b10


	//   ....[8]....
        /*0654*/ 	.word	0x00001b20


	//   ....[9]....
        /*0658*/ 	.word	0x00002130


	//   ....[10]....
        /*065c*/ 	.word	0x00002150


	//   ....[11]....
        /*0660*/ 	.word	0x00002160


	//   ....[12]....
        /*0664*/ 	.word	0x00002190


	//   ....[13]....
        /*0668*/ 	.word	0x000022d0


	//   ....[14]....
        /*066c*/ 	.word	0x00002310


	//   ....[15]....
        /*0670*/ 	.word	0x000025f0


	//   ....[16]....
        /*0674*/ 	.word	0x00002610


	//   ....[17]....
        /*0678*/ 	.word	0x00002620


	//   ....[18]....
        /*067c*/ 	.word	0x00002640


	//   ....[19]....
        /*0680*/ 	.word	0x00002930


	//   ....[20]....
        /*0684*/ 	.word	0x00002970


	//   ....[21]....
        /*0688*/ 	.word	0x00003fd0


	//   ....[22]....
        /*068c*/ 	.word	0x00003ff0


	//   ....[23]....
        /*0690*/ 	.word	0x00004020


	//   ....[24]....
        /*0694*/ 	.word	0x00004040


	//   ....[25]....
        /*0698*/ 	.word	0x00004180


	//   ....[26]....
        /*069c*/ 	.word	0x00004200


	//   ....[27]....
        /*06a0*/ 	.word	0x000044f0


	//   ....[28]....
        /*06a4*/ 	.word	0x00004860


	//   ....[29]....
        /*06a8*/ 	.word	0x00004e70


	//   ....[30]....
        /*06ac*/ 	.word	0x00004e90


	//   ....[31]....
        /*06b0*/ 	.word	0x00004eb0


	//   ....[32]....
        /*06b4*/ 	.word	0x00004ed0


	//   ....[33]....
        /*06b8*/ 	.word	0x00007b30


	//   ....[34]....
        /*06bc*/ 	.word	0x00007b50


	//   ....[35]....
        /*06c0*/ 	.word	0x00007b80


	//   ....[36]....
        /*06c4*/ 	.word	0x00007bb0


	//   ....[37]....
        /*06c8*/ 	.word	0x00007c90


	//   ....[38]....
        /*06cc*/ 	.word	0x00007d50


	//   ....[39]....
        /*06d0*/ 	.word	0x00009530


	//   ....[40]....
        /*06d4*/ 	.word	0x00009550


	//   ....[41]....
        /*06d8*/ 	.word	0x00009580


	//   ....[42]....
        /*06dc*/ 	.word	0x000095b0


	//   ....[43]....
        /*06e0*/ 	.word	0x00009690


	//   ....[44]....
        /*06e4*/ 	.word	0x00009750


	//   ....[45]....
        /*06e8*/ 	.word	0x00009a70


	//   ....[46]....
        /*06ec*/ 	.word	0x00009db0


	//   ....[47]....
        /*06f0*/ 	.word	0x0000a3b0


	//   ....[48]....
        /*06f4*/ 	.word	0x0000a3d0


	//   ....[49]....
        /*06f8*/ 	.word	0x0000a3f0


	//   ....[50]....
        /*06fc*/ 	.word	0x0000a410


	//   ....[51]....
        /*0700*/ 	.word	0x0000cef0


	//   ....[52]....
        /*0704*/ 	.word	0x0000cf00


	//   ....[53]....
        /*0708*/ 	.word	0x0000cf40


	//   ....[54]....
        /*070c*/ 	.word	0x0000cf70


	//   ....[55]....
        /*0710*/ 	.word	0x0000cfa0


	//   ....[56]....
        /*0714*/ 	.word	0x0000d0f0


	//   ....[57]....
        /*0718*/ 	.word	0x0000e870


	//   ....[58]....
        /*071c*/ 	.word	0x0000e890


	//   ....[59]....
        /*0720*/ 	.word	0x0000e990


	//   ....[60]....
        /*0724*/ 	.word	0x0000e9b0


	//   ....[61]....
        /*0728*/ 	.word	0x0000e9e0


	//   ....[62]....
        /*072c*/ 	.word	0x0000ea70


	//   ....[63]....
        /*0730*/ 	.word	0x0000ef00


	//   ....[64]....
        /*0734*/ 	.word	0x0000ef10


	//   ....[65]....
        /*0738*/ 	.word	0x0000ef40


	//   ....[66]....
        /*073c*/ 	.word	0x0000ef50


	//   ....[67]....
        /*0740*/ 	.word	0x00011560


	//   ....[68]....
        /*0744*/ 	.word	0x000115b0


	//   ....[69]....
        /*0748*/ 	.word	0x000115d0


	//   ....[70]....
        /*074c*/ 	.word	0x000115f0


	//   ....[71]....
        /*0750*/ 	.word	0x00012a10


	//   ....[72]....
        /*0754*/ 	.word	0x00012d90


	//   ....[73]....
        /*0758*/ 	.word	0x00012dc0


	//   ....[74]....
        /*075c*/ 	.word	0x00012de0


	//   ....[75]....
        /*0760*/ 	.word	0x00012e00


	//   ....[76]....
        /*0764*/ 	.word	0x00013080


	//   ....[77]....
        /*0768*/ 	.word	0x000130a0


	//   ....[78]....
        /*076c*/ 	.word	0x00013220


	//   ....[79]....
        /*0770*/ 	.word	0x00013250


	//   ....[80]....
        /*0774*/ 	.word	0x00013390


	//   ....[81]....
        /*0778*/ 	.word	0x000133c0


	//   ....[82]....
        /*077c*/ 	.word	0x00013500


	//   ....[83]....
        /*0780*/ 	.word	0x00013520


	//   ....[84]....
        /*0784*/ 	.word	0x00013af0


	//   ....[85]....
        /*0788*/ 	.word	0x00013b10


	//   ....[86]....
        /*078c*/ 	.word	0x00013d50


	//   ....[87]....
        /*0790*/ 	.word	0x00013d60


	//   ....[88]....
        /*0794*/ 	.word	0x00013f30


	//   ....[89]....
        /*0798*/ 	.word	0x00013f50


	//   ....[90]....
        /*079c*/ 	.word	0x00014120


	//   ....[91]....
        /*07a0*/ 	.word	0x00014130


	//   ....[92]....
        /*07a4*/ 	.word	0x00014370


	//   ....[93]....
        /*07a8*/ 	.word	0x00014480


	//   ....[94]....
        /*07ac*/ 	.word	0x000144f0


	//   ....[95]....
        /*07b0*/ 	.word	0x00014560


	//   ....[96]....
        /*07b4*/ 	.word	0x000145c0


	//   ....[97]....
        /*07b8*/ 	.word	0x00014630


	//   ....[98]....
        /*07bc*/ 	.word	0x000146a0


	//   ....[99]....
        /*07c0*/ 	.word	0x00014710


	//   ....[100]....
        /*07c4*/ 	.word	0x00014770


	//   ....[101]....
        /*07c8*/ 	.word	0x000147e0


	//   ....[102]....
        /*07cc*/ 	.word	0x00014850


	//   ....[103]....
        /*07d0*/ 	.word	0x00014a20


	//   ....[104]....
        /*07d4*/ 	.word	0x00014a80


	//   ....[105]....
        /*07d8*/ 	.word	0x00014c80


	//   ....[106]....
        /*07dc*/ 	.word	0x00014ce0


	//   ....[107]....
        /*07e0*/ 	.word	0x00014d50


	//   ....[108]....
        /*07e4*/ 	.word	0x00014dc0


	//   ....[109]....
        /*07e8*/ 	.word	0x00015430


	//   ....[110]....
        /*07ec*/ 	.word	0x00015480


	//   ....[111]....
        /*07f0*/ 	.word	0x000154d0


	//   ....[112]....
        /*07f4*/ 	.word	0x00015520


	//   ....[113]....
        /*07f8*/ 	.word	0x00015590


	//   ....[114]....
        /*07fc*/ 	.word	0x00015600


	//   ....[115]....
        /*0800*/ 	.word	0x000157d0


	//   ....[116]....
        /*0804*/ 	.word	0x00015830


	//   ....[117]....
        /*0808*/ 	.word	0x00015a30


	//   ....[118]....
        /*080c*/ 	.word	0x00015a90


	//   ....[119]....
        /*0810*/ 	.word	0x00015b00


	//   ....[120]....
        /*0814*/ 	.word	0x00015b70


	//   ....[121]....
        /*0818*/ 	.word	0x00015d40


	//   ....[122]....
        /*081c*/ 	.word	0x00015da0


	//   ....[123]....
        /*0820*/ 	.word	0x00015fa0


	//   ....[124]....
        /*0824*/ 	.word	0x00016000


	//   ....[125]....
        /*0828*/ 	.word	0x00016070


	//   ....[126]....
        /*082c*/ 	.word	0x000160e0


	//   ....[127]....
        /*0830*/ 	.word	0x00016720


	//   ....[128]....
        /*0834*/ 	.word	0x00016760


	//   ....[129]....
        /*0838*/ 	.word	0x000167b0


	//   ....[130]....
        /*083c*/ 	.word	0x000167f0


	//   ....[131]....
        /*0840*/ 	.word	0x00016850


	//   ....[132]....
        /*0844*/ 	.word	0x000168c0


	//   ....[133]....
        /*0848*/ 	.word	0x00016930


	//   ....[134]....
        /*084c*/ 	.word	0x00016ab0


	//   ....[135]....
        /*0850*/ 	.word	0x00016b10


	//   ....[136]....
        /*0854*/ 	.word	0x00016c90


	//   ....[137]....
        /*0858*/ 	.word	0x00016cf0


	//   ....[138]....
        /*085c*/ 	.word	0x00016d40


	//   ....[139]....
        /*0860*/ 	.word	0x00016d80


	//   ....[140]....
        /*0864*/ 	.word	0x00016dd0


	//   ....[141]....
        /*0868*/ 	.word	0x00016e10


	//   ....[142]....
        /*086c*/ 	.word	0x00016e60


	//   ....[143]....
        /*0870*/ 	.word	0x00016ec0


	//   ....[144]....
        /*0874*/ 	.word	0x00016f10


	//   ....[145]....
        /*0878*/ 	.word	0x00016f70


	//   ....[146]....
        /*087c*/ 	.word	0x00016fe0


	//   ....[147]....
        /*0880*/ 	.word	0x00017050


	//   ....[148]....
        /*0884*/ 	.word	0x000170c0


	//   ....[149]....
        /*0888*/ 	.word	0x00017120


	//   ....[150]....
        /*088c*/ 	.word	0x00017190


	//   ....[151]....
        /*0890*/ 	.word	0x00017200


	//   ....[152]....
        /*0894*/ 	.word	0x00017270


	//   ....[153]....
        /*0898*/ 	.word	0x000172d0


	//   ....[154]....
        /*089c*/ 	.word	0x00017340


	//----- nvinfo : EIATTR_EXIT_INSTR_OFFSETS
	.align		4
.L_412:
        /*08a0*/ 	.byte	0x04, 0x1c
        /*08a2*/ 	.short	(.L_414 - .L_413)


	//   ....[0]....
.L_413:
        /*08a4*/ 	.word	0x000000a0


	//   ....[1]....
        /*08a8*/ 	.word	0x00014430


	//----- nvinfo : EIATTR_MAX_THREADS
	.align		4
.L_414:
        /*08ac*/ 	.byte	0x04, 0x05
        /*08ae*/ 	.short	(.L_416 - .L_415)
.L_415:
        /*08b0*/ 	.word	0x00000100
        /*08b4*/ 	.word	0x00000001
        /*08b8*/ 	.word	0x00000001


	//----- nvinfo : EIATTR_CRS_STACK_SIZE
	.align		4
.L_416:
        /*08bc*/ 	.byte	0x04, 0x1e
        /*08be*/ 	.short	(.L_418 - .L_417)
.L_417:
        /*08c0*/ 	.word	0x00000000
.L_418:


//--------------------- .nv.info._ZN7cutlass13device_kernelIN5flash19enable_sm80_to_sm89INS1_16FlashAttnFwdSm80INS1_25CollectiveMainloopFwdSm80ILi8ELi1ELb0EN4cute5tupleIJNS5_1CILi128EEENS7_ILi96EEENS7_ILi256EEEEEELi256ENS_10bfloat16_tEfNS_4arch4Sm80ELb1ELb0ELb0ELb1ELb1ELb0ELb1ELb0EEENS1_21CollectiveEpilogueFwdINS6_IJS8_SA_S9_EEENS6_IJNS7_ILi1EEESI_SI_EEESC_SE_Li256ELb1ELb1ELb0ELb0EEENS1_19SingleTileSchedulerILb1ELb0ELb1ELi128EEEEEEEEEvNT_6ParamsE --------------------------
	.section	.nv.info._ZN7cutlass13device_kernelIN5flash19enable_sm80_to_sm89INS1_16FlashAttnFwdSm80INS1_25CollectiveMainloopFwdSm80ILi8ELi1ELb0EN4cute5tupleIJNS5_1CILi128EEENS7_ILi96EEENS7_ILi256EEEEEELi256ENS_10bfloat16_tEfNS_4arch4Sm80ELb1ELb0ELb0ELb1ELb1ELb0ELb1ELb0EEENS1_21CollectiveEpilogueFwdINS6_IJS8_SA_S9_EEENS6_IJNS7_ILi1EEESI_SI_EEESC_SE_Li256ELb1ELb1ELb0ELb0EEENS1_19SingleTileSchedulerILb1ELb0ELb1ELi128EEEEEEEEEvNT_6ParamsE,"",@"SHT_CUDA_INFO"
	.sectionflags	@""
	.align	4


	//----- nvinfo : EIATTR_CUDA_API_VERSION
	.align		4
        /*0000*/ 	.byte	0x04, 0x37
        /*0002*/ 	.short	(.L_420 - .L_419)
.L_419:
        /*0004*/ 	.word	0x00000082


	//----- nvinfo : EIATTR_SW2861232_WAR
	.align		4
.L_420:
        /*0008*/ 	.byte	0x01, 0x35
	.zero		2


	//----- nvinfo : EIATTR_PARAM_CBANK
	.align		4
        /*000c*/ 	.byte	0x04, 0x0a
        /*000e*/ 	.short	(.L_422 - .L_421)
	.align		4
.L_421:
        /*0010*/ 	.word	index@(.nv.constant0._ZN7cutlass13device_kernelIN5flash19enable_sm80_to_sm89INS1_16FlashAttnFwdSm80INS1_25CollectiveMainloopFwdSm80ILi8ELi1ELb0EN4cute5tupleIJNS5_1CILi128EEENS7_ILi96EEENS7_ILi256EEEEEELi256ENS_10bfloat16_tEfNS_4arch4Sm80ELb1ELb0ELb0ELb1ELb1ELb0ELb1ELb0EEENS1_21CollectiveEpilogueFwdINS6_IJS8_SA_S9_EEENS6_IJNS7_ILi1EEESI_SI_EEESC_SE_Li256ELb1ELb1ELb0ELb0EEENS1_19SingleTileSchedulerILb1ELb0ELb1ELi128EEEEEEEEEvNT_6ParamsE)
        /*0014*/ 	.short	0x0160
        /*0016*/ 	.short	0x0418


	//----- nvinfo : EIATTR_CBANK_PARAM_SIZE
	.align		4
.L_422:
        /*0018*/ 	.byte	0x03, 0x19
        /*001a*/ 	.short	0x0418


	//----- nvinfo : EIATTR_KPARAM_INFO
	.align		4
        /*001c*/ 	.byte	0x04, 0x17
        /*001e*/ 	.short	(.L_424 - .L_423)
.L_423:
        /*0020*/ 	.word	0x00000000
        /*0024*/ 	.short	0x0000
        /*0026*/ 	.short	0x0000
        /*0028*/ 	.byte	0x00, 0xf0, 0x61, 0x10


	//----- nvinfo : EIATTR_MAXREG_COUNT
	.align		4
.L_424:
        /*002c*/ 	.byte	0x03, 0x1b
        /*002e*/ 	.short	0x00ff


	//----- nvinfo : EIATTR_NUM_BARRIERS
	.align		4
        /*0030*/ 	.byte	0x02, 0x4c
        /*0032*/ 	.byte	0x02
	.zero		1


	//----- nvinfo : EIATTR_ANNOTATIONS
	.align		4
        /*0034*/ 	.byte	0x04, 0x55
        /*0036*/ 	.short	(.L_426 - .L_425)


	//   ....[0]....
.L_425:
        /* <DEDUP_REMOVED lines=60> */


	//----- nvinfo : EIATTR_MERCURY_ISA_VERSION
	.align		4
.L_426:
        /*03e0*/ 	.byte	0x03, 0x5f
        /*03e2*/ 	.short	0x0000


	//----- nvinfo : EIATTR_COOP_GROUP_MASK_REGIDS
	.align		4
        /*03e4*/ 	.byte	0x04, 0x29
        /*03e6*/ 	.short	(.L_428 - .L_427)


	//   ....[0]....
.L_427:
        /*03e8*/ 	.word	0xffffffff


	//   ....[1]....
        /*03ec*/ 	.word	0xffffffff


	//   ....[2]....
        /*03f0*/ 	.word	0xffffffff


	//   ....[3]....
        /*03f4*/ 	.word	0xffffffff


	//   ....[4]....
        /*03f8*/ 	.word	0xffffffff


	//   ....[5]....
        /*03fc*/ 	.word	0xffffffff


	//   ....[6]....
        /*0400*/ 	.word	0xffffffff


	//   ....[7]....
        /*0404*/ 	.word	0xffffffff


	//   ....[8]....
        /*0408*/ 	.word	0xffffffff


	//   ....[9]....
        /*040c*/ 	.word	0xffffffff


	//   ....[10]....
        /*0410*/ 	.word	0xffffffff


	//   ....[11]....
        /*0414*/ 	.word	0xffffffff


	//   ....[12]....
        /*0418*/ 	.word	0xffffffff


	//   ....[13]....
        /*041c*/ 	.word	0xffffffff


	//   ....[14]....
        /*0420*/ 	.word	0xffffffff


	//   ....[15]....
        /*0424*/ 	.word	0xffffffff


	//   ....[16]....
        /*0428*/ 	.word	0xffffffff


	//   ....[17]....
        /*042c*/ 	.word	0xffffffff


	//   ....[18]....
        /*0430*/ 	.word	0xffffffff


	//   ....[19]....
        /*0434*/ 	.word	0xffffffff


	//   ....[20]....
        /*0438*/ 	.word	0xffffffff


	//   ....[21]....
        /*043c*/ 	.word	0xffffffff


	//   ....[22]....
        /*0440*/ 	.word	0xffffffff


	//   ....[23]....
        /*0444*/ 	.word	0xffffffff


	//   ....[24]....
        /*0448*/ 	.word	0xffffffff


	//   ....[25]....
        /*044c*/ 	.word	0xffffffff


	//   ....[26]....
        /*0450*/ 	.word	0xffffffff


	//   ....[27]....
        /*0454*/ 	.word	0xffffffff


	//   ....[28]....
        /*0458*/ 	.word	0xffffffff


	//   ....[29]....
        /*045c*/ 	.word	0xffffffff


	//   ....[30]....
        /*0460*/ 	.word	0xffffffff


	//   ....[31]....
        /*0464*/ 	.word	0xffffffff


	//   ....[32]....
        /*0468*/ 	.word	0xffffffff


	//   ....[33]....
        /*046c*/ 	.word	0xffffffff


	//   ....[34]....
        /*0470*/ 	.word	0xffffffff


	//   ....[35]....
        /*0474*/ 	.word	0xffffffff


	//   ....[36]....
        /*0478*/ 	.word	0xffffffff


	//   ....[37]....
        /*047c*/ 	.word	0xffffffff


	//   ....[38]....
        /*0480*/ 	.word	0xffffffff


	//   ....[39]....
        /*0484*/ 	.word	0xffffffff


	//   ....[40]....
        /*0488*/ 	.word	0xffffffff


	//   ....[41]....
        /*048c*/ 	.word	0xffffffff


	//   ....[42]....
        /*0490*/ 	.word	0xffffffff


	//   ....[43]....
        /*0494*/ 	.word	0xffffffff


	//   ....[44]....
        /*0498*/ 	.word	0xffffffff


	//   ....[45]....
        /*049c*/ 	.word	0xffffffff


	//   ....[46]....
        /*04a0*/ 	.word	0xffffffff


	//   ....[47]....
        /*04a4*/ 	.word	0xffffffff


	//   ....[48]....
        /*04a8*/ 	.word	0xffffffff


	//   ....[49]....
        /*04ac*/ 	.word	0xffffffff


	//   ....[50]....
        /*04b0*/ 	.word	0xffffffff


	//   ....[51]....
        /*04b4*/ 	.word	0xffffffff


	//   ....[52]....
        /*04b8*/ 	.word	0xffffffff


	//   ....[53]....
        /*04bc*/ 	.word	0xffffffff


	//   ....[54]....
        /*04c0*/ 	.word	0xffffffff


	//   ....[55]....
        /*04c4*/ 	.word	0xffffffff


	//   ....[56]....
        /*04c8*/ 	.word	0xffffffff


	//   ....[57]....
        /*04cc*/ 	.word	0xffffffff


	//   ....[58]....
        /*04d0*/ 	.word	0xffffffff


	//   ....[59]....
        /*04d4*/ 	.word	0xffffffff


	//   ....[60]....
        /*04d8*/ 	.word	0xffffffff


	//   ....[61]....
        /*04dc*/ 	.word	0xffffffff


	//   ....[62]....
        /*04e0*/ 	.word	0xffffffff


	//   ....[63]....
        /*04e4*/ 	.word	0xffffffff


	//   ....[64]....
        /*04e8*/ 	.word	0xffffffff


	//   ....[65]....
        /*04ec*/ 	.word	0xffffffff


	//   ....[66]....
        /*04f0*/ 	.word	0xffffffff


	//   ....[67]....
        /*04f4*/ 	.word	0xffffffff


	//   ....[68]....
        /*04f8*/ 	.word	0xffffffff


	//   ....[69]....
        /*04fc*/ 	.word	0xffffffff


	//   ....[70]....
        /*0500*/ 	.word	0xffffffff


	//   ....[71]....
        /*0504*/ 	.word	0xffffffff


	//   ....[72]....
        /*0508*/ 	.word	0xffffffff


	//   ....[73]....
        /*050c*/ 	.word	0xffffffff


	//   ....[74]....
        /*0510*/ 	.word	0xffffffff


	//   ....[75]....
        /*0514*/ 	.word	0xffffffff


	//   ....[76]....
        /*0518*/ 	.word	0xffffffff


	//   ....[77]....
        /*051c*/ 	.word	0xffffffff


	//   ....[78]....
        /*0520*/ 	.word	0xffffffff


	//   ....[79]....
        /*0524*/ 	.word	0xffffffff


	//   ....[80]....
        /*0528*/ 	.word	0xffffffff


	//   ....[81]....
        /*052c*/ 	.word	0xffffffff


	//   ....[82]....
        /*0530*/ 	.word	0xffffffff


	//   ....[83]....
        /*0534*/ 	.word	0xffffffff


	//   ....[84]....
        /*0538*/ 	.word	0xffffffff


	//   ....[85]....
        /*053c*/ 	.word	0xffffffff


	//   ....[86]....
        /*0540*/ 	.word	0xffffffff


	//   ....[87]....
        /*0544*/ 	.word	0xffffffff


	//   ....[88]....
        /*0548*/ 	.word	0xffffffff


	//   ....[89]....
        /*054c*/ 	.word	0xffffffff


	//   ....[90]....
        /*0550*/ 	.word	0xffffffff


	//----- nvinfo : EIATTR_COOP_GROUP_INSTR_OFFSETS
	.align		4
.L_428:
        /*0554*/ 	.byte	0x04, 0x28
        /*0556*/ 	.short	(.L_430 - .L_429)


	//   ....[0]....
.L_429:
        /*0558*/ 	.word	0x000000a0


	//   ....[1]....
        /*055c*/ 	.word	0x00001420


	//   ....[2]....
        /*0560*/ 	.word	0x00001450


	//   ....[3]....
        /*0564*/ 	.word	0x000016c0


	//   ....[4]....
        /*0568*/ 	.word	0x000016f0


	//   ....[5]....
        /*056c*/ 	.word	0x00001860


	//   ....[6]....
        /*0570*/ 	.word	0x00001890


	//   ....[7]....
        /*0574*/ 	.word	0x00001a10


	//   ....[8]....
        /*0578*/ 	.word	0x00001a60


	//   ....[9]....
        /*057c*/ 	.word	0x00002140


	//   ....[10]....
        /*0580*/ 	.word	0x00002180


	//   ....[11]....
        /*0584*/ 	.word	0x00002220


	//   ....[12]....
        /*0588*/ 	.word	0x00002260


	//   ....[13]....
        /*058c*/ 	.word	0x00002290


	//   ....[14]....
        /*0590*/ 	.word	0x000022c0


	//   ....[15]....
        /*0594*/ 	.word	0x00002300


	//   ....[16]....
        /*0598*/ 	.word	0x00002330


	//   ....[17]....
        /*059c*/ 	.word	0x00002360


	//   ....[18]....
        /*05a0*/ 	.word	0x00002390


	//   ....[19]....
        /*05a4*/ 	.word	0x00002550


	//   ....[20]....
        /*05a8*/ 	.word	0x000025a0


	//   ....[21]....
        /*05ac*/ 	.word	0x000041c0


	//   ....[22]....
        /*05b0*/ 	.word	0x000041d0


	//   ....[23]....
        /*05b4*/ 	.word	0x000041e0


	//   ....[24]....
        /*05b8*/ 	.word	0x000042c0


	//   ....[25]....
        /*05bc*/ 	.word	0x000042e0


	//   ....[26]....
        /*05c0*/ 	.word	0x000042f0


	//   ....[27]....
        /*05c4*/ 	.word	0x00004770


	//   ....[28]....
        /*05c8*/ 	.word	0x00004780


	//   ....[29]....
        /*05cc*/ 	.word	0x00004c90


	//   ....[30]....
        /*05d0*/ 	.word	0x00005090


	//   ....[31]....
        /*05d4*/ 	.word	0x000050e0


	//   ....[32]....
        /*05d8*/ 	.word	0x00005150


	//   ....[33]....
        /*05dc*/ 	.word	0x00008e70


	//   ....[34]....
        /*05e0*/ 	.word	0x00008ea0


	//   ....[35]....
        /*05e4*/ 	.word	0x00008f50


	//   ....[36]....
        /*05e8*/ 	.word	0x00008f90


	//   ....[37]....
        /*05ec*/ 	.word	0x00008fa0


	//   ....[38]....
        /*05f0*/ 	.word	0x00008fb0


	//   ....[39]....
        /*05f4*/ 	.word	0x0000a780


	//   ....[40]....
        /*05f8*/ 	.word	0x0000a790


	//   ....[41]....
        /*05fc*/ 	.word	0x0000a7a0


	//   ....[42]....
        /*0600*/ 	.word	0x0000a7b0


	//   ....[43]....
        /*0604*/ 	.word	0x0000a890


	//   ....[44]....
        /*0608*/ 	.word	0x0000a8f0


	//   ....[45]....
        /*060c*/ 	.word	0x0000ab50


	//   ....[46]....
        /*0610*/ 	.word	0x0000ab60


	//   ....[47]....
        /*0614*/ 	.word	0x0000b500


	//   ....[48]....
        /*0618*/ 	.word	0x0000b540


	//   ....[49]....
        /*061c*/ 	.word	0x0000b560


	//   ....[50]....
        /*0620*/ 	.word	0x0000b580


	//   ....[51]....
        /*0624*/ 	.word	0x0000e290


	//   ....[52]....
        /*0628*/ 	.word	0x0000e2a0


	//   ....[53]....
        /*062c*/ 	.word	0x0000e2b0


	//   ....[54]....
        /*0630*/ 	.word	0x0000e2c0


	//   ....[55]....
        /*0634*/ 	.word	0x0000e360


	//   ....[56]....
        /*0638*/ 	.word	0x0000e380


	//   ....[57]....
        /*063c*/ 	.word	0x0000e820


	//   ....[58]....
        /*0640*/ 	.word	0x0000e830


	//   ....[59]....
        /*0644*/ 	.word	0x0000e850


	//   ....[60]....
        /*0648*/ 	.word	0x0000e860


	//   ....[61]....
        /*064c*/ 	.word	0x0000e880


	//   ....[62]....
        /*0650*/ 	.word	0x0000e920


	//   ....[63]....
        /*0654*/ 	.word	0x000100a0


	//   ....[64]....
        /*0658*/ 	.word	0x000100c0


	//   ....[65]....
        /*065c*/ 	.word	0x000100f0


	//   ....[66]....
        /*0660*/ 	.word	0x00010100


	//   ....[67]....
        /*0664*/ 	.word	0x000126c0


	//   ....[68]....
        /*0668*/ 	.word	0x000126d0


	//   ....[69]....
        /*066c*/ 	.word	0x00012700


	//   ....[70]....
        /*0670*/ 	.word	0x00012720


	//   ....[71]....
        /*0674*/ 	.word	0x00014180


	//   ....[72]....
        /*0678*/ 	.word	0x000141e0


	//   ....[73]....
        /*067c*/ 	.word	0x00014210


	//   ....[74]....
        /*0680*/ 	.word	0x00014240


	//   ....[75]....
        /*0684*/ 	.word	0x00014470


	//   ....[76]....
        /*0688*/ 	.word	0x00014480


	//   ....[77]....
        /*068c*/ 	.word	0x00014680


	//   ....[78]....
        /*0690*/ 	.word	0x000146b0


	//   ....[79]....
        /*0694*/ 	.word	0x00014870


	//   ....[80]....
        /*0698*/ 	.word	0x000148a0


	//   ....[81]....
        /*069c*/ 	.word	0x00014a60


	//   ....[82]....
        /*06a0*/ 	.word	0x00014a80


	//   ....[83]....
        /*06a4*/ 	.word	0x00015400


	//   ....[84]....
        /*06a8*/ 	.word	0x00015420


	//   ....[85]....
        /*06ac*/ 	.word	0x000155e0


	//   ....[86]....
        /*06b0*/ 	.word	0x00015610


	//   ....[87]....
        /*06b4*/ 	.word	0x000157a0


	//   ....[88]....
        /*06b8*/ 	.word	0x000157d0


	//   ....[89]....
        /*06bc*/ 	.word	0x00015960


	//   ....[90]....
        /*06c0*/ 	.word	0x00015980


	//----- nvinfo : EIATTR_EXIT_INSTR_OFFSETS
	.align		4
.L_430:
        /*06c4*/ 	.byte	0x04, 0x1c
        /*06c6*/ 	.short	(.L_432 - .L_431)


	//   ....[0]....
.L_431:
        /*06c8*/ 	.word	0x00000450


	//   ....[1]....
        /*06cc*/ 	.word	0x00014a90


	//   ....[2]....
        /*06d0*/ 	.word	0x00014bd0


	//   ....[3]....
        /*06d4*/ 	.word	0x00014c30


	//   ....[4]....
        /*06d8*/ 	.word	0x00015990


	//   ....[5]....
        /*06dc*/ 	.word	0x00015aa0


	//   ....[6]....
        /*06e0*/ 	.word	0x00015b00


	//----- nvinfo : EIATTR_CTAIDZ_USED
	.align		4
.L_432:
        /*06e4*/ 	.byte	0x01, 0x04
	.zero		2


	//----- nvinfo : EIATTR_MAX_THREADS
	.align		4
        /*06e8*/ 	.byte	0x04, 0x05
        /*06ea*/ 	.short	(.L_434 - .L_433)
.L_433:
        /*06ec*/ 	.word	0x00000100
        /*06f0*/ 	.word	0x00000001
        /*06f4*/ 	.word	0x00000001


	//----- nvinfo : EIATTR_CRS_STACK_SIZE
	.align		4
.L_434:
        /*06f8*/ 	.byte	0x04, 0x1e
        /*06fa*/ 	.short	(.L_436 - .L_435)
.L_435:
        /*06fc*/ 	.word	0x00000000
.L_436:


//--------------------- .nv.info._ZN7cutlass13device_kernelIN5flash19enable_sm80_to_sm89INS1_16FlashAttnFwdSm80INS1_25CollectiveMainloopFwdSm80ILi8ELi1ELb0EN4cute5tupleIJNS5_1CILi128EEENS7_ILi48EEENS7_ILi256EEEEEELi256ENS_10bfloat16_tEfNS_4arch4Sm80ELb1ELb0ELb0ELb1ELb1ELb1ELb1ELb0EEENS1_21CollectiveEpilogueFwdINS6_IJS8_SA_S9_EEENS6_IJNS7_ILi1EEESI_SI_EEESC_SE_Li256ELb1ELb1ELb0ELb0EEENS1_19SingleTileSchedulerILb1ELb0ELb1ELi128EEEEEEEEEvNT_6ParamsE --------------------------
	.section	.nv.info._ZN7cutlass13device_kernelIN5flash19enable_sm80_to_sm89INS1_16FlashAttnFwdSm80INS1_25CollectiveMainloopFwdSm80ILi8ELi1ELb0EN4cute5tupleIJNS5_1CILi128EEENS7_ILi48EEENS7_ILi256EEEEEELi256ENS_10bfloat16_tEfNS_4arch4Sm80ELb1ELb0ELb0ELb1ELb1ELb1ELb1ELb0EEENS1_21CollectiveEpilogueFwdINS6_IJS8_SA_S9_EEENS6_IJNS7_ILi1EEESI_SI_EEESC_SE_Li256ELb1ELb1ELb0ELb0EEENS1_19SingleTileSchedulerILb1ELb0ELb1ELi128EEEEEEEEEvNT_6ParamsE,"",@"SHT_CUDA_INFO"
	.sectionflags	@""
	.align	4


	//----- nvinfo : EIATTR_CUDA_API_VERSION
	.align		4
        /*0000*/ 	.byte	0x04, 0x37
        /*0002*/ 	.short	(.L_438 - .L_437)
.L_437:
        /*0004*/ 	.word	0x00000082


	//----- nvinfo : EIATTR_SW2861232_WAR
	.align		4
.L_438:
        /*0008*/ 	.byte	0x01, 0x35
	.zero		2


	//----- nvinfo : EIATTR_PARAM_CBANK
	.align		4
        /*000c*/ 	.byte	0x04, 0x0a
        /*000e*/ 	.short	(.L_440 - .L_439)
	.align		4
.L_439:
        /*0010*/ 	.word	index@(.nv.constant0._ZN7cutlass13device_kernelIN5flash19enable_sm80_to_sm89INS1_16FlashAttnFwdSm80INS1_25CollectiveMainloopFwdSm80ILi8ELi1ELb0EN4cute5tupleIJNS5_1CILi128EEENS7_ILi48EEENS7_ILi256EEEEEELi256ENS_10bfloat16_tEfNS_4arch4Sm80ELb1ELb0ELb0ELb1ELb1ELb1ELb1ELb0EEENS1_21CollectiveEpilogueFwdINS6_IJS8_SA_S9_EEENS6_IJNS7_ILi1EEESI_SI_EEESC_SE_Li256ELb1ELb1ELb0ELb0EEENS1_19SingleTileSchedulerILb1ELb0ELb1ELi128EEEEEEEEEvNT_6ParamsE)
        /*0014*/ 	.short	0x0160
        /*0016*/ 	.short	0x0418


	//----- nvinfo : EIATTR_CBANK_PARAM_SIZE
	.align		4
.L_440:
        /*0018*/ 	.byte	0x03, 0x19
        /*001a*/ 	.short	0x0418


	//----- nvinfo : EIATTR_KPARAM_INFO
	.align		4
        /*001c*/ 	.byte	0x04, 0x17
        /*001e*/ 	.short	(.L_442 - .L_441)
.L_441:
        /*0020*/ 	.word	0x00000000
        /*0024*/ 	.short	0x0000
        /*0026*/ 	.short	0x0000
        /*0028*/ 	.byte	0x00, 0xf0, 0x61, 0x10


	//----- nvinfo : EIATTR_MAXREG_COUNT
	.align		4
.L_442:
        /*002c*/ 	.byte	0x03, 0x1b
        /*002e*/ 	.short	0x00ff


	//----- nvinfo : EIATTR_NUM_BARRIERS
	.align		4
        /*0030*/ 	.byte	0x02, 0x4c
        /*0032*/ 	.byte	0x02
	.zero		1


	//----- nvinfo : EIATTR_MERCURY_ISA_VERSION
	.align		4
        /*0034*/ 	.byte	0x03, 0x5f
        /*0036*/ 	.short	0x0000


	//----- nvinfo : EIATTR_COOP_GROUP_MASK_REGIDS
	.align		4
        /*0038*/ 	.byte	0x04, 0x29
        /*003a*/ 	.short	(.L_444 - .L_443)


	//   ....[0]....
.L_443:
        /*003c*/ 	.word	0xffffffff


	//   ....[1]....
        /*0040*/ 	.word	0xffffffff


	//   ....[2]....
        /*0044*/ 	.word	0xffffffff


	//   ....[3]....
        /*0048*/ 	.word	0xffffffff


	//   ....[4]....
        /*004c*/ 	.word	0xffffffff


	//   ....[5]....
        /*0050*/ 	.word	0xffffffff


	//   ....[6]....
        /*0054*/ 	.word	0xffffffff


	//   ....[7]....
        /*0058*/ 	.word	0xffffffff


	//   ....[8]....
        /*005c*/ 	.word	0xffffffff


	//   ....[9]....
        /*0060*/ 	.word	0xffffffff


	//   ....[10]....
        /*0064*/ 	.word	0xffffffff


	//   ....[11]....
        /*0068*/ 	.word	0xffffffff


	//   ....[12]....
        /*006c*/ 	.word	0xffffffff


	//   ....[13]....
        /*0070*/ 	.word	0xffffffff


	//   ....[14]....
        /*0074*/ 	.word	0xffffffff


	//   ....[15]....
        /*0078*/ 	.word	0xffffffff


	//   ....[16]....
        /*007c*/ 	.word	0xffffffff


	//   ....[17]....
        /*0080*/ 	.word	0xffffffff


	//   ....[18]....
        /*0084*/ 	.word	0xffffffff


	//   ....[19]....
        /*0088*/ 	.word	0xffffffff


	//   ....[20]....
        /*008c*/ 	.word	0xffffffff


	//   ....[21]....
        /*0090*/ 	.word	0xffffffff


	//   ....[22]....
        /*0094*/ 	.word	0xffffffff


	//   ....[23]....
        /*0098*/ 	.word	0xffffffff


	//   ....[24]....
        /*009c*/ 	.word	0xffffffff


	//   ....[25]....
        /*00a0*/ 	.word	0xffffffff


	//   ....[26]....
        /*00a4*/ 	.word	0xffffffff


	//   ....[27]....
        /*00a8*/ 	.word	0xffffffff


	//   ....[28]....
        /*00ac*/ 	.word	0xffffffff


	//   ....[29]....
        /*00b0*/ 	.word	0xffffffff


	//   ....[30]....
        /*00b4*/ 	.word	0xffffffff


	//   ....[31]....
        /*00b8*/ 	.word	0xffffffff


	//   ....[32]....
        /*00bc*/ 	.word	0xffffffff


	//   ....[33]....
        /*00c0*/ 	.word	0xffffffff


	//   ....[34]....
        /*00c4*/ 	.word	0xffffffff


	//   ....[35]....
        /*00c8*/ 	.word	0xffffffff


	//   ....[36]....
        /*00cc*/ 	.word	0xffffffff


	//   ....[37]....
        /*00d0*/ 	.word	0xffffffff


	//   ....[38]....
        /*00d4*/ 	.word	0xffffffff


	//   ....[39]....
        /*00d8*/ 	.word	0xffffffff


	//   ....[40]....
        /*00dc*/ 	.word	0xffffffff


	//   ....[41]....
        /*00e0*/ 	.word	0xffffffff


	//   ....[42]....
        /*00e4*/ 	.word	0xffffffff


	//   ....[43]....
        /*00e8*/ 	.word	0xffffffff


	//   ....[44]....
        /*00ec*/ 	.word	0xffffffff


	//   ....[45]....
        /*00f0*/ 	.word	0xffffffff


	//   ....[46]....
        /*00f4*/ 	.word	0xffffffff


	//   ....[47]....
        /*00f8*/ 	.word	0xffffffff


	//   ....[48]....
        /*00fc*/ 	.word	0xffffffff


	//   ....[49]....
        /*0100*/ 	.word	0xffffffff


	//   ....[50]....
        /*0104*/ 	.word	0xffffffff


	//   ....[51]....
        /*0108*/ 	.word	0xffffffff


	//   ....[52]....
        /*010c*/ 	.word	0xffffffff


	//   ....[53]....
        /*0110*/ 	.word	0xffffffff


	//   ....[54]....
        /*0114*/ 	.word	0xffffffff


	//   ....[55]....
        /*0118*/ 	.word	0xffffffff


	//   ....[56]....
        /*011c*/ 	.word	0xffffffff


	//   ....[57]....
        /*0120*/ 	.word	0xffffffff


	//   ....[58]....
        /*0124*/ 	.word	0xffffffff


	//   ....[59]....
        /*0128*/ 	.word	0xffffffff


	//   ....[60]....
        /*012c*/ 	.word	0xffffffff


	//   ....[61]....
        /*0130*/ 	.word	0xffffffff


	//   ....[62]....
        /*0134*/ 	.word	0xffffffff


	//   ....[63]....
        /*0138*/ 	.word	0xffffffff


	//   ....[64]....
        /*013c*/ 	.word	0xffffffff


	//   ....[65]....
        /*0140*/ 	.word	0xffffffff


	//   ....[66]....
        /*0144*/ 	.word	0xffffffff


	//   ....[67]....
        /*0148*/ 	.word	0xffffffff


	//   ....[68]....
        /*014c*/ 	.word	0xffffffff


	//   ....[69]....
        /*0150*/ 	.word	0xffffffff


	//   ....[70]....
        /*0154*/ 	.word	0xffffffff


	//   ....[71]....
        /*0158*/ 	.word	0xffffffff


	//   ....[72]....
        /*015c*/ 	.word	0xffffffff


	//   ....[73]....
        /*0160*/ 	.word	0xffffffff


	//   ....[74]....
        /*0164*/ 	.word	0xffffffff


	//   ....[75]....
        /*0168*/ 	.word	0xffffffff


	//   ....[76]....
        /*016c*/ 	.word	0xffffffff


	//   ....[77]....
        /*0170*/ 	.word	0xffffffff


	//   ....[78]....
        /*0174*/ 	.word	0xffffffff


	//   ....[79]....
        /*0178*/ 	.word	0xffffffff


	//   ....[80]....
        /*017c*/ 	.word	0xffffffff


	//   ....[81]....
        /*0180*/ 	.word	0xffffffff


	//   ....[82]....
        /*0184*/ 	.word	0xffffffff


	//   ....[83]....
        /*0188*/ 	.word	0xffffffff


	//   ....[84]....
        /*018c*/ 	.word	0xffffffff


	//   ....[85]....
        /*0190*/ 	.word	0xffffffff


	//   ....[86]....
        /*0194*/ 	.word	0xffffffff


	//   ....[87]....
        /*0198*/ 	.word	0xffffffff


	//   ....[88]....
        /*019c*/ 	.word	0xffffffff


	//   ....[89]....
        /*01a0*/ 	.word	0xffffffff


	//   ....[90]....
        /*01a4*/ 	.word	0xffffffff


	//   ....[91]....
        /*01a8*/ 	.word	0xffffffff


	//   ....[92]....
        /*01ac*/ 	.word	0xffffffff


	//   ....[93]....
        /*01b0*/ 	.word	0xffffffff


	//   ....[94]....
        /*01b4*/ 	.word	0xffffffff


	//   ....[95]....
        /*01b8*/ 	.word	0xffffffff


	//   ....[96]....
        /*01bc*/ 	.word	0xffffffff


	//   ....[97]....
        /*01c0*/ 	.word	0xffffffff


	//   ....[98]....
        /*01c4*/ 	.word	0xffffffff


	//   ....[99]....
        /*01c8*/ 	.word	0xffffffff


	//   ....[100]....
        /*01cc*/ 	.word	0xffffffff


	//   ....[101]....
        /*01d0*/ 	.word	0xffffffff


	//   ....[102]....
        /*01d4*/ 	.word	0xffffffff


	//   ....[103]....
        /*01d8*/ 	.word	0xffffffff


	//   ....[104]....
        /*01dc*/ 	.word	0xffffffff


	//   ....[105]....
        /*01e0*/ 	.word	0xffffffff


	//   ....[106]....
        /*01e4*/ 	.word	0xffffffff


	//   ....[107]....
        /*01e8*/ 	.word	0xffffffff


	//   ....[108]....
        /*01ec*/ 	.word	0xffffffff


	//   ....[109]....
        /*01f0*/ 	.word	0xffffffff


	//   ....[110]....
        /*01f4*/ 	.word	0xffffffff


	//   ....[111]....
        /*01f8*/ 	.word	0xffffffff


	//   ....[112]....
        /*01fc*/ 	.word	0xffffffff


	//   ....[113]....
        /*0200*/ 	.word	0xffffffff


	//   ....[114]....
        /*0204*/ 	.word	0xffffffff


	//   ....[115]....
        /*0208*/ 	.word	0xffffffff


	//   ....[116]....
        /*020c*/ 	.word	0xffffffff


	//   ....[117]....
        /*0210*/ 	.word	0xffffffff


	//   ....[118]....
        /*0214*/ 	.word	0xffffffff


	//   ....[119]....
        /*0218*/ 	.word	0xffffffff


	//   ....[120]....
        /*021c*/ 	.word	0xffffffff


	//   ....[121]....
        /*0220*/ 	.word	0xffffffff


	//   ....[122]....
        /*0224*/ 	.word	0xffffffff


	//   ....[123]....
        /*0228*/ 	.word	0xffffffff


	//   ....[124]....
        /*022c*/ 	.word	0xffffffff


	//   ....[125]....
        /*0230*/ 	.word	0xffffffff


	//   ....[126]....
        /*0234*/ 	.word	0xffffffff


	//   ....[127]....
        /*0238*/ 	.word	0xffffffff


	//   ....[128]....
        /*023c*/ 	.word	0xffffffff


	//   ....[129]....
        /*0240*/ 	.word	0xffffffff


	//   ....[130]....
        /*0244*/ 	.word	0xffffffff


	//----- nvinfo : EIATTR_COOP_GROUP_INSTR_OFFSETS
	.align		4
.L_444:
        /*0248*/ 	.byte	0x04, 0x28
        /*024a*/ 	.short	(.L_446 - .L_445)


	//   ....[0]....
.L_445:
        /*024c*/ 	.word	0x00000090


	//   ....[1]....
        /*0250*/ 	.word	0x00002710


	//   ....[2]....
        /*0254*/ 	.word	0x00002790


	//   ....[3]....
        /*0258*/ 	.word	0x00003800


	//   ....[4]....
        /*025c*/ 	.word	0x00003810


	//   ....[5]....
        /*0260*/ 	.word	0x00004db0


	//   ....[6]....
        /*0264*/ 	.word	0x00004e30


	//   ....[7]....
        /*0268*/ 	.word	0x00005f40


	//   ....[8]....
        /*026c*/ 	.word	0x00005f50


	//   ....[9]....
        /*0270*/ 	.word	0x00006ef0


	//   ....[10]....
        /*0274*/ 	.word	0x00006f20


	//   ....[11]....
        /*0278*/ 	.word	0x000070f0


	//   ....[12]....
        /*027c*/ 	.word	0x00007110


	//   ....[13]....
        /*0280*/ 	.word	0x00007540


	//   ....[14]....
        /*0284*/ 	.word	0x00007560


	//   ....[15]....
        /*0288*/ 	.word	0x00007790


	//   ....[16]....
        /*028c*/ 	.word	0x000077b0


	//   ....[17]....
        /*0290*/ 	.word	0x000086b0


	//   ....[18]....
        /*0294*/ 	.word	0x000086d0


	//   ....[19]....
        /*0298*/ 	.word	0x000088c0


	//   ....[20]....
        /*029c*/ 	.word	0x000088f0


	//   ....[21]....
        /*02a0*/ 	.word	0x00008a70


	//   ....[22]....
        /*02a4*/ 	.word	0x00008aa0


	//   ....[23]....
        /*02a8*/ 	.word	0x00008c20


	//   ....[24]....
        /*02ac*/ 	.word	0x00008c60


	//   ....[25]....
        /*02b0*/ 	.word	0x00009170


	//   ....[26]....
        /*02b4*/ 	.word	0x00009190


	//   ....[27]....
        /*02b8*/ 	.word	0x000091a0


	//   ....[28]....
        /*02bc*/ 	.word	0x000091b0


	//   ....[29]....
        /*02c0*/ 	.word	0x00009710


	//   ....[30]....
        /*02c4*/ 	.word	0x00009770


	//   ....[31]....
        /*02c8*/ 	.word	0x00009790


	//   ....[32]....
        /*02cc*/ 	.word	0x000097a0


	//   ....[33]....
        /*02d0*/ 	.word	0x00009a70


	//   ....[34]....
        /*02d4*/ 	.word	0x00009c30


	//   ....[35]....
        /*02d8*/ 	.word	0x00009c70


	//   ....[36]....
        /*02dc*/ 	.word	0x00009cb0


	//   ....[37]....
        /*02e0*/ 	.word	0x00009fe0


	//   ....[38]....
        /*02e4*/ 	.word	0x0000a1a0


	//   ....[39]....
        /*02e8*/ 	.word	0x0000a1e0


	//   ....[40]....
        /*02ec*/ 	.word	0x0000a220


	//   ....[41]....
        /*02f0*/ 	.word	0x0000a560


	//   ....[42]....
        /*02f4*/ 	.word	0x0000a720


	//   ....[43]....
        /*02f8*/ 	.word	0x0000a760


	//   ....[44]....
        /*02fc*/ 	.word	0x0000a7a0


	//   ....[45]....
        /*0300*/ 	.word	0x0000e1c0


	//   ....[46]....
        /*0304*/ 	.word	0x0000e220


	//   ....[47]....
        /*0308*/ 	.word	0x0000e260


	//   ....[48]....
        /*030c*/ 	.word	0x0000e280


	//   ....[49]....
        /*0310*/ 	.word	0x0000e420


	//   ....[50]....
        /*0314*/ 	.word	0x0000e5e0


	//   ....[51]....
        /*0318*/ 	.word	0x0000e620


	//   ....[52]....
        /*031c*/ 	.word	0x0000e660


	//   ....[53]....
        /*0320*/ 	.word	0x0000e860


	//   ....[54]....
        /*0324*/ 	.word	0x0000ea20


	//   ....[55]....
        /*0328*/ 	.word	0x0000ea60


	//   ....[56]....
        /*032c*/ 	.word	0x0000eaa0


	//   ....[57]....
        /*0330*/ 	.word	0x0000ecb0


	//   ....[58]....
        /*0334*/ 	.word	0x0000edc0


	//   ....[59]....
        /*0338*/ 	.word	0x0000ee00


	//   ....[60]....
        /*033c*/ 	.word	0x0000ee40


	//   ....[61]....
        /*0340*/ 	.word	0x000130f0


	//   ....[62]....
        /*0344*/ 	.word	0x00013130


	//   ....[63]....
        /*0348*/ 	.word	0x00013510


	//   ....[64]....
        /*034c*/ 	.word	0x00013520


	//   ....[65]....
        /*0350*/ 	.word	0x00014390


	//   ....[66]....
        /*0354*/ 	.word	0x000143a0


	//   ....[67]....
        /*0358*/ 	.word	0x000144b0


	//   ....[68]....
        /*035c*/ 	.word	0x000144d0


	//   ....[69]....
        /*0360*/ 	.word	0x00014900


	//   ....[70]....
        /*0364*/ 	.word	0x00014920


	//   ....[71]....
        /*0368*/ 	.word	0x00014de0


	//   ....[72]....
        /*036c*/ 	.word	0x00014ea0


	//   ....[73]....
        /*0370*/ 	.word	0x00014eb0


	//   ....[74]....
        /*0374*/ 	.word	0x00014f00


	//   ....[75]....
        /*0378*/ 	.word	0x00015ed0


	//   ....[76]....
        /*037c*/ 	.word	0x00015ef0


	//   ....[77]....
        /*0380*/ 	.word	0x00016000


	//   ....[78]....
        /*0384*/ 	.word	0x00016010


	//   ....[79]....
        /*0388*/ 	.word	0x00016ce0


	//   ....[80]....
        /*038c*/ 	.word	0x00016d00


	//   ....[81]....
        /*0390*/ 	.word	0x00016dc0


	//   ....[82]....
        /*0394*/ 	.word	0x00016de0


	//   ....[83]....
        /*0398*/ 	.word	0x00016fe0


	//   ....[84]....
        /*039c*/ 	.word	0x00017030


	//   ....[85]....
        /*03a0*/ 	.word	0x00017410


	//   ....[86]....
        /*03a4*/ 	.word	0x00017440


	//   ....[87]....
        /*03a8*/ 	.word	0x00017590


	//   ....[88]....
        /*03ac*/ 	.word	0x00017680


	//   ....[89]....
        /*03b0*/ 	.word	0x00018e90


	//   ....[90]....
        /*03b4*/ 	.word	0x00018eb0


	//   ....[91]....
        /*03b8*/ 	.word	0x00019040


	//   ....[92]....
        /*03bc*/ 	.word	0x00019050


	//   ....[93]....
        /*03c0*/ 	.word	0x00019d30


	//   ....[94]....
        /*03c4*/ 	.word	0x00019d40


	//   ....[95]....
        /*03c8*/ 	.word	0x00019d50


	//   ....[96]....
        /*03cc*/ 	.word	0x00019d60


	//   ....[97]....
        /*03d0*/ 	.word	0x0001a110


	//   ....[98]....
        /*03d4*/ 	.word	0x0001a130


	//   ....[99]....
        /*03d8*/ 	.word	0x0001a160


	//   ....[100]....
        /*03dc*/ 	.word	0x0001a170


	//   ....[101]....
        /*03e0*/ 	.word	0x0001b850


	//   ....[102]....
        /*03e4*/ 	.word	0x0001b880


	//   ....[103]....
        /*03e8*/ 	.word	0x0001b8c0


	//   ....[104]....
        /*03ec*/ 	.word	0x0001b8d0


	//   ....[105]....
        /*03f0*/ 	.word	0x0001d360


	//   ....[106]....
        /*03f4*/ 	.word	0x0001d3a0


	//   ....[107]....
        /*03f8*/ 	.word	0x0001d3d0


	//   ....[108]....
        /*03fc*/ 	.word	0x0001d400


	//   ....[109]....
        /*0400*/ 	.word	0x0001d620


	//   ....[110]....
        /*0404*/ 	.word	0x0001d630


	//   ....[111]....
        /*0408*/ 	.word	0x0001d830


	//   ....[112]....
        /*040c*/ 	.word	0x0001d860


	//   ....[113]....
        /*0410*/ 	.word	0x0001da20


	//   ....[114]....
        /*0414*/ 	.word	0x0001da50


	//   ....[115]....
        /*0418*/ 	.word	0x0001dc10


	//   ....[116]....
        /*041c*/ 	.word	0x0001dc30


	//   ....[117]....
        /*0420*/ 	.word	0x0001e5e0


	//   ....[118]....
        /*0424*/ 	.word	0x0001e600


	//   ....[119]....
        /*0428*/ 	.word	0x0001e790


	//   ....[120]....
        /*042c*/ 	.word	0x0001e7c0


	//   ....[121]....
        /*0430*/ 	.word	0x0001e950


	//   ....[122]....
        /*0434*/ 	.word	0x0001e980


	//   ....[123]....
        /*0438*/ 	.word	0x0001eb10


	//   ....[124]....
        /*043c*/ 	.word	0x0001eb30


	//   ....[125]....
        /*0440*/ 	.word	0x0001ecf0


	//   ....[126]....
        /*0444*/ 	.word	0x0001ed50


	//   ....[127]....
        /*0448*/ 	.word	0x0001eda0


	//   ....[128]....
        /*044c*/ 	.word	0x0001ee00


	//   ....[129]....
        /*0450*/ 	.word	0x0001ee50


	//   ....[130]....
        /*0454*/ 	.word	0x0001eeb0


	//----- nvinfo : EIATTR_EXIT_INSTR_OFFSETS
	.align		4
.L_446:
        /*0458*/ 	.byte	0x04, 0x1c
        /*045a*/ 	.short	(.L_448 - .L_447)


	//   ....[0]....
.L_447:
        /*045c*/ 	.word	0x00000440


	//   ....[1]....
        /*0460*/ 	.word	0x0001dc40


	//   ....[2]....
        /*0464*/ 	.word	0x0001dd80


	//   ....[3]....
        /*0468*/ 	.word	0x0001dde0


	//   ....[4]....
        /*046c*/ 	.word	0x0001eb40


	//   ....[5]....
        /*0470*/ 	.word	0x0001ec50


	//   ....[6]....
        /*0474*/ 	.word	0x0001ecb0


	//----- nvinfo : EIATTR_CTAIDZ_USED
	.align		4
.L_448:
        /*0478*/ 	.byte	0x01, 0x04
	.zero		2


	//----- nvinfo : EIATTR_MAX_THREADS
	.align		4
        /*047c*/ 	.byte	0x04, 0x05
        /*047e*/ 	.short	(.L_450 - .L_449)
.L_449:
        /*0480*/ 	.word	0x00000100
        /*0484*/ 	.word	0x00000001
        /*0488*/ 	.word	0x00000001


	//----- nvinfo : EIATTR_CRS_STACK_SIZE
	.align		4
.L_450:
        /*048c*/ 	.byte	0x04, 0x1e
        /*048e*/ 	.short	(.L_452 - .L_451)
.L_451:
        /*0490*/ 	.word	0x00000000
.L_452:


//--------------------- .nv.callgraph             --------------------------
	.section	.nv.callgraph,"",@"SHT_CUDA_CALLGRAPH"
	.align	4
	.sectionentsize	8
	.align		4
        /*0000*/ 	.word	0x00000000
	.align		4
        /*0004*/ 	.word	0xffffffff
	.align		4
        /*0008*/ 	.word	0x00000000
	.align		4
        /*000c*/ 	.word	0xfffffffe
	.align		4
        /*0010*/ 	.word	0x00000000
	.align		4
        /*0014*/ 	.word	0xfffffffd
	.align		4
        /*0018*/ 	.word	0x00000000
	.align		4
        /*001c*/ 	.word	0xfffffffc


//--------------------- .nv.rel.action            --------------------------
	.section	.nv.rel.action,"",@"SHT_CUDA_RELOCINFO"
	.align	8
	.sectionentsize	8
        /*0000*/ 	.byte	0x73, 0x00, 0x00, 0x00, 0x00, 0x00, 0x00, 0x00, 0x00, 0x00, 0x00, 0x11, 0x25, 0x00, 0x05, 0x36


//--------------------- .nv.constant4             --------------------------
	.section	.nv.constant4,"a",@progbits
	.align	8
	.align		8
.nv.constant4:
        /*0000*/ 	.dword	_ZN72_INTERNAL_fae0b772_36_flash_fwd_hdim256_bf16_paged_sm80_cu_b81ac279_34124cuda3std3__45__cpo5beginE
	.align		8
        /*0008*/ 	.dword	_ZN72_INTERNAL_fae0b772_36_flash_fwd_hdim256_bf16_paged_sm80_cu_b81ac279_34124cuda3std3__45__cpo3endE
	.align		8
        /*0010*/ 	.dword	_ZN72_INTERNAL_fae0b772_36_flash_fwd_hdim256_bf16_paged_sm80_cu_b81ac279_34124cuda3std3__45__cpo6cbeginE
	.align		8
        /*0018*/ 	.dword	_ZN72_INTERNAL_fae0b772_36_flash_fwd_hdim256_bf16_paged_sm80_cu_b81ac279_34124cuda3std3__45__cpo4cendE
	.align		8
        /*0020*/ 	.dword	_ZN72_INTERNAL_fae0b772_36_flash_fwd_hdim256_bf16_paged_sm80_cu_b81ac279_34124cuda3std3__474_GLOBAL__N__fae0b772_36_flash_fwd_hdim256_bf16_paged_sm80_cu_b81ac279_34126ignoreE
	.align		8
        /*0028*/ 	.dword	_ZN72_INTERNAL_fae0b772_36_flash_fwd_hdim256_bf16_paged_sm80_cu_b81ac279_34124cuda3std3__419piecewise_constructE
	.align		8
        /*0030*/ 	.dword	_ZN72_INTERNAL_fae0b772_36_flash_fwd_hdim256_bf16_paged_sm80_cu_b81ac279_34124cuda3std3__48in_placeE
	.align		8
        /*0038*/ 	.dword	_ZN72_INTERNAL_fae0b772_36_flash_fwd_hdim256_bf16_paged_sm80_cu_b81ac279_34124cuda3std6ranges3__45__cpo4swapE
	.align		8
        /*0040*/ 	.dword	_ZN72_INTERNAL_fae0b772_36_flash_fwd_hdim256_bf16_paged_sm80_cu_b81ac279_34124cuda3std6ranges3__45__cpo9iter_moveE
	.align		8
        /*0048*/ 	.dword	_ZN72_INTERNAL_fae0b772_36_flash_fwd_hdim256_bf16_paged_sm80_cu_b81ac279_34124cute7productE
	.align		8
        /*0050*/ 	.dword	_ZN72_INTERNAL_fae0b772_36_flash_fwd_hdim256_bf16_paged_sm80_cu_b81ac279_34124cute1_E


//--------------------- .nv.constant0._ZN7cutlass13device_kernelIN5flash19enable_sm80_to_sm89INS1_16FlashAttnFwdSm80INS1_25CollectiveMainloopFwdSm80ILi8ELi1ELb1EN4cute5tupleIJNS5_1CILi128EEENS7_ILi64EEENS7_ILi256EEEEEELi256ENS_10bfloat16_tEfNS_4arch4Sm80ELb0ELb0ELb0ELb0ELb1ELb0ELb1ELb0EEENS1_21CollectiveEpilogueFwdINS6_IJS8_SA_S9_EEENS6_IJNS7_ILi1EEESI_SI_EEESC_SE_Li256ELb0ELb1ELb0ELb0EEENS1_19SingleTileSchedulerILb0ELb0ELb1ELi128EEEEEEEEEvNT_6ParamsE --------------------------
	.section	.nv.constant0._ZN7cutlass13device_kernelIN5flash19enable_sm80_to_sm89INS1_16FlashAttnFwdSm80INS1_25CollectiveMainloopFwdSm80ILi8ELi1ELb1EN4cute5tupleIJNS5_1CILi128EEENS7_ILi64EEENS7_ILi256EEEEEELi256ENS_10bfloat16_tEfNS_4arch4Sm80ELb0ELb0ELb0ELb0ELb1ELb0ELb1ELb0EEENS1_21CollectiveEpilogueFwdINS6_IJS8_SA_S9_EEENS6_IJNS7_ILi1EEESI_SI_EEESC_SE_Li256ELb0ELb1ELb0ELb0EEENS1_19SingleTileSchedulerILb0ELb0ELb1ELi128EEEEEEEEEvNT_6ParamsE,"a",@progbits
	.sectionflags	@""
	.align	4
.nv.constant0._ZN7cutlass13device_kernelIN5flash19enable_sm80_to_sm89INS1_16FlashAttnFwdSm80INS1_25CollectiveMainloopFwdSm80ILi8ELi1ELb1EN4cute5tupleIJNS5_1CILi128EEENS7_ILi64EEENS7_ILi256EEEEEELi256ENS_10bfloat16_tEfNS_4arch4Sm80ELb0ELb0ELb0ELb0ELb1ELb0ELb1ELb0EEENS1_21CollectiveEpilogueFwdINS6_IJS8_SA_S9_EEENS6_IJNS7_ILi1EEESI_SI_EEESC_SE_Li256ELb0ELb1ELb0ELb0EEENS1_19SingleTileSchedulerILb0ELb0ELb1ELi128EEEEEEEEEvNT_6ParamsE:
	.zero		1400


//--------------------- .nv.constant0._ZN7cutlass13device_kernelIN5flash19enable_sm80_to_sm89INS1_16FlashAttnFwdSm80INS1_25CollectiveMainloopFwdSm80ILi8ELi1ELb1EN4cute5tupleIJNS5_1CILi128EEENS7_ILi64EEENS7_ILi256EEEEEELi256ENS_10bfloat16_tEfNS_4arch4Sm80ELb0ELb0ELb0ELb1ELb1ELb0ELb1ELb0EEENS1_21CollectiveEpilogueFwdINS6_IJS8_SA_S9_EEENS6_IJNS7_ILi1EEESI_SI_EEESC_SE_Li256ELb1ELb1ELb0ELb0EEENS1_19SingleTileSchedulerILb1ELb0ELb1ELi128EEEEEEEEEvNT_6ParamsE --------------------------
	.section	.nv.constant0._ZN7cutlass13device_kernelIN5flash19enable_sm80_to_sm89INS1_16FlashAttnFwdSm80INS1_25CollectiveMainloopFwdSm80ILi8ELi1ELb1EN4cute5tupleIJNS5_1CILi128EEENS7_ILi64EEENS7_ILi256EEEEEELi256ENS_10bfloat16_tEfNS_4arch4Sm80ELb0ELb0ELb0ELb1ELb1ELb0ELb1ELb0EEENS1_21CollectiveEpilogueFwdINS6_IJS8_SA_S9_EEENS6_IJNS7_ILi1EEESI_SI_EEESC_SE_Li256ELb1ELb1ELb0ELb0EEENS1_19SingleTileSchedulerILb1ELb0ELb1ELi128EEEEEEEEEvNT_6ParamsE,"a",@progbits
	.sectionflags	@""
	.align	4
.nv.constant0._ZN7cutlass13device_kernelIN5flash19enable_sm80_to_sm89INS1_16FlashAttnFwdSm80INS1_25CollectiveMainloopFwdSm80ILi8ELi1ELb1EN4cute5tupleIJNS5_1CILi128EEENS7_ILi64EEENS7_ILi256EEEEEELi256ENS_10bfloat16_tEfNS_4arch4Sm80ELb0ELb0ELb0ELb1ELb1ELb0ELb1ELb0EEENS1_21CollectiveEpilogueFwdINS6_IJS8_SA_S9_EEENS6_IJNS7_ILi1EEESI_SI_EEESC_SE_Li256ELb1ELb1ELb0ELb0EEENS1_19SingleTileSchedulerILb1ELb0ELb1ELi128EEEEEEEEEvNT_6ParamsE:
	.zero		1400


//--------------------- .nv.constant0._ZN7cutlass13device_kernelIN5flash19enable_sm80_to_sm89INS1_16FlashAttnFwdSm80INS1_25CollectiveMainloopFwdSm80ILi8ELi1ELb0EN4cute5tupleIJNS5_1CILi128EEENS7_ILi32EEENS7_ILi256EEEEEELi256ENS_10bfloat16_tEfNS_4arch4Sm80ELb0ELb0ELb0ELb1ELb1ELb1ELb1ELb0EEENS1_21CollectiveEpilogueFwdINS6_IJS8_SA_S9_EEENS6_IJNS7_ILi1EEESI_SI_EEESC_SE_Li256ELb1ELb1ELb0ELb0EEENS1_19SingleTileSchedulerILb1ELb0ELb1ELi128EEEEEEEEEvNT_6ParamsE --------------------------
	.section	.nv.constant0._ZN7cutlass13device_kernelIN5flash19enable_sm80_to_sm89INS1_16FlashAttnFwdSm80INS1_25CollectiveMainloopFwdSm80ILi8ELi1ELb0EN4cute5tupleIJNS5_1CILi128EEENS7_ILi32EEENS7_ILi256EEEEEELi256ENS_10bfloat16_tEfNS_4arch4Sm80ELb0ELb0ELb0ELb1ELb1ELb1ELb1ELb0EEENS1_21CollectiveEpilogueFwdINS6_IJS8_SA_S9_EEENS6_IJNS7_ILi1EEESI_SI_EEESC_SE_Li256ELb1ELb1ELb0ELb0EEENS1_19SingleTileSchedulerILb1ELb0ELb1ELi128EEEEEEEEEvNT_6ParamsE,"a",@progbits
	.sectionflags	@""
	.align	4
.nv.constant0._ZN7cutlass13device_kernelIN5flash19enable_sm80_to_sm89INS1_16FlashAttnFwdSm80INS1_25CollectiveMainloopFwdSm80ILi8ELi1ELb0EN4cute5tupleIJNS5_1CILi128EEENS7_ILi32EEENS7_ILi256EEEEEELi256ENS_10bfloat16_tEfNS_4arch4Sm80ELb0ELb0ELb0ELb1ELb1ELb1ELb1ELb0EEENS1_21CollectiveEpilogueFwdINS6_IJS8_SA_S9_EEENS6_IJNS7_ILi1EEESI_SI_EEESC_SE_Li256ELb1ELb1ELb0ELb0EEENS1_19SingleTileSchedulerILb1ELb0ELb1ELi128EEEEEEEEEvNT_6ParamsE:
	.zero		1400


//--------------------- .nv.constant0._ZN7cutlass13device_kernelIN5flash19enable_sm80_to_sm89INS1_16FlashAttnFwdSm80INS1_25CollectiveMainloopFwdSm80ILi8ELi1ELb1EN4cute5tupleIJNS5_1CILi128EEENS7_ILi48EEENS7_ILi256EEEEEELi256ENS_10bfloat16_tEfNS_4arch4Sm80ELb0ELb1ELb0ELb0ELb1ELb0ELb1ELb0EEENS1_21CollectiveEpilogueFwdINS6_IJS8_SA_S9_EEENS6_IJNS7_ILi1EEESI_SI_EEESC_SE_Li256ELb0ELb1ELb0ELb0EEENS1_19SingleTileSchedulerILb0ELb0ELb1ELi128EEEEEEEEEvNT_6ParamsE --------------------------
	.section	.nv.constant0._ZN7cutlass13device_kernelIN5flash19enable_sm80_to_sm89INS1_16FlashAttnFwdSm80INS1_25CollectiveMainloopFwdSm80ILi8ELi1ELb1EN4cute5tupleIJNS5_1CILi128EEENS7_ILi48EEENS7_ILi256EEEEEELi256ENS_10bfloat16_tEfNS_4arch4Sm80ELb0ELb1ELb0ELb0ELb1ELb0ELb1ELb0EEENS1_21CollectiveEpilogueFwdINS6_IJS8_SA_S9_EEENS6_IJNS7_ILi1EEESI_SI_EEESC_SE_Li256ELb0ELb1ELb0ELb0EEENS1_19SingleTileSchedulerILb0ELb0ELb1ELi128EEEEEEEEEvNT_6ParamsE,"a",@progbits
	.sectionflags	@""
	.align	4
.nv.constant0._ZN7cutlass13device_kernelIN5flash19enable_sm80_to_sm89INS1_16FlashAttnFwdSm80INS1_25CollectiveMainloopFwdSm80ILi8ELi1ELb1EN4cute5tupleIJNS5_1CILi128EEENS7_ILi48EEENS7_ILi256EEEEEELi256ENS_10bfloat16_tEfNS_4arch4Sm80ELb0ELb1ELb0ELb0ELb1ELb0ELb1ELb0EEENS1_21CollectiveEpilogueFwdINS6_IJS8_SA_S9_EEENS6_IJNS7_ILi1EEESI_SI_EEESC_SE_Li256ELb0ELb1ELb0ELb0EEENS1_19SingleTileSchedulerILb0ELb0ELb1ELi128EEEEEEEEEvNT_6ParamsE:
	.zero		1400


//--------------------- .nv.constant0._ZN7cutlass13device_kernelIN5flash19enable_sm80_to_sm89INS1_16FlashAttnFwdSm80INS1_25CollectiveMainloopFwdSm80ILi8ELi1ELb1EN4cute5tupleIJNS5_1CILi128EEENS7_ILi48EEENS7_ILi256EEEEEELi256ENS_10bfloat16_tEfNS_4arch4Sm80ELb0ELb1ELb0ELb1ELb1ELb0ELb1ELb0EEENS1_21CollectiveEpilogueFwdINS6_IJS8_SA_S9_EEENS6_IJNS7_ILi1EEESI_SI_EEESC_SE_Li256ELb1ELb1ELb0ELb0EEENS1_19SingleTileSchedulerILb1ELb0ELb1ELi128EEEEEEEEEvNT_6ParamsE --------------------------
	.section	.nv.constant0._ZN7cutlass13device_kernelIN5flash19enable_sm80_to_sm89INS1_16FlashAttnFwdSm80INS1_25CollectiveMainloopFwdSm80ILi8ELi1ELb1EN4cute5tupleIJNS5_1CILi128EEENS7_ILi48EEENS7_ILi256EEEEEELi256ENS_10bfloat16_tEfNS_4arch4Sm80ELb0ELb1ELb0ELb1ELb1ELb0ELb1ELb0EEENS1_21CollectiveEpilogueFwdINS6_IJS8_SA_S9_EEENS6_IJNS7_ILi1EEESI_SI_EEESC_SE_Li256ELb1ELb1ELb0ELb0EEENS1_19SingleTileSchedulerILb1ELb0ELb1ELi128EEEEEEEEEvNT_6ParamsE,"a",@progbits
	.sectionflags	@""
	.align	4
.nv.constant0._ZN7cutlass13device_kernelIN5flash19enable_sm80_to_sm89INS1_16FlashAttnFwdSm80INS1_25CollectiveMainloopFwdSm80ILi8ELi1ELb1EN4cute5tupleIJNS5_1CILi128EEENS7_ILi48EEENS7_ILi256EEEEEELi256ENS_10bfloat16_tEfNS_4arch4Sm80ELb0ELb1ELb0ELb1ELb1ELb0ELb1ELb0EEENS1_21CollectiveEpilogueFwdINS6_IJS8_SA_S9_EEENS6_IJNS7_ILi1EEESI_SI_EEESC_SE_Li256ELb1ELb1ELb0ELb0EEENS1_19SingleTileSchedulerILb1ELb0ELb1ELi128EEEEEEEEEvNT_6ParamsE:
	.zero		1400


//--------------------- .nv.constant0._ZN7cutlass13device_kernelIN5flash19enable_sm80_to_sm89INS1_16FlashAttnFwdSm80INS1_25CollectiveMainloopFwdSm80ILi8ELi1ELb0EN4cute5tupleIJNS5_1CILi128EEENS7_ILi32EEENS7_ILi256EEEEEELi256ENS_10bfloat16_tEfNS_4arch4Sm80ELb0ELb1ELb0ELb1ELb1ELb1ELb1ELb0EEENS1_21CollectiveEpilogueFwdINS6_IJS8_SA_S9_EEENS6_IJNS7_ILi1EEESI_SI_EEESC_SE_Li256ELb1ELb1ELb0ELb0EEENS1_19SingleTileSchedulerILb1ELb0ELb1ELi128EEEEEEEEEvNT_6ParamsE --------------------------
	.section	.nv.constant0._ZN7cutlass13device_kernelIN5flash19enable_sm80_to_sm89INS1_16FlashAttnFwdSm80INS1_25CollectiveMainloopFwdSm80ILi8ELi1ELb0EN4cute5tupleIJNS5_1CILi128EEENS7_ILi32EEENS7_ILi256EEEEEELi256ENS_10bfloat16_tEfNS_4arch4Sm80ELb0ELb1ELb0ELb1ELb1ELb1ELb1ELb0EEENS1_21CollectiveEpilogueFwdINS6_IJS8_SA_S9_EEENS6_IJNS7_ILi1EEESI_SI_EEESC_SE_Li256ELb1ELb1ELb0ELb0EEENS1_19SingleTileSchedulerILb1ELb0ELb1ELi128EEEEEEEEEvNT_6ParamsE,"a",@progbits
	.sectionflags	@""
	.align	4
.nv.constant0._ZN7cutlass13device_kernelIN5flash19enable_sm80_to_sm89INS1_16FlashAttnFwdSm80INS1_25CollectiveMainloopFwdSm80ILi8ELi1ELb0EN4cute5tupleIJNS5_1CILi128EEENS7_ILi32EEENS7_ILi256EEEEEELi256ENS_10bfloat16_tEfNS_4arch4Sm80ELb0ELb1ELb0ELb1ELb1ELb1ELb1ELb0EEENS1_21CollectiveEpilogueFwdINS6_IJS8_SA_S9_EEENS6_IJNS7_ILi1EEESI_SI_EEESC_SE_Li256ELb1ELb1ELb0ELb0EEENS1_19SingleTileSchedulerILb1ELb0ELb1ELi128EEEEEEEEEvNT_6ParamsE:
	.zero		1400


//--------------------- .nv.constant0._ZN7cutlass13device_kernelIN5flash19enable_sm80_to_sm89INS1_16FlashAttnFwdSm80INS1_25CollectiveMainloopFwdSm80ILi8ELi1ELb1EN4cute5tupleIJNS5_1CILi128EEENS7_ILi64EEENS7_ILi256EEEEEELi256ENS_10bfloat16_tEfNS_4arch4Sm80ELb1ELb0ELb0ELb0ELb1ELb0ELb1ELb0EEENS1_21CollectiveEpilogueFwdINS6_IJS8_SA_S9_EEENS6_IJNS7_ILi1EEESI_SI_EEESC_SE_Li256ELb0ELb1ELb0ELb0EEENS1_30DynamicPersistentTileSchedulerILi256ELi256ELb0ELb1ELb0EEEEEEEEEvNT_6ParamsE --------------------------
	.section	.nv.constant0._ZN7cutlass13device_kernelIN5flash19enable_sm80_to_sm89INS1_16FlashAttnFwdSm80INS1_25CollectiveMainloopFwdSm80ILi8ELi1ELb1EN4cute5tupleIJNS5_1CILi128EEENS7_ILi64EEENS7_ILi256EEEEEELi256ENS_10bfloat16_tEfNS_4arch4Sm80ELb1ELb0ELb0ELb0ELb1ELb0ELb1ELb0EEENS1_21CollectiveEpilogueFwdINS6_IJS8_SA_S9_EEENS6_IJNS7_ILi1EEESI_SI_EEESC_SE_Li256ELb0ELb1ELb0ELb0EEENS1_30DynamicPersistentTileSchedulerILi256ELi256ELb0ELb1ELb0EEEEEEEEEvNT_6ParamsE,"a",@progbits
	.sectionflags	@""
	.align	4
.nv.constant0._ZN7cutlass13device_kernelIN5flash19enable_sm80_to_sm89INS1_16FlashAttnFwdSm80INS1_25CollectiveMainloopFwdSm80ILi8ELi1ELb1EN4cute5tupleIJNS5_1CILi128EEENS7_ILi64EEENS7_ILi256EEEEEELi256ENS_10bfloat16_tEfNS_4arch4Sm80ELb1ELb0ELb0ELb0ELb1ELb0ELb1ELb0EEENS1_21CollectiveEpilogueFwdINS6_IJS8_SA_S9_EEENS6_IJNS7_ILi1EEESI_SI_EEESC_SE_Li256ELb0ELb1ELb0ELb0EEENS1_30DynamicPersistentTileSchedulerILi256ELi256ELb0ELb1ELb0EEEEEEEEEvNT_6ParamsE:
	.zero		1416


//--------------------- .nv.constant0._ZN7cutlass13device_kernelIN5flash19enable_sm80_to_sm89INS1_16FlashAttnFwdSm80INS1_25CollectiveMainloopFwdSm80ILi8ELi1ELb1EN4cute5tupleIJNS5_1CILi128EEENS7_ILi64EEENS7_ILi256EEEEEELi256ENS_10bfloat16_tEfNS_4arch4Sm80ELb1ELb0ELb0ELb1ELb1ELb0ELb1ELb0EEENS1_21CollectiveEpilogueFwdINS6_IJS8_SA_S9_EEENS6_IJNS7_ILi1EEESI_SI_EEESC_SE_Li256ELb1ELb1ELb0ELb0EEENS1_19SingleTileSchedulerILb1ELb0ELb1ELi128EEEEEEEEEvNT_6ParamsE --------------------------
	.section	.nv.constant0._ZN7cutlass13device_kernelIN5flash19enable_sm80_to_sm89INS1_16FlashAttnFwdSm80INS1_25CollectiveMainloopFwdSm80ILi8ELi1ELb1EN4cute5tupleIJNS5_1CILi128EEENS7_ILi64EEENS7_ILi256EEEEEELi256ENS_10bfloat16_tEfNS_4arch4Sm80ELb1ELb0ELb0ELb1ELb1ELb0ELb1ELb0EEENS1_21CollectiveEpilogueFwdINS6_IJS8_SA_S9_EEENS6_IJNS7_ILi1EEESI_SI_EEESC_SE_Li256ELb1ELb1ELb0ELb0EEENS1_19SingleTileSchedulerILb1ELb0ELb1ELi128EEEEEEEEEvNT_6ParamsE,"a",@progbits
	.sectionflags	@""
	.align	4
.nv.constant0._ZN7cutlass13device_kernelIN5flash19enable_sm80_to_sm89INS1_16FlashAttnFwdSm80INS1_25CollectiveMainloopFwdSm80ILi8ELi1ELb1EN4cute5tupleIJNS5_1CILi128EEENS7_ILi64EEENS7_ILi256EEEEEELi256ENS_10bfloat16_tEfNS_4arch4Sm80ELb1ELb0ELb0ELb1ELb1ELb0ELb1ELb0EEENS1_21CollectiveEpilogueFwdINS6_IJS8_SA_S9_EEENS6_IJNS7_ILi1EEESI_SI_EEESC_SE_Li256ELb1ELb1ELb0ELb0EEENS1_19SingleTileSchedulerILb1ELb0ELb1ELi128EEEEEEEEEvNT_6ParamsE:
	.zero		1400


//--------------------- .nv.constant0._ZN7cutlass13device_kernelIN5flash19enable_sm80_to_sm89INS1_16FlashAttnFwdSm80INS1_25CollectiveMainloopFwdSm80ILi8ELi1ELb0EN4cute5tupleIJNS5_1CILi128EEENS7_ILi32EEENS7_ILi256EEEEEELi256ENS_10bfloat16_tEfNS_4arch4Sm80ELb1ELb0ELb0ELb1ELb1ELb1ELb1ELb0EEENS1_21CollectiveEpilogueFwdINS6_IJS8_SA_S9_EEENS6_IJNS7_ILi1EEESI_SI_EEESC_SE_Li256ELb1ELb1ELb0ELb0EEENS1_19SingleTileSchedulerILb1ELb0ELb1ELi128EEEEEEEEEvNT_6ParamsE --------------------------
	.section	.nv.constant0._ZN7cutlass13device_kernelIN5flash19enable_sm80_to_sm89INS1_16FlashAttnFwdSm80INS1_25CollectiveMainloopFwdSm80ILi8ELi1ELb0EN4cute5tupleIJNS5_1CILi128EEENS7_ILi32EEENS7_ILi256EEEEEELi256ENS_10bfloat16_tEfNS_4arch4Sm80ELb1ELb0ELb0ELb1ELb1ELb1ELb1ELb0EEENS1_21CollectiveEpilogueFwdINS6_IJS8_SA_S9_EEENS6_IJNS7_ILi1EEESI_SI_EEESC_SE_Li256ELb1ELb1ELb0ELb0EEENS1_19SingleTileSchedulerILb1ELb0ELb1ELi128EEEEEEEEEvNT_6ParamsE,"a",@progbits
	.sectionflags	@""
	.align	4
.nv.constant0._ZN7cutlass13device_kernelIN5flash19enable_sm80_to_sm89INS1_16FlashAttnFwdSm80INS1_25CollectiveMainloopFwdSm80ILi8ELi1ELb0EN4cute5tupleIJNS5_1CILi128EEENS7_ILi32EEENS7_ILi256EEEEEELi256ENS_10bfloat16_tEfNS_4arch4Sm80ELb1ELb0ELb0ELb1ELb1ELb1ELb1ELb0EEENS1_21CollectiveEpilogueFwdINS6_IJS8_SA_S9_EEENS6_IJNS7_ILi1EEESI_SI_EEESC_SE_Li256ELb1ELb1ELb0ELb0EEENS1_19SingleTileSchedulerILb1ELb0ELb1ELi128EEEEEEEEEvNT_6ParamsE:
	.zero		1400


//--------------------- .nv.constant0._ZN7cutlass13device_kernelIN5flash19enable_sm80_to_sm89INS1_16FlashAttnFwdSm80INS1_25CollectiveMainloopFwdSm80ILi8ELi1ELb0EN4cute5tupleIJNS5_1CILi128EEENS7_ILi96EEENS7_ILi256EEEEEELi256ENS_10bfloat16_tEfNS_4arch4Sm80ELb0ELb0ELb0ELb0ELb1ELb0ELb1ELb0EEENS1_21CollectiveEpilogueFwdINS6_IJS8_SA_S9_EEENS6_IJNS7_ILi1EEESI_SI_EEESC_SE_Li256ELb0ELb1ELb0ELb0EEENS1_19SingleTileSchedulerILb0ELb0ELb1ELi128EEEEEEEEEvNT_6ParamsE --------------------------
	.section	.nv.constant0._ZN7cutlass13device_kernelIN5flash19enable_sm80_to_sm89INS1_16FlashAttnFwdSm80INS1_25CollectiveMainloopFwdSm80ILi8ELi1ELb0EN4cute5tupleIJNS5_1CILi128EEENS7_ILi96EEENS7_ILi256EEEEEELi256ENS_10bfloat16_tEfNS_4arch4Sm80ELb0ELb0ELb0ELb0ELb1ELb0ELb1ELb0EEENS1_21CollectiveEpilogueFwdINS6_IJS8_SA_S9_EEENS6_IJNS7_ILi1EEESI_SI_EEESC_SE_Li256ELb0ELb1ELb0ELb0EEENS1_19SingleTileSchedulerILb0ELb0ELb1ELi128EEEEEEEEEvNT_6ParamsE,"a",@progbits
	.sectionflags	@""
	.align	4
.nv.constant0._ZN7cutlass13device_kernelIN5flash19enable_sm80_to_sm89INS1_16FlashAttnFwdSm80INS1_25CollectiveMainloopFwdSm80ILi8ELi1ELb0EN4cute5tupleIJNS5_1CILi128EEENS7_ILi96EEENS7_ILi256EEEEEELi256ENS_10bfloat16_tEfNS_4arch4Sm80ELb0ELb0ELb0ELb0ELb1ELb0ELb1ELb0EEENS1_21CollectiveEpilogueFwdINS6_IJS8_SA_S9_EEENS6_IJNS7_ILi1EEESI_SI_EEESC_SE_Li256ELb0ELb1ELb0ELb0EEENS1_19SingleTileSchedulerILb0ELb0ELb1ELi128EEEEEEEEEvNT_6ParamsE:
	.zero		1400


//--------------------- .nv.constant0._ZN7cutlass13device_kernelIN5flash19enable_sm80_to_sm89INS1_16FlashAttnFwdSm80INS1_25CollectiveMainloopFwdSm80ILi8ELi1ELb0EN4cute5tupleIJNS5_1CILi128EEENS7_ILi96EEENS7_ILi256EEEEEELi256ENS_10bfloat16_tEfNS_4arch4Sm80ELb0ELb0ELb0ELb1ELb1ELb0ELb1ELb0EEENS1_21CollectiveEpilogueFwdINS6_IJS8_SA_S9_EEENS6_IJNS7_ILi1EEESI_SI_EEESC_SE_Li256ELb1ELb1ELb0ELb0EEENS1_19SingleTileSchedulerILb1ELb0ELb1ELi128EEEEEEEEEvNT_6ParamsE --------------------------
	.section	.nv.constant0._ZN7cutlass13device_kernelIN5flash19enable_sm80_to_sm89INS1_16FlashAttnFwdSm80INS1_25CollectiveMainloopFwdSm80ILi8ELi1ELb0EN4cute5tupleIJNS5_1CILi128EEENS7_ILi96EEENS7_ILi256EEEEEELi256ENS_10bfloat16_tEfNS_4arch4Sm80ELb0ELb0ELb0ELb1ELb1ELb0ELb1ELb0EEENS1_21CollectiveEpilogueFwdINS6_IJS8_SA_S9_EEENS6_IJNS7_ILi1EEESI_SI_EEESC_SE_Li256ELb1ELb1ELb0ELb0EEENS1_19SingleTileSchedulerILb1ELb0ELb1ELi128EEEEEEEEEvNT_6ParamsE,"a",@progbits
	.sectionflags	@""
	.align	4
.nv.constant0._ZN7cutlass13device_kernelIN5flash19enable_sm80_to_sm89INS1_16FlashAttnFwdSm80INS1_25CollectiveMainloopFwdSm80ILi8ELi1ELb0EN4cute5tupleIJNS5_1CILi128EEENS7_ILi96EEENS7_ILi256EEEEEELi256ENS_10bfloat16_tEfNS_4arch4Sm80ELb0ELb0ELb0ELb1ELb1ELb0ELb1ELb0EEENS1_21CollectiveEpilogueFwdINS6_IJS8_SA_S9_EEENS6_IJNS7_ILi1EEESI_SI_EEESC_SE_Li256ELb1ELb1ELb0ELb0EEENS1_19SingleTileSchedulerILb1ELb0ELb1ELi128EEEEEEEEEvNT_6ParamsE:
	.zero		1400


//--------------------- .nv.constant0._ZN7cutlass13device_kernelIN5flash19enable_sm80_to_sm89INS1_16FlashAttnFwdSm80INS1_25CollectiveMainloopFwdSm80ILi8ELi1ELb0EN4cute5tupleIJNS5_1CILi128EEENS7_ILi48EEENS7_ILi256EEEEEELi256ENS_10bfloat16_tEfNS_4arch4Sm80ELb0ELb0ELb0ELb1ELb1ELb1ELb1ELb0EEENS1_21CollectiveEpilogueFwdINS6_IJS8_SA_S9_EEENS6_IJNS7_ILi1EEESI_SI_EEESC_SE_Li256ELb1ELb1ELb0ELb0EEENS1_19SingleTileSchedulerILb1ELb0ELb1ELi128EEEEEEEEEvNT_6ParamsE --------------------------
	.section	.nv.constant0._ZN7cutlass13device_kernelIN5flash19enable_sm80_to_sm89INS1_16FlashAttnFwdSm80INS1_25CollectiveMainloopFwdSm80ILi8ELi1ELb0EN4cute5tupleIJNS5_1CILi128EEENS7_ILi48EEENS7_ILi256EEEEEELi256ENS_10bfloat16_tEfNS_4arch4Sm80ELb0ELb0ELb0ELb1ELb1ELb1ELb1ELb0EEENS1_21CollectiveEpilogueFwdINS6_IJS8_SA_S9_EEENS6_IJNS7_ILi1EEESI_SI_EEESC_SE_Li256ELb1ELb1ELb0ELb0EEENS1_19SingleTileSchedulerILb1ELb0ELb1ELi128EEEEEEEEEvNT_6ParamsE,"a",@progbits
	.sectionflags	@""
	.align	4
.nv.constant0._ZN7cutlass13device_kernelIN5flash19enable_sm80_to_sm89INS1_16FlashAttnFwdSm80INS1_25CollectiveMainloopFwdSm80ILi8ELi1ELb0EN4cute5tupleIJNS5_1CILi128EEENS7_ILi48EEENS7_ILi256EEEEEELi256ENS_10bfloat16_tEfNS_4arch4Sm80ELb0ELb0ELb0ELb1ELb1ELb1ELb1ELb0EEENS1_21CollectiveEpilogueFwdINS6_IJS8_SA_S9_EEENS6_IJNS7_ILi1EEESI_SI_EEESC_SE_Li256ELb1ELb1ELb0ELb0EEENS1_19SingleTileSchedulerILb1ELb0ELb1ELi128EEEEEEEEEvNT_6ParamsE:
	.zero		1400


//--------------------- .nv.constant0._ZN7cutlass13device_kernelIN5flash19enable_sm80_to_sm89INS1_16FlashAttnFwdSm80INS1_25CollectiveMainloopFwdSm80ILi8ELi1ELb0EN4cute5tupleIJNS5_1CILi128EEENS7_ILi64EEENS7_ILi256EEEEEELi256ENS_10bfloat16_tEfNS_4arch4Sm80ELb0ELb1ELb0ELb0ELb1ELb0ELb1ELb0EEENS1_21CollectiveEpilogueFwdINS6_IJS8_SA_S9_EEENS6_IJNS7_ILi1EEESI_SI_EEESC_SE_Li256ELb0ELb1ELb0ELb0EEENS1_19SingleTileSchedulerILb0ELb0ELb1ELi128EEEEEEEEEvNT_6ParamsE --------------------------
	.section	.nv.constant0._ZN7cutlass13device_kernelIN5flash19enable_sm80_to_sm89INS1_16FlashAttnFwdSm80INS1_25CollectiveMainloopFwdSm80ILi8ELi1ELb0EN4cute5tupleIJNS5_1CILi128EEENS7_ILi64EEENS7_ILi256EEEEEELi256ENS_10bfloat16_tEfNS_4arch4Sm80ELb0ELb1ELb0ELb0ELb1ELb0ELb1ELb0EEENS1_21CollectiveEpilogueFwdINS6_IJS8_SA_S9_EEENS6_IJNS7_ILi1EEESI_SI_EEESC_SE_Li256ELb0ELb1ELb0ELb0EEENS1_19SingleTileSchedulerILb0ELb0ELb1ELi128EEEEEEEEEvNT_6ParamsE,"a",@progbits
	.sectionflags	@""
	.align	4
.nv.constant0._ZN7cutlass13device_kernelIN5flash19enable_sm80_to_sm89INS1_16FlashAttnFwdSm80INS1_25CollectiveMainloopFwdSm80ILi8ELi1ELb0EN4cute5tupleIJNS5_1CILi128EEENS7_ILi64EEENS7_ILi256EEEEEELi256ENS_10bfloat16_tEfNS_4arch4Sm80ELb0ELb1ELb0ELb0ELb1ELb0ELb1ELb0EEENS1_21CollectiveEpilogueFwdINS6_IJS8_SA_S9_EEENS6_IJNS7_ILi1EEESI_SI_EEESC_SE_Li256ELb0ELb1ELb0ELb0EEENS1_19SingleTileSchedulerILb0ELb0ELb1ELi128EEEEEEEEEvNT_6ParamsE:
	.zero		1400


//--------------------- .nv.constant0._ZN7cutlass13device_kernelIN5flash19enable_sm80_to_sm89INS1_16FlashAttnFwdSm80INS1_25CollectiveMainloopFwdSm80ILi8ELi1ELb0EN4cute5tupleIJNS5_1CILi128EEENS7_ILi64EEENS7_ILi256EEEEEELi256ENS_10bfloat16_tEfNS_4arch4Sm80ELb0ELb1ELb0ELb1ELb1ELb0ELb1ELb0EEENS1_21CollectiveEpilogueFwdINS6_IJS8_SA_S9_EEENS6_IJNS7_ILi1EEESI_SI_EEESC_SE_Li256ELb1ELb1ELb0ELb0EEENS1_19SingleTileSchedulerILb1ELb0ELb1ELi128EEEEEEEEEvNT_6ParamsE --------------------------
	.section	.nv.constant0._ZN7cutlass13device_kernelIN5flash19enable_sm80_to_sm89INS1_16FlashAttnFwdSm80INS1_25CollectiveMainloopFwdSm80ILi8ELi1ELb0EN4cute5tupleIJNS5_1CILi128EEENS7_ILi64EEENS7_ILi256EEEEEELi256ENS_10bfloat16_tEfNS_4arch4Sm80ELb0ELb1ELb0ELb1ELb1ELb0ELb1ELb0EEENS1_21CollectiveEpilogueFwdINS6_IJS8_SA_S9_EEENS6_IJNS7_ILi1EEESI_SI_EEESC_SE_Li256ELb1ELb1ELb0ELb0EEENS1_19SingleTileSchedulerILb1ELb0ELb1ELi128EEEEEEEEEvNT_6ParamsE,"a",@progbits
	.sectionflags	@""
	.align	4
.nv.constant0._ZN7cutlass13device_kernelIN5flash19enable_sm80_to_sm89INS1_16FlashAttnFwdSm80INS1_25CollectiveMainloopFwdSm80ILi8ELi1ELb0EN4cute5tupleIJNS5_1CILi128EEENS7_ILi64EEENS7_ILi256EEEEEELi256ENS_10bfloat16_tEfNS_4arch4Sm80ELb0ELb1ELb0ELb1ELb1ELb0ELb1ELb0EEENS1_21CollectiveEpilogueFwdINS6_IJS8_SA_S9_EEENS6_IJNS7_ILi1EEESI_SI_EEESC_SE_Li256ELb1ELb1ELb0ELb0EEENS1_19SingleTileSchedulerILb1ELb0ELb1ELi128EEEEEEEEEvNT_6ParamsE:
	.zero		1400


//--------------------- .nv.constant0._ZN7cutlass13device_kernelIN5flash19enable_sm80_to_sm89INS1_16FlashAttnFwdSm80INS1_25CollectiveMainloopFwdSm80ILi8ELi1ELb0EN4cute5tupleIJNS5_1CILi128EEENS7_ILi48EEENS7_ILi256EEEEEELi256ENS_10bfloat16_tEfNS_4arch4Sm80ELb0ELb1ELb0ELb1ELb1ELb1ELb1ELb0EEENS1_21CollectiveEpilogueFwdINS6_IJS8_SA_S9_EEENS6_IJNS7_ILi1EEESI_SI_EEESC_SE_Li256ELb1ELb1ELb0ELb0EEENS1_19SingleTileSchedulerILb1ELb0ELb1ELi128EEEEEEEEEvNT_6ParamsE --------------------------
	.section	.nv.constant0._ZN7cutlass13device_kernelIN5flash19enable_sm80_to_sm89INS1_16FlashAttnFwdSm80INS1_25CollectiveMainloopFwdSm80ILi8ELi1ELb0EN4cute5tupleIJNS5_1CILi128EEENS7_ILi48EEENS7_ILi256EEEEEELi256ENS_10bfloat16_tEfNS_4arch4Sm80ELb0ELb1ELb0ELb1ELb1ELb1ELb1ELb0EEENS1_21CollectiveEpilogueFwdINS6_IJS8_SA_S9_EEENS6_IJNS7_ILi1EEESI_SI_EEESC_SE_Li256ELb1ELb1ELb0ELb0EEENS1_19SingleTileSchedulerILb1ELb0ELb1ELi128EEEEEEEEEvNT_6ParamsE,"a",@progbits
	.sectionflags	@""
	.align	4
.nv.constant0._ZN7cutlass13device_kernelIN5flash19enable_sm80_to_sm89INS1_16FlashAttnFwdSm80INS1_25CollectiveMainloopFwdSm80ILi8ELi1ELb0EN4cute5tupleIJNS5_1CILi128EEENS7_ILi48EEENS7_ILi256EEEEEELi256ENS_10bfloat16_tEfNS_4arch4Sm80ELb0ELb1ELb0ELb1ELb1ELb1ELb1ELb0EEENS1_21CollectiveEpilogueFwdINS6_IJS8_SA_S9_EEENS6_IJNS7_ILi1EEESI_SI_EEESC_SE_Li256ELb1ELb1ELb0ELb0EEENS1_19SingleTileSchedulerILb1ELb0ELb1ELi128EEEEEEEEEvNT_6ParamsE:
	.zero		1400


//--------------------- .nv.constant0._ZN7cutlass13device_kernelIN5flash19enable_sm80_to_sm89INS1_16FlashAttnFwdSm80INS1_25CollectiveMainloopFwdSm80ILi8ELi1ELb0EN4cute5tupleIJNS5_1CILi128EEENS7_ILi96EEENS7_ILi256EEEEEELi256ENS_10bfloat16_tEfNS_4arch4Sm80ELb1ELb0ELb0ELb0ELb1ELb0ELb1ELb0EEENS1_21CollectiveEpilogueFwdINS6_IJS8_SA_S9_EEENS6_IJNS7_ILi1EEESI_SI_EEESC_SE_Li256ELb0ELb1ELb0ELb0EEENS1_30DynamicPersistentTileSchedulerILi256ELi256ELb0ELb1ELb0EEEEEEEEEvNT_6ParamsE --------------------------
	.section	.nv.constant0._ZN7cutlass13device_kernelIN5flash19enable_sm80_to_sm89INS1_16FlashAttnFwdSm80INS1_25CollectiveMainloopFwdSm80ILi8ELi1ELb0EN4cute5tupleIJNS5_1CILi128EEENS7_ILi96EEENS7_ILi256EEEEEELi256ENS_10bfloat16_tEfNS_4arch4Sm80ELb1ELb0ELb0ELb0ELb1ELb0ELb1ELb0EEENS1_21CollectiveEpilogueFwdINS6_IJS8_SA_S9_EEENS6_IJNS7_ILi1EEESI_SI_EEESC_SE_Li256ELb0ELb1ELb0ELb0EEENS1_30DynamicPersistentTileSchedulerILi256ELi256ELb0ELb1ELb0EEEEEEEEEvNT_6ParamsE,"a",@progbits
	.sectionflags	@""
	.align	4
.nv.constant0._ZN7cutlass13device_kernelIN5flash19enable_sm80_to_sm89INS1_16FlashAttnFwdSm80INS1_25CollectiveMainloopFwdSm80ILi8ELi1ELb0EN4cute5tupleIJNS5_1CILi128EEENS7_ILi96EEENS7_ILi256EEEEEELi256ENS_10bfloat16_tEfNS_4arch4Sm80ELb1ELb0ELb0ELb0ELb1ELb0ELb1ELb0EEENS1_21CollectiveEpilogueFwdINS6_IJS8_SA_S9_EEENS6_IJNS7_ILi1EEESI_SI_EEESC_SE_Li256ELb0ELb1ELb0ELb0EEENS1_30DynamicPersistentTileSchedulerILi256ELi256ELb0ELb1ELb0EEEEEEEEEvNT_6ParamsE:
	.zero		1416


//--------------------- .nv.constant0._ZN7cutlass13device_kernelIN5flash19enable_sm80_to_sm89INS1_16FlashAttnFwdSm80INS1_25CollectiveMainloopFwdSm80ILi8ELi1ELb0EN4cute5tupleIJNS5_1CILi128EEENS7_ILi96EEENS7_ILi256EEEEEELi256ENS_10bfloat16_tEfNS_4arch4Sm80ELb1ELb0ELb0ELb1ELb1ELb0ELb1ELb0EEENS1_21CollectiveEpilogueFwdINS6_IJS8_SA_S9_EEENS6_IJNS7_ILi1EEESI_SI_EEESC_SE_Li256ELb1ELb1ELb0ELb0EEENS1_19SingleTileSchedulerILb1ELb0ELb1ELi128EEEEEEEEEvNT_6ParamsE --------------------------
	.section	.nv.constant0._ZN7cutlass13device_kernelIN5flash19enable_sm80_to_sm89INS1_16FlashAttnFwdSm80INS1_25CollectiveMainloopFwdSm80ILi8ELi1ELb0EN4cute5tupleIJNS5_1CILi128EEENS7_ILi96EEENS7_ILi256EEEEEELi256ENS_10bfloat16_tEfNS_4arch4Sm80ELb1ELb0ELb0ELb1ELb1ELb0ELb1ELb0EEENS1_21CollectiveEpilogueFwdINS6_IJS8_SA_S9_EEENS6_IJNS7_ILi1EEESI_SI_EEESC_SE_Li256ELb1ELb1ELb0ELb0EEENS1_19SingleTileSchedulerILb1ELb0ELb1ELi128EEEEEEEEEvNT_6ParamsE,"a",@progbits
	.sectionflags	@""
	.align	4
.nv.constant0._ZN7cutlass13device_kernelIN5flash19enable_sm80_to_sm89INS1_16FlashAttnFwdSm80INS1_25CollectiveMainloopFwdSm80ILi8ELi1ELb0EN4cute5tupleIJNS5_1CILi128EEENS7_ILi96EEENS7_ILi256EEEEEELi256ENS_10bfloat16_tEfNS_4arch4Sm80ELb1ELb0ELb0ELb1ELb1ELb0ELb1ELb0EEENS1_21CollectiveEpilogueFwdINS6_IJS8_SA_S9_EEENS6_IJNS7_ILi1EEESI_SI_EEESC_SE_Li256ELb1ELb1ELb0ELb0EEENS1_19SingleTileSchedulerILb1ELb0ELb1ELi128EEEEEEEEEvNT_6ParamsE:
	.zero		1400


//--------------------- .nv.constant0._ZN7cutlass13device_kernelIN5flash19enable_sm80_to_sm89INS1_16FlashAttnFwdSm80INS1_25CollectiveMainloopFwdSm80ILi8ELi1ELb0EN4cute5tupleIJNS5_1CILi128EEENS7_ILi48EEENS7_ILi256EEEEEELi256ENS_10bfloat16_tEfNS_4arch4Sm80ELb1ELb0ELb0ELb1ELb1ELb1ELb1ELb0EEENS1_21CollectiveEpilogueFwdINS6_IJS8_SA_S9_EEENS6_IJNS7_ILi1EEESI_SI_EEESC_SE_Li256ELb1ELb1ELb0ELb0EEENS1_19SingleTileSchedulerILb1ELb0ELb1ELi128EEEEEEEEEvNT_6ParamsE --------------------------
	.section	.nv.constant0._ZN7cutlass13device_kernelIN5flash19enable_sm80_to_sm89INS1_16FlashAttnFwdSm80INS1_25CollectiveMainloopFwdSm80ILi8ELi1ELb0EN4cute5tupleIJNS5_1CILi128EEENS7_ILi48EEENS7_ILi256EEEEEELi256ENS_10bfloat16_tEfNS_4arch4Sm80ELb1ELb0ELb0ELb1ELb1ELb1ELb1ELb0EEENS1_21CollectiveEpilogueFwdINS6_IJS8_SA_S9_EEENS6_IJNS7_ILi1EEESI_SI_EEESC_SE_Li256ELb1ELb1ELb0ELb0EEENS1_19SingleTileSchedulerILb1ELb0ELb1ELi128EEEEEEEEEvNT_6ParamsE,"a",@progbits
	.sectionflags	@""
	.align	4
.nv.constant0._ZN7cutlass13device_kernelIN5flash19enable_sm80_to_sm89INS1_16FlashAttnFwdSm80INS1_25CollectiveMainloopFwdSm80ILi8ELi1ELb0EN4cute5tupleIJNS5_1CILi128EEENS7_ILi48EEENS7_ILi256EEEEEELi256ENS_10bfloat16_tEfNS_4arch4Sm80ELb1ELb0ELb0ELb1ELb1ELb1ELb1ELb0EEENS1_21CollectiveEpilogueFwdINS6_IJS8_SA_S9_EEENS6_IJNS7_ILi1EEESI_SI_EEESC_SE_Li256ELb1ELb1ELb0ELb0EEENS1_19SingleTileSchedulerILb1ELb0ELb1ELi128EEEEEEEEEvNT_6ParamsE:
	.zero		1400


//--------------------- .text._ZN7cutlass13device_kernelIN5flash19enable_sm80_to_sm89INS1_16FlashAttnFwdSm80INS1_25CollectiveMainloopFwdSm80ILi8ELi1ELb1EN4cute5tupleIJNS5_1CILi128EEENS7_ILi64EEENS7_ILi256EEEEEELi256ENS_10bfloat16_tEfNS_4arch4Sm80ELb0ELb0ELb0ELb0ELb1ELb0ELb1ELb0EEENS1_21CollectiveEpilogueFwdINS6_IJS8_SA_S9_EEENS6_IJNS7_ILi1EEESI_SI_EEESC_SE_Li256ELb0ELb1ELb0ELb0EEENS1_19SingleTileSchedulerILb0ELb0ELb1ELi128EEEEEEEEEvNT_6ParamsE --------------------------
	.section	.text._ZN7cutlass13device_kernelIN5flash19enable_sm80_to_sm89INS1_16FlashAttnFwdSm80INS1_25CollectiveMainloopFwdSm80ILi8ELi1ELb1EN4cute5tupleIJNS5_1CILi128EEENS7_ILi64EEENS7_ILi256EEEEEELi256ENS_10bfloat16_tEfNS_4arch4Sm80ELb0ELb0ELb0ELb0ELb1ELb0ELb1ELb0EEENS1_21CollectiveEpilogueFwdINS6_IJS8_SA_S9_EEENS6_IJNS7_ILi1EEESI_SI_EEESC_SE_Li256ELb0ELb1ELb0ELb0EEENS1_19SingleTileSchedulerILb0ELb0ELb1ELi128EEEEEEEEEvNT_6ParamsE,"ax",@progbits
	.sectioninfo	@"SHI_REGISTERS=255"
	.align	128
.text._ZN7cutlass13device_kernelIN5flash19enable_sm80_to_sm89INS1_16FlashAttnFwdSm80INS1_25CollectiveMainloopFwdSm80ILi8ELi1ELb1EN4cute5tupleIJNS5_1CILi128EEENS7_ILi64EEENS7_ILi256EEEEEELi256ENS_10bfloat16_tEfNS_4arch4Sm80ELb0ELb0ELb0ELb0ELb1ELb0ELb1ELb0EEENS1_21CollectiveEpilogueFwdINS6_IJS8_SA_S9_EEENS6_IJNS7_ILi1EEESI_SI_EEESC_SE_Li256ELb0ELb1ELb0ELb0EEENS1_19SingleTileSchedulerILb0ELb0ELb1ELi128EEEEEEEEEvNT_6ParamsE:
        .type           _ZN7cutlass13device_kernelIN5flash19enable_sm80_to_sm89INS1_16FlashAttnFwdSm80INS1_25CollectiveMainloopFwdSm80ILi8ELi1ELb1EN4cute5tupleIJNS5_1CILi128EEENS7_ILi64EEENS7_ILi256EEEEEELi256ENS_10bfloat16_tEfNS_4arch4Sm80ELb0ELb0ELb0ELb0ELb1ELb0ELb1ELb0EEENS1_21CollectiveEpilogueFwdINS6_IJS8_SA_S9_EEENS6_IJNS7_ILi1EEESI_SI_EEESC_SE_Li256ELb0ELb1ELb0ELb0EEENS1_19SingleTileSchedulerILb0ELb0ELb1ELi128EEEEEEEEEvNT_6ParamsE,@function
        .size           _ZN7cutlass13device_kernelIN5flash19enable_sm80_to_sm89INS1_16FlashAttnFwdSm80INS1_25CollectiveMainloopFwdSm80ILi8ELi1ELb1EN4cute5tupleIJNS5_1CILi128EEENS7_ILi64EEENS7_ILi256EEEEEELi256ENS_10bfloat16_tEfNS_4arch4Sm80ELb0ELb0ELb0ELb0ELb1ELb0ELb1ELb0EEENS1_21CollectiveEpilogueFwdINS6_IJS8_SA_S9_EEENS6_IJNS7_ILi1EEESI_SI_EEESC_SE_Li256ELb0ELb1ELb0ELb0EEENS1_19SingleTileSchedulerILb0ELb0ELb1ELi128EEEEEEEEEvNT_6ParamsE,(.L_x_1766 - _ZN7cutlass13device_kernelIN5flash19enable_sm80_to_sm89INS1_16FlashAttnFwdSm80INS1_25CollectiveMainloopFwdSm80ILi8ELi1ELb1EN4cute5tupleIJNS5_1CILi128EEENS7_ILi64EEENS7_ILi256EEEEEELi256ENS_10bfloat16_tEfNS_4arch4Sm80ELb0ELb0ELb0ELb0ELb1ELb0ELb1ELb0EEENS1_21CollectiveEpilogueFwdINS6_IJS8_SA_S9_EEENS6_IJNS7_ILi1EEESI_SI_EEESC_SE_Li256ELb0ELb1ELb0ELb0EEENS1_19SingleTileSchedulerILb0ELb0ELb1ELi128EEEEEEEEEvNT_6ParamsE)
        .other          _ZN7cutlass13device_kernelIN5flash19enable_sm80_to_sm89INS1_16FlashAttnFwdSm80INS1_25CollectiveMainloopFwdSm80ILi8ELi1ELb1EN4cute5tupleIJNS5_1CILi128EEENS7_ILi64EEENS7_ILi256EEEEEELi256ENS_10bfloat16_tEfNS_4arch4Sm80ELb0ELb0ELb0ELb0ELb1ELb0ELb1ELb0EEENS1_21CollectiveEpilogueFwdINS6_IJS8_SA_S9_EEENS6_IJNS7_ILi1EEESI_SI_EEESC_SE_Li256ELb0ELb1ELb0ELb0EEENS1_19SingleTileSchedulerILb0ELb0ELb1ELi128EEEEEEEEEvNT_6ParamsE,@"STO_CUDA_ENTRY STV_DEFAULT"
_ZN7cutlass13device_kernelIN5flash19enable_sm80_to_sm89INS1_16FlashAttnFwdSm80INS1_25CollectiveMainloopFwdSm80ILi8ELi1ELb1EN4cute5tupleIJNS5_1CILi128EEENS7_ILi64EEENS7_ILi256EEEEEELi256ENS_10bfloat16_tEfNS_4arch4Sm80ELb0ELb0ELb0ELb0ELb1ELb0ELb1ELb0EEENS1_21CollectiveEpilogueFwdINS6_IJS8_SA_S9_EEENS6_IJNS7_ILi1EEESI_SI_EEESC_SE_Li256ELb0ELb1ELb0ELb0EEENS1_19SingleTileSchedulerILb0ELb0ELb1ELi128EEEEEEEEEvNT_6ParamsE:
[----:B------:R-:W-:-:S03]  /*0000*/  MOV R1, c[0x0][0x28] ;  /* 0x00000a0000017a02 */ /* 0x000fc60000000f00 */
[----:B------:R-:W1:Y:S01]  /*0010*/  S2UR UR16, SR_CTAID.Z ;  /* 0x00000000001079c3 */ /* 0x000e620000002700 */
[----:B------:R-:W-:Y:S02]  /*0020*/  IADD3 R1, R1, -0xb0, RZ ;  /* 0xffffff5001017810 */ /* 0x000fe40007ffe0ff */
[----:B-1----:R-:W-:-:S13]  /*0030*/  ISETP.LE.AND P0, PT, RZ, UR16, PT ;  /* 0x00000010ff007c0c */ /* 0x002fda000bf03270 */
[----:B------:R-:W-:Y:S05]  /*0040*/  @!P0 EXIT ;  /* 0x000000000000894d */ /* 0x000fea0003800000 */
[----:B------:R-:W-:Y:S02]  /*0050*/  ULDC.64 UR6, c[0x0][0x370] ;  /* 0x0000dc0000067ab9 */ /* 0x000fe40000000a00 */
[----:B------:R-:W-:Y:S02]  /*0060*/  UISETP.NE.U32.AND UP1, UPT, URZ, UR6, UPT ;  /* 0x000000063f00728c */ /* 0x000fe4000bf25070 */
[----:B------:R-:W-:Y:S02]  /*0070*/  ULDC.64 UR4, c[0x0][0x340] ;  /* 0x0000d00000047ab9 */ /* 0x000fe40000000a00 */
[----:B------:R-:W-:Y:S02]  /*0080*/  UISETP.NE.AND.EX UP1, UPT, URZ, UR7, UPT, UP1 ;  /* 0x000000073f00728c */ /* 0x000fe4000bf25310 */
[----:B------:R-:W-:Y:S02]  /*0090*/  UISETP.NE.U32.AND UP0, UPT, URZ, UR4, UPT ;  /* 0x000000043f00728c */ /* 0x000fe4000bf05070 */
[----:B------:R-:W-:-:S02]  /*00a0*/  ULDC.64 UR8, c[0x0][0x370] ;  /* 0x0000dc0000087ab9 */ /* 0x000fc40000000a00 */
[----:B------:R-:W-:Y:S01]  /*00b0*/  UISETP.NE.AND.EX UP0, UPT, URZ, UR5, UPT, UP0 ;  /* 0x000000053f00728c */ /* 0x000fe2000bf05300 */
[----:B------:R-:W-:Y:S01]  /*00c0*/  PLOP3.LUT P1, PT, PT, PT, UP1, 0x80, 0x0 ;  /* 0x000000000000781c */ /* 0x000fe20003f2f018 */
[----:B------:R-:W-:Y:S02]  /*00d0*/  ULDC.64 UR14, c[0x0][0x118] ;  /* 0x00004600000e7ab9 */ /* 0x000fe40000000a00 */
[----:B------:R-:W-:Y:S02]  /*00e0*/  ULDC.64 UR6, c[0x0][0x340] ;  /* 0x0000d00000067ab9 */ /* 0x000fe40000000a00 */
[----:B------:R-:W-:Y:S01]  /*00f0*/  @UP1 UMOV UR5, 0x4 ;  /* 0x0000000400051882 */ /* 0x000fe20000000000 */
[----:B------:R-:W-:Y:S01]  /*0100*/  PLOP3.LUT P0, PT, PT, PT, UP0, 0x80, 0x0 ;  /* 0x000000000000781c */ /* 0x000fe20003f0f008 */
[----:B------:R-:W-:-:S03]  /*0110*/  @UP1 UIMAD.WIDE UR8, UR16, UR5, UR8 ;  /* 0x00000005100812a5 */ /* 0x000fc6000f8e0208 */
[----:B------:R-:W-:Y:S02]  /*0120*/  @UP0 UMOV UR4, 0x4 ;  /* 0x0000000400040882 */ /* 0x000fe40000000000 */
[----:B------:R-:W-:Y:S01]  /*0130*/  @UP0 UIMAD.WIDE UR4, UR16, UR4, UR6 ;  /* 0x00000004100402a5 */ /* 0x000fe2000f8e0206 */
[----:B------:R-:W-:Y:S02]  /*0140*/  IMAD.U32 R4, RZ, RZ, UR8 ;  /* 0x00000008ff047e24 */ /* 0x000fe4000f8e00ff */
[----:B------:R-:W-:-:S03]  /*0150*/  IMAD.U32 R5, RZ, RZ, UR9 ;  /* 0x00000009ff057e24 */ /* 0x000fc6000f8e00ff */
[----:B------:R-:W-:Y:S01]  /*0160*/  IMAD.U32 R2, RZ, RZ, UR4 ;  /* 0x00000004ff027e24 */ /* 0x000fe2000f8e00ff */
[----:B------:R-:W-:Y:S01]  /*0170*/  ULDC UR4, c[0x0][0x2ac] ;  /* 0x0000ab0000047ab9 */ /* 0x000fe20000000800 */
[----:B------:R-:W2:Y:S01]  /*0180*/  @P1 LDG.E R4, [R4.64] ;  /* 0x0000000e04041981 */ /* 0x000ea2000c1e1900 */
[----:B------:R-:W-:-:S05]  /*0190*/  IMAD.U32 R3, RZ, RZ, UR5 ;  /* 0x00000005ff037e24 */ /* 0x000fca000f8e00ff */
[----:B------:R1:W3:Y:S04]  /*01a0*/  @P0 LDG.E R2, [R2.64] ;  /* 0x0000000e02020981 */ /* 0x0002e8000c1e1900 */
[----:B------:R-:W4:Y:S01]  /*01b0*/  S2R R84, SR_TID.X ;  /* 0x0000000000547919 */ /* 0x000f220000002100 */
[----:B------:R-:W-:Y:S02]  /*01c0*/  ULDC UR6, c[0x0][0x1d0] ;  /* 0x0000740000067ab9 */ /* 0x000fe40000000800 */
[----:B------:R-:W-:Y:S02]  /*01d0*/  UIMAD UR6, UR4, UR6, 0x3f ;  /* 0x0000003f040674a4 */ /* 0x000fe4000f8e0206 */
[----:B------:R-:W-:Y:S02]  /*01e0*/  UMOV UR11, URZ ;  /* 0x0000003f000b7c82 */ /* 0x000fe40008000000 */
[----:B------:R-:W-:-:S04]  /*01f0*/  USHF.R.S32.HI UR5, URZ, 0x1f, UR6 ;  /* 0x0000001f3f057899 */ /* 0x000fc80008011406 */
[----:B------:R-:W-:Y:S01]  /*0200*/  ULEA.HI UR5, UR5, UR6, URZ, 0x6 ;  /* 0x0000000605057291 */ /* 0x000fe2000f8f303f */
[----:B----4-:R-:W-:-:S04]  /*0210*/  SHF.R.S32.HI R26, RZ, 0x1f, R84 ;  /* 0x0000001fff1a7819 */ /* 0x010fc80000011454 */
[----:B-1----:R-:W-:Y:S01]  /*0220*/  LEA.HI R3, R26, R84, RZ, 0x3 ;  /* 0x000000541a037211 */ /* 0x002fe200078f18ff */
[----:B------:R-:W-:-:S03]  /*0230*/  USHF.R.S32.HI UR8, URZ, 0x6, UR5 ;  /* 0x000000063f087899 */ /* 0x000fc60008011405 */
[----:B------:R-:W-:Y:S02]  /*0240*/  LOP3.LUT R0, R3, 0xfffffff8, RZ, 0xc0, !PT ;  /* 0xfffffff803007812 */ /* 0x000fe400078ec0ff */
[----:B------:R-:W-:-:S03]  /*0250*/  SHF.R.S32.HI R18, RZ, 0x3, R3 ;  /* 0x00000003ff127819 */ /* 0x000fc60000011403 */
[----:B------:R-:W-:Y:S02]  /*0260*/  IMAD.IADD R20, R84, 0x1, -R0 ;  /* 0x0000000154147824 */ /* 0x000fe400078e0a00 */
[----:B------:R-:W-:Y:S02]  /*0270*/  IMAD.U32 R0, RZ, RZ, UR8 ;  /* 0x00000008ff007e24 */ /* 0x000fe4000f8e00ff */
[----:B------:R-:W-:Y:S02]  /*0280*/  IMAD R87, R20, 0x20, R18 ;  /* 0x0000002014577824 */ /* 0x000fe400078e0212 */
[----:B------:R-:W-:Y:S01]  /*0290*/  IMAD.MOV.U32 R88, RZ, RZ, c[0x0][0x2b8] ;  /* 0x0000ae00ff587624 */ /* 0x000fe200078e00ff */
[----:B------:R-:W-:Y:S01]  /*02a0*/  ULDC UR10, c[0x0][0x1d0] ;  /* 0x00007400000a7ab9 */ /* 0x000fe20000000800 */
[----:B------:R-:W-:Y:S01]  /*02b0*/  IMAD R0, R0, 0x40, R87 ;  /* 0x0000004000007824 */ /* 0x000fe200078e0257 */
[----:B------:R-:W-:Y:S02]  /*02c0*/  UIMAD UR10, UR4, UR10, URZ ;  /* 0x0000000a040a72a4 */ /* 0x000fe4000f8e023f */
[----:B------:R-:W-:Y:S01]  /*02d0*/  ISETP.NE.AND P2, PT, R88, 0x1, PT ;  /* 0x000000015800780c */ /* 0x000fe20003f45270 */
[----:B------:R-:W-:Y:S01]  /*02e0*/  ULDC.64 UR4, c[0x0][0x2b0] ;  /* 0x0000ac0000047ab9 */ /* 0x000fe20000000a00 */
[----:B------:R-:W-:-:S02]  /*02f0*/  IADD3 R0, R0, -0x40, RZ ;  /* 0xffffffc000007810 */ /* 0x000fc40007ffe0ff */
[----:B------:R-:W-:Y:S01]  /*0300*/  LOP3.LUT R176, R176, 0xffffffef, RZ, 0xc0, !PT ;  /* 0xffffffefb0b07812 */ /* 0x000fe200078ec0ff */
[----:B------:R-:W-:-:S08]  /*0310*/  IMAD.MOV.U32 R27, RZ, RZ, RZ ;  /* 0x000000ffff1b7224 */ /* 0x000fd000078e00ff */
[----:B------:R-:W-:Y:S01]  /*0320*/  @P2 LOP3.LUT R176, R176, 0x10, RZ, 0xfc, !PT ;  /* 0x00000010b0b02812 */ /* 0x000fe200078efcff */
[----:B------:R-:W1:Y:S01]  /*0330*/  S2UR UR9, SR_CTAID.Y ;  /* 0x00000000000979c3 */ /* 0x000e620000002600 */
[----:B------:R-:W4:Y:S01]  /*0340*/  S2R R7, SR_CTAID.X ;  /* 0x0000000000077919 */ /* 0x000f220000002500 */
[----:B------:R-:W-:Y:S01]  /*0350*/  IMAD.MOV.U32 R11, RZ, RZ, c[0x0][0x2c4] ;  /* 0x0000b100ff0b7624 */ /* 0x000fe200078e00ff */
[----:B------:R-:W-:Y:S01]  /*0360*/  USHF.R.S32.HI UR18, URZ, 0x1f, UR16 ;  /* 0x0000001f3f127899 */ /* 0x000fe20008011410 */
[----:B----4-:R-:W-:Y:S01]  /*0370*/  IMAD R8, R7, 0x80, R87 ;  /* 0x0000008007087824 */ /* 0x010fe200078e0257 */
[----:B------:R-:W-:Y:S06]  /*0380*/  BAR.SYNC.DEFER_BLOCKING 0x0 ;  /* 0x0000000000007b1d */ /* 0x000fec0000010000 */
[----:B--2---:R-:W2:Y:S08]  /*0390*/  @P1 R2UR UR11, R4 ;  /* 0x00000000040b13c2 */ /* 0x004eb000000e0000 */
[----:B---3--:R3:W4:Y:S01]  /*03a0*/  @P0 R2UR UR7, R2 ;  /* 0x00000000020703c2 */ /* 0x00872200000e0000 */
[----:B------:R-:W-:Y:S01]  /*03b0*/  ISETP.GE.AND P0, PT, R0, UR10, PT ;  /* 0x0000000a00007c0c */ /* 0x000fe2000bf06270 */
[----:B----4-:R-:W-:-:S02]  /*03c0*/  @!UP0 UMOV UR7, UR16 ;  /* 0x0000001000078c82 */ /* 0x010fc40008000000 */
[----:B------:R-:W-:Y:S01]  /*03d0*/  USHF.R.S32.HI UR6, URZ, 0x1f, UR7 ;  /* 0x0000001f3f067899 */ /* 0x000fe20008011407 */
[----:B------:R-:W-:-:S03]  /*03e0*/  ISETP.GT.OR P0, PT, R87, 0x3f, P0 ;  /* 0x0000003f5700780c */ /* 0x000fc60000704670 */
[----:B------:R-:W-:Y:S01]  /*03f0*/  UIMAD UR6, UR6, UR4, URZ ;  /* 0x00000004060672a4 */ /* 0x000fe2000f8e023f */
[----:B--2---:R-:W-:Y:S01]  /*0400*/  IADD3 R15, R0, UR11, RZ ;  /* 0x0000000b000f7c10 */ /* 0x004fe2000fffe0ff */
[----:B------:R-:W-:-:S04]  /*0410*/  UIMAD.WIDE.U32 UR12, UR7, UR4, URZ ;  /* 0x00000004070c72a5 */ /* 0x000fc8000f8e003f */
[----:B------:R-:W-:Y:S01]  /*0420*/  @P2 IMAD.HI.U32 R0, R15, c[0x0][0x2bc], RZ ;  /* 0x0000af000f002a27 */ /* 0x000fe200078e00ff */
[----:B------:R-:W-:-:S03]  /*0430*/  UIMAD UR6, UR7, UR5, UR6 ;  /* 0x00000005070672a4 */ /* 0x000fc6000f8e0206 */
[----:B------:R-:W-:Y:S01]  /*0440*/  IMAD.MOV.U32 R12, RZ, RZ, R15 ;  /* 0x000000ffff0c7224 */ /* 0x000fe200078e000f */
[----:B------:R-:W-:Y:S01]  /*0450*/  @P2 SHF.R.U32.HI R12, RZ, c[0x0][0x2c0], R0 ;  /* 0x0000b000ff0c2a19 */ /* 0x000fe20000011600 */
[----:B------:R-:W-:Y:S02]  /*0460*/  UIADD3 UR6, UR13, UR6, URZ ;  /* 0x000000060d067290 */ /* 0x000fe4000fffe03f */
[----:B-1----:R-:W-:Y:S01]  /*0470*/  USHF.R.S32.HI UR7, URZ, 0x1f, UR9 ;  /* 0x0000001f3f077899 */ /* 0x002fe20008011409 */
[----:B------:R-:W-:Y:S01]  /*0480*/  @!P0 IADD3 R0, P2, R12, UR12, RZ ;  /* 0x0000000c0c008c10 */ /* 0x000fe2000ff5e0ff */
[----:B------:R-:W-:-:S03]  /*0490*/  ULDC.64 UR4, c[0x0][0x1b8] ;  /* 0x00006e0000047ab9 */ /* 0x000fc60000000a00 */
[----:B---3--:R-:W-:Y:S02]  /*04a0*/  @!P0 LEA R2, P1, R0, c[0x0][0x2a0], 0x2 ;  /* 0x0000a80000028a11 */ /* 0x008fe400078210ff */
[----:B------:R-:W-:-:S04]  /*04b0*/  @!P0 LEA.HI.X.SX32 R3, R12, UR6, 0x1, P2 ;  /* 0x000000060c038c11 */ /* 0x000fc800090f0eff */
[----:B------:R-:W-:-:S05]  /*04c0*/  @!P0 LEA.HI.X R3, R0, c[0x0][0x2a4], R3, 0x2, P1 ;  /* 0x0000a90000038a11 */ /* 0x000fca00008f1403 */
[----:B------:R1:W2:Y:S01]  /*04d0*/  @!P0 LDG.E R27, [R2.64] ;  /* 0x0000000e021b8981 */ /* 0x0002a2000c1e1900 */
[----:B------:R-:W-:Y:S01]  /*04e0*/  ISETP.NE.AND P0, PT, R11, 0x1, PT ;  /* 0x000000010b00780c */ /* 0x000fe20003f05270 */
[----:B------:R-:W-:Y:S02]  /*04f0*/  UIMAD UR17, UR7, UR4, URZ ;  /* 0x00000004071172a4 */ /* 0x000fe4000f8e023f */
[----:B------:R-:W-:Y:S02]  /*0500*/  UIMAD.WIDE.U32 UR20, UR9, UR4, URZ ;  /* 0x00000004091472a5 */ /* 0x000fe4000f8e003f */
[----:B------:R-:W-:-:S03]  /*0510*/  UIMAD UR17, UR9, UR5, UR17 ;  /* 0x00000005091172a4 */ /* 0x000fc6000f8e0211 */
[----:B------:R-:W-:Y:S02]  /*0520*/  ULDC.64 UR4, c[0x0][0x1c0] ;  /* 0x0000700000047ab9 */ /* 0x000fe40000000a00 */
[----:B------:R-:W-:Y:S02]  /*0530*/  UIMAD UR18, UR18, UR4, URZ ;  /* 0x00000004121272a4 */ /* 0x000fe4000f8e023f */
[----:B------:R-:W-:Y:S01]  /*0540*/  UIADD3 UR21, UR21, UR17, URZ ;  /* 0x0000001115157290 */ /* 0x000fe2000fffe03f */
[----:B------:R-:W-:Y:S01]  /*0550*/  @P0 IMAD.HI.U32 R0, R8, c[0x0][0x2c8], RZ ;  /* 0x0000b20008000a27 */ /* 0x000fe200078e00ff */
[----:B------:R-:W-:Y:S02]  /*0560*/  UIMAD UR5, UR16, UR5, UR18 ;  /* 0x00000005100572a4 */ /* 0x000fe4000f8e0212 */
[----:B------:R-:W-:Y:S01]  /*0570*/  UIMAD.WIDE.U32 UR16, UR16, UR4, UR20 ;  /* 0x00000004101072a5 */ /* 0x000fe2000f8e0014 */
[----:B------:R-:W-:Y:S01]  /*0580*/  IMAD.MOV.U32 R4, RZ, RZ, R8 ;  /* 0x000000ffff047224 */ /* 0x000fe200078e0008 */
[----:B------:R-:W-:-:S02]  /*0590*/  @P0 SHF.R.U32.HI R4, RZ, c[0x0][0x2cc], R0 ;  /* 0x0000b300ff040a19 */ /* 0x000fc40000011600 */
[----:B------:R-:W-:Y:S02]  /*05a0*/  UIADD3 UR5, UR17, UR5, URZ ;  /* 0x0000000511057290 */ /* 0x000fe4000fffe03f */
[--C-:B------:R-:W-:Y:S01]  /*05b0*/  SHF.R.S32.HI R5, RZ, 0x1f, R4.reuse ;  /* 0x0000001fff057819 */ /* 0x100fe20000011404 */
[----:B------:R-:W-:Y:S02]  /*05c0*/  IMAD.MOV R0, RZ, RZ, -R4 ;  /* 0x000000ffff007224 */ /* 0x000fe400078e0a04 */
[----:B-1----:R-:W-:Y:S02]  /*05d0*/  IMAD.U32 R3, RZ, RZ, UR17 ;  /* 0x00000011ff037e24 */ /* 0x002fe4000f8e00ff */
[----:B------:R-:W-:Y:S02]  /*05e0*/  IMAD R6, R5, c[0x0][0x1b0], RZ ;  /* 0x00006c0005067a24 */ /* 0x000fe400078e02ff */
[----:B------:R-:W-:Y:S02]  /*05f0*/  IMAD.U32 R2, RZ, RZ, UR16 ;  /* 0x00000010ff027e24 */ /* 0x000fe4000f8e00ff */
[----:B------:R-:W-:-:S02]  /*0600*/  IMAD.U32 R3, RZ, RZ, UR5 ;  /* 0x00000005ff037e24 */ /* 0x000fc4000f8e00ff */
[----:B------:R-:W-:Y:S01]  /*0610*/  IMAD.SHL.U32 R86, R20, 0x8, RZ ;  /* 0x0000000814567824 */ /* 0x000fe200078e00ff */
[----:B------:R-:W-:Y:S01]  /*0620*/  STL [R1+0x78], R87 ;  /* 0x0000785701007387 */ /* 0x000fe20000100800 */
[----:B------:R-:W-:Y:S01]  /*0630*/  IMAD R5, R0, c[0x0][0x2c4], R8 ;  /* 0x0000b10000057a24 */ /* 0x000fe200078e0208 */
[----:B------:R-:W-:Y:S01]  /*0640*/  LEA.HI R16, R26, R84, RZ, 0x4 ;  /* 0x000000541a107211 */ /* 0x000fe200078f20ff */
[----:B------:R-:W-:Y:S01]  /*0650*/  IMAD.WIDE.U32 R2, R4, c[0x0][0x1b0], R2 ;  /* 0x00006c0004027a25 */ /* 0x000fe200078e0002 */
[----:B------:R-:W-:-:S03]  /*0660*/  ULDC.64 UR4, c[0x0][0x1e8] ;  /* 0x00007a0000047ab9 */ /* 0x000fc60000000a00 */
[----:B------:R-:W-:Y:S01]  /*0670*/  IMAD R0, R4, c[0x0][0x1b4], R6 ;  /* 0x00006d0004007a24 */ /* 0x000fe200078e0206 */
[----:B------:R-:W-:-:S03]  /*0680*/  SHF.R.S32.HI R4, RZ, 0x1f, R5 ;  /* 0x0000001fff047819 */ /* 0x000fc60000011405 */
[----:B------:R-:W-:Y:S02]  /*0690*/  IMAD.IADD R3, R3, 0x1, R0 ;  /* 0x0000000103037824 */ /* 0x000fe400078e0200 */
[----:B------:R-:W-:Y:S02]  /*06a0*/  IMAD R0, R4, c[0x0][0x1a8], RZ ;  /* 0x00006a0004007a24 */ /* 0x000fe400078e02ff */
[----:B------:R-:W-:-:S04]  /*06b0*/  IMAD.WIDE.U32 R2, R5, c[0x0][0x1a8], R2 ;  /* 0x00006a0005027a25 */ /* 0x000fc800078e0002 */
[----:B------:R-:W-:Y:S01]  /*06c0*/  IMAD R0, R5, c[0x0][0x1ac], R0 ;  /* 0x00006b0005007a24 */ /* 0x000fe200078e0200 */
[----:B------:R-:W-:-:S03]  /*06d0*/  LEA R14, P0, R2, c[0x0][0x160], 0x1 ;  /* 0x00005800020e7a11 */ /* 0x000fc600078008ff */
[----:B------:R-:W-:Y:S02]  /*06e0*/  IMAD.IADD R0, R3, 0x1, R0 ;  /* 0x0000000103007824 */ /* 0x000fe400078e0200 */
[----:B------:R-:W-:Y:S02]  /*06f0*/  IMAD.SHL.U32 R3, R18, 0x40, RZ ;  /* 0x0000004012037824 */ /* 0x000fe400078e00ff */
[----:B------:R-:W-:Y:S01]  /*0700*/  IMAD R11, R11, c[0x0][0x168], RZ ;  /* 0x00005a000b0b7a24 */ /* 0x000fe200078e02ff */
[----:B------:R-:W-:Y:S01]  /*0710*/  LEA.HI.X R13, R2, c[0x0][0x164], R0, 0x1, P0 ;  /* 0x00005900020d7a11 */ /* 0x000fe200000f0c00 */
[----:B------:R-:W-:Y:S01]  /*0720*/  IMAD R17, R7, 0x80, R18 ;  /* 0x0000008007117824 */ /* 0x000fe200078e0212 */
[----:B------:R-:W-:Y:S01]  /*0730*/  LOP3.LUT R0, R3, 0x1c0, RZ, 0xc0, !PT ;  /* 0x000001c003007812 */ /* 0x000fe200078ec0ff */
[----:B------:R-:W-:Y:S01]  /*0740*/  SHFL.IDX PT, R2, R14, RZ, 0x181f ;  /* 0x00181fff0e027589 */ /* 0x000fe200000e0000 */
[----:B------:R-:W-:Y:S02]  /*0750*/  LEA.HI R5, R26, R84, RZ, 0x6 ;  /* 0x000000541a057211 */ /* 0x000fe400078f30ff */
[----:B------:R-:W-:Y:S01]  /*0760*/  ISETP.GE.AND P0, PT, R17, R11, PT ;  /* 0x0000000b1100720c */ /* 0x000fe20003f06270 */
[----:B------:R-:W1:Y:S01]  /*0770*/  SHFL.IDX PT, R3, R13, RZ, 0x181f ;  /* 0x00181fff0d037589 */ /* 0x000e6200000e0000 */
[----:B------:R-:W-:-:S02]  /*0780*/  SHF.R.U32.HI R4, RZ, 0x3, R0 ;  /* 0x00000003ff047819 */ /* 0x000fc40000011600 */
[----:B------:R-:W-:-:S04]  /*0790*/  LOP3.LUT R0, R0, 0x38, R86, 0xf8, !PT ;  /* 0x0000003800007812 */ /* 0x000fc800078ef856 */
[----:B------:R-:W-:Y:S01]  /*07a0*/  LOP3.LUT R0, R0, R4, RZ, 0x3c, !PT ;  /* 0x0000000400007212 */ /* 0x000fe200078e3cff */
[----:B------:R-:W-:Y:S01]  /*07b0*/  IMAD.SHL.U32 R4, R5, 0x8, RZ ;  /* 0x0000000805047824 */ /* 0x000fe200078e00ff */
[C---:B------:R-:W-:Y:S02]  /*07c0*/  IADD3 R177, R86.reuse, 0x40, RZ ;  /* 0x0000004056b17810 */ /* 0x040fe40007ffe0ff */
[C---:B------:R-:W-:Y:S02]  /*07d0*/  IADD3 R133, R86.reuse, 0x80, RZ ;  /* 0x0000008056857810 */ /* 0x040fe40007ffe0ff */
[----:B------:R-:W-:Y:S02]  /*07e0*/  IADD3 R178, R86, 0xc0, RZ ;  /* 0x000000c056b27810 */ /* 0x000fe40007ffe0ff */
[----:B------:R-:W-:Y:S02]  /*07f0*/  LOP3.LUT R179, R0, 0xfffffe00, R4, 0xf8, !PT ;  /* 0xfffffe0000b37812 */ /* 0x000fe400078ef804 */
[----:B------:R-:W-:-:S02]  /*0800*/  @!P0 SHF.R.S32.HI R4, RZ, 0x1f, R177 ;  /* 0x0000001fff048819 */ /* 0x000fc400000114b1 */
[----:B------:R-:W-:Y:S02]  /*0810*/  @!P0 SHF.R.S32.HI R0, RZ, 0x1f, R133 ;  /* 0x0000001fff008819 */ /* 0x000fe40000011485 */
[----:B------:R-:W-:Y:S02]  /*0820*/  @!P0 SHF.R.S32.HI R5, RZ, 0x1f, R178 ;  /* 0x0000001fff058819 */ /* 0x000fe400000114b2 */
[----:B------:R-:W-:Y:S02]  /*0830*/  ISETP.GE.AND P6, PT, R86, c[0x0][0x198], PT ;  /* 0x0000660056007a0c */ /* 0x000fe40003fc6270 */
[----:B------:R-:W-:Y:S02]  /*0840*/  @!P0 LEA.HI R6, R4, R177, RZ, 0x3 ;  /* 0x000000b104068211 */ /* 0x000fe400078f18ff */
[----:B------:R-:W-:Y:S02]  /*0850*/  ISETP.GE.AND P5, PT, R177, c[0x0][0x198], PT ;  /* 0x00006600b1007a0c */ /* 0x000fe40003fa6270 */
[----:B------:R-:W-:-:S02]  /*0860*/  @!P0 LEA.HI R4, R0, R133, RZ, 0x3 ;  /* 0x0000008500048211 */ /* 0x000fc400078f18ff */
[----:B------:R-:W-:Y:S02]  /*0870*/  ISETP.GE.AND P4, PT, R133, c[0x0][0x198], PT ;  /* 0x0000660085007a0c */ /* 0x000fe40003f86270 */
[----:B------:R-:W-:Y:S02]  /*0880*/  @!P0 LEA.HI R0, R5, R178, RZ, 0x3 ;  /* 0x000000b205008211 */ /* 0x000fe400078f18ff */
[----:B------:R-:W-:Y:S02]  /*0890*/  ISETP.GE.AND P3, PT, R178, c[0x0][0x198], PT ;  /* 0x00006600b2007a0c */ /* 0x000fe40003f66270 */
[----:B------:R-:W-:Y:S01]  /*08a0*/  @!P0 LOP3.LUT R6, R6, 0xfffffff8, RZ, 0xc0, !PT ;  /* 0xfffffff806068812 */ /* 0x000fe200078ec0ff */
[----:B------:R3:W-:Y:S01]  /*08b0*/  STL [R1+0xa4], R8 ;  /* 0x0000a40801007387 */ /* 0x0007e20000100800 */
[----:B------:R-:W-:Y:S02]  /*08c0*/  @!P0 LOP3.LUT R4, R4, 0xfffffff8, RZ, 0xc0, !PT ;  /* 0xfffffff804048812 */ /* 0x000fe400078ec0ff */
[----:B------:R-:W-:Y:S01]  /*08d0*/  @!P0 LOP3.LUT R10, R0, 0xfffffff8, RZ, 0xc0, !PT ;  /* 0xfffffff8000a8812 */ /* 0x000fe200078ec0ff */
[----:B------:R-:W-:-:S02]  /*08e0*/  @!P0 IMAD.SHL.U32 R0, R179, 0x2, RZ ;  /* 0x00000002b3008824 */ /* 0x000fc400078e00ff */
[----:B-1----:R-:W-:-:S04]  /*08f0*/  @!P0 IMAD.WIDE R6, R6, 0x2, R2 ;  /* 0x0000000206068825 */ /* 0x002fc800078e0202 */
[----:B------:R-:W-:-:S04]  /*0900*/  @!P0 IMAD.WIDE R4, R4, 0x2, R2 ;  /* 0x0000000204048825 */ /* 0x000fc800078e0202 */
[----:B---3--:R-:W-:-:S04]  /*0910*/  @!P0 IMAD.WIDE R8, R86, 0x2, R2 ;  /* 0x0000000256088825 */ /* 0x008fc800078e0202 */
[----:B------:R-:W-:Y:S01]  /*0920*/  @!P0 IMAD.WIDE R2, R10, 0x2, R2 ;  /* 0x000000020a028825 */ /* 0x000fe200078e0202 */
[----:B------:R-:W-:Y:S01]  /*0930*/  @!PT LDS RZ, [RZ] ;  /* 0x00000000fffff984 */ /* 0x000fe20000000800 */
[----:B------:R1:W-:Y:S04]  /*0940*/  @!P0 LDGSTS.E.BYPASS.LTC128B.128 [R0+0x100], [R8.64], !P6 ;  /* 0x0010000008008fae */ /* 0x0003e8000f101d4e */
[----:B------:R3:W-:Y:S04]  /*0950*/  @!P0 LDGSTS.E.BYPASS.LTC128B.128 [R0+0x4100], [R6.64], !P5 ;  /* 0x0410000006008fae */ /* 0x0007e8000e901d4e */
[----:B------:R4:W-:Y:S04]  /*0960*/  @!P0 LDGSTS.E.BYPASS.LTC128B.128 [R0+0x8100], [R4.64], !P4 ;  /* 0x0810000004008fae */ /* 0x0009e8000e101d4e */
[----:B------:R5:W-:Y:S01]  /*0970*/  @!P0 LDGSTS.E.BYPASS.LTC128B.128 [R0+0xc100], [R2.64], !P3 ;  /* 0x0c10000002008fae */ /* 0x000be2000d901d4e */
[----:B-1----:R-:W-:-:S04]  /*0980*/  IADD3 R8, R17, 0x20, RZ ;  /* 0x0000002011087810 */ /* 0x002fc80007ffe0ff */
[----:B------:R-:W-:Y:S01]  /*0990*/  ISETP.GE.AND P0, PT, R8, R11, PT ;  /* 0x0000000b0800720c */ /* 0x000fe20003f06270 */
[----:B-----5:R-:W-:Y:S04]  /*09a0*/  SHFL.IDX PT, R2, R14, 0x1, 0x181f ;  /* 0x00381f000e027f89 */ /* 0x020fe800000e0000 */
[----:B------:R-:W1:Y:S08]  /*09b0*/  SHFL.IDX PT, R3, R13, 0x1, 0x181f ;  /* 0x00381f000d037f89 */ /* 0x000e7000000e0000 */
[----:B----4-:R-:W-:-:S02]  /*09c0*/  @!P0 SHF.R.S32.HI R4, RZ, 0x1f, R177 ;  /* 0x0000001fff048819 */ /* 0x010fc400000114b1 */
[----:B---3--:R-:W-:Y:S02]  /*09d0*/  @!P0 SHF.R.S32.HI R0, RZ, 0x1f, R133 ;  /* 0x0000001fff008819 */ /* 0x008fe40000011485 */
[----:B------:R-:W-:Y:S02]  /*09e0*/  @!P0 SHF.R.S32.HI R5, RZ, 0x1f, R178 ;  /* 0x0000001fff058819 */ /* 0x000fe400000114b2 */
[----:B------:R-:W-:Y:S02]  /*09f0*/  @!P0 LEA.HI R6, R4, R177, RZ, 0x3 ;  /* 0x000000b104068211 */ /* 0x000fe400078f18ff */
[----:B------:R-:W-:Y:S02]  /*0a00*/  @!P0 LEA.HI R4, R0, R133, RZ, 0x3 ;  /* 0x0000008500048211 */ /* 0x000fe400078f18ff */
[----:B------:R-:W-:Y:S02]  /*0a10*/  @!P0 LEA.HI R0, R5, R178, RZ, 0x3 ;  /* 0x000000b205008211 */ /* 0x000fe400078f18ff */
[----:B------:R-:W-:-:S02]  /*0a20*/  @!P0 LOP3.LUT R6, R6, 0xfffffff8, RZ, 0xc0, !PT ;  /* 0xfffffff806068812 */ /* 0x000fc400078ec0ff */
[----:B------:R-:W-:Y:S02]  /*0a30*/  @!P0 LOP3.LUT R4, R4, 0xfffffff8, RZ, 0xc0, !PT ;  /* 0xfffffff804048812 */ /* 0x000fe400078ec0ff */
[----:B------:R-:W-:Y:S01]  /*0a40*/  @!P0 LOP3.LUT R10, R0, 0xfffffff8, RZ, 0xc0, !PT ;  /* 0xfffffff8000a8812 */ /* 0x000fe200078ec0ff */
[----:B------:R-:W-:Y:S02]  /*0a50*/  @!P0 IMAD.SHL.U32 R0, R179, 0x2, RZ ;  /* 0x00000002b3008824 */ /* 0x000fe400078e00ff */
[----:B-1----:R-:W-:-:S04]  /*0a60*/  @!P0 IMAD.WIDE R8, R86, 0x2, R2 ;  /* 0x0000000256088825 */ /* 0x002fc800078e0202 */
[--C-:B------:R-:W-:Y:S01]  /*0a70*/  @!P0 IMAD.WIDE R6, R6, 0x2, R2.reuse ;  /* 0x0000000206068825 */ /* 0x100fe200078e0202 */
[----:B------:R1:W-:Y:S03]  /*0a80*/  @!P0 LDGSTS.E.BYPASS.LTC128B.128 [R0+0x1100], [R8.64], !P6 ;  /* 0x0110000008008fae */ /* 0x0003e6000f101d4e */
[--C-:B------:R-:W-:Y:S01]  /*0a90*/  @!P0 IMAD.WIDE R4, R4, 0x2, R2.reuse ;  /* 0x0000000204048825 */ /* 0x100fe200078e0202 */
[----:B------:R3:W-:Y:S03]  /*0aa0*/  @!P0 LDGSTS.E.BYPASS.LTC128B.128 [R0+0x5100], [R6.64], !P5 ;  /* 0x0510000006008fae */ /* 0x0007e6000e901d4e */
[----:B------:R-:W-:Y:S01]  /*0ab0*/  @!P0 IMAD.WIDE R2, R10, 0x2, R2 ;  /* 0x000000020a028825 */ /* 0x000fe200078e0202 */
[----:B------:R1:W-:Y:S04]  /*0ac0*/  @!P0 LDGSTS.E.BYPASS.LTC128B.128 [R0+0x9100], [R4.64], !P4 ;  /* 0x0910000004008fae */ /* 0x0003e8000e101d4e */
[----:B------:R4:W-:Y:S01]  /*0ad0*/  @!P0 LDGSTS.E.BYPASS.LTC128B.128 [R0+0xd100], [R2.64], !P3 ;  /* 0x0d10000002008fae */ /* 0x0009e2000d901d4e */
[----:B---3--:R-:W-:-:S04]  /*0ae0*/  IADD3 R6, R17, 0x40, RZ ;  /* 0x0000004011067810 */ /* 0x008fc80007ffe0ff */
[----:B------:R-:W-:Y:S02]  /*0af0*/  ISETP.GE.AND P0, PT, R6, R11, PT ;  /* 0x0000000b0600720c */ /* 0x000fe40003f06270 */
[----:B------:R-:W-:Y:S01]  /*0b00*/  SHF.R.S32.HI R6, RZ, 0x4, R16 ;  /* 0x00000004ff067819 */ /* 0x000fe20000011410 */
[----:B----4-:R-:W-:Y:S01]  /*0b10*/  SHFL.IDX PT, R2, R14, 0x2, 0x181f ;  /* 0x00581f000e027f89 */ /* 0x010fe200000e0000 */
[----:B-1----:R-:W-:-:S03]  /*0b20*/  IMAD.MOV R0, RZ, RZ, -R12 ;  /* 0x000000ffff007224 */ /* 0x002fc600078e0a0c */
[----:B------:R-:W1:Y:S01]  /*0b30*/  SHFL.IDX PT, R3, R13, 0x2, 0x181f ;  /* 0x00581f000d037f89 */ /* 0x000e6200000e0000 */
[----:B------:R-:W-:Y:S01]  /*0b40*/  LEA.HI R5, R16, R6, RZ, 0x1 ;  /* 0x0000000610057211 */ /* 0x000fe200078f08ff */
[----:B------:R-:W-:Y:S01]  /*0b50*/  IMAD R40, R0, c[0x0][0x2b8], R15 ;  /* 0x0000ae0000287a24 */ /* 0x000fe200078e020f */
[----:B------:R-:W-:Y:S02]  /*0b60*/  IADD3 R4, R17, 0x60, RZ ;  /* 0x0000006011047810 */ /* 0x000fe40007ffe0ff */
[----:B------:R-:W-:Y:S02]  /*0b70*/  LOP3.LUT R0, R5, 0xfffffffe, RZ, 0xc0, !PT ;  /* 0xfffffffe05007812 */ /* 0x000fe400078ec0ff */
[----:B------:R-:W-:Y:S02]  /*0b80*/  ISETP.GE.AND P2, PT, R4, R11, PT ;  /* 0x0000000b0400720c */ /* 0x000fe40003f46270 */
[----:B------:R-:W-:Y:S02]  /*0b90*/  @!P0 SHF.R.S32.HI R5, RZ, 0x1f, R177 ;  /* 0x0000001fff058819 */ /* 0x000fe400000114b1 */
[----:B------:R-:W-:Y:S01]  /*0ba0*/  SHF.R.S32.HI R25, RZ, 0x1f, R40 ;  /* 0x0000001fff197819 */ /* 0x000fe20000011428 */
[----:B------:R-:W-:Y:S01]  /*0bb0*/  IMAD.IADD R23, R6, 0x1, -R0 ;  /* 0x0000000106177824 */ /* 0x000fe200078e0a00 */
[----:B------:R-:W-:-:S02]  /*0bc0*/  @!P0 SHF.R.S32.HI R4, RZ, 0x1f, R133 ;  /* 0x0000001fff048819 */ /* 0x000fc40000011485 */
[----:B------:R-:W-:Y:S01]  /*0bd0*/  @!P0 SHF.R.S32.HI R0, RZ, 0x1f, R178 ;  /* 0x0000001fff008819 */ /* 0x000fe200000114b2 */
[----:B------:R-:W-:Y:S01]  /*0be0*/  IMAD R7, R25, c[0x0][0x1e0], RZ ;  /* 0x0000780019077a24 */ /* 0x000fe200078e02ff */
[----:B------:R-:W-:Y:S02]  /*0bf0*/  @!P0 LEA.HI R8, R5, R177, RZ, 0x3 ;  /* 0x000000b105088211 */ /* 0x000fe400078f18ff */
[----:B------:R-:W-:Y:S02]  /*0c00*/  @!P0 LEA.HI R6, R4, R133, RZ, 0x3 ;  /* 0x0000008504068211 */ /* 0x000fe400078f18ff */
[----:B------:R-:W-:Y:S01]  /*0c10*/  @!P0 LEA.HI R0, R0, R178, RZ, 0x3 ;  /* 0x000000b200008211 */ /* 0x000fe200078f18ff */
[----:B------:R-:W-:Y:S01]  /*0c20*/  IMAD.WIDE.U32 R4, R40, c[0x0][0x1e0], RZ ;  /* 0x0000780028047a25 */ /* 0x000fe200078e00ff */
[----:B------:R-:W-:Y:S02]  /*0c30*/  @!P0 LOP3.LUT R8, R8, 0xfffffff8, RZ, 0xc0, !PT ;  /* 0xfffffff808088812 */ /* 0x000fe400078ec0ff */
[----:B------:R-:W-:Y:S01]  /*0c40*/  @!P0 LOP3.LUT R6, R6, 0xfffffff8, RZ, 0xc0, !PT ;  /* 0xfffffff806068812 */ /* 0x000fe200078ec0ff */
[----:B------:R-:W-:Y:S01]  /*0c50*/  IMAD R7, R40, c[0x0][0x1e4], R7 ;  /* 0x0000790028077a24 */ /* 0x000fe200078e0207 */
[----:B------:R-:W-:Y:S01]  /*0c60*/  @!P0 LOP3.LUT R12, R0, 0xfffffff8, RZ, 0xc0, !PT ;  /* 0xfffffff8000c8812 */ /* 0x000fe200078ec0ff */
[----:B------:R-:W-:-:S02]  /*0c70*/  @!P0 IMAD.SHL.U32 R0, R179, 0x2, RZ ;  /* 0x00000002b3008824 */ /* 0x000fc400078e00ff */
[----:B-1----:R-:W-:-:S04]  /*0c80*/  @!P0 IMAD.WIDE R10, R86, 0x2, R2 ;  /* 0x00000002560a8825 */ /* 0x002fc800078e0202 */
[----:B------:R-:W-:Y:S01]  /*0c90*/  IMAD.IADD R5, R5, 0x1, R7 ;  /* 0x0000000105057824 */ /* 0x000fe200078e0207 */
[----:B------:R1:W-:Y:S01]  /*0ca0*/  @!P0 LDGSTS.E.BYPASS.LTC128B.128 [R0+0x2100], [R10.64], !P6 ;  /* 0x021000000a008fae */ /* 0x0003e2000f101d4e */
[----:B------:R-:W-:-:S04]  /*0cb0*/  @!P0 IMAD.WIDE R8, R8, 0x2, R2 ;  /* 0x0000000208088825 */ /* 0x000fc800078e0202 */
[--C-:B------:R-:W-:Y:S01]  /*0cc0*/  @!P0 IMAD.WIDE R6, R6, 0x2, R2.reuse ;  /* 0x0000000206068825 */ /* 0x100fe200078e0202 */
[----:B------:R1:W-:Y:S04]  /*0cd0*/  @!P0 LDGSTS.E.BYPASS.LTC128B.128 [R0+0x6100], [R8.64], !P5 ;  /* 0x0610000008008fae */ /* 0x0003e8000e901d4e */
[----:B------:R3:W-:Y:S01]  /*0ce0*/  @!P0 LDGSTS.E.BYPASS.LTC128B.128 [R0+0xa100], [R6.64], !P4 ;  /* 0x0a10000006008fae */ /* 0x0007e2000e101d4e */
[----:B------:R-:W-:Y:S01]  /*0cf0*/  @!P0 IMAD.WIDE R2, R12, 0x2, R2 ;  /* 0x000000020c028825 */ /* 0x000fe200078e0202 */
[----:B------:R-:W-:Y:S01]  /*0d00*/  UIMAD.WIDE.U32 UR18, UR9, UR4, URZ ;  /* 0x00000004091272a5 */ /* 0x000fe2000f8e003f */
[----:B--2---:R-:W-:Y:S01]  /*0d10*/  SHF.R.S32.HI R24, RZ, 0x1f, R27 ;  /* 0x0000001fff187819 */ /* 0x004fe2000001141b */
[----:B------:R-:W-:Y:S02]  /*0d20*/  UIMAD UR4, UR7, UR4, URZ ;  /* 0x00000004070472a4 */ /* 0x000fe4000f8e023f */
[----:B------:R1:W-:Y:S01]  /*0d30*/  @!P0 LDGSTS.E.BYPASS.LTC128B.128 [R0+0xe100], [R2.64], !P3 ;  /* 0x0e10000002008fae */ /* 0x0003e2000d901d4e */
[----:B------:R-:W-:Y:S01]  /*0d40*/  IMAD.WIDE.U32 R4, R27, c[0x0][0x1f0], R4 ;  /* 0x00007c001b047a25 */ /* 0x000fe200078e0004 */
[----:B------:R-:W-:Y:S01]  /*0d50*/  UIMAD UR4, UR9, UR5, UR4 ;  /* 0x00000005090472a4 */ /* 0x000fe2000f8e0204 */
[----:B---3--:R-:W-:-:S05]  /*0d60*/  LOP3.LUT R6, R16, 0xfffffff0, RZ, 0xc0, !PT ;  /* 0xfffffff010067812 */ /* 0x008fca00078ec0ff */
[----:B------:R-:W-:Y:S02]  /*0d70*/  IMAD.IADD R6, R84, 0x1, -R6 ;  /* 0x0000000154067824 */ /* 0x000fe400078e0a06 */
[----:B-1----:R-:W-:-:S03]  /*0d80*/  IMAD R0, R24, c[0x0][0x1f0], RZ ;  /* 0x00007c0018007a24 */ /* 0x002fc600078e02ff */
[----:B------:R-:W-:Y:S01]  /*0d90*/  SHF.R.S32.HI R2, RZ, 0x1f, R6 ;  /* 0x0000001fff027819 */ /* 0x000fe20000011406 */
[----:B------:R-:W-:Y:S01]  /*0da0*/  UIADD3 UR16, UR19, UR4, URZ ;  /* 0x0000000413107290 */ /* 0x000fe2000fffe03f */
[----:B------:R1:W-:Y:S02]  /*0db0*/  SHFL.IDX PT, R3, R13, 0x3, 0x181f ;  /* 0x00781f000d037f89 */ /* 0x0003e400000e0000 */
[----:B------:R-:W-:Y:S01]  /*0dc0*/  LEA.HI R21, R2, R6, RZ, 0x3 ;  /* 0x0000000602157211 */ /* 0x000fe200078f18ff */
[----:B------:R-:W-:Y:S01]  /*0dd0*/  IMAD R0, R27, c[0x0][0x1f4], R0 ;  /* 0x00007d001b007a24 */ /* 0x000fe200078e0200 */
[----:B------:R2:W3:Y:S01]  /*0de0*/  SHFL.IDX PT, R2, R14, 0x3, 0x181f ;  /* 0x00781f000e027f89 */ /* 0x0004e200000e0000 */
[----:B------:R-:W-:Y:S01]  /*0df0*/  IADD3 R4, P0, R4, UR18, RZ ;  /* 0x0000001204047c10 */ /* 0x000fe2000ff1e0ff */
[----:B------:R-:W-:Y:S01]  /*0e00*/  ULEA UR17, UR8, 0xffffffc0, 0x6 ;  /* 0xffffffc008117891 */ /* 0x000fe2000f8e303f */
[----:B------:R-:W-:Y:S01]  /*0e10*/  LOP3.LUT R8, R21, 0xfffffff8, RZ, 0xc0, !PT ;  /* 0xfffffff815087812 */ /* 0x000fe200078ec0ff */
[----:B------:R-:W-:Y:S01]  /*0e20*/  IMAD.SHL.U32 R7, R18, 0x8, RZ ;  /* 0x0000000812077824 */ /* 0x000fe200078e00ff */
[----:B------:R-:W-:Y:S01]  /*0e30*/  IADD3.X R5, R5, UR16, R0, P0, !PT ;  /* 0x0000001005057c10 */ /* 0x000fe200087fe400 */
[----:B------:R-:W-:Y:S01]  /*0e40*/  IMAD.SHL.U32 R0, R20, 0x40, RZ ;  /* 0x0000004014007824 */ /* 0x000fe200078e00ff */
[----:B------:R-:W-:Y:S01]  /*0e50*/  LEA R16, P0, R4, c[0x0][0x1c8], 0x1 ;  /* 0x0000720004107a11 */ /* 0x000fe200078008ff */
[----:B------:R-:W-:Y:S01]  /*0e60*/  UIADD3 UR17, UR10, -UR17, URZ ;  /* 0x800000110a117290 */ /* 0x000fe2000fffe03f */
[----:B------:R-:W-:Y:S01]  /*0e70*/  IMAD.IADD R19, R6, 0x1, -R8 ;  /* 0x0000000106137824 */ /* 0x000fe200078e0a08 */
[----:B------:R-:W-:Y:S01]  /*0e80*/  @!P2 SHF.R.S32.HI R6, RZ, 0x1f, R178 ;  /* 0x0000001fff06a819 */ /* 0x000fe200000114b2 */
[----:B------:R-:W-:Y:S01]  /*0e90*/  STL [R1+0x44], R27 ;  /* 0x0000441b01007387 */ /* 0x000fe20000100800 */
[----:B------:R-:W-:Y:S01]  /*0ea0*/  LOP3.LUT R0, R0, 0x1c0, RZ, 0xc0, !PT ;  /* 0x000001c000007812 */ /* 0x000fe200078ec0ff */
[----:B------:R-:W-:Y:S01]  /*0eb0*/  UISETP.GE.AND UP0, UPT, UR10, 0x1, UPT ;  /* 0x000000010a00788c */ /* 0x000fe2000bf06270 */
[----:B------:R-:W-:Y:S01]  /*0ec0*/  IADD3 R18, -R18, UR17, RZ ;  /* 0x0000001112127c10 */ /* 0x000fe2000fffe1ff */
[----:B------:R-:W-:Y:S01]  /*0ed0*/  ULDC.64 UR4, c[0x0][0x210] ;  /* 0x0000840000047ab9 */ /* 0x000fe20000000a00 */
[----:B-1----:R-:W-:-:S02]  /*0ee0*/  LEA.HI.X R13, R4, c[0x0][0x1cc], R5, 0x1, P0 ;  /* 0x00007300040d7a11 */ /* 0x002fc400000f0c05 */
[----:B------:R-:W-:Y:S02]  /*0ef0*/  @!P2 SHF.R.S32.HI R5, RZ, 0x1f, R177 ;  /* 0x0000001fff05a819 */ /* 0x000fe400000114b1 */
[----:B------:R-:W-:Y:S02]  /*0f00*/  @!P2 SHF.R.S32.HI R4, RZ, 0x1f, R133 ;  /* 0x0000001fff04a819 */ /* 0x000fe40000011485 */
[----:B------:R-:W-:Y:S02]  /*0f10*/  @!P2 LEA.HI R5, R5, R177, RZ, 0x3 ;  /* 0x000000b10505a211 */ /* 0x000fe400078f18ff */
[----:B------:R-:W-:Y:S02]  /*0f20*/  LOP3.LUT R15, R0, 0x8, R7, 0xf8, !PT ;  /* 0x00000008000f7812 */ /* 0x000fe400078ef807 */
[----:B--2---:R-:W-:Y:S02]  /*0f30*/  SHF.R.U32.HI R14, RZ, 0x3, R0 ;  /* 0x00000003ff0e7819 */ /* 0x004fe40000011600 */
[----:B------:R-:W-:-:S02]  /*0f40*/  @!P2 LEA.HI R4, R4, R133, RZ, 0x3 ;  /* 0x000000850404a211 */ /* 0x000fc400078f18ff */
[----:B------:R-:W-:Y:S02]  /*0f50*/  @!P2 LEA.HI R0, R6, R178, RZ, 0x3 ;  /* 0x000000b20600a211 */ /* 0x000fe400078f18ff */
[----:B------:R-:W-:Y:S02]  /*0f60*/  ISETP.GE.AND P1, PT, R18, 0x1, PT ;  /* 0x000000011200780c */ /* 0x000fe40003f26270 */
[----:B------:R-:W-:Y:S02]  /*0f70*/  @!P2 LOP3.LUT R8, R5, 0xfffffff8, RZ, 0xc0, !PT ;  /* 0xfffffff80508a812 */ /* 0x000fe400078ec0ff */
[----:B------:R-:W-:Y:S02]  /*0f80*/  @!P2 LOP3.LUT R6, R4, 0xfffffff8, RZ, 0xc0, !PT ;  /* 0xfffffff80406a812 */ /* 0x000fe400078ec0ff */
[----:B------:R-:W-:Y:S01]  /*0f90*/  @!P2 LOP3.LUT R12, R0, 0xfffffff8, RZ, 0xc0, !PT ;  /* 0xfffffff8000ca812 */ /* 0x000fe200078ec0ff */
[----:B------:R-:W-:Y:S01]  /*0fa0*/  @!P2 IMAD.SHL.U32 R0, R179, 0x2, RZ ;  /* 0x00000002b300a824 */ /* 0x000fe200078e00ff */
[----:B------:R-:W-:Y:S01]  /*0fb0*/  SHFL.IDX PT, R4, R16, RZ, 0x181f ;  /* 0x00181fff10047589 */ /* 0x000fe200000e0000 */
[----:B---3--:R-:W-:-:S03]  /*0fc0*/  @!P2 IMAD.WIDE R10, R86, 0x2, R2 ;  /* 0x00000002560aa825 */ /* 0x008fc600078e0202 */
[----:B------:R-:W1:Y:S01]  /*0fd0*/  SHFL.IDX PT, R5, R13, RZ, 0x181f ;  /* 0x00181fff0d057589 */ /* 0x000e6200000e0000 */
[----:B------:R-:W-:-:S03]  /*0fe0*/  @!P2 IMAD.WIDE R8, R8, 0x2, R2 ;  /* 0x000000020808a825 */ /* 0x000fc600078e0202 */
[----:B------:R2:W-:Y:S01]  /*0ff0*/  @!P2 LDGSTS.E.BYPASS.LTC128B.128 [R0+0x3100], [R10.64], !P6 ;  /* 0x031000000a00afae */ /* 0x0005e2000f101d4e */
[----:B------:R-:W-:-:S03]  /*1000*/  @!P2 IMAD.WIDE R6, R6, 0x2, R2 ;  /* 0x000000020606a825 */ /* 0x000fc600078e0202 */
[----:B------:R2:W-:Y:S01]  /*1010*/  @!P2 LDGSTS.E.BYPASS.LTC128B.128 [R0+0x7100], [R8.64], !P5 ;  /* 0x071000000800afae */ /* 0x0005e2000e901d4e */
[----:B------:R-:W-:-:S03]  /*1020*/  @!P2 IMAD.WIDE R2, R12, 0x2, R2 ;  /* 0x000000020c02a825 */ /* 0x000fc600078e0202 */
[----:B------:R2:W-:Y:S04]  /*1030*/  @!P2 LDGSTS.E.BYPASS.LTC128B.128 [R0+0xb100], [R6.64], !P4 ;  /* 0x0b1000000600afae */ /* 0x0005e8000e101d4e */
[----:B------:R3:W-:Y:S01]  /*1040*/  @!P2 LDGSTS.E.BYPASS.LTC128B.128 [R0+0xf100], [R2.64], !P3 ;  /* 0x0f1000000200afae */ /* 0x0007e2000d901d4e */
[----:B------:R-:W-:Y:S02]  /*1050*/  ISETP.GE.AND P0, PT, R18, 0x21, PT ;  /* 0x000000211200780c */ /* 0x000fe40003f06270 */
[----:B------:R-:W-:Y:S01]  /*1060*/  ISETP.GE.AND P5, PT, R86, c[0x0][0x1d4], PT ;  /* 0x0000750056007a0c */ /* 0x000fe20003fa6270 */
[----:B------:R-:W-:Y:S01]  /*1070*/  STL [R1+0x74], R86 ;  /* 0x0000745601007387 */ /* 0x000fe20000100800 */
[----:B------:R-:W-:Y:S01]  /*1080*/  ISETP.GE.AND P4, PT, R177, c[0x0][0x1d4], PT ;  /* 0x00007500b1007a0c */ /* 0x000fe20003f86270 */
[----:B------:R-:W-:Y:S01]  /*1090*/  @P1 IMAD.SHL.U32 R12, R179, 0x2, RZ ;  /* 0x00000002b30c1824 */ /* 0x000fe200078e00ff */
[----:B------:R-:W-:Y:S01]  /*10a0*/  LOP3.LUT R22, R15, R14, RZ, 0x3c, !PT ;  /* 0x0000000e0f167212 */ /* 0x000fe200078e3cff */
[----:B------:R-:W-:Y:S04]  /*10b0*/  STL [R1+0x9c], R17 ;  /* 0x00009c1101007387 */ /* 0x000fe80000100800 */
[----:B------:R-:W0:Y:S01]  /*10c0*/  LDGDEPBAR ;  /* 0x00000000000079af */ /* 0x000e220000000000 */
[----:B---3--:R-:W-:-:S02]  /*10d0*/  @P1 SHF.R.S32.HI R3, RZ, 0x1f, R177 ;  /* 0x0000001fff031819 */ /* 0x008fc400000114b1 */
[----:B------:R-:W-:Y:S02]  /*10e0*/  @P1 SHF.R.S32.HI R2, RZ, 0x1f, R133 ;  /* 0x0000001fff021819 */ /* 0x000fe40000011485 */
[----:B------:R-:W-:Y:S02]  /*10f0*/  @P1 LEA.HI R3, R3, R177, RZ, 0x3 ;  /* 0x000000b103031211 */ /* 0x000fe400078f18ff */
[----:B--2---:R-:W-:Y:S02]  /*1100*/  @P1 SHF.R.S32.HI R0, RZ, 0x1f, R178 ;  /* 0x0000001fff001819 */ /* 0x004fe400000114b2 */
[----:B------:R-:W-:Y:S02]  /*1110*/  @P1 LEA.HI R6, R2, R133, RZ, 0x3 ;  /* 0x0000008502061211 */ /* 0x000fe400078f18ff */
[----:B------:R-:W-:Y:S01]  /*1120*/  @P1 LEA.HI R0, R0, R178, RZ, 0x3 ;  /* 0x000000b200001211 */ /* 0x000fe200078f18ff */
[----:B------:R2:W-:Y:S01]  /*1130*/  SHFL.IDX PT, R2, R16, 0x1, 0x181f ;  /* 0x00381f0010027f89 */ /* 0x0005e200000e0000 */
[----:B------:R-:W-:-:S03]  /*1140*/  @P1 LOP3.LUT R7, R3, 0xfffffff8, RZ, 0xc0, !PT ;  /* 0xfffffff803071812 */ /* 0x000fc600078ec0ff */
[----:B------:R-:W3:Y:S01]  /*1150*/  SHFL.IDX PT, R3, R13, 0x1, 0x181f ;  /* 0x00381f000d037f89 */ /* 0x000ee200000e0000 */
[----:B------:R-:W-:Y:S02]  /*1160*/  @P1 LOP3.LUT R10, R6, 0xfffffff8, RZ, 0xc0, !PT ;  /* 0xfffffff8060a1812 */ /* 0x000fe400078ec0ff */
[----:B------:R-:W-:Y:S01]  /*1170*/  @P1 LOP3.LUT R0, R0, 0xfffffff8, RZ, 0xc0, !PT ;  /* 0xfffffff800001812 */ /* 0x000fe200078ec0ff */
[----:B-1----:R-:W-:-:S04]  /*1180*/  @P1 IMAD.WIDE R8, R86, 0x2, R4 ;  /* 0x0000000256081825 */ /* 0x002fc800078e0204 */
[--C-:B------:R-:W-:Y:S01]  /*1190*/  @P1 IMAD.WIDE R6, R7, 0x2, R4.reuse ;  /* 0x0000000207061825 */ /* 0x100fe200078e0204 */
[----:B------:R1:W-:Y:S03]  /*11a0*/  @P1 LDGSTS.E.BYPASS.LTC128B.128 [R12+0x10100], [R8.64], !P5 ;  /* 0x10100000080c1fae */ /* 0x0003e6000e901d4e */
[----:B------:R-:W-:Y:S01]  /*11b0*/  @P1 IMAD.WIDE R14, R0, 0x2, R4 ;  /* 0x00000002000e1825 */ /* 0x000fe200078e0204 */
[----:B------:R-:W-:Y:S01]  /*11c0*/  @P0 SHF.R.S32.HI R0, RZ, 0x1f, R133 ;  /* 0x0000001fff000819 */ /* 0x000fe20000011485 */
[----:B------:R4:W-:Y:S02]  /*11d0*/  @P1 LDGSTS.E.BYPASS.LTC128B.128 [R12+0x12100], [R6.64], !P4 ;  /* 0x12100000060c1fae */ /* 0x0009e4000e101d4e */
[----:B--2---:R-:W-:Y:S01]  /*11e0*/  @P1 IMAD.WIDE R16, R10, 0x2, R4 ;  /* 0x000000020a101825 */ /* 0x004fe200078e0204 */
[----:B------:R-:W-:Y:S02]  /*11f0*/  @P0 SHF.R.S32.HI R4, RZ, 0x1f, R177 ;  /* 0x0000001fff040819 */ /* 0x000fe400000114b1 */
[----:B------:R-:W-:-:S02]  /*1200*/  @P0 SHF.R.S32.HI R5, RZ, 0x1f, R178 ;  /* 0x0000001fff050819 */ /* 0x000fc400000114b2 */
[----:B------:R-:W-:Y:S02]  /*1210*/  ISETP.GE.AND P3, PT, R133, c[0x0][0x1d4], PT ;  /* 0x0000750085007a0c */ /* 0x000fe40003f66270 */
[----:B------:R-:W-:-:S11]  /*1220*/  ISETP.GE.AND P6, PT, R178, c[0x0][0x1d4], PT ;  /* 0x00007500b2007a0c */ /* 0x000fd60003fc6270 */
[----:B------:R2:W-:Y:S01]  /*1230*/  @P1 LDGSTS.E.BYPASS.LTC128B.128 [R12+0x14100], [R16.64], !P3 ;  /* 0x14100000100c1fae */ /* 0x0005e2000d901d4e */
[----:B----4-:R-:W-:-:S03]  /*1240*/  @P0 LEA.HI R6, R4, R177, RZ, 0x3 ;  /* 0x000000b104060211 */ /* 0x010fc600078f18ff */
[----:B------:R2:W-:Y:S01]  /*1250*/  @P1 LDGSTS.E.BYPASS.LTC128B.128 [R12+0x16100], [R14.64], !P6 ;  /* 0x161000000e0c1fae */ /* 0x0005e2000f101d4e */
[----:B------:R-:W-:Y:S02]  /*1260*/  @P0 LEA.HI R4, R0, R133, RZ, 0x3 ;  /* 0x0000008500040211 */ /* 0x000fe400078f18ff */
[----:B------:R-:W-:Y:S02]  /*1270*/  @P0 LEA.HI R0, R5, R178, RZ, 0x3 ;  /* 0x000000b205000211 */ /* 0x000fe400078f18ff */
[----:B------:R-:W-:Y:S02]  /*1280*/  @P0 LOP3.LUT R6, R6, 0xfffffff8, RZ, 0xc0, !PT ;  /* 0xfffffff806060812 */ /* 0x000fe400078ec0ff */
[----:B------:R-:W-:Y:S02]  /*1290*/  @P0 LOP3.LUT R5, R4, 0xfffffff8, RZ, 0xc0, !PT ;  /* 0xfffffff804050812 */ /* 0x000fe400078ec0ff */
[----:B------:R-:W-:Y:S01]  /*12a0*/  @P0 LOP3.LUT R0, R0, 0xfffffff8, RZ, 0xc0, !PT ;  /* 0xfffffff800000812 */ /* 0x000fe200078ec0ff */
[----:B---3--:R-:W-:-:S04]  /*12b0*/  @P0 IMAD.WIDE R6, R6, 0x2, R2 ;  /* 0x0000000206060825 */ /* 0x008fc800078e0202 */
[----:B------:R-:W-:-:S04]  /*12c0*/  @P0 IMAD.WIDE R10, R5, 0x2, R2 ;  /* 0x00000002050a0825 */ /* 0x000fc800078e0202 */
[----:B-1----:R-:W-:-:S04]  /*12d0*/  @P0 IMAD.WIDE R8, R0, 0x2, R2 ;  /* 0x0000000200080825 */ /* 0x002fc800078e0202 */
[----:B------:R-:W-:Y:S02]  /*12e0*/  @P0 IMAD.SHL.U32 R4, R179, 0x2, RZ ;  /* 0x00000002b3040824 */ /* 0x000fe400078e00ff */
[----:B------:R-:W-:-:S05]  /*12f0*/  @P0 IMAD.WIDE R2, R86, 0x2, R2 ;  /* 0x0000000256020825 */ /* 0x000fca00078e0202 */
[----:B------:R1:W-:Y:S04]  /*1300*/  @P0 LDGSTS.E.BYPASS.LTC128B.128 [R4+0x11100], [R2.64], !P5 ;  /* 0x1110000002040fae */ /* 0x0003e8000e901d4e */
[----:B------:R3:W-:Y:S04]  /*1310*/  @P0 LDGSTS.E.BYPASS.LTC128B.128 [R4+0x13100], [R6.64], !P4 ;  /* 0x1310000006040fae */ /* 0x0007e8000e101d4e */
[----:B------:R3:W-:Y:S04]  /*1320*/  @P0 LDGSTS.E.BYPASS.LTC128B.128 [R4+0x15100], [R10.64], !P3 ;  /* 0x151000000a040fae */ /* 0x0007e8000d901d4e */
[----:B------:R3:W-:Y:S04]  /*1330*/  @P0 LDGSTS.E.BYPASS.LTC128B.128 [R4+0x17100], [R8.64], !P6 ;  /* 0x1710000008040fae */ /* 0x0007e8000f101d4e */
[----:B------:R-:W0:Y:S01]  /*1340*/  LDGDEPBAR ;  /* 0x00000000000079af */ /* 0x000e220000000000 */
[----:B------:R-:W-:-:S02]  /*1350*/  IMAD.SHL.U32 R13, R19, 0x40, RZ ;  /* 0x00000040130d7824 */ /* 0x000fc400078e00ff */
[----:B------:R-:W-:-:S03]  /*1360*/  IMAD.SHL.U32 R5, R23, 0x8, RZ ;  /* 0x0000000817057824 */ /* 0x000fc600078e00ff */
[----:B------:R-:W-:-:S04]  /*1370*/  LOP3.LUT R0, R13, 0x1c0, RZ, 0xc0, !PT ;  /* 0x000001c00d007812 */ /* 0x000fc800078ec0ff */
[----:B-1----:R-:W-:Y:S02]  /*1380*/  LOP3.LUT R2, R0, 0x8, R5, 0xf8, !PT ;  /* 0x0000000800027812 */ /* 0x002fe400078ef805 */
[----:B------:R-:W-:Y:S01]  /*1390*/  SHF.R.U32.HI R0, RZ, 0x3, R0 ;  /* 0x00000003ff007819 */ /* 0x000fe20000011600 */
[----:B------:R-:W-:Y:S01]  /*13a0*/  IMAD.SHL.U32 R3, R21, 0x40, RZ ;  /* 0x0000004015037824 */ /* 0x000fe200078e00ff */
[----:B------:R-:W-:Y:S02]  /*13b0*/  LEA.HI R5, R26, R84, RZ, 0x5 ;  /* 0x000000541a057211 */ /* 0x000fe400078f28ff */
[----:B------:R-:W-:Y:S02]  /*13c0*/  LOP3.LUT R2, R2, R0, RZ, 0x3c, !PT ;  /* 0x0000000002027212 */ /* 0x000fe400078e3cff */
[----:B------:R-:W-:Y:S02]  /*13d0*/  SHF.R.S32.HI R232, RZ, 0x5, R5 ;  /* 0x00000005ffe87819 */ /* 0x000fe40000011405 */
[----:B------:R-:W-:Y:S01]  /*13e0*/  LOP3.LUT R3, R2, 0xfffffe00, R3, 0xf8, !PT ;  /* 0xfffffe0002037812 */ /* 0x000fe200078ef803 */
[----:B------:R-:W-:-:S04]  /*13f0*/  DEPBAR.LE SB0, 0x1 ;  /* 0x000080400000791a */ /* 0x000fc80000000000 */
[----:B------:R-:W-:Y:S01]  /*1400*/  IMAD R0, R23, 0x200, R22 ;  /* 0x0000020017007824 */ /* 0x000fe200078e0216 */
[----:B------:R-:W-:Y:S01]  /*1410*/  R2P PR, R19, 0x6 ;  /* 0x0000000613007804 */ /* 0x000fe20000000000 */
[----:B---3--:R-:W-:Y:S02]  /*1420*/  IMAD.MOV.U32 R4, RZ, RZ, 0x10 ;  /* 0x00000010ff047424 */ /* 0x008fe400078e00ff */
[----:B------:R-:W-:Y:S02]  /*1430*/  IMAD R232, R232, 0x400, R3 ;  /* 0x00000400e8e87824 */ /* 0x000fe400078e0203 */
[----:B------:R-:W-:Y:S01]  /*1440*/  IMAD.SHL.U32 R134, R0, 0x2, RZ ;  /* 0x0000000200867824 */ /* 0x000fe200078e00ff */
[----:B------:R-:W-:Y:S01]  /*1450*/  BAR.SYNC.DEFER_BLOCKING 0x0 ;  /* 0x0000000000007b1d */ /* 0x000fe20000010000 */
[----:B------:R-:W-:Y:S01]  /*1460*/  IMAD.MOV.U32 R0, RZ, RZ, 0x20 ;  /* 0x00000020ff007424 */ /* 0x000fe200078e00ff */
[----:B------:R-:W-:Y:S01]  /*1470*/  SEL R4, R4, 0xfffffff0, !P1 ;  /* 0xfffffff004047807 */ /* 0x000fe20004800000 */
[----:B------:R-:W-:-:S03]  /*1480*/  IMAD.SHL.U32 R232, R232, 0x2, RZ ;  /* 0x00000002e8e87824 */ /* 0x000fc600078e00ff */
[----:B------:R-:W-:Y:S01]  /*1490*/  SEL R0, R0, 0xffffffe0, !P2 ;  /* 0xffffffe000007807 */ /* 0x000fe20005000000 */
[----:B------:R-:W-:-:S04]  /*14a0*/  IMAD R236, R4, 0x2, R232 ;  /* 0x0000000204ec7824 */ /* 0x000fc800078e02e8 */
[C---:B------:R-:W-:Y:S02]  /*14b0*/  IMAD R240, R0.reuse, 0x2, R232 ;  /* 0x0000000200f07824 */ /* 0x040fe400078e02e8 */
[----:B------:R-:W-:Y:S01]  /*14c0*/  IMAD R244, R0, 0x2, R236 ;  /* 0x0000000200f47824 */ /* 0x000fe200078e02ec */
[----:B------:R-:W-:Y:S01]  /*14d0*/  LOP3.LUT P0, RZ, R20, 0x2, RZ, 0xc0, !PT ;  /* 0x0000000214ff7812 */ /* 0x000fe2000780c0ff */
[----:B------:R2:W1:Y:S04]  /*14e0*/  LDSM.16.M88.4 R168, [R232+0x100] ;  /* 0x00010000e8a8783b */ /* 0x0004680000000200 */
[----:B------:R2:W3:Y:S04]  /*14f0*/  LDSM.16.M88.4 R200, [R232+0x4100] ;  /* 0x00410000e8c8783b */ /* 0x0004e80000000200 */
[----:B------:R2:W4:Y:S04]  /*1500*/  LDSM.16.M88.4 R216, [R232+0x8100] ;  /* 0x00810000e8d8783b */ /* 0x0005280000000200 */
[----:B------:R2:W1:Y:S04]  /*1510*/  LDSM.16.M88.4 R172, [R236+0x100] ;  /* 0x00010000ecac783b */ /* 0x0004680000000200 */
        /* <DEDUP_REMOVED lines=8> */
[----:B------:R-:W1:Y:S04]  /*15a0*/  LDSM.16.M88.4 R232, [R232+0xc100] ;  /* 0x00c10000e8e8783b */ /* 0x000e680000000200 */
[----:B------:R-:W1:Y:S04]  /*15b0*/  LDSM.16.M88.4 R236, [R236+0xc100] ;  /* 0x00c10000ecec783b */ /* 0x000e680000000200 */
[----:B------:R-:W1:Y:S04]  /*15c0*/  LDSM.16.M88.4 R240, [R240+0xc100] ;  /* 0x00c10000f0f0783b */ /* 0x000e680000000200 */
[----:B------:R-:W1:Y:S04]  /*15d0*/  LDSM.16.M88.4 R244, [R244+0xc100] ;  /* 0x00c10000f4f4783b */ /* 0x000e680000000200 */
[----:B------:R-:W-:Y:S01]  /*15e0*/  BAR.SYNC.DEFER_BLOCKING 0x0 ;  /* 0x0000000000007b1d */ /* 0x000fe20000010000 */
[----:B------:R-:W-:-:S02]  /*15f0*/  IADD3 R2, R134, 0x10100, RZ ;  /* 0x0001010086027810 */ /* 0x000fc40007ffe0ff */
[----:B------:R-:W-:Y:S02]  /*1600*/  IADD3 R89, R134, 0x10120, RZ ;  /* 0x0001012086597810 */ /* 0x000fe40007ffe0ff */
[----:B------:R-:W-:Y:S02]  /*1610*/  @P0 IADD3 R89, R2, -0x20, RZ ;  /* 0xffffffe002590810 */ /* 0x000fe40007ffe0ff */
[----:B------:R-:W-:Y:S02]  /*1620*/  LOP3.LUT R2, R5, 0xffffffe0, RZ, 0xc0, !PT ;  /* 0xffffffe005027812 */ /* 0x000fe400078ec0ff */
[C---:B------:R-:W-:Y:S01]  /*1630*/  IADD3 R6, R89.reuse, 0x800, RZ ;  /* 0x0000080059067810 */ /* 0x040fe20007ffe0ff */
[----:B------:R2:W-:Y:S02]  /*1640*/  STL [R1+0xa0], R179 ;  /* 0x0000a0b301007387 */ /* 0x0005e40000100800 */
[----:B------:R-:W-:Y:S01]  /*1650*/  IMAD.IADD R84, R84, 0x1, -R2 ;  /* 0x0000000154547824 */ /* 0x000fe200078e0a02 */
[C---:B------:R-:W-:Y:S01]  /*1660*/  IADD3 R2, R89.reuse, 0x1800, RZ ;  /* 0x0000180059027810 */ /* 0x040fe20007ffe0ff */
[----:B------:R2:W-:Y:S01]  /*1670*/  STL [R1+0x50], R40 ;  /* 0x0000502801007387 */ /* 0x0005e20000100800 */
[----:B------:R-:W-:-:S03]  /*1680*/  IADD3 R5, R89, 0x1000, RZ ;  /* 0x0000100059057810 */ /* 0x000fc60007ffe0ff */
[----:B------:R2:W-:Y:S01]  /*1690*/  STL [R1], R89 ;  /* 0x0000005901007387 */ /* 0x0005e20000100800 */
[----:B------:R-:W-:-:S04]  /*16a0*/  DEPBAR.LE SB0, 0x0 ;  /* 0x000080000000791a */ /* 0x000fc80000000000 */
[----:B------:R-:W-:Y:S06]  /*16b0*/  BAR.SYNC.DEFER_BLOCKING 0x0 ;  /* 0x0000000000007b1d */ /* 0x000fec0000010000 */
[----:B------:R2:W-:Y:S04]  /*16c0*/  STL [R1+0x3c], R6 ;  /* 0x00003c0601007387 */ /* 0x0005e80000100800 */
[----:B------:R2:W-:Y:S04]  /*16d0*/  STL [R1+0x34], R2 ;  /* 0x0000340201007387 */ /* 0x0005e80000100800 */
[----:B------:R2:W-:Y:S01]  /*16e0*/  STL [R1+0x38], R5 ;  /* 0x0000380501007387 */ /* 0x0005e20000100800 */
[----:B------:R-:W-:Y:S01]  /*16f0*/  PLOP3.LUT P0, PT, PT, PT, UP0, 0x80, 0x0 ;  /* 0x000000000000781c */ /* 0x000fe20003f0f008 */
[----:B------:R-:W-:-:S02]  /*1700*/  UIMAD UR7, UR7, UR4, URZ ;  /* 0x00000004070772a4 */ /* 0x000fc4000f8e023f */
[----:B------:R-:W-:Y:S02]  /*1710*/  UIMAD.WIDE.U32 UR20, UR9, UR4, URZ ;  /* 0x00000004091472a5 */ /* 0x000fe4000f8e003f */
[----:B------:R-:W-:Y:S01]  /*1720*/  UIMAD UR5, UR9, UR5, UR7 ;  /* 0x00000005090572a4 */ /* 0x000fe2000f8e0207 */
[----:B------:R-:W-:Y:S01]  /*1730*/  ISETP.GT.AND P2, PT, R87, 0x3f, PT ;  /* 0x0000003f5700780c */ /* 0x000fe20003f44270 */
[----:B------:R2:W1:Y:S02]  /*1740*/  LDSM.16.M88.4 R28, [R134+0x10100] ;  /* 0x01010000861c783b */ /* 0x0004640000000200 */
[----:B------:R-:W-:Y:S02]  /*1750*/  UIADD3 UR5, UR21, UR5, URZ ;  /* 0x0000000515057290 */ /* 0x000fe4000fffe03f */
[----:B------:R2:W1:Y:S01]  /*1760*/  LDSM.16.M88.4 R32, [R134+0x10900] ;  /* 0x010900008620783b */ /* 0x0004620000000200 */
[----:B------:R-:W-:-:S03]  /*1770*/  SEL R85, RZ, 0x10, P6 ;  /* 0x00000010ff557807 */ /* 0x000fc60003000000 */
[----:B------:R2:W1:Y:S04]  /*1780*/  LDSM.16.M88.4 R36, [R134+0x11100] ;  /* 0x011100008624783b */ /* 0x0004680000000200 */
[----:B------:R2:W1:Y:S04]  /*1790*/  LDSM.16.M88.4 R44, [R134+0x11900] ;  /* 0x01190000862c783b */ /* 0x0004680000000200 */
[----:B------:R2:W1:Y:S04]  /*17a0*/  LDSM.16.M88.4 R48, [R89] ;  /* 0x000000005930783b */ /* 0x0004680000000200 */
[----:B------:R2:W1:Y:S04]  /*17b0*/  LDSM.16.M88.4 R64, [R89+0x800] ;  /* 0x000800005940783b */ /* 0x0004680000000200 */
[----:B------:R2:W1:Y:S04]  /*17c0*/  LDSM.16.M88.4 R68, [R89+0x1000] ;  /* 0x001000005944783b */ /* 0x0004680000000200 */
[----:B------:R2:W1:Y:S01]  /*17d0*/  LDSM.16.M88.4 R72, [R89+0x1800] ;  /* 0x001800005948783b */ /* 0x0004620000000200 */
[----:B------:R-:W-:Y:S05]  /*17e0*/  @!P0 BRA `(.L_x_0) ;  /* 0x0000047000008947 */ /* 0x000fea0003800000 */
[----:B--234-:R-:W-:Y:S01]  /*17f0*/  IMAD R2, R25, c[0x0][0x208], RZ ;  /* 0x0000820019027a24 */ /* 0x01cfe200078e02ff */
[----:B------:R-:W-:Y:S01]  /*1800*/  SHF.R.S32.HI R8, RZ, 0x1f, R133 ;  /* 0x0000001fff087819 */ /* 0x000fe20000011485 */
[----:B------:R-:W-:Y:S01]  /*1810*/  IMAD.WIDE.U32 R6, R40, c[0x0][0x208], RZ ;  /* 0x0000820028067a25 */ /* 0x000fe200078e00ff */
[----:B------:R-:W-:-:S02]  /*1820*/  SHF.R.S32.HI R9, RZ, 0x1f, R178 ;  /* 0x0000001fff097819 */ /* 0x000fc400000114b2 */
[----:B------:R-:W-:Y:S01]  /*1830*/  LEA.HI R8, R8, R133, RZ, 0x3 ;  /* 0x0000008508087211 */ /* 0x000fe200078f18ff */
[----:B------:R-:W-:Y:S01]  /*1840*/  IMAD R2, R40, c[0x0][0x20c], R2 ;  /* 0x0000830028027a24 */ /* 0x000fe200078e0202 */
[----:B------:R-:W-:Y:S01]  /*1850*/  P2R R21, PR, RZ, 0x8 ;  /* 0x00000008ff157803 */ /* 0x000fe20000000000 */
[C---:B------:R-:W-:Y:S01]  /*1860*/  IMAD.WIDE R14, R86.reuse, 0x2, RZ ;  /* 0x00000002560e7825 */ /* 0x040fe200078e02ff */
[----:B------:R-:W-:Y:S02]  /*1870*/  ISETP.GE.AND P3, PT, R86, c[0x0][0x1d4], PT ;  /* 0x0000750056007a0c */ /* 0x000fe40003f66270 */
[----:B------:R-:W-:Y:S01]  /*1880*/  P2R R19, PR, RZ, 0x4 ;  /* 0x00000004ff137803 */ /* 0x000fe20000000000 */
[----:B------:R-:W-:Y:S01]  /*1890*/  IMAD.IADD R7, R7, 0x1, R2 ;  /* 0x0000000107077824 */ /* 0x000fe200078e0202 */
[----:B------:R-:W-:Y:S01]  /*18a0*/  ISETP.GE.AND P2, PT, R177, c[0x0][0x1d4], PT ;  /* 0x00007500b1007a0c */ /* 0x000fe20003f46270 */
[----:B------:R-:W-:Y:S01]  /*18b0*/  IMAD R2, R24, c[0x0][0x218], RZ ;  /* 0x0000860018027a24 */ /* 0x000fe200078e02ff */
[----:B------:R-:W-:Y:S01]  /*18c0*/  ISETP.GE.AND P1, PT, R133, c[0x0][0x1d4], PT ;  /* 0x0000750085007a0c */ /* 0x000fe20003f26270 */
[----:B------:R-:W-:Y:S01]  /*18d0*/  IMAD.WIDE.U32 R6, R27, c[0x0][0x218], R6 ;  /* 0x000086001b067a25 */ /* 0x000fe200078e0006 */
[----:B------:R-:W-:-:S03]  /*18e0*/  P2R R26, PR, RZ, 0x10 ;  /* 0x00000010ff1a7803 */ /* 0x000fc60000000000 */
[----:B------:R-:W-:Y:S01]  /*18f0*/  IMAD R5, R27, c[0x0][0x21c], R2 ;  /* 0x000087001b057a24 */ /* 0x000fe200078e0202 */
[----:B------:R-:W-:-:S04]  /*1900*/  IADD3 R2, P0, R6, UR20, RZ ;  /* 0x0000001406027c10 */ /* 0x000fc8000ff1e0ff */
[----:B------:R-:W-:Y:S02]  /*1910*/  IADD3.X R5, R7, UR5, R5, P0, !PT ;  /* 0x0000000507057c10 */ /* 0x000fe400087fe405 */
[----:B------:R-:W-:-:S04]  /*1920*/  LEA R6, P0, R2, c[0x0][0x1f8], 0x1 ;  /* 0x00007e0002067a11 */ /* 0x000fc800078008ff */
[----:B------:R-:W-:Y:S01]  /*1930*/  LEA.HI.X R5, R2, c[0x0][0x1fc], R5, 0x1, P0 ;  /* 0x00007f0002057a11 */ /* 0x000fe200000f0c05 */
[----:B------:R-:W2:Y:S01]  /*1940*/  SHFL.IDX PT, R12, R6, RZ, 0x181f ;  /* 0x00181fff060c7589 */ /* 0x000ea200000e0000 */
[----:B------:R-:W-:-:S03]  /*1950*/  SHF.R.S32.HI R2, RZ, 0x1f, R177 ;  /* 0x0000001fff027819 */ /* 0x000fc600000114b1 */
[----:B------:R-:W3:Y:S01]  /*1960*/  SHFL.IDX PT, R13, R5, RZ, 0x181f ;  /* 0x00181fff050d7589 */ /* 0x000ee200000e0000 */
[----:B------:R-:W-:-:S03]  /*1970*/  LEA.HI R7, R2, R177, RZ, 0x3 ;  /* 0x000000b102077211 */ /* 0x000fc600078f18ff */
[----:B------:R4:W5:Y:S04]  /*1980*/  SHFL.IDX PT, R2, R6, 0x1, 0x181f ;  /* 0x00381f0006027f89 */ /* 0x00096800000e0000 */
[----:B------:R-:W1:Y:S01]  /*1990*/  SHFL.IDX PT, R5, R5, 0x1, 0x181f ;  /* 0x00381f0005057f89 */ /* 0x000e6200000e0000 */
[----:B--2---:R-:W-:-:S05]  /*19a0*/  IADD3 R24, P0, R12, R14, RZ ;  /* 0x0000000e0c187210 */ /* 0x004fca0007f1e0ff */
[----:B---3--:R-:W-:Y:S01]  /*19b0*/  IMAD.X R25, R13, 0x1, R15, P0 ;  /* 0x000000010d197824 */ /* 0x008fe200000e060f */
[----:B----4-:R-:W-:Y:S02]  /*19c0*/  LOP3.LUT R6, R7, 0xfffffff8, RZ, 0xc0, !PT ;  /* 0xfffffff807067812 */ /* 0x010fe400078ec0ff */
[----:B------:R-:W-:-:S03]  /*19d0*/  LOP3.LUT R7, R8, 0xfffffff8, RZ, 0xc0, !PT ;  /* 0xfffffff808077812 */ /* 0x000fc600078ec0ff */
[----:B------:R-:W-:Y:S01]  /*19e0*/  IMAD.WIDE R10, R6, 0x2, RZ ;  /* 0x00000002060a7825 */ /* 0x000fe200078e02ff */
[----:B------:R-:W-:-:S03]  /*19f0*/  LEA.HI R6, R9, R178, RZ, 0x3 ;  /* 0x000000b209067211 */ /* 0x000fc600078f18ff */
[----:B------:R-:W-:Y:S01]  /*1a00*/  IMAD.WIDE R8, R7, 0x2, RZ ;  /* 0x0000000207087825 */ /* 0x000fe200078e02ff */
[----:B------:R-:W-:Y:S02]  /*1a10*/  IADD3 R22, P0, R12, R10, RZ ;  /* 0x0000000a0c167210 */ /* 0x000fe40007f1e0ff */
[----:B------:R-:W-:-:S03]  /*1a20*/  LOP3.LUT R6, R6, 0xfffffff8, RZ, 0xc0, !PT ;  /* 0xfffffff806067812 */ /* 0x000fc600078ec0ff */
[----:B------:R-:W-:Y:S01]  /*1a30*/  IMAD.X R23, R13, 0x1, R11, P0 ;  /* 0x000000010d177824 */ /* 0x000fe200000e060b */
[----:B------:R-:W-:Y:S01]  /*1a40*/  IADD3 R16, P0, R12, R8, RZ ;  /* 0x000000080c107210 */ /* 0x000fe20007f1e0ff */
[----:B------:R-:W-:-:S04]  /*1a50*/  IMAD.WIDE R6, R6, 0x2, RZ ;  /* 0x0000000206067825 */ /* 0x000fc800078e02ff */
[----:B------:R-:W-:Y:S01]  /*1a60*/  IMAD.X R17, R13, 0x1, R9, P0 ;  /* 0x000000010d117824 */ /* 0x000fe200000e0609 */
[----:B-----5:R-:W-:-:S05]  /*1a70*/  IADD3 R14, P0, R14, R2, RZ ;  /* 0x000000020e0e7210 */ /* 0x020fca0007f1e0ff */
[----:B-1----:R-:W-:Y:S01]  /*1a80*/  IMAD.X R15, R15, 0x1, R5, P0 ;  /* 0x000000010f0f7824 */ /* 0x002fe200000e0605 */
[----:B------:R-:W-:-:S05]  /*1a90*/  IADD3 R12, P0, R12, R6, RZ ;  /* 0x000000060c0c7210 */ /* 0x000fca0007f1e0ff */
[----:B------:R-:W-:Y:S01]  /*1aa0*/  IMAD.X R13, R13, 0x1, R7, P0 ;  /* 0x000000010d0d7824 */ /* 0x000fe200000e0607 */
[----:B------:R-:W-:-:S05]  /*1ab0*/  IADD3 R10, P0, R10, R2, RZ ;  /* 0x000000020a0a7210 */ /* 0x000fca0007f1e0ff */
[----:B------:R-:W-:Y:S01]  /*1ac0*/  IMAD.X R11, R11, 0x1, R5, P0 ;  /* 0x000000010b0b7824 */ /* 0x000fe200000e0605 */
[----:B------:R-:W-:-:S05]  /*1ad0*/  IADD3 R8, P0, R8, R2, RZ ;  /* 0x0000000208087210 */ /* 0x000fca0007f1e0ff */
[----:B------:R-:W-:Y:S01]  /*1ae0*/  IMAD.X R9, R9, 0x1, R5, P0 ;  /* 0x0000000109097824 */ /* 0x000fe200000e0605 */
[----:B------:R-:W-:Y:S01]  /*1af0*/  IADD3 R6, P0, R6, R2, RZ ;  /* 0x0000000206067210 */ /* 0x000fe20007f1e0ff */
[----:B------:R-:W-:-:S04]  /*1b00*/  IMAD.SHL.U32 R2, R179, 0x2, RZ ;  /* 0x00000002b3027824 */ /* 0x000fc800078e00ff */
[----:B------:R-:W-:Y:S01]  /*1b10*/  IMAD.X R7, R7, 0x1, R5, P0 ;  /* 0x0000000107077824 */ /* 0x000fe200000e0605 */
[C---:B------:R-:W-:Y:S02]  /*1b20*/  ISETP.LT.OR P0, PT, R18.reuse, 0x1, P3 ;  /* 0x000000011200780c */ /* 0x040fe40001f01670 */
[----:B------:R-:W-:-:S11]  /*1b30*/  ISETP.LT.OR P3, PT, R18, 0x21, P3 ;  /* 0x000000211200780c */ /* 0x000fd60001f61670 */
[----:B------:R1:W-:Y:S01]  /*1b40*/  LDGSTS.E.BYPASS.LTC128B.128 [R2+0x100], [R24.64], !P0 ;  /* 0x0010000018027fae */ /* 0x0003e2000c101d4e */
[C---:B------:R-:W-:Y:S02]  /*1b50*/  ISETP.LT.OR P0, PT, R18.reuse, 0x1, P2 ;  /* 0x000000011200780c */ /* 0x040fe40001701670 */
[----:B------:R-:W-:-:S11]  /*1b60*/  ISETP.LT.OR P2, PT, R18, 0x21, P2 ;  /* 0x000000211200780c */ /* 0x000fd60001741670 */
[----:B------:R1:W-:Y:S01]  /*1b70*/  LDGSTS.E.BYPASS.LTC128B.128 [R2+0x2100], [R22.64], !P0 ;  /* 0x0210000016027fae */ /* 0x0003e2000c101d4e */
[C---:B------:R-:W-:Y:S02]  /*1b80*/  ISETP.LT.OR P0, PT, R18.reuse, 0x1, P1 ;  /* 0x000000011200780c */ /* 0x040fe40000f01670 */
[----:B------:R-:W-:-:S11]  /*1b90*/  ISETP.LT.OR P1, PT, R18, 0x21, P1 ;  /* 0x000000211200780c */ /* 0x000fd60000f21670 */
[----:B------:R1:W-:Y:S01]  /*1ba0*/  LDGSTS.E.BYPASS.LTC128B.128 [R2+0x4100], [R16.64], !P0 ;  /* 0x0410000010027fae */ /* 0x0003e2000c101d4e */
[----:B------:R-:W-:-:S04]  /*1bb0*/  ISETP.GE.AND P0, PT, R178, c[0x0][0x1d4], PT ;  /* 0x00007500b2007a0c */ /* 0x000fc80003f06270 */
[C---:B------:R-:W-:Y:S02]  /*1bc0*/  ISETP.LT.OR P4, PT, R18.reuse, 0x1, P0 ;  /* 0x000000011200780c */ /* 0x040fe40000781670 */
[----:B------:R-:W-:-:S11]  /*1bd0*/  ISETP.LT.OR P0, PT, R18, 0x21, P0 ;  /* 0x000000211200780c */ /* 0x000fd60000701670 */
[----:B------:R1:W-:Y:S01]  /*1be0*/  LDGSTS.E.BYPASS.LTC128B.128 [R2+0x6100], [R12.64], !P4 ;  /* 0x061000000c027fae */ /* 0x0003e2000e101d4e */
[----:B------:R-:W-:-:S03]  /*1bf0*/  ISETP.NE.AND P4, PT, R26, RZ, PT ;  /* 0x000000ff1a00720c */ /* 0x000fc60003f85270 */
[----:B------:R1:W-:Y:S01]  /*1c00*/  LDGSTS.E.BYPASS.LTC128B.128 [R2+0x1100], [R14.64], !P3 ;  /* 0x011000000e027fae */ /* 0x0003e2000d901d4e */
[----:B------:R-:W-:-:S03]  /*1c10*/  ISETP.NE.AND P3, PT, R21, RZ, PT ;  /* 0x000000ff1500720c */ /* 0x000fc60003f65270 */
[----:B------:R1:W-:Y:S01]  /*1c20*/  LDGSTS.E.BYPASS.LTC128B.128 [R2+0x3100], [R10.64], !P2 ;  /* 0x031000000a027fae */ /* 0x0003e2000d101d4e */
[----:B------:R-:W-:-:S03]  /*1c30*/  ISETP.NE.AND P2, PT, R19, RZ, PT ;  /* 0x000000ff1300720c */ /* 0x000fc60003f45270 */
[----:B------:R1:W-:Y:S04]  /*1c40*/  LDGSTS.E.BYPASS.LTC128B.128 [R2+0x5100], [R8.64], !P1 ;  /* 0x0510000008027fae */ /* 0x0003e8000c901d4e */
[----:B------:R1:W-:Y:S04]  /*1c50*/  LDGSTS.E.BYPASS.LTC128B.128 [R2+0x7100], [R6.64], !P0 ;  /* 0x0710000006027fae */ /* 0x0003e8000c101d4e */
.L_x_0:
[C---:B-1-34-:R-:W-:Y:S01]  /*1c60*/  HMMA.16816.F32.BF16 R8, R168.reuse, R28, RZ ;  /* 0x0000001ca808723c */ /* 0x05afe200000418ff */
[----:B--2---:R-:W-:Y:S01]  /*1c70*/  IMAD.MOV.U32 R2, RZ, RZ, 0x40 ;  /* 0x00000040ff027424 */ /* 0x004fe200078e00ff */
[----:B------:R-:W-:Y:S01]  /*1c80*/  LOP3.LUT P0, RZ, R20, 0x4, RZ, 0xc0, !PT ;  /* 0x0000000414ff7812 */ /* 0x000fe2000780c0ff */
[----:B------:R-:W-:Y:S01]  /*1c90*/  LDSM.16.M88.4 R80, [R89+0x7800] ;  /* 0x007800005950783b */ /* 0x000fe20000000200 */
[C---:B------:R-:W-:Y:S01]  /*1ca0*/  IADD3 R6, R89.reuse, 0x2000, RZ ;  /* 0x0000200059067810 */ /* 0x040fe20007ffe0ff */
[----:B------:R-:W-:Y:S01]  /*1cb0*/  UISETP.GE.AND UP0, UPT, UR10, 0x41, UPT ;  /* 0x000000410a00788c */ /* 0x000fe2000bf06270 */
[----:B------:R-:W-:Y:S01]  /*1cc0*/  SEL R2, R2, 0xffffffc0, !P0 ;  /* 0xffffffc002027807 */ /* 0x000fe20004000000 */
[----:B------:R-:W0:Y:S01]  /*1cd0*/  LDGDEPBAR ;  /* 0x00000000000079af */ /* 0x000e220000000000 */
[----:B------:R-:W-:Y:S01]  /*1ce0*/  HMMA.16816.F32.BF16 R12, R168, R32, RZ ;  /* 0x00000020a80c723c */ /* 0x000fe200000418ff */
[----:B------:R-:W-:-:S02]  /*1cf0*/  IADD3 R5, R89, 0x2800, RZ ;  /* 0x0000280059057810 */ /* 0x000fc40007ffe0ff */
[--C-:B------:R-:W-:Y:S01]  /*1d00*/  IMAD.IADD R252, R134, 0x1, R2.reuse ;  /* 0x0000000186fc7824 */ /* 0x100fe200078e0202 */
[----:B------:R1:W-:Y:S01]  /*1d10*/  STL [R1+0x30], R6 ;  /* 0x0000300601007387 */ /* 0x0003e20000100800 */
[C---:B------:R-:W-:Y:S01]  /*1d20*/  IMAD.IADD R249, R89.reuse, 0x1, R2 ;  /* 0x0000000159f97824 */ /* 0x040fe200078e0202 */
[----:B------:R-:W-:Y:S02]  /*1d30*/  IADD3 R2, R89, 0x3000, RZ ;  /* 0x0000300059027810 */ /* 0x000fe40007ffe0ff */
[----:B------:R-:W-:Y:S01]  /*1d40*/  HMMA.16816.F32.BF16 R16, R168, R30, RZ ;  /* 0x0000001ea810723c */ /* 0x000fe200000418ff */
[----:B------:R-:W2:Y:S01]  /*1d50*/  LDSM.16.M88.4 R52, [R252+0x10900] ;  /* 0x01090000fc34783b */ /* 0x000ea20000000200 */
[----:B------:R-:W-:-:S03]  /*1d60*/  PLOP3.LUT P0, PT, PT, PT, UP0, 0x40, 0x0 ;  /* 0x000000000000781c */ /* 0x000fc60003f0e808 */
[----:B------:R-:W-:Y:S03]  /*1d70*/  LDSM.16.M88.4 R56, [R252+0x11100] ;  /* 0x01110000fc38783b */ /* 0x000fe60000000200 */
[----:B------:R-:W-:Y:S01]  /*1d80*/  HMMA.16816.F32.BF16 R40, R172, R48, R8 ;  /* 0x00000030ac28723c */ /* 0x000fe20000041808 */
[----:B------:R-:W-:Y:S04]  /*1d90*/  LDSM.16.M88.4 R60, [R252+0x11900] ;  /* 0x01190000fc3c783b */ /* 0x000fe80000000200 */
[----:B------:R-:W-:Y:S03]  /*1da0*/  LDSM.16.M88.4 R76, [R249+0x1800] ;  /* 0x00180000f94c783b */ /* 0x000fe60000000200 */
[----:B------:R-:W-:Y:S01]  /*1db0*/  HMMA.16816.F32.BF16 R8, R168, R34, RZ ;  /* 0x00000022a808723c */ /* 0x000fe200000418ff */
[----:B------:R3:W-:Y:S01]  /*1dc0*/  STL [R1+0x2c], R5 ;  /* 0x00002c0501007387 */ /* 0x0007e20000100800 */
[----:B-1----:R-:W-:-:S03]  /*1dd0*/  IADD3 R6, R89, 0x3800, RZ ;  /* 0x0000380059067810 */ /* 0x002fc60007ffe0ff */
[----:B------:R1:W-:Y:S03]  /*1de0*/  STL [R1+0x28], R2 ;  /* 0x0000280201007387 */ /* 0x0003e60000100800 */
[C---:B------:R-:W-:Y:S01]  /*1df0*/  HMMA.16816.F32.BF16 R24, R168.reuse, R36, RZ ;  /* 0x00000024a818723c */ /* 0x040fe200000418ff */
[----:B------:R4:W-:Y:S07]  /*1e00*/  STL [R1+0x24], R6 ;  /* 0x0000240601007387 */ /* 0x0009ee0000100800 */
[C---:B------:R-:W-:Y:S08]  /*1e10*/  HMMA.16816.F32.BF16 R28, R168.reuse, R38, RZ ;  /* 0x00000026a81c723c */ /* 0x040ff000000418ff */
[----:B------:R-:W-:Y:S01]  /*1e20*/  HMMA.16816.F32.BF16 R32, R168, R44, RZ ;  /* 0x0000002ca820723c */ /* 0x000fe200000418ff */
[----:B---3--:R-:W-:-:S02]  /*1e30*/  IADD3 R5, R89, 0x4000, RZ ;  /* 0x0000400059057810 */ /* 0x008fc40007ffe0ff */
[----:B-1----:R-:W-:-:S05]  /*1e40*/  IADD3 R2, R89, 0x4800, RZ ;  /* 0x0000480059027810 */ /* 0x002fca0007ffe0ff */
[----:B------:R-:W-:Y:S01]  /*1e50*/  HMMA.16816.F32.BF16 R36, R168, R46, RZ ;  /* 0x0000002ea824723c */ /* 0x000fe200000418ff */
[----:B------:R-:W1:Y:S01]  /*1e60*/  LDSM.16.M88.4 R44, [R252+0x10100] ;  /* 0x01010000fc2c783b */ /* 0x000e620000000200 */
[----:B----4-:R-:W-:-:S03]  /*1e70*/  IADD3 R6, R89, 0x5000, RZ ;  /* 0x0000500059067810 */ /* 0x010fc60007ffe0ff */
[----:B------:R3:W-:Y:S03]  /*1e80*/  STL [R1+0x20], R5 ;  /* 0x0000200501007387 */ /* 0x0007e60000100800 */
[C---:B------:R-:W-:Y:S01]  /*1e90*/  HMMA.16816.F32.BF16 R12, R172.reuse, R64, R12 ;  /* 0x00000040ac0c723c */ /* 0x040fe2000004180c */
[----:B------:R4:W-:Y:S04]  /*1ea0*/  STL [R1+0x1c], R2 ;  /* 0x00001c0201007387 */ /* 0x0009e80000100800 */
[----:B------:R5:W-:Y:S03]  /*1eb0*/  STL [R1+0x18], R6 ;  /* 0x0000180601007387 */ /* 0x000be60000100800 */
[C---:B------:R-:W-:Y:S01]  /*1ec0*/  HMMA.16816.F32.BF16 R8, R172.reuse, R66, R8 ;  /* 0x00000042ac08723c */ /* 0x040fe20000041808 */
[----:B------:R-:W1:Y:S07]  /*1ed0*/  LDSM.16.M88.4 R64, [R249+0x800] ;  /* 0x00080000f940783b */ /* 0x000e6e0000000200 */
[----:B------:R-:W-:Y:S01]  /*1ee0*/  HMMA.16816.F32.BF16 R20, R172, R68, R24 ;  /* 0x00000044ac14723c */ /* 0x000fe20000041818 */
[----:B---3--:R-:W-:-:S07]  /*1ef0*/  IADD3 R5, R89, 0x5800, RZ ;  /* 0x0000580059057810 */ /* 0x008fce0007ffe0ff */
[----:B------:R-:W-:Y:S01]  /*1f00*/  HMMA.16816.F32.BF16 R16, R172, R50, R16 ;  /* 0x00000032ac10723c */ /* 0x000fe20000041810 */
[----:B------:R-:W3:Y:S01]  /*1f10*/  LDSM.16.M88.4 R48, [R249] ;  /* 0x00000000f930783b */ /* 0x000ee20000000200 */
[----:B----4-:R-:W-:-:S03]  /*1f20*/  IADD3 R2, R89, 0x6000, RZ ;  /* 0x0000600059027810 */ /* 0x010fc60007ffe0ff */
[----:B------:R4:W-:Y:S01]  /*1f30*/  STL [R1+0x14], R5 ;  /* 0x0000140501007387 */ /* 0x0009e20000100800 */
[C---:B-----5:R-:W-:Y:S02]  /*1f40*/  IADD3 R6, R89.reuse, 0x6800, RZ ;  /* 0x0000680059067810 */ /* 0x060fe40007ffe0ff */
[C---:B------:R-:W-:Y:S01]  /*1f50*/  HMMA.16816.F32.BF16 R24, R172.reuse, R70, R28 ;  /* 0x00000046ac18723c */ /* 0x040fe2000004181c */
[----:B------:R-:W5:Y:S04]  /*1f60*/  LDSM.16.M88.4 R68, [R249+0x1000] ;  /* 0x00100000f944783b */ /* 0x000f680000000200 */
[----:B------:R1:W-:Y:S03]  /*1f70*/  STL [R1+0x10], R2 ;  /* 0x0000100201007387 */ /* 0x0003e60000100800 */
[C---:B------:R-:W-:Y:S01]  /*1f80*/  HMMA.16816.F32.BF16 R28, R172.reuse, R72, R32 ;  /* 0x00000048ac1c723c */ /* 0x040fe20000041820 */
[----:B------:R-:W-:Y:S07]  /*1f90*/  STL [R1+0xc], R6 ;  /* 0x00000c0601007387 */ /* 0x000fee0000100800 */
[----:B------:R-:W-:Y:S01]  /*1fa0*/  HMMA.16816.F32.BF16 R36, R172, R74, R36 ;  /* 0x0000004aac24723c */ /* 0x000fe20000041824 */
[----:B------:R-:W-:Y:S01]  /*1fb0*/  LDSM.16.M88.4 R72, [R134+0x13900] ;  /* 0x013900008648783b */ /* 0x000fe20000000200 */
[----:B----4-:R-:W-:-:S06]  /*1fc0*/  IADD3 R5, R89, 0x7000, RZ ;  /* 0x0000700059057810 */ /* 0x010fcc0007ffe0ff */
[----:B--2---:R-:W-:Y:S01]  /*1fd0*/  HMMA.16816.F32.BF16 R12, R192, R52, R12 ;  /* 0x00000034c00c723c */ /* 0x004fe2000004180c */
[----:B-1----:R-:W-:-:S07]  /*1fe0*/  IADD3 R2, R89, 0x7800, RZ ;  /* 0x0000780059027810 */ /* 0x002fce0007ffe0ff */
[C---:B------:R-:W-:Y:S01]  /*1ff0*/  HMMA.16816.F32.BF16 R8, R192.reuse, R54, R8 ;  /* 0x00000036c008723c */ /* 0x040fe20000041808 */
[----:B------:R-:W1:Y:S04]  /*2000*/  LDSM.16.M88.4 R52, [R134+0x12900] ;  /* 0x012900008634783b */ /* 0x000e680000000200 */
[----:B------:R-:W-:Y:S03]  /*2010*/  STL [R1+0x4], R2 ;  /* 0x0000040201007387 */ /* 0x000fe60000100800 */
[C---:B------:R-:W-:Y:S01]  /*2020*/  HMMA.16816.F32.BF16 R40, R192.reuse, R44, R40 ;  /* 0x0000002cc028723c */ /* 0x040fe20000041828 */
[----:B------:R-:W-:Y:S07]  /*2030*/  STL [R1+0x8], R5 ;  /* 0x0000080501007387 */ /* 0x000fee0000100800 */
[C---:B------:R-:W-:Y:S08]  /*2040*/  HMMA.16816.F32.BF16 R20, R192.reuse, R56, R20 ;  /* 0x00000038c014723c */ /* 0x040ff00000041814 */
[C---:B------:R-:W-:Y:S01]  /*2050*/  HMMA.16816.F32.BF16 R32, R192.reuse, R46, R16 ;  /* 0x0000002ec020723c */ /* 0x040fe20000041810 */
[----:B------:R-:W2:Y:S04]  /*2060*/  LDSM.16.M88.4 R16, [R134+0x12100] ;  /* 0x012100008610783b */ /* 0x000ea80000000200 */
[----:B------:R-:W-:Y:S03]  /*2070*/  LDSM.16.M88.4 R44, [R89+0x2000] ;  /* 0x00200000592c783b */ /* 0x000fe60000000200 */
[C---:B------:R-:W-:Y:S01]  /*2080*/  HMMA.16816.F32.BF16 R24, R192.reuse, R58, R24 ;  /* 0x0000003ac018723c */ /* 0x040fe20000041818 */
[----:B------:R-:W-:Y:S07]  /*2090*/  LDSM.16.M88.4 R56, [R89+0x2800] ;  /* 0x002800005938783b */ /* 0x000fee0000000200 */
[C---:B------:R-:W-:Y:S08]  /*20a0*/  HMMA.16816.F32.BF16 R28, R192.reuse, R60, R28 ;  /* 0x0000003cc01c723c */ /* 0x040ff0000004181c */
[----:B------:R-:W-:Y:S01]  /*20b0*/  HMMA.16816.F32.BF16 R36, R192, R62, R36 ;  /* 0x0000003ec024723c */ /* 0x000fe20000041824 */
[----:B------:R-:W4:Y:S07]  /*20c0*/  LDSM.16.M88.4 R60, [R134+0x13100] ;  /* 0x01310000863c783b */ /* 0x000f2e0000000200 */
[C---:B------:R-:W-:Y:S08]  /*20d0*/  HMMA.16816.F32.BF16 R12, R196.reuse, R64, R12 ;  /* 0x00000040c40c723c */ /* 0x040ff0000004180c */
[C---:B------:R-:W-:Y:S01]  /*20e0*/  HMMA.16816.F32.BF16 R8, R196.reuse, R66, R8 ;  /* 0x00000042c408723c */ /* 0x040fe20000041808 */
[----:B------:R-:W1:Y:S07]  /*20f0*/  LDSM.16.M88.4 R64, [R89+0x3000] ;  /* 0x003000005940783b */ /* 0x000e6e0000000200 */
[C---:B---3--:R-:W-:Y:S08]  /*2100*/  HMMA.16816.F32.BF16 R40, R196.reuse, R48, R40 ;  /* 0x00000030c428723c */ /* 0x048ff00000041828 */
[C---:B-----5:R-:W-:Y:S08]  /*2110*/  HMMA.16816.F32.BF16 R20, R196.reuse, R68, R20 ;  /* 0x00000044c414723c */ /* 0x060ff00000041814 */
[C---:B------:R-:W-:Y:S01]  /*2120*/  HMMA.16816.F32.BF16 R32, R196.reuse, R50, R32 ;  /* 0x00000032c420723c */ /* 0x040fe20000041820 */
[----:B------:R-:W-:Y:S07]  /*2130*/  LDSM.16.M88.4 R48, [R252+0x12900] ;  /* 0x01290000fc30783b */ /* 0x000fee0000000200 */
[C---:B------:R-:W-:Y:S01]  /*2140*/  HMMA.16816.F32.BF16 R24, R196.reuse, R70, R24 ;  /* 0x00000046c418723c */ /* 0x040fe20000041818 */
[----:B------:R-:W-:Y:S07]  /*2150*/  LDSM.16.M88.4 R68, [R252+0x13900] ;  /* 0x01390000fc44783b */ /* 0x000fee0000000200 */
[C---:B------:R-:W-:Y:S08]  /*2160*/  HMMA.16816.F32.BF16 R28, R196.reuse, R76, R28 ;  /* 0x0000004cc41c723c */ /* 0x040ff0000004181c */
[----:B------:R-:W-:Y:S01]  /*2170*/  HMMA.16816.F32.BF16 R36, R196, R78, R36 ;  /* 0x0000004ec424723c */ /* 0x000fe20000041824 */
[----:B------:R-:W3:Y:S07]  /*2180*/  LDSM.16.M88.4 R76, [R89+0x3800] ;  /* 0x00380000594c783b */ /* 0x000eee0000000200 */
[C---:B-1----:R-:W-:Y:S08]  /*2190*/  HMMA.16816.F32.BF16 R12, R200.reuse, R52, R12 ;  /* 0x00000034c80c723c */ /* 0x042ff0000004180c */
[C---:B------:R-:W-:Y:S01]  /*21a0*/  HMMA.16816.F32.BF16 R8, R200.reuse, R54, R8 ;  /* 0x00000036c808723c */ /* 0x040fe20000041808 */
[----:B------:R-:W-:Y:S07]  /*21b0*/  LDSM.16.M88.4 R52, [R249+0x2800] ;  /* 0x00280000f934783b */ /* 0x000fee0000000200 */
[C---:B--2---:R-:W-:Y:S08]  /*21c0*/  HMMA.16816.F32.BF16 R40, R200.reuse, R16, R40 ;  /* 0x00000010c828723c */ /* 0x044ff00000041828 */
[C---:B----4-:R-:W-:Y:S08]  /*21d0*/  HMMA.16816.F32.BF16 R20, R200.reuse, R60, R20 ;  /* 0x0000003cc814723c */ /* 0x050ff00000041814 */
[C---:B------:R-:W-:Y:S01]  /*21e0*/  HMMA.16816.F32.BF16 R32, R200.reuse, R18, R32 ;  /* 0x00000012c820723c */ /* 0x040fe20000041820 */
[----:B------:R-:W1:Y:S07]  /*21f0*/  LDSM.16.M88.4 R16, [R252+0x12100] ;  /* 0x01210000fc10783b */ /* 0x000e6e0000000200 */
[C---:B------:R-:W-:Y:S01]  /*2200*/  HMMA.16816.F32.BF16 R24, R200.reuse, R62, R24 ;  /* 0x0000003ec818723c */ /* 0x040fe20000041818 */
[----:B------:R-:W2:Y:S07]  /*2210*/  LDSM.16.M88.4 R60, [R252+0x13100] ;  /* 0x01310000fc3c783b */ /* 0x000eae0000000200 */
[C---:B------:R-:W-:Y:S08]  /*2220*/  HMMA.16816.F32.BF16 R28, R200.reuse, R72, R28 ;  /* 0x00000048c81c723c */ /* 0x040ff0000004181c */
[----:B------:R-:W-:Y:S01]  /*2230*/  HMMA.16816.F32.BF16 R36, R200, R74, R36 ;  /* 0x0000004ac824723c */ /* 0x000fe20000041824 */
[----:B------:R-:W-:Y:S07]  /*2240*/  LDSM.16.M88.4 R72, [R249+0x3800] ;  /* 0x00380000f948783b */ /* 0x000fee0000000200 */
[C---:B------:R-:W-:Y:S08]  /*2250*/  HMMA.16816.F32.BF16 R12, R204.reuse, R56, R12 ;  /* 0x00000038cc0c723c */ /* 0x040ff0000004180c */
[C---:B------:R-:W-:Y:S01]  /*2260*/  HMMA.16816.F32.BF16 R8, R204.reuse, R58, R8 ;  /* 0x0000003acc08723c */ /* 0x040fe20000041808 */
[----:B------:R-:W-:Y:S07]  /*2270*/  LDSM.16.M88.4 R56, [R134+0x15100] ;  /* 0x015100008638783b */ /* 0x000fee0000000200 */
[C---:B------:R-:W-:Y:S08]  /*2280*/  HMMA.16816.F32.BF16 R40, R204.reuse, R44, R40 ;  /* 0x0000002ccc28723c */ /* 0x040ff00000041828 */
[C---:B------:R-:W-:Y:S08]  /*2290*/  HMMA.16816.F32.BF16 R20, R204.reuse, R64, R20 ;  /* 0x00000040cc14723c */ /* 0x040ff00000041814 */
[C---:B------:R-:W-:Y:S01]  /*22a0*/  HMMA.16816.F32.BF16 R32, R204.reuse, R46, R32 ;  /* 0x0000002ecc20723c */ /* 0x040fe20000041820 */
[----:B------:R-:W4:Y:S07]  /*22b0*/  LDSM.16.M88.4 R44, [R249+0x2000] ;  /* 0x00200000f92c783b */ /* 0x000f2e0000000200 */
[C---:B------:R-:W-:Y:S01]  /*22c0*/  HMMA.16816.F32.BF16 R24, R204.reuse, R66, R24 ;  /* 0x00000042cc18723c */ /* 0x040fe20000041818 */
[----:B------:R-:W5:Y:S07]  /*22d0*/  LDSM.16.M88.4 R64, [R249+0x3000] ;  /* 0x00300000f940783b */ /* 0x000f6e0000000200 */
[C---:B---3--:R-:W-:Y:S08]  /*22e0*/  HMMA.16816.F32.BF16 R28, R204.reuse, R76, R28 ;  /* 0x0000004ccc1c723c */ /* 0x048ff0000004181c */
[----:B------:R-:W-:Y:S01]  /*22f0*/  HMMA.16816.F32.BF16 R36, R204, R78, R36 ;  /* 0x0000004ecc24723c */ /* 0x000fe20000041824 */
[----:B------:R-:W-:Y:S07]  /*2300*/  LDSM.16.M88.4 R76, [R249+0x5800] ;  /* 0x00580000f94c783b */ /* 0x000fee0000000200 */
[C---:B------:R-:W-:Y:S08]  /*2310*/  HMMA.16816.F32.BF16 R12, R208.reuse, R48, R12 ;  /* 0x00000030d00c723c */ /* 0x040ff0000004180c */
[C---:B------:R-:W-:Y:S01]  /*2320*/  HMMA.16816.F32.BF16 R8, R208.reuse, R50, R8 ;  /* 0x00000032d008723c */ /* 0x040fe20000041808 */
[----:B------:R-:W3:Y:S07]  /*2330*/  LDSM.16.M88.4 R48, [R134+0x14900] ;  /* 0x014900008630783b */ /* 0x000eee0000000200 */
[C---:B-1----:R-:W-:Y:S08]  /*2340*/  HMMA.16816.F32.BF16 R40, R208.reuse, R16, R40 ;  /* 0x00000010d028723c */ /* 0x042ff00000041828 */
[C---:B--2---:R-:W-:Y:S08]  /*2350*/  HMMA.16816.F32.BF16 R20, R208.reuse, R60, R20 ;  /* 0x0000003cd014723c */ /* 0x044ff00000041814 */
[C---:B------:R-:W-:Y:S01]  /*2360*/  HMMA.16816.F32.BF16 R32, R208.reuse, R18, R32 ;  /* 0x00000012d020723c */ /* 0x040fe20000041820 */
[----:B------:R-:W1:Y:S07]  /*2370*/  LDSM.16.M88.4 R16, [R134+0x14100] ;  /* 0x014100008610783b */ /* 0x000e6e0000000200 */
[C---:B------:R-:W-:Y:S01]  /*2380*/  HMMA.16816.F32.BF16 R24, R208.reuse, R62, R24 ;  /* 0x0000003ed018723c */ /* 0x040fe20000041818 */
[----:B------:R-:W-:Y:S07]  /*2390*/  LDSM.16.M88.4 R60, [R89+0x5000] ;  /* 0x00500000593c783b */ /* 0x000fee0000000200 */
[C---:B------:R-:W-:Y:S08]  /*23a0*/  HMMA.16816.F32.BF16 R28, R208.reuse, R68, R28 ;  /* 0x00000044d01c723c */ /* 0x040ff0000004181c */
[----:B------:R-:W-:Y:S01]  /*23b0*/  HMMA.16816.F32.BF16 R36, R208, R70, R36 ;  /* 0x00000046d024723c */ /* 0x000fe20000041824 */
[----:B------:R-:W2:Y:S07]  /*23c0*/  LDSM.16.M88.4 R68, [R134+0x15900] ;  /* 0x015900008644783b */ /* 0x000eae0000000200 */
[C---:B------:R-:W-:Y:S08]  /*23d0*/  HMMA.16816.F32.BF16 R12, R212.reuse, R52, R12 ;  /* 0x00000034d40c723c */ /* 0x040ff0000004180c */
[C---:B------:R-:W-:Y:S01]  /*23e0*/  HMMA.16816.F32.BF16 R8, R212.reuse, R54, R8 ;  /* 0x00000036d408723c */ /* 0x040fe20000041808 */
[----:B------:R-:W1:Y:S07]  /*23f0*/  LDSM.16.M88.4 R52, [R89+0x4800] ;  /* 0x004800005934783b */ /* 0x000e6e0000000200 */
[C---:B----4-:R-:W-:Y:S08]  /*2400*/  HMMA.16816.F32.BF16 R40, R212.reuse, R44, R40 ;  /* 0x0000002cd428723c */ /* 0x050ff00000041828 */
[C---:B-----5:R-:W-:Y:S08]  /*2410*/  HMMA.16816.F32.BF16 R20, R212.reuse, R64, R20 ;  /* 0x00000040d414723c */ /* 0x060ff00000041814 */
[C---:B------:R-:W-:Y:S01]  /*2420*/  HMMA.16816.F32.BF16 R32, R212.reuse, R46, R32 ;  /* 0x0000002ed420723c */ /* 0x040fe20000041820 */
[----:B------:R-:W4:Y:S07]  /*2430*/  LDSM.16.M88.4 R44, [R89+0x4000] ;  /* 0x00400000592c783b */ /* 0x000f2e0000000200 */
[C---:B------:R-:W-:Y:S01]  /*2440*/  HMMA.16816.F32.BF16 R24, R212.reuse, R66, R24 ;  /* 0x00000042d418723c */ /* 0x040fe20000041818 */
[----:B------:R-:W5:Y:S07]  /*2450*/  LDSM.16.M88.4 R64, [R89+0x5800] ;  /* 0x005800005940783b */ /* 0x000f6e0000000200 */
[C---:B------:R-:W-:Y:S08]  /*2460*/  HMMA.16816.F32.BF16 R28, R212.reuse, R72, R28 ;  /* 0x00000048d41c723c */ /* 0x040ff0000004181c */
[----:B------:R-:W-:Y:S01]  /*2470*/  HMMA.16816.F32.BF16 R36, R212, R74, R36 ;  /* 0x0000004ad424723c */ /* 0x000fe20000041824 */
[----:B------:R-:W-:Y:S07]  /*2480*/  LDSM.16.M88.4 R72, [R134+0x17900] ;  /* 0x017900008648783b */ /* 0x000fee0000000200 */
[C---:B---3--:R-:W-:Y:S08]  /*2490*/  HMMA.16816.F32.BF16 R12, R216.reuse, R48, R12 ;  /* 0x00000030d80c723c */ /* 0x048ff0000004180c */
[C---:B------:R-:W-:Y:S01]  /*24a0*/  HMMA.16816.F32.BF16 R8, R216.reuse, R50, R8 ;  /* 0x00000032d808723c */ /* 0x040fe20000041808 */
[----:B------:R-:W3:Y:S07]  /*24b0*/  LDSM.16.M88.4 R48, [R252+0x14900] ;  /* 0x01490000fc30783b */ /* 0x000eee0000000200 */
[C---:B-1----:R-:W-:Y:S08]  /*24c0*/  HMMA.16816.F32.BF16 R40, R216.reuse, R16, R40 ;  /* 0x00000010d828723c */ /* 0x042ff00000041828 */
[C---:B------:R-:W-:Y:S08]  /*24d0*/  HMMA.16816.F32.BF16 R20, R216.reuse, R56, R20 ;  /* 0x00000038d814723c */ /* 0x040ff00000041814 */
[C---:B------:R-:W-:Y:S01]  /*24e0*/  HMMA.16816.F32.BF16 R32, R216.reuse, R18, R32 ;  /* 0x00000012d820723c */ /* 0x040fe20000041820 */
[----:B------:R-:W1:Y:S07]  /*24f0*/  LDSM.16.M88.4 R16, [R252+0x14100] ;  /* 0x01410000fc10783b */ /* 0x000e6e0000000200 */
[C---:B------:R-:W-:Y:S01]  /*2500*/  HMMA.16816.F32.BF16 R24, R216.reuse, R58, R24 ;  /* 0x0000003ad818723c */ /* 0x040fe20000041818 */
[----:B------:R-:W1:Y:S07]  /*2510*/  LDSM.16.M88.4 R56, [R252+0x15100] ;  /* 0x01510000fc38783b */ /* 0x000e6e0000000200 */
[C---:B--2---:R-:W-:Y:S08]  /*2520*/  HMMA.16816.F32.BF16 R28, R216.reuse, R68, R28 ;  /* 0x00000044d81c723c */ /* 0x044ff0000004181c */
[----:B------:R-:W-:Y:S01]  /*2530*/  HMMA.16816.F32.BF16 R36, R216, R70, R36 ;  /* 0x00000046d824723c */ /* 0x000fe20000041824 */
[----:B------:R-:W2:Y:S07]  /*2540*/  LDSM.16.M88.4 R68, [R252+0x15900] ;  /* 0x01590000fc44783b */ /* 0x000eae0000000200 */
[C---:B------:R-:W-:Y:S08]  /*2550*/  HMMA.16816.F32.BF16 R12, R220.reuse, R52, R12 ;  /* 0x00000034dc0c723c */ /* 0x040ff0000004180c */
[C---:B------:R-:W-:Y:S01]  /*2560*/  HMMA.16816.F32.BF16 R8, R220.reuse, R54, R8 ;  /* 0x00000036dc08723c */ /* 0x040fe20000041808 */
[----:B------:R-:W1:Y:S07]  /*2570*/  LDSM.16.M88.4 R52, [R249+0x4800] ;  /* 0x00480000f934783b */ /* 0x000e6e0000000200 */
[C---:B----4-:R-:W-:Y:S08]  /*2580*/  HMMA.16816.F32.BF16 R40, R220.reuse, R44, R40 ;  /* 0x0000002cdc28723c */ /* 0x050ff00000041828 */
[C---:B------:R-:W-:Y:S08]  /*2590*/  HMMA.16816.F32.BF16 R20, R220.reuse, R60, R20 ;  /* 0x0000003cdc14723c */ /* 0x040ff00000041814 */
[C---:B------:R-:W-:Y:S01]  /*25a0*/  HMMA.16816.F32.BF16 R32, R220.reuse, R46, R32 ;  /* 0x0000002edc20723c */ /* 0x040fe20000041820 */
[----:B------:R-:W4:Y:S07]  /*25b0*/  LDSM.16.M88.4 R44, [R249+0x4000] ;  /* 0x00400000f92c783b */ /* 0x000f2e0000000200 */
[C---:B------:R-:W-:Y:S01]  /*25c0*/  HMMA.16816.F32.BF16 R24, R220.reuse, R62, R24 ;  /* 0x0000003edc18723c */ /* 0x040fe20000041818 */
[----:B------:R-:W-:Y:S07]  /*25d0*/  LDSM.16.M88.4 R60, [R134+0x17100] ;  /* 0x01710000863c783b */ /* 0x000fee0000000200 */
[C---:B-----5:R-:W-:Y:S08]  /*25e0*/  HMMA.16816.F32.BF16 R28, R220.reuse, R64, R28 ;  /* 0x00000040dc1c723c */ /* 0x060ff0000004181c */
[----:B------:R-:W-:Y:S01]  /*25f0*/  HMMA.16816.F32.BF16 R36, R220, R66, R36 ;  /* 0x00000042dc24723c */ /* 0x000fe20000041824 */
[----:B------:R-:W5:Y:S07]  /*2600*/  LDSM.16.M88.4 R64, [R249+0x5000] ;  /* 0x00500000f940783b */ /* 0x000f6e0000000200 */
[C---:B---3--:R-:W-:Y:S08]  /*2610*/  HMMA.16816.F32.BF16 R12, R224.reuse, R48, R12 ;  /* 0x00000030e00c723c */ /* 0x048ff0000004180c */
[C---:B------:R-:W-:Y:S01]  /*2620*/  HMMA.16816.F32.BF16 R8, R224.reuse, R50, R8 ;  /* 0x00000032e008723c */ /* 0x040fe20000041808 */
[----:B------:R-:W-:Y:S07]  /*2630*/  LDSM.16.M88.4 R48, [R134+0x16100] ;  /* 0x016100008630783b */ /* 0x000fee0000000200 */
[C---:B-1----:R-:W-:Y:S08]  /*2640*/  HMMA.16816.F32.BF16 R40, R224.reuse, R16, R40 ;  /* 0x00000010e028723c */ /* 0x042ff00000041828 */
[C---:B------:R-:W-:Y:S08]  /*2650*/  HMMA.16816.F32.BF16 R20, R224.reuse, R56, R20 ;  /* 0x00000038e014723c */ /* 0x040ff00000041814 */
[C---:B------:R-:W-:Y:S08]  /*2660*/  HMMA.16816.F32.BF16 R32, R224.reuse, R18, R32 ;  /* 0x00000012e020723c */ /* 0x040ff00000041820 */
[C---:B------:R-:W-:Y:S01]  /*2670*/  HMMA.16816.F32.BF16 R24, R224.reuse, R58, R24 ;  /* 0x0000003ae018723c */ /* 0x040fe20000041818 */
[----:B------:R-:W1:Y:S07]  /*2680*/  LDSM.16.M88.4 R56, [R134+0x16900] ;  /* 0x016900008638783b */ /* 0x000e6e0000000200 */
[C---:B--2---:R-:W-:Y:S08]  /*2690*/  HMMA.16816.F32.BF16 R28, R224.reuse, R68, R28 ;  /* 0x00000044e01c723c */ /* 0x044ff0000004181c */
[----:B------:R-:W-:Y:S01]  /*26a0*/  HMMA.16816.F32.BF16 R36, R224, R70, R36 ;  /* 0x00000046e024723c */ /* 0x000fe20000041824 */
[----:B------:R-:W-:Y:S07]  /*26b0*/  LDSM.16.M88.4 R68, [R89+0x7000] ;  /* 0x007000005944783b */ /* 0x000fee0000000200 */
[C---:B------:R-:W-:Y:S08]  /*26c0*/  HMMA.16816.F32.BF16 R16, R228.reuse, R52, R12 ;  /* 0x00000034e410723c */ /* 0x040ff0000004180c */
[C---:B------:R-:W-:Y:S01]  /*26d0*/  HMMA.16816.F32.BF16 R12, R228.reuse, R54, R8 ;  /* 0x00000036e40c723c */ /* 0x040fe20000041808 */
[----:B------:R-:W2:Y:S07]  /*26e0*/  LDSM.16.M88.4 R52, [R89+0x6800] ;  /* 0x006800005934783b */ /* 0x000eae0000000200 */
[C---:B----4-:R-:W-:Y:S08]  /*26f0*/  HMMA.16816.F32.BF16 R40, R228.reuse, R44, R40 ;  /* 0x0000002ce428723c */ /* 0x050ff00000041828 */
[C---:B-----5:R-:W-:Y:S08]  /*2700*/  HMMA.16816.F32.BF16 R8, R228.reuse, R64, R20 ;  /* 0x00000040e408723c */ /* 0x060ff00000041814 */
[C---:B------:R-:W-:Y:S01]  /*2710*/  HMMA.16816.F32.BF16 R32, R228.reuse, R46, R32 ;  /* 0x0000002ee420723c */ /* 0x040fe20000041820 */
[----:B------:R-:W3:Y:S07]  /*2720*/  LDSM.16.M88.4 R44, [R89+0x6000] ;  /* 0x00600000592c783b */ /* 0x000eee0000000200 */
[C---:B------:R-:W-:Y:S01]  /*2730*/  HMMA.16816.F32.BF16 R24, R228.reuse, R66, R24 ;  /* 0x00000042e418723c */ /* 0x040fe20000041818 */
[----:B------:R-:W4:Y:S07]  /*2740*/  LDSM.16.M88.4 R64, [R252+0x16900] ;  /* 0x01690000fc40783b */ /* 0x000f2e0000000200 */
[C---:B------:R-:W-:Y:S08]  /*2750*/  HMMA.16816.F32.BF16 R28, R228.reuse, R76, R28 ;  /* 0x0000004ce41c723c */ /* 0x040ff0000004181c */
[----:B------:R-:W-:Y:S01]  /*2760*/  HMMA.16816.F32.BF16 R36, R228, R78, R36 ;  /* 0x0000004ee424723c */ /* 0x000fe20000041824 */
[----:B------:R-:W-:Y:S07]  /*2770*/  LDSM.16.M88.4 R76, [R252+0x17900] ;  /* 0x01790000fc4c783b */ /* 0x000fee0000000200 */
[C---:B-1----:R-:W-:Y:S08]  /*2780*/  HMMA.16816.F32.BF16 R20, R232.reuse, R56, R16 ;  /* 0x00000038e814723c */ /* 0x042ff00000041810 */
[C---:B------:R-:W-:Y:S01]  /*2790*/  HMMA.16816.F32.BF16 R16, R232.reuse, R58, R12 ;  /* 0x0000003ae810723c */ /* 0x040fe2000004180c */
[----:B------:R-:W-:Y:S07]  /*27a0*/  LDSM.16.M88.4 R56, [R249+0x6000] ;  /* 0x00600000f938783b */ /* 0x000fee0000000200 */
[C---:B------:R-:W-:Y:S08]  /*27b0*/  HMMA.16816.F32.BF16 R40, R232.reuse, R48, R40 ;  /* 0x00000030e828723c */ /* 0x040ff00000041828 */
[C---:B------:R-:W-:Y:S08]  /*27c0*/  HMMA.16816.F32.BF16 R12, R232.reuse, R60, R8 ;  /* 0x0000003ce80c723c */ /* 0x040ff00000041808 */
[C---:B------:R-:W-:Y:S01]  /*27d0*/  HMMA.16816.F32.BF16 R32, R232.reuse, R50, R32 ;  /* 0x00000032e820723c */ /* 0x040fe20000041820 */
[----:B------:R-:W-:Y:S07]  /*27e0*/  LDSM.16.M88.4 R48, [R249+0x7000] ;  /* 0x00700000f930783b */ /* 0x000fee0000000200 */
[C---:B------:R-:W-:Y:S01]  /*27f0*/  HMMA.16816.F32.BF16 R8, R232.reuse, R62, R24 ;  /* 0x0000003ee808723c */ /* 0x040fe20000041818 */
[----:B------:R-:W1:Y:S07]  /*2800*/  LDSM.16.M88.4 R60, [R252+0x16100] ;  /* 0x01610000fc3c783b */ /* 0x000e6e0000000200 */
[C---:B------:R-:W-:Y:S08]  /*2810*/  HMMA.16816.F32.BF16 R28, R232.reuse, R72, R28 ;  /* 0x00000048e81c723c */ /* 0x040ff0000004181c */
[----:B------:R-:W-:Y:S01]  /*2820*/  HMMA.16816.F32.BF16 R36, R232, R74, R36 ;  /* 0x0000004ae824723c */ /* 0x000fe20000041824 */
[----:B------:R-:W5:Y:S07]  /*2830*/  LDSM.16.M88.4 R72, [R252+0x17100] ;  /* 0x01710000fc48783b */ /* 0x000f6e0000000200 */
[C---:B--2---:R-:W-:Y:S08]  /*2840*/  HMMA.16816.F32.BF16 R24, R236.reuse, R52, R20 ;  /* 0x00000034ec18723c */ /* 0x044ff00000041814 */
[C---:B------:R-:W-:Y:S01]  /*2850*/  HMMA.16816.F32.BF16 R20, R236.reuse, R54, R16 ;  /* 0x00000036ec14723c */ /* 0x040fe20000041810 */
[----:B------:R-:W2:Y:S07]  /*2860*/  LDSM.16.M88.4 R52, [R249+0x6800] ;  /* 0x00680000f934783b */ /* 0x000eae0000000200 */
[C---:B---3--:R-:W-:Y:S08]  /*2870*/  HMMA.16816.F32.BF16 R40, R236.reuse, R44, R40 ;  /* 0x0000002cec28723c */ /* 0x048ff00000041828 */
[C---:B------:R-:W-:Y:S08]  /*2880*/  HMMA.16816.F32.BF16 R16, R236.reuse, R68, R12 ;  /* 0x00000044ec10723c */ /* 0x040ff0000004180c */
[----:B------:R-:W-:Y:S01]  /*2890*/  HMMA.16816.F32.BF16 R32, R236, R46, R32 ;  /* 0x0000002eec20723c */ /* 0x000fe20000041820 */
[----:B------:R-:W3:Y:S01]  /*28a0*/  LDSM.16.M88.4 R44, [R249+0x7800] ;  /* 0x00780000f92c783b */ /* 0x000ee20000000200 */
[----:B------:R-:W-:-:S06]  /*28b0*/  DEPBAR.LE SB0, 0x0 ;  /* 0x000080000000791a */ /* 0x000fcc0000000000 */
[C---:B------:R-:W-:Y:S08]  /*28c0*/  HMMA.16816.F32.BF16 R12, R236.reuse, R70, R8 ;  /* 0x00000046ec0c723c */ /* 0x040ff00000041808 */
[C---:B------:R-:W-:Y:S08]  /*28d0*/  HMMA.16816.F32.BF16 R8, R236.reuse, R80, R28 ;  /* 0x00000050ec08723c */ /* 0x040ff0000004181c */
[----:B------:R-:W-:Y:S08]  /*28e0*/  HMMA.16816.F32.BF16 R36, R236, R82, R36 ;  /* 0x00000052ec24723c */ /* 0x000ff00000041824 */
[C---:B----4-:R-:W-:Y:S08]  /*28f0*/  HMMA.16816.F32.BF16 R28, R240.reuse, R64, R24 ;  /* 0x00000040f01c723c */ /* 0x050ff00000041818 */
[C---:B------:R-:W-:Y:S08]  /*2900*/  HMMA.16816.F32.BF16 R24, R240.reuse, R66, R20 ;  /* 0x00000042f018723c */ /* 0x040ff00000041814 */
[C---:B-1----:R-:W-:Y:S08]  /*2910*/  HMMA.16816.F32.BF16 R40, R240.reuse, R60, R40 ;  /* 0x0000003cf028723c */ /* 0x042ff00000041828 */
[C---:B-----5:R-:W-:Y:S08]  /*2920*/  HMMA.16816.F32.BF16 R20, R240.reuse, R72, R16 ;  /* 0x00000048f014723c */ /* 0x060ff00000041810 */
[C---:B------:R-:W-:Y:S08]  /*2930*/  HMMA.16816.F32.BF16 R32, R240.reuse, R62, R32 ;  /* 0x0000003ef020723c */ /* 0x040ff00000041820 */
[C---:B------:R-:W-:Y:S08]  /*2940*/  HMMA.16816.F32.BF16 R16, R240.reuse, R74, R12 ;  /* 0x0000004af010723c */ /* 0x040ff0000004180c */
[C---:B------:R-:W-:Y:S08]  /*2950*/  HMMA.16816.F32.BF16 R12, R240.reuse, R76, R8 ;  /* 0x0000004cf00c723c */ /* 0x040ff00000041808 */
[----:B------:R-:W-:Y:S08]  /*2960*/  HMMA.16816.F32.BF16 R8, R240, R78, R36 ;  /* 0x0000004ef008723c */ /* 0x000ff00000041824 */
[C---:B------:R-:W-:Y:S08]  /*2970*/  HMMA.16816.F32.BF16 R40, R244.reuse, R56, R40 ;  /* 0x00000038f428723c */ /* 0x040ff00000041828 */
[C---:B------:R-:W-:Y:S08]  /*2980*/  HMMA.16816.F32.BF16 R56, R244.reuse, R58, R32 ;  /* 0x0000003af438723c */ /* 0x040ff00000041820 */
[C---:B--2---:R-:W-:Y:S08]  /*2990*/  HMMA.16816.F32.BF16 R36, R244.reuse, R52, R28 ;  /* 0x00000034f424723c */ /* 0x044ff0000004181c */
[C---:B------:R-:W-:Y:S08]  /*29a0*/  HMMA.16816.F32.BF16 R32, R244.reuse, R48, R20 ;  /* 0x00000030f420723c */ /* 0x040ff00000041814 */
[C---:B---3--:R-:W-:Y:S08]  /*29b0*/  HMMA.16816.F32.BF16 R28, R244.reuse, R44, R12 ;  /* 0x0000002cf41c723c */ /* 0x048ff0000004180c */
[C---:B------:R-:W-:Y:S08]  /*29c0*/  HMMA.16816.F32.BF16 R52, R244.reuse, R54, R24 ;  /* 0x00000036f434723c */ /* 0x040ff00000041818 */
[C---:B------:R-:W-:Y:S08]  /*29d0*/  HMMA.16816.F32.BF16 R48, R244.reuse, R50, R16 ;  /* 0x00000032f430723c */ /* 0x040ff00000041810 */
[----:B------:R-:W-:Y:S01]  /*29e0*/  HMMA.16816.F32.BF16 R44, R244, R46, R8 ;  /* 0x0000002ef42c723c */ /* 0x000fe20000041808 */
[----:B------:R-:W-:Y:S06]  /*29f0*/  BAR.SYNC.DEFER_BLOCKING 0x0 ;  /* 0x0000000000007b1d */ /* 0x000fec0000010000 */
[----:B------:R-:W-:Y:S05]  /*2a00*/  @P0 BRA `(.L_x_1) ;  /* 0x0000057000000947 */ /* 0x000fea0003800000 */
[----:B------:R-:W-:Y:S01]  /*2a10*/  ULEA UR4, UR8, UR11, 0x6 ;  /* 0x0000000b08047291 */ /* 0x000fe2000f8e303f */
[----:B------:R-:W-:Y:S01]  /*2a20*/  ISETP.NE.AND P1, PT, R88, 0x1, PT ;  /* 0x000000015800780c */ /* 0x000fe20003f25270 */
[----:B------:R-:W-:-:S04]  /*2a30*/  IMAD.MOV.U32 R9, RZ, RZ, RZ ;  /* 0x000000ffff097224 */ /* 0x000fc800078e00ff */
[----:B------:R-:W-:-:S05]  /*2a40*/  IMAD.U32 R2, RZ, RZ, UR4 ;  /* 0x00000004ff027e24 */ /* 0x000fca000f8e00ff */
[----:B------:R-:W-:-:S05]  /*2a50*/  IADD3 R5, R2, -0x80, R87 ;  /* 0xffffff8002057810 */ /* 0x000fca0007ffe057 */
[----:B------:R-:W-:-:S04]  /*2a60*/  @P1 IMAD.HI.U32 R6, R5, c[0x0][0x2bc], RZ ;  /* 0x0000af0005061a27 */ /* 0x000fc800078e00ff */
[----:B------:R-:W-:Y:S01]  /*2a70*/  IMAD.MOV.U32 R2, RZ, RZ, R5 ;  /* 0x000000ffff027224 */ /* 0x000fe200078e0005 */
[----:B------:R-:W-:-:S04]  /*2a80*/  @P1 SHF.R.U32.HI R2, RZ, c[0x0][0x2c0], R6 ;  /* 0x0000b000ff021a19 */ /* 0x000fc80000011606 */
[----:B------:R-:W-:-:S04]  /*2a90*/  @!P2 IADD3 R7, P0, R2, UR12, RZ ;  /* 0x0000000c0207ac10 */ /* 0x000fc8000ff1e0ff */
[----:B------:R-:W-:Y:S02]  /*2aa0*/  @!P2 LEA.HI.X.SX32 R8, R2, UR6, 0x1, P0 ;  /* 0x000000060208ac11 */ /* 0x000fe400080f0eff */
[----:B------:R-:W-:-:S04]  /*2ab0*/  @!P2 LEA R6, P0, R7, c[0x0][0x2a0], 0x2 ;  /* 0x0000a8000706aa11 */ /* 0x000fc800078010ff */
[----:B------:R-:W-:-:S05]  /*2ac0*/  @!P2 LEA.HI.X R7, R7, c[0x0][0x2a4], R8, 0x2, P0 ;  /* 0x0000a9000707aa11 */ /* 0x000fca00000f1408 */
[----:B------:R1:W2:Y:S01]  /*2ad0*/  @!P2 LDG.E R9, [R6.64] ;  /* 0x0000000e0609a981 */ /* 0x0002a2000c1e1900 */
[----:B------:R-:W-:Y:S01]  /*2ae0*/  IMAD.MOV R2, RZ, RZ, -R2 ;  /* 0x000000ffff027224 */ /* 0x000fe200078e0a02 */
[----:B------:R-:W-:Y:S01]  /*2af0*/  SEL R24, RZ, 0x10, P5 ;  /* 0x00000010ff187807 */ /* 0x000fe20002800000 */
[----:B------:R-:W-:Y:S01]  /*2b00*/  IMAD.WIDE R26, R86, 0x2, RZ ;  /* 0x00000002561a7825 */ /* 0x000fe200078e02ff */
[----:B------:R-:W-:Y:S02]  /*2b10*/  SEL R23, RZ, 0x10, P4 ;  /* 0x00000010ff177807 */ /* 0x000fe40002000000 */
[----:B------:R-:W-:Y:S01]  /*2b20*/  SEL R22, RZ, 0x10, P3 ;  /* 0x00000010ff167807 */ /* 0x000fe20001800000 */
[----:B------:R-:W-:Y:S01]  /*2b30*/  IMAD R10, R2, c[0x0][0x2b8], R5 ;  /* 0x0000ae00020a7a24 */ /* 0x000fe200078e0205 */
[----:B------:R-:W-:-:S04]  /*2b40*/  IADD3 R14, -R85, 0x10, RZ ;  /* 0x00000010550e7810 */ /* 0x000fc80007ffe1ff */
[----:B------:R-:W-:Y:S01]  /*2b50*/  SHF.R.S32.HI R2, RZ, 0x1f, R10 ;  /* 0x0000001fff027819 */ /* 0x000fe2000001140a */
[----:B------:R-:W-:Y:S01]  /*2b60*/  STL [R1+0x50], R10 ;  /* 0x0000500a01007387 */ /* 0x000fe20000100800 */
[----:B------:R-:W-:-:S03]  /*2b70*/  LOP3.LUT R14, R14, 0xf, RZ, 0xc0, !PT ;  /* 0x0000000f0e0e7812 */ /* 0x000fc600078ec0ff */
[----:B------:R-:W-:-:S04]  /*2b80*/  IMAD R2, R2, c[0x0][0x1e0], RZ ;  /* 0x0000780002027a24 */ /* 0x000fc800078e02ff */
[C---:B------:R-:W-:Y:S02]  /*2b90*/  IMAD R2, R10.reuse, c[0x0][0x1e4], R2 ;  /* 0x000079000a027a24 */ /* 0x040fe400078e0202 */
[----:B-1----:R-:W-:-:S04]  /*2ba0*/  IMAD.WIDE.U32 R6, R10, c[0x0][0x1e0], RZ ;  /* 0x000078000a067a25 */ /* 0x002fc800078e00ff */
[----:B------:R-:W-:Y:S01]  /*2bb0*/  IMAD.IADD R7, R7, 0x1, R2 ;  /* 0x0000000107077824 */ /* 0x000fe200078e0202 */
[----:B--2---:R-:W-:-:S03]  /*2bc0*/  SHF.R.S32.HI R2, RZ, 0x1f, R9 ;  /* 0x0000001fff027819 */ /* 0x004fc60000011409 */
[----:B------:R-:W-:Y:S01]  /*2bd0*/  IMAD.WIDE.U32 R6, R9, c[0x0][0x1f0], R6 ;  /* 0x00007c0009067a25 */ /* 0x000fe200078e0006 */
[----:B------:R-:W-:Y:S03]  /*2be0*/  STL [R1+0x44], R9 ;  /* 0x0000440901007387 */ /* 0x000fe60000100800 */
[----:B------:R-:W-:-:S04]  /*2bf0*/  IMAD R2, R2, c[0x0][0x1f0], RZ ;  /* 0x00007c0002027a24 */ /* 0x000fc800078e02ff */
[----:B------:R-:W-:Y:S01]  /*2c00*/  IMAD R5, R9, c[0x0][0x1f4], R2 ;  /* 0x00007d0009057a24 */ /* 0x000fe200078e0202 */
[----:B------:R-:W-:-:S04]  /*2c10*/  IADD3 R2, P0, R6, UR18, RZ ;  /* 0x0000001206027c10 */ /* 0x000fc8000ff1e0ff */
[----:B------:R-:W-:Y:S02]  /*2c20*/  IADD3.X R6, R7, UR16, R5, P0, !PT ;  /* 0x0000001007067c10 */ /* 0x000fe400087fe405 */
[C---:B------:R-:W-:Y:S02]  /*2c30*/  LEA R13, P0, R2.reuse, c[0x0][0x1c8], 0x1 ;  /* 0x00007200020d7a11 */ /* 0x040fe400078008ff */
[----:B------:R-:W-:Y:S02]  /*2c40*/  IADD3 R7, -R23, 0x10, RZ ;  /* 0x0000001017077810 */ /* 0x000fe40007ffe1ff */
[----:B------:R-:W-:Y:S02]  /*2c50*/  LEA.HI.X R12, R2, c[0x0][0x1cc], R6, 0x1, P0 ;  /* 0x00007300020c7a11 */ /* 0x000fe400000f0c06 */
[----:B------:R-:W1:Y:S01]  /*2c60*/  SHFL.IDX PT, R2, R13, 0x1, 0x181f ;  /* 0x00381f000d027f89 */ /* 0x000e6200000e0000 */
[----:B------:R-:W-:-:S03]  /*2c70*/  IADD3 R6, -R24, 0x10, RZ ;  /* 0x0000001018067810 */ /* 0x000fc60007ffe1ff */
[----:B------:R-:W2:Y:S01]  /*2c80*/  SHFL.IDX PT, R5, R12, 0x1, 0x181f ;  /* 0x00381f000c057f89 */ /* 0x000ea200000e0000 */
[----:B------:R-:W-:-:S04]  /*2c90*/  LOP3.LUT R6, R6, 0xf, RZ, 0xc0, !PT ;  /* 0x0000000f06067812 */ /* 0x000fc800078ec0ff */
[----:B-1----:R-:W-:Y:S02]  /*2ca0*/  IADD3 R20, P1, P0, R6, R2, R26 ;  /* 0x0000000206147210 */ /* 0x002fe4000783e01a */
[----:B------:R-:W-:Y:S02]  /*2cb0*/  SHF.R.S32.HI R6, RZ, 0x1f, R177 ;  /* 0x0000001fff067819 */ /* 0x000fe400000114b1 */
[----:B--2---:R-:W-:Y:S02]  /*2cc0*/  IADD3.X R21, RZ, R5, R27, P1, P0 ;  /* 0x00000005ff157210 */ /* 0x004fe40000fe041b */
[----:B------:R-:W-:-:S04]  /*2cd0*/  LEA.HI R6, R6, R177, RZ, 0x3 ;  /* 0x000000b106067211 */ /* 0x000fc800078f18ff */
[----:B------:R-:W-:-:S05]  /*2ce0*/  LOP3.LUT R6, R6, 0xfffffff8, RZ, 0xc0, !PT ;  /* 0xfffffff806067812 */ /* 0x000fca00078ec0ff */
[----:B------:R-:W-:Y:S01]  /*2cf0*/  IMAD.WIDE R10, R6, 0x2, RZ ;  /* 0x00000002060a7825 */ /* 0x000fe200078e02ff */
[----:B------:R-:W-:Y:S02]  /*2d00*/  LOP3.LUT R6, R7, 0xf, RZ, 0xc0, !PT ;  /* 0x0000000f07067812 */ /* 0x000fe400078ec0ff */
[----:B------:R-:W-:Y:S02]  /*2d10*/  IADD3 R7, -R22, 0x10, RZ ;  /* 0x0000001016077810 */ /* 0x000fe40007ffe1ff */
[----:B------:R-:W-:Y:S02]  /*2d20*/  IADD3 R18, P1, P0, R6, R2, R10 ;  /* 0x0000000206127210 */ /* 0x000fe4000783e00a */
[----:B------:R-:W-:Y:S02]  /*2d30*/  SHF.R.S32.HI R6, RZ, 0x1f, R133 ;  /* 0x0000001fff067819 */ /* 0x000fe40000011485 */
[----:B------:R-:W-:Y:S02]  /*2d40*/  IADD3.X R19, RZ, R5, R11, P1, P0 ;  /* 0x00000005ff137210 */ /* 0x000fe40000fe040b */
[----:B------:R-:W-:-:S04]  /*2d50*/  LEA.HI R6, R6, R133, RZ, 0x3 ;  /* 0x0000008506067211 */ /* 0x000fc800078f18ff */
[----:B------:R-:W-:-:S05]  /*2d60*/  LOP3.LUT R6, R6, 0xfffffff8, RZ, 0xc0, !PT ;  /* 0xfffffff806067812 */ /* 0x000fca00078ec0ff */
[----:B------:R-:W-:Y:S01]  /*2d70*/  IMAD.WIDE R8, R6, 0x2, RZ ;  /* 0x0000000206087825 */ /* 0x000fe200078e02ff */
[----:B------:R-:W-:-:S04]  /*2d80*/  LOP3.LUT R6, R7, 0xf, RZ, 0xc0, !PT ;  /* 0x0000000f07067812 */ /* 0x000fc800078ec0ff */
[----:B------:R-:W-:Y:S02]  /*2d90*/  IADD3 R16, P1, P0, R6, R2, R8 ;  /* 0x0000000206107210 */ /* 0x000fe4000783e008 */
[----:B------:R-:W-:Y:S02]  /*2da0*/  SHF.R.S32.HI R6, RZ, 0x1f, R178 ;  /* 0x0000001fff067819 */ /* 0x000fe400000114b2 */
[----:B------:R-:W-:Y:S02]  /*2db0*/  IADD3.X R17, RZ, R5, R9, P1, P0 ;  /* 0x00000005ff117210 */ /* 0x000fe40000fe0409 */
[----:B------:R-:W-:-:S04]  /*2dc0*/  LEA.HI R6, R6, R178, RZ, 0x3 ;  /* 0x000000b206067211 */ /* 0x000fc800078f18ff */
[----:B------:R-:W-:-:S05]  /*2dd0*/  LOP3.LUT R6, R6, 0xfffffff8, RZ, 0xc0, !PT ;  /* 0xfffffff806067812 */ /* 0x000fca00078ec0ff */
[----:B------:R-:W-:-:S05]  /*2de0*/  IMAD.WIDE R6, R6, 0x2, RZ ;  /* 0x0000000206067825 */ /* 0x000fca00078e02ff */
[----:B------:R-:W-:Y:S02]  /*2df0*/  IADD3 R14, P1, P0, R14, R2, R6 ;  /* 0x000000020e0e7210 */ /* 0x000fe4000783e006 */
[----:B------:R-:W1:Y:S02]  /*2e00*/  SHFL.IDX PT, R2, R13, RZ, 0x181f ;  /* 0x00181fff0d027589 */ /* 0x000e6400000e0000 */
[----:B------:R-:W-:Y:S02]  /*2e10*/  IADD3.X R15, RZ, R5, R7, P1, P0 ;  /* 0x00000005ff0f7210 */ /* 0x000fe40000fe0407 */
[----:B------:R1:W2:Y:S02]  /*2e20*/  SHFL.IDX PT, R5, R12, RZ, 0x181f ;  /* 0x00181fff0c057589 */ /* 0x0002a400000e0000 */
[----:B-1----:R-:W-:-:S05]  /*2e30*/  IADD3 R12, P0, R26, R2, RZ ;  /* 0x000000021a0c7210 */ /* 0x002fca0007f1e0ff */
[----:B--2---:R-:W-:Y:S01]  /*2e40*/  IMAD.X R13, R27, 0x1, R5, P0 ;  /* 0x000000011b0d7824 */ /* 0x004fe200000e0605 */
[----:B------:R-:W-:-:S05]  /*2e50*/  IADD3 R10, P0, R10, R2, RZ ;  /* 0x000000020a0a7210 */ /* 0x000fca0007f1e0ff */
[----:B------:R-:W-:Y:S01]  /*2e60*/  IMAD.X R11, R11, 0x1, R5, P0 ;  /* 0x000000010b0b7824 */ /* 0x000fe200000e0605 */
[----:B------:R-:W-:-:S05]  /*2e70*/  IADD3 R8, P0, R8, R2, RZ ;  /* 0x0000000208087210 */ /* 0x000fca0007f1e0ff */
[----:B------:R-:W-:Y:S01]  /*2e80*/  IMAD.X R9, R9, 0x1, R5, P0 ;  /* 0x0000000109097824 */ /* 0x000fe200000e0605 */
[----:B------:R-:W-:Y:S01]  /*2e90*/  IADD3 R6, P0, R6, R2, RZ ;  /* 0x0000000206067210 */ /* 0x000fe20007f1e0ff */
[----:B------:R-:W-:-:S04]  /*2ea0*/  IMAD.SHL.U32 R2, R179, 0x2, RZ ;  /* 0x00000002b3027824 */ /* 0x000fc800078e00ff */
[----:B------:R-:W-:Y:S01]  /*2eb0*/  IMAD.X R7, R7, 0x1, R5, P0 ;  /* 0x0000000107077824 */ /* 0x000fe200000e0605 */
[----:B------:R-:W-:Y:S01]  /*2ec0*/  ISETP.NE.U32.AND P0, PT, R24, RZ, PT ;  /* 0x000000ff1800720c */ /* 0x000fe20003f05070 */
[----:B------:R1:W-:Y:S04]  /*2ed0*/  LDGSTS.E.BYPASS.LTC128B.128 [R2+0x10100], [R12.64], !P5 ;  /* 0x101000000c027fae */ /* 0x0003e8000e901d4e */
[----:B------:R1:W-:Y:S04]  /*2ee0*/  LDGSTS.E.BYPASS.LTC128B.128 [R2+0x12100], [R10.64], !P4 ;  /* 0x121000000a027fae */ /* 0x0003e8000e101d4e */
[----:B------:R1:W-:Y:S04]  /*2ef0*/  LDGSTS.E.BYPASS.LTC128B.128 [R2+0x14100], [R8.64], !P3 ;  /* 0x1410000008027fae */ /* 0x0003e8000d901d4e */
[----:B------:R1:W-:Y:S04]  /*2f00*/  LDGSTS.E.BYPASS.LTC128B.128 [R2+0x16100], [R6.64], !P6 ;  /* 0x1610000006027fae */ /* 0x0003e8000f101d4e */
[----:B------:R1:W-:Y:S01]  /*2f10*/  LDGSTS.E.BYPASS.LTC128B.128.ZFILL [R2+0x11100], [R20.64], P0 ;  /* 0x1110000014027fae */ /* 0x0003e20008141d4e */
[----:B------:R-:W-:-:S13]  /*2f20*/  ISETP.NE.U32.AND P0, PT, R23, RZ, PT ;  /* 0x000000ff1700720c */ /* 0x000fda0003f05070 */
[----:B------:R1:W-:Y:S01]  /*2f30*/  LDGSTS.E.BYPASS.LTC128B.128.ZFILL [R2+0x13100], [R18.64], P0 ;  /* 0x1310000012027fae */ /* 0x0003e20008141d4e */
[----:B------:R-:W-:-:S13]  /*2f40*/  ISETP.NE.U32.AND P0, PT, R22, RZ, PT ;  /* 0x000000ff1600720c */ /* 0x000fda0003f05070 */
[----:B------:R1:W-:Y:S01]  /*2f50*/  LDGSTS.E.BYPASS.LTC128B.128.ZFILL [R2+0x15100], [R16.64], P0 ;  /* 0x1510000010027fae */ /* 0x0003e20008141d4e */
[----:B------:R-:W-:-:S13]  /*2f60*/  ISETP.NE.U32.AND P0, PT, R85, RZ, PT ;  /* 0x000000ff5500720c */ /* 0x000fda0003f05070 */
[----:B------:R1:W-:Y:S02]  /*2f70*/  LDGSTS.E.BYPASS.LTC128B.128.ZFILL [R2+0x17100], [R14.64], P0 ;  /* 0x171000000e027fae */ /* 0x0003e40008141d4e */
.L_x_1:
[----:B-1----:R-:W-:Y:S01]  /*2f80*/  SHF.R.S32.HI R2, RZ, 0x1f, R84 ;  /* 0x0000001fff027819 */ /* 0x002fe20000011454 */
[----:B------:R-:W0:Y:S01]  /*2f90*/  LDGDEPBAR ;  /* 0x00000000000079af */ /* 0x000e220000000000 */
[----:B------:R-:W-:Y:S02]  /*2fa0*/  SHF.L.U32 R135, R3, 0x1, RZ ;  /* 0x0000000103877819 */ /* 0x000fe400000006ff */
[----:B------:R-:W-:-:S03]  /*2fb0*/  LEA.HI R5, R2, R84, RZ, 0x2 ;  /* 0x0000005402057211 */ /* 0x000fc600078f10ff */
[--C-:B------:R-:W-:Y:S01]  /*2fc0*/  IMAD R248, R4, 0x2, R135.reuse ;  /* 0x0000000204f87824 */ /* 0x100fe200078e0287 */
[----:B------:R-:W-:Y:S01]  /*2fd0*/  LOP3.LUT R2, R5, 0x7ffffffc, RZ, 0xc0, !PT ;  /* 0x7ffffffc05027812 */ /* 0x000fe200078ec0ff */
[----:B------:R1:W-:Y:S01]  /*2fe0*/  STL [R1+0xa8], R5 ;  /* 0x0000a80501007387 */ /* 0x0003e20000100800 */
[C---:B------:R-:W-:Y:S02]  /*2ff0*/  IMAD R251, R0.reuse, 0x2, R135 ;  /* 0x0000000200fb7824 */ /* 0x040fe400078e0287 */
[----:B------:R-:W-:Y:S01]  /*3000*/  LEA R250, R0, R248, 0x1 ;  /* 0x000000f800fa7211 */ /* 0x000fe200078e08ff */
[----:B------:R-:W-:Y:S01]  /*3010*/  IMAD.IADD R2, R84, 0x1, -R2 ;  /* 0x0000000154027824 */ /* 0x000fe200078e0a02 */
[----:B------:R-:W-:Y:S04]  /*3020*/  LDSM.16.MT88.4 R76, [R135+0x2100] ;  /* 0x00210000874c783b */ /* 0x000fe80000004200 */
[----:B------:R-:W-:Y:S04]  /*3030*/  LDSM.16.MT88.4 R24, [R251+0x100] ;  /* 0x00010000fb18783b */ /* 0x000fe80000004200 */
[----:B------:R-:W-:Y:S04]  /*3040*/  LDSM.16.MT88.4 R60, [R248+0x900] ;  /* 0x00090000f83c783b */ /* 0x000fe80000004200 */
[----:B------:R-:W-:Y:S01]  /*3050*/  LDSM.16.MT88.4 R72, [R248+0x2100] ;  /* 0x00210000f848783b */ /* 0x000fe20000004200 */
[----:B-1----:R-:W-:-:S04]  /*3060*/  IMAD.U32 R5, RZ, RZ, UR17 ;  /* 0x00000011ff057e24 */ /* 0x002fc8000f8e00ff */
[----:B------:R-:W-:-:S05]  /*3070*/  IMAD R2, R2, -0x2, R5 ;  /* 0xfffffffe02027824 */ /* 0x000fca00078e0205 */
[----:B------:R-:W-:-:S04]  /*3080*/  ISETP.GT.AND P0, PT, R2, RZ, PT ;  /* 0x000000ff0200720c */ /* 0x000fc80003f04270 */
[----:B------:R-:W-:Y:S02]  /*3090*/  FSEL R15, R42, -INF , P0 ;  /* 0xff8000002a0f7808 */ /* 0x000fe40000000000 */
[----:B------:R-:W-:Y:S02]  /*30a0*/  FSEL R9, R40, -INF , P0 ;  /* 0xff80000028097808 */ /* 0x000fe40000000000 */
[----:B------:R-:W-:-:S04]  /*30b0*/  ISETP.GT.AND P0, PT, R2, 0x1, PT ;  /* 0x000000010200780c */ /* 0x000fc80003f04270 */
[----:B------:R-:W-:Y:S02]  /*30c0*/  FSEL R20, R43, -INF , P0 ;  /* 0xff8000002b147808 */ /* 0x000fe40000000000 */
[----:B------:R-:W-:Y:S02]  /*30d0*/  FSEL R8, R41, -INF , P0 ;  /* 0xff80000029087808 */ /* 0x000fe40000000000 */
[----:B------:R-:W-:Y:S02]  /*30e0*/  ISETP.GT.AND P0, PT, R2, 0x8, PT ;  /* 0x000000080200780c */ /* 0x000fe40003f04270 */
[----:B------:R-:W-:Y:S02]  /*30f0*/  FMNMX.FTZ R12, R9, R8, !PT ;  /* 0x00000008090c7209 */ /* 0x000fe40007810000 */
[----:B------:R-:W-:Y:S02]  /*3100*/  FSEL R19, R58, -INF , P0 ;  /* 0xff8000003a137808 */ /* 0x000fe40000000000 */
[----:B------:R-:W-:-:S02]  /*3110*/  FSEL R7, R56, -INF , P0 ;  /* 0xff80000038077808 */ /* 0x000fc40000000000 */
[C---:B------:R-:W-:Y:S02]  /*3120*/  ISETP.GT.AND P0, PT, R2.reuse, 0x9, PT ;  /* 0x000000090200780c */ /* 0x040fe40003f04270 */
[----:B------:R-:W-:Y:S02]  /*3130*/  FMNMX.FTZ R12, R7, R12, !PT ;  /* 0x0000000c070c7209 */ /* 0x000fe40007810000 */
[----:B------:R-:W-:Y:S02]  /*3140*/  FSEL R18, R59, -INF , P0 ;  /* 0xff8000003b127808 */ /* 0x000fe40000000000 */
[----:B------:R-:W-:Y:S02]  /*3150*/  FSEL R6, R57, -INF , P0 ;  /* 0xff80000039067808 */ /* 0x000fe40000000000 */
[----:B------:R-:W-:Y:S01]  /*3160*/  ISETP.GT.AND P0, PT, R2, 0x10, PT ;  /* 0x000000100200780c */ /* 0x000fe20003f04270 */
[----:B------:R-:W-:Y:S01]  /*3170*/  LDSM.16.MT88.4 R56, [R251+0x900] ;  /* 0x00090000fb38783b */ /* 0x000fe20000004200 */
[----:B------:R-:W-:-:S02]  /*3180*/  FMNMX.FTZ R12, R6, R12, !PT ;  /* 0x0000000c060c7209 */ /* 0x000fc40007810000 */
[----:B------:R-:W-:Y:S02]  /*3190*/  FSEL R17, R38, -INF , P0 ;  /* 0xff80000026117808 */ /* 0x000fe40000000000 */
[----:B------:R-:W-:Y:S02]  /*31a0*/  FSEL R5, R36, -INF , P0 ;  /* 0xff80000024057808 */ /* 0x000fe40000000000 */
[----:B------:R-:W-:Y:S02]  /*31b0*/  ISETP.GT.AND P0, PT, R2, 0x11, PT ;  /* 0x000000110200780c */ /* 0x000fe40003f04270 */
[----:B------:R-:W-:Y:S02]  /*31c0*/  FMNMX.FTZ R12, R5, R12, !PT ;  /* 0x0000000c050c7209 */ /* 0x000fe40007810000 */
[----:B------:R-:W-:Y:S02]  /*31d0*/  FSEL R16, R39, -INF , P0 ;  /* 0xff80000027107808 */ /* 0x000fe40000000000 */
[----:B------:R-:W-:-:S02]  /*31e0*/  FSEL R11, R37, -INF , P0 ;  /* 0xff800000250b7808 */ /* 0x000fc40000000000 */
[----:B------:R-:W-:Y:S02]  /*31f0*/  ISETP.GT.AND P0, PT, R2, 0x18, PT ;  /* 0x000000180200780c */ /* 0x000fe40003f04270 */
[----:B------:R-:W-:Y:S02]  /*3200*/  FMNMX.FTZ R12, R11, R12, !PT ;  /* 0x0000000c0b0c7209 */ /* 0x000fe40007810000 */
[----:B------:R-:W-:Y:S02]  /*3210*/  FSEL R21, R54, -INF , P0 ;  /* 0xff80000036157808 */ /* 0x000fe40000000000 */
[----:B------:R-:W-:Y:S02]  /*3220*/  FSEL R10, R52, -INF , P0 ;  /* 0xff800000340a7808 */ /* 0x000fe40000000000 */
[----:B------:R-:W-:Y:S02]  /*3230*/  ISETP.GT.AND P0, PT, R2, 0x19, PT ;  /* 0x000000190200780c */ /* 0x000fe40003f04270 */
[----:B------:R-:W-:-:S02]  /*3240*/  FMNMX.FTZ R12, R10, R12, !PT ;  /* 0x0000000c0a0c7209 */ /* 0x000fc40007810000 */
[----:B------:R-:W-:Y:S02]  /*3250*/  FSEL R23, R55, -INF , P0 ;  /* 0xff80000037177808 */ /* 0x000fe40000000000 */
[----:B------:R-:W-:Y:S02]  /*3260*/  FSEL R14, R53, -INF , P0 ;  /* 0xff800000350e7808 */ /* 0x000fe40000000000 */
[----:B------:R-:W-:Y:S01]  /*3270*/  ISETP.GT.AND P0, PT, R2, 0x20, PT ;  /* 0x000000200200780c */ /* 0x000fe20003f04270 */
[----:B------:R-:W-:Y:S01]  /*3280*/  LDSM.16.MT88.4 R52, [R135+0x900] ;  /* 0x000900008734783b */ /* 0x000fe20000004200 */
        /* <DEDUP_REMOVED lines=16> */
[----:B------:R-:W-:Y:S01]  /*3390*/  ISETP.GT.AND P0, PT, R2, 0x30, PT ;  /* 0x000000300200780c */ /* 0x000fe20003f04270 */
[----:B------:R-:W-:Y:S01]  /*33a0*/  LDSM.16.MT88.4 R48, [R250+0x900] ;  /* 0x00090000fa30783b */ /* 0x000fe20000004200 */
        /* <DEDUP_REMOVED lines=12> */
[----:B------:R-:W-:Y:S02]  /*3470*/  ISETP.GT.AND P0, PT, R2, 0x39, PT ;  /* 0x000000390200780c */ /* 0x000fe40003f04270 */
[----:B------:R-:W-:Y:S02]  /*3480*/  FMNMX.FTZ R2, R18, R13, !PT ;  /* 0x0000000d12027209 */ /* 0x000fe40007810000 */
[----:B------:R-:W-:Y:S02]  /*3490*/  FMNMX.FTZ R12, R97, R12, !PT ;  /* 0x0000000c610c7209 */ /* 0x000fe40007810000 */
[----:B------:R-:W-:Y:S02]  /*34a0*/  FMNMX.FTZ R2, R17, R2, !PT ;  /* 0x0000000211027209 */ /* 0x000fe40007810000 */
[----:B------:R-:W-:Y:S02]  /*34b0*/  FMNMX.FTZ R132, R96, R12, !PT ;  /* 0x0000000c60847209 */ /* 0x000fe40007810000 */
[----:B------:R-:W-:-:S02]  /*34c0*/  FMNMX.FTZ R2, R16, R2, !PT ;  /* 0x0000000210027209 */ /* 0x000fc40007810000 */
[----:B------:R-:W-:Y:S02]  /*34d0*/  FSEL R94, R45, -INF , P0 ;  /* 0xff8000002d5e7808 */ /* 0x000fe40000000000 */
[----:B------:R-:W-:Y:S02]  /*34e0*/  FMNMX.FTZ R2, R21, R2, !PT ;  /* 0x0000000215027209 */ /* 0x000fe40007810000 */
[----:B------:R-:W-:Y:S02]  /*34f0*/  FMNMX.FTZ R132, R95, R132, !PT ;  /* 0x000000845f847209 */ /* 0x000fe40007810000 */
[----:B------:R-:W-:Y:S02]  /*3500*/  FMNMX.FTZ R2, R23, R2, !PT ;  /* 0x0000000217027209 */ /* 0x000fe40007810000 */
[----:B------:R-:W-:Y:S02]  /*3510*/  FMNMX.FTZ R132, R94, R132, !PT ;  /* 0x000000845e847209 */ /* 0x000fe40007810000 */
[----:B------:R-:W-:-:S02]  /*3520*/  FMNMX.FTZ R2, R113, R2, !PT ;  /* 0x0000000271027209 */ /* 0x000fc40007810000 */
[----:B------:R-:W-:Y:S01]  /*3530*/  FSEL R102, R47, -INF , P0 ;  /* 0xff8000002f667808 */ /* 0x000fe20000000000 */
[----:B------:R-:W1:Y:S01]  /*3540*/  SHFL.BFLY PT, R12, R132, 0x2, 0x1f ;  /* 0x0c401f00840c7f89 */ /* 0x000e6200000e0000 */
[----:B------:R-:W-:-:S03]  /*3550*/  FMNMX.FTZ R2, R112, R2, !PT ;  /* 0x0000000270027209 */ /* 0x000fc60007810000 */
[----:B------:R-:W-:Y:S01]  /*3560*/  LDSM.16.MT88.4 R44, [R135+0x2900] ;  /* 0x00290000872c783b */ /* 0x000fe20000004200 */
[----:B------:R-:W-:-:S04]  /*3570*/  FMNMX.FTZ R2, R111, R2, !PT ;  /* 0x000000026f027209 */ /* 0x000fc80007810000 */
[----:B------:R-:W-:-:S04]  /*3580*/  FMNMX.FTZ R2, R110, R2, !PT ;  /* 0x000000026e027209 */ /* 0x000fc80007810000 */
[----:B------:R-:W-:-:S04]  /*3590*/  FMNMX.FTZ R2, R109, R2, !PT ;  /* 0x000000026d027209 */ /* 0x000fc80007810000 */
[----:B------:R-:W-:-:S04]  /*35a0*/  FMNMX.FTZ R2, R108, R2, !PT ;  /* 0x000000026c027209 */ /* 0x000fc80007810000 */
[----:B------:R-:W-:Y:S02]  /*35b0*/  FMNMX.FTZ R2, R103, R2, !PT ;  /* 0x0000000267027209 */ /* 0x000fe40007810000 */
[----:B-1----:R-:W-:Y:S02]  /*35c0*/  FMNMX.FTZ R132, R132, R12, !PT ;  /* 0x0000000c84847209 */ /* 0x002fe40007810000 */
[----:B------:R-:W-:-:S03]  /*35d0*/  FMNMX.FTZ R2, R102, R2, !PT ;  /* 0x0000000266027209 */ /* 0x000fc60007810000 */
[----:B------:R-:W1:Y:S04]  /*35e0*/  SHFL.BFLY PT, R12, R132, 0x1, 0x1f ;  /* 0x0c201f00840c7f89 */ /* 0x000e6800000e0000 */
[----:B------:R-:W2:Y:S01]  /*35f0*/  SHFL.BFLY PT, R22, R2, 0x2, 0x1f ;  /* 0x0c401f0002167f89 */ /* 0x000ea200000e0000 */
[----:B-1----:R-:W-:Y:S02]  /*3600*/  FMNMX.FTZ R132, R132, R12, !PT ;  /* 0x0000000c84847209 */ /* 0x002fe40007810000 */
[----:B--2---:R-:W-:-:S03]  /*3610*/  FMNMX.FTZ R2, R2, R22, !PT ;  /* 0x0000001602027209 */ /* 0x004fc60007810000 */
[C---:B------:R-:W-:Y:S01]  /*3620*/  FMUL.FTZ R13, R132.reuse, c[0x0][0x2d0] ;  /* 0x0000b400840d7a20 */ /* 0x040fe20000410000 */
[----:B------:R-:W-:Y:S01]  /*3630*/  FSETP.NEU.FTZ.AND P0, PT, R132, -INF , PT ;  /* 0xff8000008400780b */ /* 0x000fe20003f1d000 */
[----:B------:R-:W1:Y:S03]  /*3640*/  SHFL.BFLY PT, R12, R2, 0x1, 0x1f ;  /* 0x0c201f00020c7f89 */ /* 0x000e6600000e0000 */
[----:B------:R-:W-:-:S05]  /*3650*/  FSEL R13, R13, RZ, P0 ;  /* 0x000000ff0d0d7208 */ /* 0x000fca0000000000 */
[--C-:B------:R-:W-:Y:S02]  /*3660*/  FFMA.FTZ R14, R14, c[0x0][0x2d0], -R13.reuse ;  /* 0x0000b4000e0e7a23 */ /* 0x100fe4000001080d */
[--C-:B------:R-:W-:Y:S02]  /*3670*/  FFMA.FTZ R9, R9, c[0x0][0x2d0], -R13.reuse ;  /* 0x0000b40009097a23 */ /* 0x100fe4000001080d */
[--C-:B------:R-:W-:Y:S01]  /*3680*/  FFMA.FTZ R8, R8, c[0x0][0x2d0], -R13.reuse ;  /* 0x0000b40008087a23 */ /* 0x100fe2000001080d */
[----:B------:R-:W-:Y:S01]  /*3690*/  MUFU.EX2 R91, R14 ;  /* 0x0000000e005b7308 */ /* 0x000fe20000000800 */
[--C-:B------:R-:W-:Y:S02]  /*36a0*/  FFMA.FTZ R7, R7, c[0x0][0x2d0], -R13.reuse ;  /* 0x0000b40007077a23 */ /* 0x100fe4000001080d */
[--C-:B------:R-:W-:Y:S02]  /*36b0*/  FFMA.FTZ R6, R6, c[0x0][0x2d0], -R13.reuse ;  /* 0x0000b40006067a23 */ /* 0x100fe4000001080d */
[----:B------:R-:W-:-:S02]  /*36c0*/  FFMA.FTZ R11, R11, c[0x0][0x2d0], -R13 ;  /* 0x0000b4000b0b7a23 */ /* 0x000fc4000001080d */
[--C-:B------:R-:W-:Y:S01]  /*36d0*/  FFMA.FTZ R10, R10, c[0x0][0x2d0], -R13.reuse ;  /* 0x0000b4000a0a7a23 */ /* 0x100fe2000001080d */
[----:B------:R-:W-:Y:S01]  /*36e0*/  MUFU.EX2 R85, R9 ;  /* 0x0000000900557308 */ /* 0x000fe20000000800 */
[----:B------:R-:W-:Y:S01]  /*36f0*/  FFMA.FTZ R5, R5, c[0x0][0x2d0], -R13 ;  /* 0x0000b40005057a23 */ /* 0x000fe2000001080d */
[----:B-1----:R-:W-:-:S06]  /*3700*/  FMNMX.FTZ R2, R2, R12, !PT ;  /* 0x0000000c02027209 */ /* 0x002fcc0007810000 */
[----:B------:R-:W1:Y:S01]  /*3710*/  MUFU.EX2 R83, R8 ;  /* 0x0000000800537308 */ /* 0x000e620000000800 */
[C---:B------:R-:W-:Y:S01]  /*3720*/  FSETP.NEU.FTZ.AND P0, PT, R2.reuse, -INF , PT ;  /* 0xff8000000200780b */ /* 0x040fe20003f1d000 */
[----:B------:R-:W-:-:S05]  /*3730*/  FMUL.FTZ R12, R2, c[0x0][0x2d0] ;  /* 0x0000b400020c7a20 */ /* 0x000fca0000410000 */
[----:B------:R-:W-:Y:S01]  /*3740*/  FSEL R12, R12, RZ, P0 ;  /* 0x000000ff0c0c7208 */ /* 0x000fe20000000000 */
[----:B------:R-:W-:Y:S01]  /*3750*/  MUFU.EX2 R82, R7 ;  /* 0x0000000700527308 */ /* 0x000fe20000000800 */
[----:B------:R-:W-:-:S03]  /*3760*/  PLOP3.LUT P0, PT, PT, PT, UP0, 0x40, 0x0 ;  /* 0x000000000000781c */ /* 0x000fc60003f0e808 */
[--C-:B------:R-:W-:Y:S02]  /*3770*/  FFMA.FTZ R3, R19, c[0x0][0x2d0], -R12.reuse ;  /* 0x0000b40013037a23 */ /* 0x100fe4000001080c */
[--C-:B------:R-:W-:Y:S02]  /*3780*/  FFMA.FTZ R15, R15, c[0x0][0x2d0], -R12.reuse ;  /* 0x0000b4000f0f7a23 */ /* 0x100fe4000001080c */
[----:B------:R2:W-:Y:S01]  /*3790*/  MUFU.EX2 R80, R3 ;  /* 0x0000000300507308 */ /* 0x0005e20000000800 */
[--C-:B------:R-:W-:Y:S01]  /*37a0*/  FFMA.FTZ R20, R20, c[0x0][0x2d0], -R12.reuse ;  /* 0x0000b40014147a23 */ /* 0x100fe2000001080c */
[----:B-1----:R-:W-:Y:S01]  /*37b0*/  F2FP.BF16.PACK_AB R8, R83, R85 ;  /* 0x000000555308723e */ /* 0x002fe200000010ff */
[----:B------:R-:W-:-:S05]  /*37c0*/  FFMA.FTZ R0, R23, c[0x0][0x2d0], -R12 ;  /* 0x0000b40017007a23 */ /* 0x000fca000001080c */
[----:B------:R-:W-:Y:S01]  /*37d0*/  MUFU.EX2 R86, R6 ;  /* 0x0000000600567308 */ /* 0x000fe20000000800 */
[----:B--2---:R-:W-:-:S07]  /*37e0*/  FFMA.FTZ R3, R18, c[0x0][0x2d0], -R12 ;  /* 0x0000b40012037a23 */ /* 0x004fce000001080c */
[----:B------:R-:W-:Y:S08]  /*37f0*/  MUFU.EX2 R15, R15 ;  /* 0x0000000f000f7308 */ /* 0x000ff00000000800 */
[----:B------:R1:W-:Y:S08]  /*3800*/  MUFU.EX2 R81, R3 ;  /* 0x0000000300517308 */ /* 0x0003f00000000800 */
[----:B------:R-:W2:Y:S01]  /*3810*/  MUFU.EX2 R14, R20 ;  /* 0x00000014000e7308 */ /* 0x000ea20000000800 */
[----:B-1----:R-:W-:-:S07]  /*3820*/  FFMA.FTZ R3, R17, c[0x0][0x2d0], -R12 ;  /* 0x0000b40011037a23 */ /* 0x002fce000001080c */
[----:B------:R1:W-:Y:S01]  /*3830*/  MUFU.EX2 R89, R11 ;  /* 0x0000000b00597308 */ /* 0x0003e20000000800 */
[----:B--2---:R-:W-:-:S07]  /*3840*/  F2FP.BF16.PACK_AB R9, R14, R15 ;  /* 0x0000000f0e09723e */ /* 0x004fce00000010ff */
[----:B------:R2:W-:Y:S08]  /*3850*/  MUFU.EX2 R84, R3 ;  /* 0x0000000300547308 */ /* 0x0005f00000000800 */
[----:B------:R3:W4:Y:S01]  /*3860*/  MUFU.EX2 R90, R10 ;  /* 0x0000000a005a7308 */ /* 0x0007220000000800 */
[----:B-1----:R-:W-:Y:S01]  /*3870*/  F2FP.BF16.PACK_AB R11, R81, R80 ;  /* 0x00000050510b723e */ /* 0x002fe200000010ff */
[----:B--2---:R-:W-:-:S06]  /*3880*/  FFMA.FTZ R3, R16, c[0x0][0x2d0], -R12 ;  /* 0x0000b40010037a23 */ /* 0x004fcc000001080c */
[----:B------:R-:W1:Y:S01]  /*3890*/  MUFU.EX2 R88, R5 ;  /* 0x0000000500587308 */ /* 0x000e620000000800 */
[----:B------:R-:W2:Y:S01]  /*38a0*/  LDSM.16.MT88.4 R16, [R250+0x100] ;  /* 0x00010000fa10783b */ /* 0x000ea20000004200 */
[----:B---3--:R-:W-:-:S06]  /*38b0*/  F2FP.BF16.PACK_AB R10, R86, R82 ;  /* 0x00000052560a723e */ /* 0x008fcc00000010ff */
[----:B------:R3:W5:Y:S01]  /*38c0*/  MUFU.EX2 R87, R3 ;  /* 0x0000000300577308 */ /* 0x0007620000000800 */
[----:B----4-:R-:W-:Y:S01]  /*38d0*/  F2FP.BF16.PACK_AB R6, R91, R90 ;  /* 0x0000005a5b06723e */ /* 0x010fe200000010ff */
[C---:B------:R-:W-:Y:S06]  /*38e0*/  HMMA.16816.F32.BF16 R68, R8.reuse, R34, RZ ;  /* 0x000000220844723c */ /* 0x040fec00000418ff */
[----:B------:R-:W-:Y:S01]  /*38f0*/  MUFU.EX2 R92, R0 ;  /* 0x00000000005c7308 */ /* 0x000fe20000000800 */
[----:B-1----:R-:W-:Y:S01]  /*3900*/  F2FP.BF16.PACK_AB R4, R89, R88 ;  /* 0x000000585904723e */ /* 0x002fe200000010ff */
[----:B------:R-:W-:Y:S01]  /*3910*/  HMMA.16816.F32.BF16 R64, R8, R28, RZ ;  /* 0x0000001c0840723c */ /* 0x000fe200000418ff */
[----:B---3--:R-:W-:Y:S01]  /*3920*/  FFMA.FTZ R3, R21, c[0x0][0x2d0], -R12 ;  /* 0x0000b40015037a23 */ /* 0x008fe2000001080c */
[----:B-----5:R-:W-:-:S04]  /*3930*/  F2FP.BF16.PACK_AB R5, R87, R84 ;  /* 0x000000545705723e */ /* 0x020fc800000010ff */
[----:B------:R-:W1:Y:S02]  /*3940*/  MUFU.EX2 R93, R3 ;  /* 0x00000003005d7308 */ /* 0x000e640000000800 */
[C---:B------:R-:W-:Y:S08]  /*3950*/  HMMA.16816.F32.BF16 R20, R8.reuse, R32, RZ ;  /* 0x000000200814723c */ /* 0x040ff000000418ff */
[----:B------:R-:W-:Y:S01]  /*3960*/  HMMA.16816.F32.BF16 R40, R8, R30, RZ ;  /* 0x0000001e0828723c */ /* 0x000fe200000418ff */
[----:B-1----:R-:W-:-:S07]  /*3970*/  F2FP.BF16.PACK_AB R7, R92, R93 ;  /* 0x0000005d5c07723e */ /* 0x002fce00000010ff */
[C---:B------:R-:W-:Y:S08]  /*3980*/  HMMA.16816.F32.BF16 R36, R8.reuse, R24, RZ ;  /* 0x000000180824723c */ /* 0x040ff000000418ff */
[C---:B------:R-:W-:Y:S08]  /*3990*/  HMMA.16816.F32.BF16 R32, R8.reuse, R26, RZ ;  /* 0x0000001a0820723c */ /* 0x040ff000000418ff */
[C---:B--2---:R-:W-:Y:S08]  /*39a0*/  HMMA.16816.F32.BF16 R28, R8.reuse, R16, RZ ;  /* 0x00000010081c723c */ /* 0x044ff000000418ff */
[----:B------:R-:W-:Y:S08]  /*39b0*/  HMMA.16816.F32.BF16 R24, R8, R18, RZ ;  /* 0x000000120818723c */ /* 0x000ff000000418ff */
[----:B------:R-:W-:Y:S08]  /*39c0*/  HMMA.16816.F32.BF16 R164, R4, R52, R20 ;  /* 0x0000003404a4723c */ /* 0x000ff00000041814 */
[----:B------:R-:W-:Y:S08]  /*39d0*/  HMMA.16816.F32.BF16 R20, R8, R76, RZ ;  /* 0x0000004c0814723c */ /* 0x000ff000000418ff */
[C---:B------:R-:W-:Y:S01]  /*39e0*/  HMMA.16816.F32.BF16 R104, R4.reuse, R60, R64 ;  /* 0x0000003c0468723c */ /* 0x040fe20000041840 */
[----:B------:R-:W-:Y:S07]  /*39f0*/  LDSM.16.MT88.4 R64, [R251+0x4100] ;  /* 0x00410000fb40783b */ /* 0x000fee0000004200 */
[C---:B------:R-:W-:Y:S08]  /*3a00*/  HMMA.16816.F32.BF16 R28, R4.reuse, R48, R28 ;  /* 0x00000030041c723c */ /* 0x040ff0000004181c */
[----:B------:R-:W-:Y:S01]  /*3a10*/  HMMA.16816.F32.BF16 R24, R4, R50, R24 ;  /* 0x000000320418723c */ /* 0x000fe20000041818 */
[----:B------:R-:W-:Y:S07]  /*3a20*/  LDSM.16.MT88.4 R48, [R248+0x4900] ;  /* 0x00490000f830783b */ /* 0x000fee0000004200 */
[----:B------:R-:W-:Y:S01]  /*3a30*/  HMMA.16816.F32.BF16 R16, R8, R78, RZ ;  /* 0x0000004e0810723c */ /* 0x000fe200000418ff */
[----:B------:R-:W-:Y:S01]  /*3a40*/  IMAD.MOV.U32 R139, RZ, RZ, R106 ;  /* 0x000000ffff8b7224 */ /* 0x000fe200078e006a */
[----:B------:R-:W-:Y:S01]  /*3a50*/  MOV R137, R104 ;  /* 0x0000006800897202 */ /* 0x000fe20000000f00 */
[----:B------:R-:W-:-:S02]  /*3a60*/  IMAD.MOV.U32 R138, RZ, RZ, R107 ;  /* 0x000000ffff8a7224 */ /* 0x000fc400078e006b */
[----:B------:R-:W-:-:S03]  /*3a70*/  IMAD.MOV.U32 R136, RZ, RZ, R105 ;  /* 0x000000ffff887224 */ /* 0x000fc600078e0069 */
[C---:B------:R-:W-:Y:S01]  /*3a80*/  HMMA.16816.F32.BF16 R20, R4.reuse, R44, R20 ;  /* 0x0000002c0414723c */ /* 0x040fe20000041814 */
[----:B------:R-:W-:Y:S01]  /*3a90*/  MOV R107, R29 ;  /* 0x0000001d006b7202 */ /* 0x000fe20000000f00 */
[----:B------:R-:W-:Y:S01]  /*3aa0*/  IMAD.MOV.U32 R106, RZ, RZ, R28 ;  /* 0x000000ffff6a7224 */ /* 0x000fe200078e001c */
[----:B------:R-:W-:Y:S01]  /*3ab0*/  MOV R115, R31 ;  /* 0x0000001f00737202 */ /* 0x000fe20000000f00 */
[----:B------:R-:W-:Y:S02]  /*3ac0*/  IMAD.MOV.U32 R114, RZ, RZ, R30 ;  /* 0x000000ffff727224 */ /* 0x000fe400078e001e */
[----:B------:R-:W-:Y:S02]  /*3ad0*/  LDSM.16.MT88.4 R28, [R248+0x2900] ;  /* 0x00290000f81c783b */ /* 0x000fe40000004200 */
[----:B------:R-:W-:Y:S01]  /*3ae0*/  HMMA.16816.F32.BF16 R156, R4, R54, R68 ;  /* 0x00000036049c723c */ /* 0x000fe20000041844 */
[----:B------:R-:W-:Y:S01]  /*3af0*/  IMAD.MOV.U32 R155, RZ, RZ, R26 ;  /* 0x000000ffff9b7224 */ /* 0x000fe200078e001a */
[----:B------:R-:W1:Y:S01]  /*3b00*/  LDSM.16.MT88.4 R52, [R251+0x2100] ;  /* 0x00210000fb34783b */ /* 0x000e620000004200 */
[----:B------:R-:W-:Y:S01]  /*3b10*/  IMAD.MOV.U32 R154, RZ, RZ, R27 ;  /* 0x000000ffff9a7224 */ /* 0x000fe200078e001b */
[----:B------:R-:W-:Y:S01]  /*3b20*/  MOV R153, R24 ;  /* 0x0000001800997202 */ /* 0x000fe20000000f00 */
[----:B------:R-:W-:-:S02]  /*3b30*/  IMAD.MOV.U32 R152, RZ, RZ, R25 ;  /* 0x000000ffff987224 */ /* 0x000fc400078e0019 */
[----:B------:R-:W2:Y:S01]  /*3b40*/  LDSM.16.MT88.4 R24, [R250+0x2100] ;  /* 0x00210000fa18783b */ /* 0x000ea20000004200 */
[C---:B------:R-:W-:Y:S03]  /*3b50*/  HMMA.16816.F32.BF16 R16, R4.reuse, R46, R16 ;  /* 0x0000002e0410723c */ /* 0x040fe60000041810 */
[----:B------:R-:W3:Y:S05]  /*3b60*/  LDSM.16.MT88.4 R44, [R251+0x2900] ;  /* 0x00290000fb2c783b */ /* 0x000eea0000004200 */
[----:B------:R-:W-:Y:S01]  /*3b70*/  IMAD.MOV.U32 R131, RZ, RZ, R22 ;  /* 0x000000ffff837224 */ /* 0x000fe200078e0016 */
[----:B------:R-:W-:Y:S01]  /*3b80*/  MOV R130, R23 ;  /* 0x0000001700827202 */ /* 0x000fe20000000f00 */
[----:B------:R-:W-:Y:S01]  /*3b90*/  IMAD.MOV.U32 R129, RZ, RZ, R20 ;  /* 0x000000ffff817224 */ /* 0x000fe200078e0014 */
[----:B------:R-:W-:Y:S01]  /*3ba0*/  HMMA.16816.F32.BF16 R148, R4, R62, R40 ;  /* 0x0000003e0494723c */ /* 0x000fe20000041828 */
[----:B------:R-:W-:Y:S01]  /*3bb0*/  IMAD.MOV.U32 R128, RZ, RZ, R21 ;  /* 0x000000ffff807224 */ /* 0x000fe200078e0015 */
[----:B------:R-:W4:Y:S04]  /*3bc0*/  LDSM.16.MT88.4 R40, [R250+0x2900] ;  /* 0x00290000fa28783b */ /* 0x000f280000004200 */
[----:B------:R-:W-:Y:S02]  /*3bd0*/  LDSM.16.MT88.4 R60, [R248+0x4100] ;  /* 0x00410000f83c783b */ /* 0x000fe40000004200 */
[----:B------:R-:W-:Y:S05]  /*3be0*/  HMMA.16816.F32.BF16 R20, R8, R72, RZ ;  /* 0x000000480814723c */ /* 0x000fea00000418ff */
[----:B------:R-:W-:Y:S01]  /*3bf0*/  MOV R127, R17 ;  /* 0x00000011007f7202 */ /* 0x000fe20000000f00 */
[----:B------:R-:W-:Y:S01]  /*3c00*/  IMAD.MOV.U32 R126, RZ, RZ, R18 ;  /* 0x000000ffff7e7224 */ /* 0x000fe200078e0012 */
[----:B------:R-:W-:Y:S01]  /*3c10*/  MOV R124, R16 ;  /* 0x00000010007c7202 */ /* 0x000fe20000000f00 */
[----:B------:R-:W-:Y:S01]  /*3c20*/  HMMA.16816.F32.BF16 R36, R4, R56, R36 ;  /* 0x000000380424723c */ /* 0x000fe20000041824 */
[----:B------:R-:W-:-:S07]  /*3c30*/  IMAD.MOV.U32 R125, RZ, RZ, R19 ;  /* 0x000000ffff7d7224 */ /* 0x000fce00078e0013 */
[----:B------:R-:W-:Y:S08]  /*3c40*/  HMMA.16816.F32.BF16 R16, R8, R74, RZ ;  /* 0x0000004a0810723c */ /* 0x000ff000000418ff */
[----:B------:R-:W-:Y:S01]  /*3c50*/  HMMA.16816.F32.BF16 R140, R4, R58, R32 ;  /* 0x0000003a048c723c */ /* 0x000fe20000041820 */
[----:B------:R-:W5:Y:S07]  /*3c60*/  LDSM.16.MT88.4 R56, [R135+0x4100] ;  /* 0x004100008738783b */ /* 0x000f6e0000004200 */
[----:B-1----:R-:W-:Y:S01]  /*3c70*/  HMMA.16816.F32.BF16 R32, R8, R54, RZ ;  /* 0x000000360820723c */ /* 0x002fe200000418ff */
[----:B------:R-:W-:Y:S01]  /*3c80*/  IMAD.MOV.U32 R147, RZ, RZ, R38 ;  /* 0x000000ffff937224 */ /* 0x000fe200078e0026 */
[----:B------:R-:W-:Y:S01]  /*3c90*/  MOV R146, R39 ;  /* 0x0000002700927202 */ /* 0x000fe20000000f00 */
[----:B------:R-:W-:-:S02]  /*3ca0*/  IMAD.MOV.U32 R145, RZ, RZ, R36 ;  /* 0x000000ffff917224 */ /* 0x000fc400078e0024 */
[----:B------:R-:W-:-:S03]  /*3cb0*/  IMAD.MOV.U32 R144, RZ, RZ, R37 ;  /* 0x000000ffff907224 */ /* 0x000fc600078e0025 */
[----:B------:R-:W-:Y:S08]  /*3cc0*/  HMMA.16816.F32.BF16 R68, R4, R28, R20 ;  /* 0x0000001c0444723c */ /* 0x000ff00000041814 */
[C---:B--2---:R-:W-:Y:S08]  /*3cd0*/  HMMA.16816.F32.BF16 R20, R8.reuse, R24, RZ ;  /* 0x000000180814723c */ /* 0x044ff000000418ff */
[----:B------:R-:W-:Y:S01]  /*3ce0*/  HMMA.16816.F32.BF16 R36, R8, R52, RZ ;  /* 0x000000340824723c */ /* 0x000fe200000418ff */
[----:B------:R-:W1:Y:S07]  /*3cf0*/  LDSM.16.MT88.4 R52, [R135+0x4900] ;  /* 0x004900008734783b */ /* 0x000e6e0000004200 */
[----:B------:R-:W-:Y:S08]  /*3d00*/  HMMA.16816.F32.BF16 R72, R4, R30, R16 ;  /* 0x0000001e0448723c */ /* 0x000ff00000041810 */
[----:B------:R-:W-:Y:S08]  /*3d10*/  HMMA.16816.F32.BF16 R16, R8, R26, RZ ;  /* 0x0000001a0810723c */ /* 0x000ff000000418ff */
[C---:B---3--:R-:W-:Y:S08]  /*3d20*/  HMMA.16816.F32.BF16 R116, R4.reuse, R46, R32 ;  /* 0x0000002e0474723c */ /* 0x048ff00000041820 */
[C---:B----4-:R-:W-:Y:S07]  /*3d30*/  HMMA.16816.F32.BF16 R20, R4.reuse, R40, R20 ;  /* 0x000000280414723c */ /* 0x050fee0000041814 */
[----:B------:R-:W-:Y:S01]  /*3d40*/  IMAD.MOV.U32 R40, RZ, RZ, R137 ;  /* 0x000000ffff287224 */ /* 0x000fe200078e0089 */
[----:B------:R-:W-:Y:S01]  /*3d50*/  HMMA.16816.F32.BF16 R76, R4, R44, R36 ;  /* 0x0000002c044c723c */ /* 0x000fe20000041824 */
[----:B------:R-:W2:Y:S01]  /*3d60*/  LDSM.16.MT88.4 R36, [R250+0x4100] ;  /* 0x00410000fa24783b */ /* 0x000ea20000004200 */
[----:B------:R-:W-:-:S03]  /*3d70*/  MOV R41, R136 ;  /* 0x0000008800297202 */ /* 0x000fc60000000f00 */
[----:B------:R-:W3:Y:S03]  /*3d80*/  LDSM.16.MT88.4 R44, [R251+0x4900] ;  /* 0x00490000fb2c783b */ /* 0x000ee60000004200 */
[----:B-----5:R-:W-:Y:S01]  /*3d90*/  HMMA.16816.F32.BF16 R28, R8, R58, RZ ;  /* 0x0000003a081c723c */ /* 0x020fe200000418ff */
[----:B------:R-:W-:Y:S01]  /*3da0*/  IMAD.MOV.U32 R123, RZ, RZ, R118 ;  /* 0x000000ffff7b7224 */ /* 0x000fe200078e0076 */
[----:B------:R-:W-:Y:S01]  /*3db0*/  MOV R121, R117 ;  /* 0x0000007500797202 */ /* 0x000fe20000000f00 */
[----:B------:R-:W-:Y:S02]  /*3dc0*/  IMAD.MOV.U32 R122, RZ, RZ, R119 ;  /* 0x000000ffff7a7224 */ /* 0x000fe400078e0077 */
[----:B------:R-:W-:Y:S02]  /*3dd0*/  IMAD.MOV.U32 R120, RZ, RZ, R116 ;  /* 0x000000ffff787224 */ /* 0x000fe400078e0074 */
[----:B------:R-:W-:Y:S01]  /*3de0*/  MOV R58, R153 ;  /* 0x00000099003a7202 */ /* 0x000fe20000000f00 */
[----:B------:R-:W-:Y:S01]  /*3df0*/  HMMA.16816.F32.BF16 R16, R4, R42, R16 ;  /* 0x0000002a0410723c */ /* 0x000fe20000041810 */
[----:B------:R-:W-:Y:S01]  /*3e00*/  IMAD.MOV.U32 R119, RZ, RZ, R22 ;  /* 0x000000ffff777224 */ /* 0x000fe200078e0016 */
[----:B------:R-:W-:Y:S01]  /*3e10*/  MOV R118, R23 ;  /* 0x0000001700767202 */ /* 0x000fe20000000f00 */
[----:B------:R-:W-:-:S02]  /*3e20*/  IMAD.MOV.U32 R117, RZ, RZ, R21 ;  /* 0x000000ffff757224 */ /* 0x000fc400078e0015 */
[----:B------:R-:W-:Y:S02]  /*3e30*/  IMAD.MOV.U32 R116, RZ, RZ, R20 ;  /* 0x000000ffff747224 */ /* 0x000fe400078e0014 */
[----:B------:R-:W-:Y:S01]  /*3e40*/  IMAD.MOV.U32 R59, RZ, RZ, R152 ;  /* 0x000000ffff3b7224 */ /* 0x000fe200078e0098 */
[----:B------:R-:W-:Y:S01]  /*3e50*/  HMMA.16816.F32.BF16 R20, R8, R62, RZ ;  /* 0x0000003e0814723c */ /* 0x000fe200000418ff */
[----:B------:R-:W-:Y:S01]  /*3e60*/  MOV R42, R139 ;  /* 0x0000008b002a7202 */ /* 0x000fe20000000f00 */
[----:B------:R-:W-:-:S05]  /*3e70*/  IMAD.MOV.U32 R43, RZ, RZ, R138 ;  /* 0x000000ffff2b7224 */ /* 0x000fca00078e008a */
[----:B------:R-:W-:Y:S01]  /*3e80*/  IMAD.MOV.U32 R62, RZ, RZ, R131 ;  /* 0x000000ffff3e7224 */ /* 0x000fe200078e0083 */
[----:B------:R-:W-:Y:S01]  /*3e90*/  HMMA.16816.F32.BF16 R32, R8, R56, RZ ;  /* 0x000000380820723c */ /* 0x000fe200000418ff */
[----:B------:R-:W-:-:S06]  /*3ea0*/  IMAD.MOV.U32 R63, RZ, RZ, R130 ;  /* 0x000000ffff3f7224 */ /* 0x000fcc00078e0082 */
[----:B------:R-:W-:Y:S01]  /*3eb0*/  IMAD.MOV.U32 R56, RZ, RZ, R155 ;  /* 0x000000ffff387224 */ /* 0x000fe200078e009b */
[----:B-1----:R-:W-:Y:S01]  /*3ec0*/  HMMA.16816.F32.BF16 R160, R4, R54, R28 ;  /* 0x0000003604a0723c */ /* 0x002fe2000004181c */
[----:B------:R-:W1:Y:S01]  /*3ed0*/  LDSM.16.MT88.4 R28, [R250+0x4900] ;  /* 0x00490000fa1c783b */ /* 0x000e620000004200 */
[----:B------:R-:W-:Y:S01]  /*3ee0*/  MOV R105, R18 ;  /* 0x0000001200697202 */ /* 0x000fe20000000f00 */
[----:B------:R-:W-:Y:S01]  /*3ef0*/  IMAD.MOV.U32 R104, RZ, RZ, R19 ;  /* 0x000000ffff687224 */ /* 0x000fe200078e0013 */
[----:B------:R-:W-:Y:S01]  /*3f00*/  MOV R0, R16 ;  /* 0x0000001000007202 */ /* 0x000fe20000000f00 */
[----:B------:R-:W-:Y:S02]  /*3f10*/  IMAD.MOV.U32 R3, RZ, RZ, R17 ;  /* 0x000000ffff037224 */ /* 0x000fe400078e0011 */
[----:B------:R-:W-:Y:S01]  /*3f20*/  IMAD.MOV.U32 R57, RZ, RZ, R154 ;  /* 0x000000ffff397224 */ /* 0x000fe200078e009a */
[----:B------:R-:W-:Y:S01]  /*3f30*/  HMMA.16816.F32.BF16 R16, R8, R64, RZ ;  /* 0x000000400810723c */ /* 0x000fe200000418ff */
[----:B------:R-:W-:-:S02]  /*3f40*/  IMAD.MOV.U32 R54, RZ, RZ, R145 ;  /* 0x000000ffff367224 */ /* 0x000fc400078e0091 */
[----:B------:R-:W-:-:S04]  /*3f50*/  IMAD.MOV.U32 R55, RZ, RZ, R144 ;  /* 0x000000ffff377224 */ /* 0x000fc800078e0090 */
[----:B------:R-:W-:Y:S01]  /*3f60*/  IMAD.MOV.U32 R65, RZ, RZ, R127 ;  /* 0x000000ffff417224 */ /* 0x000fe200078e007f */
[----:B------:R-:W-:Y:S01]  /*3f70*/  HMMA.16816.F32.BF16 R152, R4, R50, R20 ;  /* 0x000000320498723c */ /* 0x000fe20000041814 */
[----:B------:R-:W-:-:S06]  /*3f80*/  IMAD.MOV.U32 R64, RZ, RZ, R124 ;  /* 0x000000ffff407224 */ /* 0x000fcc00078e007c */
[----:B------:R-:W-:Y:S01]  /*3f90*/  MOV R50, R126 ;  /* 0x0000007e00327202 */ /* 0x000fe20000000f00 */
[----:B------:R-:W-:Y:S01]  /*3fa0*/  HMMA.16816.F32.BF16 R188, R4, R52, R32 ;  /* 0x0000003404bc723c */ /* 0x000fe20000041820 */
[----:B------:R-:W4:Y:S01]  /*3fb0*/  LDSM.16.MT88.4 R32, [R135+0x6100] ;  /* 0x006100008720783b */ /* 0x000f220000004200 */
[----:B------:R-:W-:-:S05]  /*3fc0*/  IMAD.MOV.U32 R51, RZ, RZ, R125 ;  /* 0x000000ffff337224 */ /* 0x000fca00078e007d */
[----:B------:R-:W-:Y:S01]  /*3fd0*/  IMAD.MOV.U32 R52, RZ, RZ, R147 ;  /* 0x000000ffff347224 */ /* 0x000fe200078e0093 */
[----:B--2---:R-:W-:Y:S01]  /*3fe0*/  HMMA.16816.F32.BF16 R20, R8, R36, RZ ;  /* 0x000000240814723c */ /* 0x004fe200000418ff */
[----:B------:R-:W-:-:S06]  /*3ff0*/  MOV R53, R146 ;  /* 0x0000009200357202 */ /* 0x000fcc0000000f00 */
[----:B------:R-:W-:Y:S01]  /*4000*/  IMAD.MOV.U32 R36, RZ, RZ, R119 ;  /* 0x000000ffff247224 */ /* 0x000fe200078e0077 */
[----:B---3--:R-:W-:Y:S01]  /*4010*/  HMMA.16816.F32.BF16 R180, R4, R44, R16 ;  /* 0x0000002c04b4723c */ /* 0x008fe20000041810 */
[----:B------:R-:W-:-:S06]  /*4020*/  IMAD.MOV.U32 R37, RZ, RZ, R118 ;  /* 0x000000ffff257224 */ /* 0x000fcc00078e0076 */
[----:B------:R-:W-:Y:S01]  /*4030*/  MOV R44, R123 ;  /* 0x0000007b002c7202 */ /* 0x000fe20000000f00 */
[----:B------:R-:W-:Y:S01]  /*4040*/  HMMA.16816.F32.BF16 R16, R8, R38, RZ ;  /* 0x000000260810723c */ /* 0x000fe200000418ff */
[----:B------:R-:W-:-:S06]  /*4050*/  IMAD.MOV.U32 R45, RZ, RZ, R122 ;  /* 0x000000ffff2d7224 */ /* 0x000fcc00078e007a */
[----:B------:R-:W-:Y:S01]  /*4060*/  MOV R39, R117 ;  /* 0x0000007500277202 */ /* 0x000fe20000000f00 */
[----:B------:R-:W-:Y:S01]  /*4070*/  HMMA.16816.F32.BF16 R24, R8, R60, RZ ;  /* 0x0000003c0818723c */ /* 0x000fe200000418ff */
[----:B------:R-:W-:-:S06]  /*4080*/  IMAD.MOV.U32 R38, RZ, RZ, R116 ;  /* 0x000000ffff267224 */ /* 0x000fcc00078e0074 */
[----:B------:R-:W-:Y:S01]  /*4090*/  MOV R60, R129 ;  /* 0x00000081003c7202 */ /* 0x000fe20000000f00 */
[----:B-1----:R-:W-:Y:S01]  /*40a0*/  HMMA.16816.F32.BF16 R136, R4, R28, R20 ;  /* 0x0000001c0488723c */ /* 0x002fe20000041814 */
[----:B------:R-:W1:Y:S01]  /*40b0*/  LDSM.16.MT88.4 R20, [R135+0x6900] ;  /* 0x006900008714783b */ /* 0x000e620000004200 */
[----:B------:R-:W-:-:S05]  /*40c0*/  IMAD.MOV.U32 R61, RZ, RZ, R128 ;  /* 0x000000ffff3d7224 */ /* 0x000fca00078e0080 */
[----:B------:R-:W-:Y:S01]  /*40d0*/  MOV R29, R3 ;  /* 0x00000003001d7202 */ /* 0x000fe20000000f00 */
[C---:B------:R-:W-:Y:S01]  /*40e0*/  HMMA.16816.F32.BF16 R128, R4.reuse, R30, R16 ;  /* 0x0000001e0480723c */ /* 0x040fe20000041810 */
[----:B------:R-:W-:Y:S02]  /*40f0*/  FADD.FTZ R3, R15, R14 ;  /* 0x0000000e0f037221 */ /* 0x000fe40000010000 */
[----:B------:R-:W-:Y:S02]  /*4100*/  FFMA.FTZ R28, R99, c[0x0][0x2d0], -R13 ;  /* 0x0000b400631c7a23 */ /* 0x000fe4000001080d */
[----:B------:R-:W-:Y:S02]  /*4110*/  FADD.FTZ R3, R80, R3 ;  /* 0x0000000350037221 */ /* 0x000fe40000010000 */
[----:B------:R-:W-:Y:S01]  /*4120*/  IMAD.MOV.U32 R30, RZ, RZ, R0 ;  /* 0x000000ffff1e7224 */ /* 0x000fe200078e0000 */
[----:B------:R-:W-:Y:S01]  /*4130*/  HMMA.16816.F32.BF16 R184, R4, R48, R24 ;  /* 0x0000003004b8723c */ /* 0x000fe20000041818 */
[----:B------:R-:W-:-:S02]  /*4140*/  FADD.FTZ R3, R81, R3 ;  /* 0x0000000351037221 */ /* 0x000fc40000010000 */
[----:B------:R-:W-:Y:S02]  /*4150*/  FADD.FTZ R0, R85, R83 ;  /* 0x0000005355007221 */ /* 0x000fe40000010000 */
[----:B------:R-:W-:Y:S02]  /*4160*/  FFMA.FTZ R31, R98, c[0x0][0x2d0], -R13 ;  /* 0x0000b400621f7a23 */ /* 0x000fe4000001080d */
[----:B------:R-:W-:Y:S01]  /*4170*/  IMAD.MOV.U32 R48, RZ, RZ, R107 ;  /* 0x000000ffff307224 */ /* 0x000fe200078e006b */
[----:B----4-:R-:W-:Y:S01]  /*4180*/  HMMA.16816.F32.BF16 R16, R8, R32, RZ ;  /* 0x000000200810723c */ /* 0x010fe200000418ff */
[----:B------:R-:W-:Y:S01]  /*4190*/  MOV R49, R106 ;  /* 0x0000006a00317202 */ /* 0x000fe20000000f00 */
[----:B------:R-:W-:Y:S01]  /*41a0*/  FADD.FTZ R0, R82, R0 ;  /* 0x0000000052007221 */ /* 0x000fe20000010000 */
[----:B------:R-:W-:Y:S01]  /*41b0*/  MOV R82, R44 ;  /* 0x0000002c00527202 */ /* 0x000fe20000000f00 */
[----:B------:R-:W-:Y:S02]  /*41c0*/  IMAD.MOV.U32 R83, RZ, RZ, R45 ;  /* 0x000000ffff537224 */ /* 0x000fe400078e002d */
[----:B------:R-:W-:-:S02]  /*41d0*/  IMAD.MOV.U32 R85, RZ, RZ, R49 ;  /* 0x000000ffff557224 */ /* 0x000fc400078e0031 */
[----:B------:R-:W-:Y:S01]  /*41e0*/  HMMA.16816.F32.BF16 R24, R8, R66, RZ ;  /* 0x000000420818723c */ /* 0x000fe200000418ff */
[----:B------:R-:W-:Y:S01]  /*41f0*/  IMAD.MOV.U32 R32, RZ, RZ, R48 ;  /* 0x000000ffff207224 */ /* 0x000fe200078e0030 */
[----:B------:R-:W-:Y:S01]  /*4200*/  MOV R48, R54 ;  /* 0x0000003600307202 */ /* 0x000fe20000000f00 */
[----:B------:R-:W-:Y:S01]  /*4210*/  IMAD.MOV.U32 R49, RZ, RZ, R55 ;  /* 0x000000ffff317224 */ /* 0x000fe200078e0037 */
[----:B------:R-:W-:Y:S01]  /*4220*/  MOV R54, R56 ;  /* 0x0000003800367202 */ /* 0x000fe20000000f00 */
[----:B------:R-:W-:Y:S02]  /*4230*/  IMAD.MOV.U32 R55, RZ, RZ, R57 ;  /* 0x000000ffff377224 */ /* 0x000fe400078e0039 */
[----:B------:R-:W-:Y:S01]  /*4240*/  IMAD.MOV.U32 R67, RZ, RZ, R121 ;  /* 0x000000ffff437224 */ /* 0x000fe200078e0079 */
[----:B------:R-:W-:Y:S01]  /*4250*/  MOV R66, R120 ;  /* 0x0000007800427202 */ /* 0x000fe20000000f00 */
[----:B------:R-:W-:Y:S02]  /*4260*/  FADD.FTZ R0, R86, R0 ;  /* 0x0000000056007221 */ /* 0x000fe40000010000 */
[----:B------:R-:W-:Y:S01]  /*4270*/  IMAD.MOV.U32 R81, RZ, RZ, R67 ;  /* 0x000000ffff517224 */ /* 0x000fe200078e0043 */
[----:B------:R-:W-:Y:S01]  /*4280*/  MOV R67, R51 ;  /* 0x0000003300437202 */ /* 0x000fe20000000f00 */
[----:B------:R-:W-:Y:S01]  /*4290*/  IMAD.MOV.U32 R80, RZ, RZ, R66 ;  /* 0x000000ffff507224 */ /* 0x000fe200078e0042 */
[----:B------:R-:W-:Y:S01]  /*42a0*/  MOV R51, R53 ;  /* 0x0000003500337202 */ /* 0x000fe20000000f00 */
[----:B------:R-:W-:Y:S01]  /*42b0*/  IMAD.MOV.U32 R66, RZ, RZ, R50 ;  /* 0x000000ffff427224 */ /* 0x000fe200078e0032 */
[----:B-1----:R-:W-:Y:S01]  /*42c0*/  HMMA.16816.F32.BF16 R124, R4, R20, R16 ;  /* 0x00000014047c723c */ /* 0x002fe20000041810 */
[----:B------:R-:W-:-:S02]  /*42d0*/  IMAD.MOV.U32 R50, RZ, RZ, R52 ;  /* 0x000000ffff327224 */ /* 0x000fc400078e0034 */
[----:B------:R-:W-:Y:S02]  /*42e0*/  IMAD.MOV.U32 R52, RZ, RZ, R58 ;  /* 0x000000ffff347224 */ /* 0x000fe400078e003a */
[----:B------:R-:W-:Y:S02]  /*42f0*/  IMAD.MOV.U32 R53, RZ, RZ, R59 ;  /* 0x000000ffff357224 */ /* 0x000fe400078e003b */
[----:B------:R-:W-:Y:S01]  /*4300*/  FADD.FTZ R0, R88, R0 ;  /* 0x0000000058007221 */ /* 0x000fe20000010000 */
[----:B------:R-:W-:Y:S01]  /*4310*/  HMMA.16816.F32.BF16 R144, R4, R46, R24 ;  /* 0x0000002e0490723c */ /* 0x000fe20000041818 */
[----:B------:R-:W1:Y:S01]  /*4320*/  LDSM.16.MT88.4 R24, [R248+0x6100] ;  /* 0x00610000f818783b */ /* 0x000e620000004200 */
[----:B------:R-:W-:Y:S01]  /*4330*/  FADD.FTZ R3, R84, R3 ;  /* 0x0000000354037221 */ /* 0x000fe20000010000 */
[----:B------:R-:W-:Y:S01]  /*4340*/  MOV R88, R38 ;  /* 0x0000002600587202 */ /* 0x000fe20000000f00 */
[----:B------:R-:W-:Y:S02]  /*4350*/  FADD.FTZ R0, R89, R0 ;  /* 0x0000000059007221 */ /* 0x000fe40000010000 */
[----:B------:R-:W-:-:S02]  /*4360*/  FFMA.FTZ R14, R101, c[0x0][0x2d0], -R13 ;  /* 0x0000b400650e7a23 */ /* 0x000fc4000001080d */
[----:B------:R-:W-:Y:S01]  /*4370*/  HMMA.16816.F32.BF16 R16, R8, R34, RZ ;  /* 0x000000220810723c */ /* 0x000fe200000418ff */
[----:B------:R-:W-:Y:S02]  /*4380*/  IMAD.MOV.U32 R46, RZ, RZ, R105 ;  /* 0x000000ffff2e7224 */ /* 0x000fe400078e0069 */
[----:B------:R-:W-:Y:S02]  /*4390*/  IMAD.MOV.U32 R47, RZ, RZ, R104 ;  /* 0x000000ffff2f7224 */ /* 0x000fe400078e0068 */
[----:B------:R-:W-:Y:S02]  /*43a0*/  IMAD.MOV.U32 R98, RZ, RZ, R46 ;  /* 0x000000ffff627224 */ /* 0x000fe400078e002e */
[----:B------:R-:W-:Y:S02]  /*43b0*/  IMAD.MOV.U32 R99, RZ, RZ, R47 ;  /* 0x000000ffff637224 */ /* 0x000fe400078e002f */
[----:B------:R-:W-:Y:S01]  /*43c0*/  FFMA.FTZ R84, R97, c[0x0][0x2d0], -R13 ;  /* 0x0000b40061547a23 */ /* 0x000fe2000001080d */
[----:B------:R-:W-:Y:S01]  /*43d0*/  MOV R97, R29 ;  /* 0x0000001d00617202 */ /* 0x000fe20000000f00 */
[----:B------:R-:W-:-:S02]  /*43e0*/  FADD.FTZ R0, R90, R0 ;  /* 0x000000005a007221 */ /* 0x000fc40000010000 */
[----:B------:R-:W-:Y:S02]  /*43f0*/  FADD.FTZ R29, R87, R3 ;  /* 0x00000003571d7221 */ /* 0x000fe40000010000 */
[--C-:B------:R-:W-:Y:S01]  /*4400*/  FFMA.FTZ R15, R100, c[0x0][0x2d0], -R13.reuse ;  /* 0x0000b400640f7a23 */ /* 0x100fe2000001080d */
[----:B------:R2:W3:Y:S01]  /*4410*/  MUFU.EX2 R3, R14 ;  /* 0x0000000e00037308 */ /* 0x0004e20000000800 */
[----:B------:R-:W-:Y:S02]  /*4420*/  FFMA.FTZ R35, R96, c[0x0][0x2d0], -R13 ;  /* 0x0000b40060237a23 */ /* 0x000fe4000001080d */
[----:B------:R-:W-:Y:S02]  /*4430*/  IMAD.MOV.U32 R96, RZ, RZ, R30 ;  /* 0x000000ffff607224 */ /* 0x000fe400078e001e */
[----:B------:R-:W-:Y:S01]  /*4440*/  FADD.FTZ R30, R91, R0 ;  /* 0x000000005b1e7221 */ /* 0x000fe20000010000 */
[----:B------:R-:W-:Y:S01]  /*4450*/  MOV R91, R37 ;  /* 0x00000025005b7202 */ /* 0x000fe20000000f00 */
[----:B------:R-:W-:Y:S01]  /*4460*/  IMAD.MOV.U32 R89, RZ, RZ, R39 ;  /* 0x000000ffff597224 */ /* 0x000fe200078e0027 */
[----:B------:R-:W-:Y:S01]  /*4470*/  HMMA.16816.F32.BF16 R120, R4, R22, R16 ;  /* 0x000000160478723c */ /* 0x000fe20000041810 */
[----:B------:R-:W4:Y:S01]  /*4480*/  LDSM.16.MT88.4 R20, [R248+0x6900] ;  /* 0x00690000f814783b */ /* 0x000f220000004200 */
[----:B------:R5:W3:Y:S01]  /*4490*/  MUFU.EX2 R0, R15 ;  /* 0x0000000f00007308 */ /* 0x000ae20000000800 */
[----:B------:R-:W-:-:S02]  /*44a0*/  IMAD.MOV.U32 R90, RZ, RZ, R36 ;  /* 0x000000ffff5a7224 */ /* 0x000fc400078e0024 */
[--C-:B------:R-:W-:Y:S02]  /*44b0*/  FFMA.FTZ R34, R95, c[0x0][0x2d0], -R13.reuse ;  /* 0x0000b4005f227a23 */ /* 0x100fe4000001080d */
[----:B------:R-:W-:Y:S01]  /*44c0*/  FFMA.FTZ R33, R94, c[0x0][0x2d0], -R13 ;  /* 0x0000b4005e217a23 */ /* 0x000fe2000001080d */
[----:B-1----:R-:W-:Y:S01]  /*44d0*/  HMMA.16816.F32.BF16 R16, R8, R24, RZ ;  /* 0x000000180810723c */ /* 0x002fe200000418ff */
[--C-:B------:R-:W-:Y:S02]  /*44e0*/  FFMA.FTZ R13, R112, c[0x0][0x2d0], -R12.reuse ;  /* 0x0000b400700d7a23 */ /* 0x100fe4000001080c */
[--C-:B--2---:R-:W-:Y:S02]  /*44f0*/  FFMA.FTZ R14, R110, c[0x0][0x2d0], -R12.reuse ;  /* 0x0000b4006e0e7a23 */ /* 0x104fe4000001080c */
[----:B------:R-:W-:Y:S02]  /*4500*/  IMAD.MOV.U32 R112, RZ, RZ, R85 ;  /* 0x000000ffff707224 */ /* 0x000fe400078e0055 */
[----:B-----5:R-:W-:-:S02]  /*4510*/  FFMA.FTZ R15, R111, c[0x0][0x2d0], -R12 ;  /* 0x0000b4006f0f7a23 */ /* 0x020fc4000001080c */
[----:B------:R-:W-:Y:S08]  /*4520*/  MUFU.EX2 R14, R14 ;  /* 0x0000000e000e7308 */ /* 0x000ff00000000800 */
[----:B------:R-:W-:Y:S07]  /*4530*/  MUFU.EX2 R15, R15 ;  /* 0x0000000f000f7308 */ /* 0x000fee0000000800 */
[----:B----4-:R-:W-:Y:S08]  /*4540*/  HMMA.16816.F32.BF16 R116, R4, R20, R16 ;  /* 0x000000140474723c */ /* 0x010ff00000041810 */
[----:B------:R-:W-:Y:S01]  /*4550*/  HMMA.16816.F32.BF16 R16, R8, R26, RZ ;  /* 0x0000001a0810723c */ /* 0x000fe200000418ff */
[----:B------:R-:W1:Y:S11]  /*4560*/  LDSM.16.MT88.4 R24, [R251+0x6100] ;  /* 0x00610000fb18783b */ /* 0x000e760000004200 */
[----:B------:R-:W-:Y:S11]  /*4570*/  @!UPT UIADD3 URZ, URZ, URZ, URZ ;  /* 0x0000003f3f3ff290 */ /* 0x000ff6000fffe03f */
[----:B------:R-:W-:Y:S01]  /*4580*/  @!UPT UIADD3 URZ, URZ, URZ, URZ ;  /* 0x0000003f3f3ff290 */ /* 0x000fe2000fffe03f */
[----:B------:R-:W-:Y:S01]  /*4590*/  HMMA.16816.F32.BF16 R104, R4, R22, R16 ;  /* 0x000000160468723c */ /* 0x000fe20000041810 */
[----:B------:R-:W2:Y:S07]  /*45a0*/  LDSM.16.MT88.4 R20, [R251+0x6900] ;  /* 0x00690000fb14783b */ /* 0x000eae0000004200 */
[----:B-1----:R-:W-:Y:S11]  /*45b0*/  HMMA.16816.F32.BF16 R16, R8, R24, RZ ;  /* 0x000000180810723c */ /* 0x002ff600000418ff */
[----:B------:R-:W-:Y:S11]  /*45c0*/  @!UPT UIADD3 URZ, URZ, URZ, URZ ;  /* 0x0000003f3f3ff290 */ /* 0x000ff6000fffe03f */
[----:B------:R-:W-:Y:S02]  /*45d0*/  @!UPT UIADD3 URZ, URZ, URZ, URZ ;  /* 0x0000003f3f3ff290 */ /* 0x000fe4000fffe03f */
[----:B--2---:R-:W-:Y:S08]  /*45e0*/  HMMA.16816.F32.BF16 R56, R4, R20, R16 ;  /* 0x000000140438723c */ /* 0x004ff00000041810 */
[----:B------:R-:W-:Y:S11]  /*45f0*/  HMMA.16816.F32.BF16 R16, R8, R26, RZ ;  /* 0x0000001a0810723c */ /* 0x000ff600000418ff */
[----:B------:R-:W-:Y:S11]  /*4600*/  @!UPT UIADD3 URZ, URZ, URZ, URZ ;  /* 0x0000003f3f3ff290 */ /* 0x000ff6000fffe03f */
[----:B------:R-:W-:Y:S02]  /*4610*/  @!UPT UIADD3 URZ, URZ, URZ, URZ ;  /* 0x0000003f3f3ff290 */ /* 0x000fe4000fffe03f */
[----:B------:R-:W-:Y:S01]  /*4620*/  HMMA.16816.F32.BF16 R44, R4, R22, R16 ;  /* 0x00000016042c723c */ /* 0x000fe20000041810 */
[----:B------:R-:W1:Y:S07]  /*4630*/  LDSM.16.MT88.4 R16, [R250+0x6100] ;  /* 0x00610000fa10783b */ /* 0x000e6e0000004200 */
[C---:B-1----:R-:W-:Y:S08]  /*4640*/  HMMA.16816.F32.BF16 R20, R8.reuse, R16, RZ ;  /* 0x000000100814723c */ /* 0x042ff000000418ff */
[----:B------:R-:W-:Y:S01]  /*4650*/  HMMA.16816.F32.BF16 R8, R8, R18, RZ ;  /* 0x000000120808723c */ /* 0x000fe200000418ff */
[----:B------:R-:W1:Y:S11]  /*4660*/  LDSM.16.MT88.4 R16, [R250+0x6900] ;  /* 0x00690000fa10783b */ /* 0x000e760000004200 */
[----:B------:R-:W-:Y:S04]  /*4670*/  @!UPT UIADD3 URZ, URZ, URZ, URZ ;  /* 0x0000003f3f3ff290 */ /* 0x000fe8000fffe03f */
[C---:B-1----:R-:W-:Y:S01]  /*4680*/  HMMA.16816.F32.BF16 R36, R4.reuse, R16, R20 ;  /* 0x000000100424723c */ /* 0x042fe20000041814 */
[----:B------:R-:W-:Y:S07]  /*4690*/  MUFU.EX2 R16, R31 ;  /* 0x0000001f00107308 */ /* 0x000fee0000000800 */
[----:B------:R-:W-:Y:S01]  /*46a0*/  HMMA.16816.F32.BF16 R20, R4, R18, R8 ;  /* 0x000000120414723c */ /* 0x000fe20000041808 */
[----:B------:R-:W1:Y:S01]  /*46b0*/  LDSM.16.MT88.4 R8, [R135+0x1100] ;  /* 0x001100008708783b */ /* 0x000e620000004200 */
[----:B------:R2:W4:Y:S05]  /*46c0*/  MUFU.EX2 R6, R28 ;  /* 0x0000001c00067308 */ /* 0x00052a0000000800 */
[----:B---3--:R-:W-:-:S02]  /*46d0*/  FADD.FTZ R4, R3, R30 ;  /* 0x0000001e03047221 */ /* 0x008fc40000010000 */
[--C-:B------:R-:W-:Y:S01]  /*46e0*/  FFMA.FTZ R7, R113, c[0x0][0x2d0], -R12.reuse ;  /* 0x0000b40071077a23 */ /* 0x100fe2000001080c */
[----:B------:R-:W-:Y:S01]  /*46f0*/  MOV R113, R32 ;  /* 0x0000002000717202 */ /* 0x000fe20000000f00 */
[--C-:B------:R-:W-:Y:S01]  /*4700*/  FFMA.FTZ R18, R109, c[0x0][0x2d0], -R12.reuse ;  /* 0x0000b4006d127a23 */ /* 0x100fe2000001080c */
[----:B------:R-:W-:Y:S01]  /*4710*/  MUFU.EX2 R17, R33 ;  /* 0x0000002100117308 */ /* 0x000fe20000000800 */
[--C-:B------:R-:W-:Y:S02]  /*4720*/  FFMA.FTZ R19, R108, c[0x0][0x2d0], -R12.reuse ;  /* 0x0000b4006c137a23 */ /* 0x100fe4000001080c */
[--C-:B------:R-:W-:Y:S02]  /*4730*/  FFMA.FTZ R32, R102, c[0x0][0x2d0], -R12.reuse ;  /* 0x0000b40066207a23 */ /* 0x100fe4000001080c */
[----:B------:R-:W-:Y:S02]  /*4740*/  FADD.FTZ R5, R93, R29 ;  /* 0x0000001d5d057221 */ /* 0x000fe40000010000 */
[----:B--2---:R-:W-:-:S02]  /*4750*/  FFMA.FTZ R28, R103, c[0x0][0x2d0], -R12 ;  /* 0x0000b400671c7a23 */ /* 0x004fc4000001080c */
[C---:B------:R-:W-:Y:S01]  /*4760*/  FADD.FTZ R12, R0.reuse, R4 ;  /* 0x00000004000c7221 */ /* 0x040fe20000010000 */
[----:B------:R-:W-:Y:S01]  /*4770*/  F2FP.BF16.PACK_AB R4, R0, R3 ;  /* 0x000000030004723e */ /* 0x000fe200000010ff */
[----:B------:R-:W-:Y:S01]  /*4780*/  FADD.FTZ R5, R92, R5 ;  /* 0x000000055c057221 */ /* 0x000fe20000010000 */
[----:B------:R-:W2:Y:S01]  /*4790*/  MUFU.EX2 R3, R7 ;  /* 0x0000000700037308 */ /* 0x000ea20000000800 */
[----:B----4-:R-:W-:Y:S01]  /*47a0*/  FADD.FTZ R12, R6, R12 ;  /* 0x0000000c060c7221 */ /* 0x010fe20000010000 */
[----:B------:R-:W-:-:S06]  /*47b0*/  F2FP.BF16.PACK_AB R6, R16, R6 ;  /* 0x000000061006723e */ /* 0x000fcc00000010ff */
[----:B------:R-:W3:Y:S01]  /*47c0*/  MUFU.EX2 R0, R13 ;  /* 0x0000000d00007308 */ /* 0x000ee20000000800 */
[----:B--2---:R-:W-:Y:S01]  /*47d0*/  FADD.FTZ R5, R3, R5 ;  /* 0x0000000503057221 */ /* 0x004fe20000010000 */
[----:B------:R-:W-:-:S03]  /*47e0*/  F2FP.BF16.PACK_AB R7, R14, R15 ;  /* 0x0000000f0e07723e */ /* 0x000fc600000010ff */
[C---:B---3--:R-:W-:Y:S01]  /*47f0*/  FADD.FTZ R13, R0.reuse, R5 ;  /* 0x00000005000d7221 */ /* 0x048fe20000010000 */
[----:B------:R-:W-:Y:S02]  /*4800*/  F2FP.BF16.PACK_AB R5, R0, R3 ;  /* 0x000000030005723e */ /* 0x000fe400000010ff */
[----:B------:R2:W-:Y:S05]  /*4810*/  MUFU.EX2 R3, R84 ;  /* 0x0000005400037308 */ /* 0x0005ea0000000800 */
[C---:B-1----:R-:W-:Y:S03]  /*4820*/  HMMA.16816.F32.BF16 R164, R4.reuse, R8, R164 ;  /* 0x0000000804a4723c */ /* 0x042fe600000418a4 */
[----:B------:R1:W3:Y:S05]  /*4830*/  MUFU.EX2 R0, R35 ;  /* 0x0000002300007308 */ /* 0x0002ea0000000800 */
[C---:B------:R-:W-:Y:S01]  /*4840*/  HMMA.16816.F32.BF16 R24, R4.reuse, R10, R156 ;  /* 0x0000000a0418723c */ /* 0x040fe2000004189c */
[----:B------:R-:W4:Y:S07]  /*4850*/  LDSM.16.MT88.4 R8, [R248+0x1100] ;  /* 0x00110000f808783b */ /* 0x000f2e0000004200 */
[C---:B----4-:R-:W-:Y:S08]  /*4860*/  HMMA.16816.F32.BF16 R156, R4.reuse, R8, R40 ;  /* 0x00000008049c723c */ /* 0x050ff00000041828 */
        /* <DEDUP_REMOVED lines=27> */
[----:B------:R-:W-:Y:S11]  /*4a20*/  HMMA.16816.F32.BF16 R8, R4, R10, R144 ;  /* 0x0000000a0408723c */ /* 0x000ff60000041890 */
[----:B------:R-:W-:Y:S05]  /*4a30*/  @!UPT UIADD3 URZ, URZ, URZ, URZ ;  /* 0x0000003f3f3ff290 */ /* 0x000fea000fffe03f */
[----:B------:R-:W-:Y:S01]  /*4a40*/  IMAD.MOV.U32 R152, RZ, RZ, R180 ;  /* 0x000000ffff987224 */ /* 0x000fe200078e00b4 */
[----:B------:R-:W-:Y:S01]  /*4a50*/  MOV R86, R182 ;  /* 0x000000b600567202 */ /* 0x000fe20000000f00 */
[----:B------:R-:W-:Y:S02]  /*4a60*/  IMAD.MOV.U32 R85, RZ, RZ, R181 ;  /* 0x000000ffff557224 */ /* 0x000fe400078e00b5 */
[----:B------:R-:W-:Y:S01]  /*4a70*/  IMAD.MOV.U32 R87, RZ, RZ, R183 ;  /* 0x000000ffff577224 */ /* 0x000fe200078e00b7 */
[----:B--2---:R-:W-:Y:S02]  /*4a80*/  MOV R84, R152 ;  /* 0x0000009800547202 */ /* 0x004fe40000000f00 */
[----:B------:R-:W-:Y:S01]  /*4a90*/  LDSM.16.MT88.4 R152, [R248+0x1900] ;  /* 0x00190000f898783b */ /* 0x000fe20000004200 */
[----:B------:R-:W-:Y:S01]  /*4aa0*/  IMAD.MOV.U32 R147, RZ, RZ, R8 ;  /* 0x000000ffff937224 */ /* 0x000fe200078e0008 */
[----:B------:R-:W-:Y:S01]  /*4ab0*/  MOV R146, R9 ;  /* 0x0000000900927202 */ /* 0x000fe20000000f00 */
[----:B------:R-:W-:-:S02]  /*4ac0*/  IMAD.MOV.U32 R145, RZ, RZ, R10 ;  /* 0x000000ffff917224 */ /* 0x000fc400078e000a */
[----:B------:R-:W-:Y:S02]  /*4ad0*/  IMAD.MOV.U32 R144, RZ, RZ, R11 ;  /* 0x000000ffff907224 */ /* 0x000fe400078e000b */
[----:B------:R-:W2:Y:S02]  /*4ae0*/  LDSM.16.MT88.4 R8, [R250+0x5100] ;  /* 0x00510000fa08783b */ /* 0x000ea40000004200 */
[C---:B--2---:R-:W-:Y:S08]  /*4af0*/  HMMA.16816.F32.BF16 R160, R4.reuse, R8, R136 ;  /* 0x0000000804a0723c */ /* 0x044ff00000041888 */
[C---:B------:R-:W-:Y:S01]  /*4b00*/  HMMA.16816.F32.BF16 R188, R4.reuse, R10, R128 ;  /* 0x0000000a04bc723c */ /* 0x040fe20000041880 */
[----:B------:R-:W2:Y:S11]  /*4b10*/  LDSM.16.MT88.4 R8, [R135+0x7100] ;  /* 0x007100008708783b */ /* 0x000eb60000004200 */
[----:B------:R-:W-:Y:S04]  /*4b20*/  @!UPT UIADD3 URZ, URZ, URZ, URZ ;  /* 0x0000003f3f3ff290 */ /* 0x000fe8000fffe03f */
[----:B------:R-:W-:Y:S01]  /*4b30*/  MOV R139, R160 ;  /* 0x000000a0008b7202 */ /* 0x000fe20000000f00 */
[----:B------:R-:W-:Y:S01]  /*4b40*/  IMAD.MOV.U32 R138, RZ, RZ, R161 ;  /* 0x000000ffff8a7224 */ /* 0x000fe200078e00a1 */
[----:B------:R-:W-:Y:S01]  /*4b50*/  MOV R136, R163 ;  /* 0x000000a300887202 */ /* 0x000fe20000000f00 */
[----:B------:R-:W-:Y:S02]  /*4b60*/  IMAD.MOV.U32 R137, RZ, RZ, R162 ;  /* 0x000000ffff897224 */ /* 0x000fe400078e00a2 */
[----:B------:R-:W-:Y:S01]  /*4b70*/  LDSM.16.MT88.4 R160, [R135+0x1900] ;  /* 0x0019000087a0783b */ /* 0x000fe20000004200 */
[C---:B--2---:R-:W-:Y:S08]  /*4b80*/  HMMA.16816.F32.BF16 R180, R4.reuse, R8, R124 ;  /* 0x0000000804b4723c */ /* 0x044ff0000004187c */
[C---:B------:R-:W-:Y:S01]  /*4b90*/  HMMA.16816.F32.BF16 R120, R4.reuse, R10, R120 ;  /* 0x0000000a0478723c */ /* 0x040fe20000041878 */
[----:B------:R-:W2:Y:S07]  /*4ba0*/  LDSM.16.MT88.4 R8, [R248+0x7100] ;  /* 0x00710000f808783b */ /* 0x000eae0000004200 */
[C---:B--2---:R-:W-:Y:S08]  /*4bb0*/  HMMA.16816.F32.BF16 R116, R4.reuse, R8, R116 ;  /* 0x000000080474723c */ /* 0x044ff00000041874 */
[----:B------:R-:W-:Y:S11]  /*4bc0*/  HMMA.16816.F32.BF16 R8, R4, R10, R104 ;  /* 0x0000000a0408723c */ /* 0x000ff60000041868 */
[----:B------:R-:W-:Y:S05]  /*4bd0*/  @!UPT UIADD3 URZ, URZ, URZ, URZ ;  /* 0x0000003f3f3ff290 */ /* 0x000fea000fffe03f */
[----:B------:R-:W-:Y:S01]  /*4be0*/  IMAD.MOV.U32 R131, RZ, RZ, R116 ;  /* 0x000000ffff837224 */ /* 0x000fe200078e0074 */
[----:B------:R-:W-:Y:S01]  /*4bf0*/  MOV R130, R117 ;  /* 0x0000007500827202 */ /* 0x000fe20000000f00 */
[----:B------:R-:W-:Y:S01]  /*4c00*/  IMAD.MOV.U32 R129, RZ, RZ, R118 ;  /* 0x000000ffff817224 */ /* 0x000fe200078e0076 */
[----:B------:R-:W-:-:S03]  /*4c10*/  MOV R128, R119 ;  /* 0x0000007700807202 */ /* 0x000fc60000000f00 */
[----:B------:R-:W-:Y:S02]  /*4c20*/  IMAD.MOV.U32 R33, RZ, RZ, R130 ;  /* 0x000000ffff217224 */ /* 0x000fe400078e0082 */
[----:B------:R-:W-:Y:S01]  /*4c30*/  IMAD.MOV.U32 R104, RZ, RZ, R8 ;  /* 0x000000ffff687224 */ /* 0x000fe200078e0008 */
[----:B------:R-:W-:Y:S01]  /*4c40*/  MOV R29, R9 ;  /* 0x00000009001d7202 */ /* 0x000fe20000000f00 */
[----:B------:R-:W-:Y:S01]  /*4c50*/  IMAD.MOV.U32 R30, RZ, RZ, R10 ;  /* 0x000000ffff1e7224 */ /* 0x000fe200078e000a */
[----:B------:R-:W-:Y:S01]  /*4c60*/  MOV R31, R11 ;  /* 0x0000000b001f7202 */ /* 0x000fe20000000f00 */
[----:B-1----:R-:W-:Y:S01]  /*4c70*/  IMAD.MOV.U32 R35, RZ, RZ, R128 ;  /* 0x000000ffff237224 */ /* 0x002fe200078e0080 */
[----:B------:R-:W1:Y:S01]  /*4c80*/  LDSM.16.MT88.4 R8, [R251+0x7100] ;  /* 0x00710000fb08783b */ /* 0x000e620000004200 */
[----:B---3--:R-:W-:Y:S01]  /*4c90*/  F2FP.BF16.PACK_AB R128, R0, R3 ;  /* 0x000000030080723e */ /* 0x008fe200000010ff */
[C---:B-1----:R-:W-:Y:S02]  /*4ca0*/  HMMA.16816.F32.BF16 R116, R4.reuse, R8, R56 ;  /* 0x000000080474723c */ /* 0x042fe40000041838 */
[----:B------:R-:W-:Y:S06]  /*4cb0*/  LDSM.16.MT88.4 R56, [R251+0x3900] ;  /* 0x00390000fb38783b */ /* 0x000fec0000004200 */
[C---:B------:R-:W-:Y:S01]  /*4cc0*/  HMMA.16816.F32.BF16 R184, R4.reuse, R10, R44 ;  /* 0x0000000a04b8723c */ /* 0x040fe2000004182c */
[----:B------:R-:W1:Y:S07]  /*4cd0*/  LDSM.16.MT88.4 R8, [R250+0x7100] ;  /* 0x00710000fa08783b */ /* 0x000e6e0000004200 */
[C---:B-1----:R-:W-:Y:S07]  /*4ce0*/  HMMA.16816.F32.BF16 R124, R4.reuse, R8, R36 ;  /* 0x00000008047c723c */ /* 0x042fee0000041824 */
[----:B------:R-:W-:Y:S01]  /*4cf0*/  FADD.FTZ R9, R16, R12 ;  /* 0x0000000c10097221 */ /* 0x000fe20000010000 */
[----:B------:R-:W-:Y:S01]  /*4d00*/  HMMA.16816.F32.BF16 R20, R4, R10, R20 ;  /* 0x0000000a0414723c */ /* 0x000fe20000041814 */
[----:B------:R-:W1:Y:S01]  /*4d10*/  MUFU.EX2 R5, R18 ;  /* 0x0000001200057308 */ /* 0x000e620000000800 */
[----:B------:R-:W-:-:S05]  /*4d20*/  MOV R12, R139 ;  /* 0x0000008b000c7202 */ /* 0x000fca0000000f00 */
[----:B------:R-:W-:Y:S02]  /*4d30*/  FADD.FTZ R7, R15, R13 ;  /* 0x0000000d0f077221 */ /* 0x000fe40000010000 */
[----:B------:R2:W3:Y:S01]  /*4d40*/  MUFU.EX2 R6, R34 ;  /* 0x0000002200067308 */ /* 0x0004e20000000800 */
[----:B------:R-:W-:Y:S02]  /*4d50*/  IMAD.MOV.U32 R13, RZ, RZ, R138 ;  /* 0x000000ffff0d7224 */ /* 0x000fe400078e008a */
[----:B------:R-:W-:Y:S01]  /*4d60*/  FADD.FTZ R8, R14, R7 ;  /* 0x000000070e087221 */ /* 0x000fe20000010000 */
[----:B------:R-:W-:Y:S01]  /*4d70*/  MOV R14, R137 ;  /* 0x00000089000e7202 */ /* 0x000fe20000000f00 */
[----:B------:R-:W-:Y:S02]  /*4d80*/  FADD.FTZ R7, R3, R9 ;  /* 0x0000000903077221 */ /* 0x000fe40000010000 */
[----:B------:R-:W-:Y:S01]  /*4d90*/  IMAD.MOV.U32 R15, RZ, RZ, R136 ;  /* 0x000000ffff0f7224 */ /* 0x000fe200078e0088 */
[----:B------:R-:W4:Y:S01]  /*4da0*/  MUFU.EX2 R4, R19 ;  /* 0x0000001300047308 */ /* 0x000f220000000800 */
[----:B-1----:R-:W-:Y:S01]  /*4db0*/  FADD.FTZ R8, R5, R8 ;  /* 0x0000000805087221 */ /* 0x002fe20000010000 */
[----:B------:R-:W1:Y:S01]  /*4dc0*/  LDSM.16.MT88.4 R136, [R250+0x1900] ;  /* 0x00190000fa88783b */ /* 0x000e620000004200 */
[----:B------:R-:W-:-:S05]  /*4dd0*/  FADD.FTZ R7, R0, R7 ;  /* 0x0000000700077221 */ /* 0x000fca0000010000 */
[----:B------:R5:W-:Y:S01]  /*4de0*/  MUFU.EX2 R11, R28 ;  /* 0x0000001c000b7308 */ /* 0x000be20000000800 */
[----:B--2---:R-:W-:Y:S01]  /*4df0*/  MOV R34, R129 ;  /* 0x0000008100227202 */ /* 0x004fe20000000f00 */
[----:B---3--:R-:W-:Y:S01]  /*4e00*/  FADD.FTZ R0, R6, R7 ;  /* 0x0000000706007221 */ /* 0x008fe20000010000 */
[----:B------:R-:W-:Y:S01]  /*4e10*/  F2FP.BF16.PACK_AB R130, R17, R6 ;  /* 0x000000061182723e */ /* 0x000fe200000010ff */
[----:B------:R-:W-:Y:S01]  /*4e20*/  IMAD.MOV.U32 R7, RZ, RZ, R144 ;  /* 0x000000ffff077224 */ /* 0x000fe200078e0090 */
[----:B------:R-:W-:-:S03]  /*4e30*/  MOV R6, R145 ;  /* 0x0000009100067202 */ /* 0x000fc60000000f00 */
[----:B------:R2:W3:Y:S01]  /*4e40*/  MUFU.EX2 R10, R32 ;  /* 0x00000020000a7308 */ /* 0x0004e20000000800 */
[C---:B----4-:R-:W-:Y:S01]  /*4e50*/  F2FP.BF16.PACK_AB R129, R4.reuse, R5 ;  /* 0x000000050481723e */ /* 0x050fe200000010ff */
[----:B------:R-:W-:Y:S01]  /*4e60*/  FADD.FTZ R3, R4, R8 ;  /* 0x0000000804037221 */ /* 0x000fe20000010000 */
[----:B------:R-:W-:Y:S01]  /*4e70*/  MOV R4, R147 ;  /* 0x0000009300047202 */ /* 0x000fe20000000f00 */
[----:B------:R-:W-:Y:S02]  /*4e80*/  IMAD.MOV.U32 R5, RZ, RZ, R146 ;  /* 0x000000ffff057224 */ /* 0x000fe400078e0092 */
[----:B------:R-:W4:Y:S01]  /*4e90*/  LDSM.16.MT88.4 R144, [R251+0x1900] ;  /* 0x00190000fb90783b */ /* 0x000f220000004200 */
[----:B-----5:R-:W-:-:S03]  /*4ea0*/  IMAD.MOV.U32 R28, RZ, RZ, R104 ;  /* 0x000000ffff1c7224 */ /* 0x020fc600078e0068 */
[----:B------:R-:W-:Y:S01]  /*4eb0*/  LDSM.16.MT88.4 R104, [R135+0x7900] ;  /* 0x007900008768783b */ /* 0x000fe20000004200 */
[----:B--2---:R-:W-:Y:S02]  /*4ec0*/  MOV R32, R131 ;  /* 0x0000008300207202 */ /* 0x004fe40000000f00 */
[C---:B---3--:R-:W-:Y:S01]  /*4ed0*/  F2FP.BF16.PACK_AB R131, R10.reuse, R11 ;  /* 0x0000000b0a83723e */ /* 0x048fe200000010ff */
[----:B------:R-:W-:Y:S02]  /*4ee0*/  FADD.FTZ R11, R11, R3 ;  /* 0x000000030b0b7221 */ /* 0x000fe40000010000 */
[----:B------:R-:W-:Y:S02]  /*4ef0*/  FADD.FTZ R3, R17, R0 ;  /* 0x0000000011037221 */ /* 0x000fe40000010000 */
[----:B------:R-:W-:Y:S02]  /*4f00*/  FADD.FTZ R0, R10, R11 ;  /* 0x0000000b0a007221 */ /* 0x000fe40000010000 */
[C---:B------:R-:W-:Y:S03]  /*4f10*/  HMMA.16816.F32.BF16 R156, R128.reuse, R152, R156 ;  /* 0x00000098809c723c */ /* 0x040fe6000004189c */
[----:B------:R-:W-:Y:S04]  /*4f20*/  STL [R1+0x70], R0 ;  /* 0x0000700001007387 */ /* 0x000fe80000100800 */
[----:B------:R-:W-:Y:S01]  /*4f30*/  STL [R1+0x54], R3 ;  /* 0x0000540301007387 */ /* 0x000fe20000100800 */
[C---:B------:R-:W-:Y:S03]  /*4f40*/  HMMA.16816.F32.BF16 R152, R128.reuse, R154, R40 ;  /* 0x0000009a8098723c */ /* 0x040fe60000041828 */
[----:B------:R-:W2:Y:S05]  /*4f50*/  LDSM.16.MT88.4 R40, [R135+0x3900] ;  /* 0x003900008728783b */ /* 0x000eaa0000004200 */
[C---:B-1----:R-:W-:Y:S08]  /*4f60*/  HMMA.16816.F32.BF16 R140, R128.reuse, R136, R140 ;  /* 0x00000088808c723c */ /* 0x042ff0000004188c */
[C---:B----4-:R-:W-:Y:S08]  /*4f70*/  HMMA.16816.F32.BF16 R148, R128.reuse, R144, R148 ;  /* 0x000000908094723c */ /* 0x050ff00000041894 */
[C---:B------:R-:W-:Y:S01]  /*4f80*/  HMMA.16816.F32.BF16 R144, R128.reuse, R146, R48 ;  /* 0x000000928090723c */ /* 0x040fe20000041830 */
[----:B------:R-:W1:Y:S07]  /*4f90*/  LDSM.16.MT88.4 R48, [R248+0x3900] ;  /* 0x00390000f830783b */ /* 0x000e6e0000004200 */
[C---:B------:R-:W-:Y:S08]  /*4fa0*/  HMMA.16816.F32.BF16 R136, R128.reuse, R138, R52 ;  /* 0x0000008a8088723c */ /* 0x040ff00000041834 */
[C---:B------:R-:W-:Y:S08]  /*4fb0*/  HMMA.16816.F32.BF16 R52, R128.reuse, R56, R76 ;  /* 0x000000388034723c */ /* 0x040ff0000004184c */
[C---:B--2---:R-:W-:Y:S08]  /*4fc0*/  HMMA.16816.F32.BF16 R36, R128.reuse, R40, R60 ;  /* 0x000000288024723c */ /* 0x044ff0000004183c */
[C---:B------:R-:W-:Y:S01]  /*4fd0*/  HMMA.16816.F32.BF16 R40, R128.reuse, R42, R64 ;  /* 0x0000002a8028723c */ /* 0x040fe20000041840 */
[----:B------:R-:W2:Y:S07]  /*4fe0*/  LDSM.16.MT88.4 R64, [R250+0x3900] ;  /* 0x00390000fa40783b */ /* 0x000eae0000004200 */
[C---:B------:R-:W-:Y:S01]  /*4ff0*/  HMMA.16816.F32.BF16 R56, R128.reuse, R58, R80 ;  /* 0x0000003a8038723c */ /* 0x040fe20000041850 */
[----:B------:R-:W3:Y:S07]  /*5000*/  LDSM.16.MT88.4 R80, [R248+0x5900] ;  /* 0x00590000f850783b */ /* 0x000eee0000004200 */
[C---:B-1----:R-:W-:Y:S08]  /*5010*/  HMMA.16816.F32.BF16 R44, R128.reuse, R48, R68 ;  /* 0x00000030802c723c */ /* 0x042ff00000041844 */
[C---:B------:R-:W-:Y:S01]  /*5020*/  HMMA.16816.F32.BF16 R48, R128.reuse, R50, R72 ;  /* 0x000000328030723c */ /* 0x040fe20000041848 */
[----:B------:R-:W1:Y:S07]  /*5030*/  LDSM.16.MT88.4 R72, [R135+0x5900] ;  /* 0x005900008748783b */ /* 0x000e6e0000004200 */
[C---:B------:R-:W-:Y:S08]  /*5040*/  HMMA.16816.F32.BF16 R164, R128.reuse, R160, R164 ;  /* 0x000000a080a4723c */ /* 0x040ff000000418a4 */
[C---:B------:R-:W-:Y:S08]  /*5050*/  HMMA.16816.F32.BF16 R160, R128.reuse, R162, R24 ;  /* 0x000000a280a0723c */ /* 0x040ff00000041818 */
[C---:B--2---:R-:W-:Y:S01]  /*5060*/  HMMA.16816.F32.BF16 R60, R128.reuse, R64, R88 ;  /* 0x00000040803c723c */ /* 0x044fe20000041858 */
[----:B------:R-:W2:Y:S07]  /*5070*/  LDSM.16.MT88.4 R88, [R251+0x5900] ;  /* 0x00590000fb58783b */ /* 0x000eae0000004200 */
[C---:B---3--:R-:W-:Y:S08]  /*5080*/  HMMA.16816.F32.BF16 R76, R128.reuse, R80, R108 ;  /* 0x00000050804c723c */ /* 0x048ff0000004186c */
[C---:B------:R-:W-:Y:S01]  /*5090*/  HMMA.16816.F32.BF16 R80, R128.reuse, R82, R112 ;  /* 0x000000528050723c */ /* 0x040fe20000041870 */
[----:B------:R-:W-:Y:S07]  /*50a0*/  LDSM.16.MT88.4 R112, [R248+0x7900] ;  /* 0x00790000f870783b */ /* 0x000fee0000004200 */
[C---:B-1----:R-:W-:Y:S01]  /*50b0*/  HMMA.16816.F32.BF16 R68, R128.reuse, R72, R96 ;  /* 0x000000488044723c */ /* 0x042fe20000041860 */
        /* <DEDUP_REMOVED lines=8> */
[C---:B------:R-:W-:Y:S08]  /*5140*/  HMMA.16816.F32.BF16 R64, R128.reuse, R66, R92 ;  /* 0x000000428040723c */ /* 0x040ff0000004185c */
[C---:B-1----:R-:W-:Y:S08]  /*5150*/  HMMA.16816.F32.BF16 R92, R128.reuse, R96, R12 ;  /* 0x00000060805c723c */ /* 0x042ff0000004180c */
[C---:B------:R-:W-:Y:S08]  /*5160*/  HMMA.16816.F32.BF16 R108, R128.reuse, R112, R32 ;  /* 0x00000070806c723c */ /* 0x040ff00000041820 */
[C---:B------:R-:W-:Y:S08]  /*5170*/  HMMA.16816.F32.BF16 R96, R128.reuse, R98, R188 ;  /* 0x000000628060723c */ /* 0x040ff000000418bc */
[C---:B--2---:R-:W-:Y:S08]  /*5180*/  HMMA.16816.F32.BF16 R116, R128.reuse, R120, R116 ;  /* 0x000000788074723c */ /* 0x044ff00000041874 */
[C---:B------:R-:W-:Y:S08]  /*5190*/  HMMA.16816.F32.BF16 R112, R128.reuse, R114, R28 ;  /* 0x000000728070723c */ /* 0x040ff0000004181c */
[C---:B------:R-:W-:Y:S08]  /*51a0*/  HMMA.16816.F32.BF16 R120, R128.reuse, R122, R184 ;  /* 0x0000007a8078723c */ /* 0x040ff000000418b8 */
[C---:B---3--:R-:W-:Y:S08]  /*51b0*/  HMMA.16816.F32.BF16 R124, R128.reuse, R4, R124 ;  /* 0x00000004807c723c */ /* 0x048ff0000004187c */
[----:B------:R-:W-:Y:S01]  /*51c0*/  HMMA.16816.F32.BF16 R128, R128, R6, R20 ;  /* 0x000000068080723c */ /* 0x000fe20000041814 */
[----:B------:R-:W-:Y:S07]  /*51d0*/  @P0 BRA `(.L_x_2) ;  /* 0x000039b000000947 */ /* 0x000fee0003800000 */
[----:B------:R-:W-:Y:S01]  /*51e0*/  SHF.R.S32.HI R0, RZ, 0x1f, R177 ;  /* 0x0000001fff007819 */ /* 0x000fe200000114b1 */
[----:B------:R-:W-:Y:S01]  /*51f0*/  UIADD3 UR8, UR8, -0x2, URZ ;  /* 0xfffffffe08087890 */ /* 0x000fe2000fffe03f */
[----:B------:R-:W-:-:S02]  /*5200*/  SHF.R.S32.HI R3, RZ, 0x1f, R133 ;  /* 0x0000001fff037819 */ /* 0x000fc40000011485 */
[----:B------:R-:W-:Y:S02]  /*5210*/  SHF.R.S32.HI R4, RZ, 0x1f, R178 ;  /* 0x0000001fff047819 */ /* 0x000fe400000114b2 */
[----:B------:R-:W-:Y:S02]  /*5220*/  LEA.HI R0, R0, R177, RZ, 0x3 ;  /* 0x000000b100007211 */ /* 0x000fe400078f18ff */
[----:B------:R-:W-:Y:S01]  /*5230*/  LEA.HI R3, R3, R133, RZ, 0x3 ;  /* 0x0000008503037211 */ /* 0x000fe200078f18ff */
[----:B------:R-:W-:Y:S01]  /*5240*/  IMAD.MOV.U32 R133, RZ, RZ, R2 ;  /* 0x000000ffff857224 */ /* 0x000fe200078e0002 */
[----:B------:R-:W-:Y:S02]  /*5250*/  LEA.HI R4, R4, R178, RZ, 0x3 ;  /* 0x000000b204047211 */ /* 0x000fe400078f18ff */
[----:B------:R-:W-:Y:S01]  /*5260*/  LOP3.LUT R2, R0, 0xfffffff8, RZ, 0xc0, !PT ;  /* 0xfffffff800027812 */ /* 0x000fe200078ec0ff */
[----:B------:R-:W-:Y:S01]  /*5270*/  IMAD.MOV.U32 R0, RZ, RZ, R132 ;  /* 0x000000ffff007224 */ /* 0x000fe200078e0084 */
[----:B------:R-:W-:-:S02]  /*5280*/  LOP3.LUT R3, R3, 0xfffffff8, RZ, 0xc0, !PT ;  /* 0xfffffff803037812 */ /* 0x000fc400078ec0ff */
[----:B------:R-:W-:Y:S02]  /*5290*/  LOP3.LUT R4, R4, 0xfffffff8, RZ, 0xc0, !PT ;  /* 0xfffffff804047812 */ /* 0x000fe400078ec0ff */
[----:B------:R-:W-:Y:S02]  /*52a0*/  SHF.R.S32.HI R5, RZ, 0x1f, R2 ;  /* 0x0000001fff057819 */ /* 0x000fe40000011402 */
[----:B------:R-:W-:Y:S02]  /*52b0*/  SHF.R.S32.HI R6, RZ, 0x1f, R3 ;  /* 0x0000001fff067819 */ /* 0x000fe40000011403 */
[----:B------:R-:W-:Y:S02]  /*52c0*/  SHF.R.S32.HI R7, RZ, 0x1f, R4 ;  /* 0x0000001fff077819 */ /* 0x000fe40000011404 */
[----:B------:R-:W2:Y:S01]  /*52d0*/  LDL R29, [R1+0x74] ;  /* 0x00007400011d7983 */ /* 0x000ea20000100800 */
[C---:B------:R-:W-:Y:S01]  /*52e0*/  SHF.L.U64.HI R5, R2.reuse, 0x1, R5 ;  /* 0x0000000102057819 */ /* 0x040fe20000010205 */
[----:B------:R-:W-:-:S04]  /*52f0*/  IMAD.SHL.U32 R2, R2, 0x2, RZ ;  /* 0x0000000202027824 */ /* 0x000fc800078e00ff */
[----:B------:R1:W-:Y:S04]  /*5300*/  STL [R1+0x58], R5 ;  /* 0x0000580501007387 */ /* 0x0003e80000100800 */
[----:B------:R3:W-:Y:S01]  /*5310*/  STL [R1+0x5c], R2 ;  /* 0x00005c0201007387 */ /* 0x0007e20000100800 */
[----:B-1----:R-:W-:Y:S02]  /*5320*/  SEL R5, RZ, 0x10, P5 ;  /* 0x00000010ff057807 */ /* 0x002fe40002800000 */
[----:B---3--:R-:W-:-:S03]  /*5330*/  SHF.L.U64.HI R2, R3, 0x1, R6 ;  /* 0x0000000103027819 */ /* 0x008fc60000010206 */
[----:B------:R-:W-:Y:S01]  /*5340*/  STL [R1+0x98], R5 ;  /* 0x0000980501007387 */ /* 0x000fe20000100800 */
[----:B------:R-:W-:Y:S02]  /*5350*/  IMAD.SHL.U32 R6, R3, 0x2, RZ ;  /* 0x0000000203067824 */ /* 0x000fe400078e00ff */
[----:B------:R-:W-:Y:S01]  /*5360*/  IMAD.SHL.U32 R3, R4, 0x2, RZ ;  /* 0x0000000204037824 */ /* 0x000fe200078e00ff */
[----:B------:R1:W-:Y:S02]  /*5370*/  STL [R1+0x60], R2 ;  /* 0x0000600201007387 */ /* 0x0003e40000100800 */
[----:B-1----:R-:W-:-:S04]  /*5380*/  IADD3 R2, -R5, 0x10, RZ ;  /* 0x0000001005027810 */ /* 0x002fc80007ffe1ff */
[----:B------:R-:W-:Y:S02]  /*5390*/  LOP3.LUT R2, R2, 0xf, RZ, 0xc0, !PT ;  /* 0x0000000f02027812 */ /* 0x000fe400078ec0ff */
[----:B--2---:R-:W-:-:S04]  /*53a0*/  LEA R8, P0, R29, RZ, 0x1 ;  /* 0x000000ff1d087211 */ /* 0x004fc800078008ff */
[----:B------:R-:W-:Y:S02]  /*53b0*/  LEA.HI.X.SX32 R9, R29, RZ, 0x1, P0 ;  /* 0x000000ff1d097211 */ /* 0x000fe400000f0eff */
[----:B------:R-:W-:Y:S02]  /*53c0*/  ISETP.NE.U32.AND P0, PT, R5, RZ, PT ;  /* 0x000000ff0500720c */ /* 0x000fe40003f05070 */
[----:B------:R-:W-:Y:S01]  /*53d0*/  SHF.L.U64.HI R5, R4, 0x1, R7 ;  /* 0x0000000104057819 */ /* 0x000fe20000010207 */
[----:B------:R-:W-:Y:S01]  /*53e0*/  STL.64 [R1+0x48], R8 ;  /* 0x0000480801007387 */ /* 0x000fe20000100a00 */
[----:B------:R-:W-:-:S03]  /*53f0*/  SEL R7, RZ, 0x10, P4 ;  /* 0x00000010ff077807 */ /* 0x000fc60002000000 */
[----:B------:R1:W-:Y:S01]  /*5400*/  STL [R1+0x64], R6 ;  /* 0x0000640601007387 */ /* 0x0003e20000100800 */
[----:B------:R-:W-:-:S03]  /*5410*/  ISETP.NE.U32.AND P0, PT, R7, RZ, PT ;  /* 0x000000ff0700720c */ /* 0x000fc60003f05070 */
[----:B------:R2:W-:Y:S04]  /*5420*/  STL [R1+0x68], R5 ;  /* 0x0000680501007387 */ /* 0x0005e80000100800 */
[----:B------:R3:W-:Y:S04]  /*5430*/  STL [R1+0x6c], R3 ;  /* 0x00006c0301007387 */ /* 0x0007e80000100800 */
[----:B------:R4:W-:Y:S04]  /*5440*/  STL [R1+0x88], R2 ;  /* 0x0000880201007387 */ /* 0x0009e80000100800 */
[----:B------:R-:W-:Y:S01]  /*5450*/  STL [R1+0x94], R7 ;  /* 0x0000940701007387 */ /* 0x000fe20000100800 */
[----:B-1----:R-:W-:-:S02]  /*5460*/  SEL R6, RZ, 0x10, P3 ;  /* 0x00000010ff067807 */ /* 0x002fc40001800000 */
[----:B--2---:R-:W-:-:S03]  /*5470*/  SEL R5, RZ, 0x10, P6 ;  /* 0x00000010ff057807 */ /* 0x004fc60003000000 */
[----:B------:R-:W-:Y:S01]  /*5480*/  STL [R1+0x90], R6 ;  /* 0x0000900601007387 */ /* 0x000fe20000100800 */
[C---:B------:R-:W-:Y:S02]  /*5490*/  ISETP.NE.U32.AND P1, PT, R6.reuse, RZ, PT ;  /* 0x000000ff0600720c */ /* 0x040fe40003f25070 */
[----:B---3--:R-:W-:Y:S01]  /*54a0*/  IADD3 R3, -R6, 0x10, RZ ;  /* 0x0000001006037810 */ /* 0x008fe20007ffe1ff */
[----:B------:R-:W-:Y:S01]  /*54b0*/  STL [R1+0x8c], R5 ;  /* 0x00008c0501007387 */ /* 0x000fe20000100800 */
[----:B------:R-:W-:Y:S02]  /*54c0*/  IADD3 R4, -R5, 0x10, RZ ;  /* 0x0000001005047810 */ /* 0x000fe40007ffe1ff */
[----:B----4-:R-:W-:Y:S02]  /*54d0*/  IADD3 R2, -R7, 0x10, RZ ;  /* 0x0000001007027810 */ /* 0x010fe40007ffe1ff */
[----:B------:R-:W-:Y:S02]  /*54e0*/  LOP3.LUT R8, R3, 0xf, RZ, 0xc0, !PT ;  /* 0x0000000f03087812 */ /* 0x000fe400078ec0ff */
[----:B------:R-:W-:-:S02]  /*54f0*/  LOP3.LUT R2, R2, 0xf, RZ, 0xc0, !PT ;  /* 0x0000000f02027812 */ /* 0x000fc400078ec0ff */
[----:B------:R-:W-:Y:S02]  /*5500*/  LOP3.LUT R3, R4, 0xf, RZ, 0xc0, !PT ;  /* 0x0000000f04037812 */ /* 0x000fe400078ec0ff */
[----:B------:R-:W-:Y:S01]  /*5510*/  ISETP.NE.U32.AND P0, PT, R5, RZ, PT ;  /* 0x000000ff0500720c */ /* 0x000fe20003f05070 */
[----:B------:R1:W-:Y:S04]  /*5520*/  STL [R1+0x84], R2 ;  /* 0x0000840201007387 */ /* 0x0003e80000100800 */
[----:B------:R2:W-:Y:S04]  /*5530*/  STL [R1+0x80], R8 ;  /* 0x0000800801007387 */ /* 0x0005e80000100800 */
[----:B------:R2:W-:Y:S01]  /*5540*/  STL [R1+0x7c], R3 ;  /* 0x00007c0301007387 */ /* 0x0005e20000100800 */
[----:B-1----:R-:W-:-:S05]  /*5550*/  IMAD.SHL.U32 R2, R179, 0x2, RZ ;  /* 0x00000002b3027824 */ /* 0x002fca00078e00ff */
[----:B------:R2:W-:Y:S01]  /*5560*/  STL [R1+0x40], R2 ;  /* 0x0000400201007387 */ /* 0x0005e20000100800 */
[----:B------:R-:W-:Y:S05]  /*5570*/  BRA `(.L_x_3) ;  /* 0x0000046000007947 */ /* 0x000fea0003800000 */
.L_x_5:
[----:B------:R-:W2:Y:S01]  /*5580*/  LDL R2, [R1+0x78] ;  /* 0x0000780001027983 */ /* 0x000ea20000100800 */
[----:B------:R-:W-:Y:S01]  /*5590*/  IMAD.MOV.U32 R3, RZ, RZ, c[0x0][0x2b8] ;  /* 0x0000ae00ff037624 */ /* 0x000fe200078e00ff */
[----:B------:R-:W-:Y:S01]  /*55a0*/  ULEA UR4, UR8, UR11, 0x6 ;  /* 0x0000000b08047291 */ /* 0x000fe2000f8e303f */
[----:B------:R-:W-:Y:S01]  /*55b0*/  IMAD.MOV.U32 R178, RZ, RZ, RZ ;  /* 0x000000ffffb27224 */ /* 0x000fe200078e00ff */
[----:B------:R-:W3:Y:S02]  /*55c0*/  LDL.64 R182, [R1+0x48] ;  /* 0x0000480001b67983 */ /* 0x000ee40000100a00 */
[----:B------:R-:W-:Y:S02]  /*55d0*/  ISETP.NE.AND P1, PT, R3, 0x1, PT ;  /* 0x000000010300780c */ /* 0x000fe40003f25270 */
[----:B------:R-:W4:Y:S01]  /*55e0*/  LDL R189, [R1+0x40] ;  /* 0x0000400001bd7983 */ /* 0x000f220000100800 */
[----:B------:R-:W-:Y:S03]  /*55f0*/  IMAD.U32 R3, RZ, RZ, UR4 ;  /* 0x00000004ff037e24 */ /* 0x000fe6000f8e00ff */
[----:B------:R-:W5:Y:S04]  /*5600*/  LDL R187, [R1+0x5c] ;  /* 0x00005c0001bb7983 */ /* 0x000f680000100800 */
[----:B------:R-:W3:Y:S04]  /*5610*/  LDL R184, [R1+0x58] ;  /* 0x0000580001b87983 */ /* 0x000ee80000100800 */
[----:B------:R-:W3:Y:S04]  /*5620*/  LDL R185, [R1+0x64] ;  /* 0x0000640001b97983 */ /* 0x000ee80000100800 */
[----:B------:R-:W3:Y:S04]  /*5630*/  LDL R190, [R1+0x60] ;  /* 0x0000600001be7983 */ /* 0x000ee80000100800 */
[----:B------:R-:W3:Y:S04]  /*5640*/  LDL R191, [R1+0x6c] ;  /* 0x00006c0001bf7983 */ /* 0x000ee80000100800 */
[----:B------:R-:W3:Y:S01]  /*5650*/  LDL R188, [R1+0x68] ;  /* 0x0000680001bc7983 */ /* 0x000ee20000100800 */
[----:B--2---:R-:W-:Y:S05]  /*5660*/  IADD3 R3, R3, -0x40, R2 ;  /* 0xffffffc003037810 */ /* 0x004fea0007ffe002 */
[----:B------:R-:W-:Y:S04]  /*5670*/  @P1 IMAD.HI.U32 R132, R3, c[0x0][0x2bc], RZ ;  /* 0x0000af0003841a27 */ /* 0x000fe800078e00ff */
[--C-:B------:R-:W-:Y:S01]  /*5680*/  IMAD.MOV.U32 R2, RZ, RZ, R3.reuse ;  /* 0x000000ffff027224 */ /* 0x100fe200078e0003 */
[----:B------:R-:W-:Y:S04]  /*5690*/  @P1 SHF.R.U32.HI R2, RZ, c[0x0][0x2c0], R132 ;  /* 0x0000b000ff021a19 */ /* 0x000fe80000011684 */
[C---:B------:R-:W-:Y:S04]  /*56a0*/  @!P2 IADD3 R132, P0, R2.reuse, UR12, RZ ;  /* 0x0000000c0284ac10 */ /* 0x040fe8000ff1e0ff */
[----:B------:R-:W-:Y:S01]  /*56b0*/  @!P2 LEA.HI.X.SX32 R177, R2, UR6, 0x1, P0 ;  /* 0x0000000602b1ac11 */ /* 0x000fe200080f0eff */
[----:B------:R-:W-:Y:S01]  /*56c0*/  IMAD.MOV R2, RZ, RZ, -R2 ;  /* 0x000000ffff027224 */ /* 0x000fe200078e0a02 */
[----:B------:R-:W-:Y:S03]  /*56d0*/  @!P2 LEA R176, P0, R132, c[0x0][0x2a0], 0x2 ;  /* 0x0000a80084b0aa11 */ /* 0x000fe600078010ff */
[----:B------:R-:W-:Y:S01]  /*56e0*/  IMAD R179, R2, c[0x0][0x2b8], R3 ;  /* 0x0000ae0002b37a24 */ /* 0x000fe200078e0203 */
[----:B------:R-:W-:Y:S04]  /*56f0*/  @!P2 LEA.HI.X R177, R132, c[0x0][0x2a4], R177, 0x2, P0 ;  /* 0x0000a90084b1aa11 */ /* 0x000fe800000f14b1 */
[----:B------:R-:W-:Y:S01]  /*5700*/  STL [R1+0x50], R179 ;  /* 0x000050b301007387 */ /* 0x000fe20000100800 */
[----:B------:R-:W-:Y:S03]  /*5710*/  SHF.R.S32.HI R2, RZ, 0x1f, R179 ;  /* 0x0000001fff027819 */ /* 0x000fe600000114b3 */
[----:B------:R-:W2:Y:S02]  /*5720*/  @!P2 LDG.E R178, [R176.64] ;  /* 0x0000000eb0b2a981 */ /* 0x000ea4000c1e1900 */
[----:B------:R-:W-:Y:S02]  /*5730*/  IMAD R132, R2, c[0x0][0x1e0], RZ ;  /* 0x0000780002847a24 */ /* 0x000fe400078e02ff */
[C---:B------:R-:W-:Y:S04]  /*5740*/  IMAD.WIDE.U32 R2, R179.reuse, c[0x0][0x1e0], RZ ;  /* 0x00007800b3027a25 */ /* 0x040fe800078e00ff */
[----:B------:R-:W-:Y:S04]  /*5750*/  IMAD R132, R179, c[0x0][0x1e4], R132 ;  /* 0x00007900b3847a24 */ /* 0x000fe800078e0284 */
[----:B------:R-:W-:Y:S01]  /*5760*/  IMAD.IADD R3, R3, 0x1, R132 ;  /* 0x0000000103037824 */ /* 0x000fe200078e0284 */
[----:B--2---:R-:W-:Y:S01]  /*5770*/  STL [R1+0x44], R178 ;  /* 0x000044b201007387 */ /* 0x004fe20000100800 */
[----:B------:R-:W-:Y:S02]  /*5780*/  SHF.R.S32.HI R132, RZ, 0x1f, R178 ;  /* 0x0000001fff847819 */ /* 0x000fe400000114b2 */
[----:B------:R-:W-:Y:S04]  /*5790*/  IMAD.WIDE.U32 R2, R178, c[0x0][0x1f0], R2 ;  /* 0x00007c00b2027a25 */ /* 0x000fe800078e0002 */
[----:B------:R-:W-:Y:S01]  /*57a0*/  IMAD R132, R132, c[0x0][0x1f0], RZ ;  /* 0x00007c0084847a24 */ /* 0x000fe200078e02ff */
[----:B------:R-:W-:Y:S03]  /*57b0*/  IADD3 R2, P0, R2, UR18, RZ ;  /* 0x0000001202027c10 */ /* 0x000fe6000ff1e0ff */
[----:B------:R-:W-:Y:S05]  /*57c0*/  IMAD R132, R178, c[0x0][0x1f4], R132 ;  /* 0x00007d00b2847a24 */ /* 0x000fea00078e0284 */
[----:B------:R-:W-:Y:S02]  /*57d0*/  IADD3.X R132, R3, UR16, R132, P0, !PT ;  /* 0x0000001003847c10 */ /* 0x000fe400087fe484 */
[C---:B------:R-:W-:Y:S04]  /*57e0*/  LEA R180, P0, R2.reuse, c[0x0][0x1c8], 0x1 ;  /* 0x0000720002b47a11 */ /* 0x040fe800078008ff */
[----:B------:R-:W-:Y:S02]  /*57f0*/  LEA.HI.X R132, R2, c[0x0][0x1cc], R132, 0x1, P0 ;  /* 0x0000730002847a11 */ /* 0x000fe400000f0c84 */
[----:B------:R-:W3:Y:S04]  /*5800*/  SHFL.IDX PT, R2, R180, RZ, 0x181f ;  /* 0x00181fffb4027589 */ /* 0x000ee800000e0000 */
[----:B------:R-:W1:Y:S01]  /*5810*/  SHFL.IDX PT, R3, R132, RZ, 0x181f ;  /* 0x00181fff84037589 */ /* 0x000e6200000e0000 */
[----:B---3--:R-:W-:Y:S05]  /*5820*/  IADD3 R176, P0, R182, R2, RZ ;  /* 0x00000002b6b07210 */ /* 0x008fea0007f1e0ff */
[----:B-1----:R-:W-:Y:S05]  /*5830*/  IMAD.X R177, R183, 0x1, R3, P0 ;  /* 0x00000001b7b17824 */ /* 0x002fea00000e0603 */
[----:B------:R-:W-:Y:S01]  /*5840*/  @!PT LDS RZ, [RZ] ;  /* 0x00000000fffff984 */ /* 0x000fe20000000800 */
[----:B----4-:R5:W-:Y:S02]  /*5850*/  LDGSTS.E.BYPASS.LTC128B.128 [R189+0x10100], [R176.64], !P5 ;  /* 0x10100000b0bd7fae */ /* 0x010be4000e901d4e */
[C---:B-----5:R-:W-:Y:S04]  /*5860*/  IADD3 R176, P0, R2.reuse, R187, RZ ;  /* 0x000000bb02b07210 */ /* 0x060fe80007f1e0ff */
[C---:B------:R-:W-:Y:S05]  /*5870*/  IADD3.X R177, R3.reuse, R184, RZ, P0, !PT ;  /* 0x000000b803b17210 */ /* 0x040fea00007fe4ff */
[----:B------:R1:W-:Y:S02]  /*5880*/  LDGSTS.E.BYPASS.LTC128B.128 [R189+0x12100], [R176.64], !P4 ;  /* 0x12100000b0bd7fae */ /* 0x0003e4000e101d4e */
[C---:B-1----:R-:W-:Y:S05]  /*5890*/  IADD3 R176, P0, R2.reuse, R185, RZ ;  /* 0x000000b902b07210 */ /* 0x042fea0007f1e0ff */
[C---:B------:R-:W-:Y:S01]  /*58a0*/  IMAD.X R177, R3.reuse, 0x1, R190, P0 ;  /* 0x0000000103b17824 */ /* 0x040fe200000e06be */
[----:B------:R-:W-:Y:S02]  /*58b0*/  IADD3 R178, P0, R2, R191, RZ ;  /* 0x000000bf02b27210 */ /* 0x000fe40007f1e0ff */
[----:B------:R-:W1:Y:S03]  /*58c0*/  SHFL.IDX PT, R2, R180, 0x1, 0x181f ;  /* 0x00381f00b4027f89 */ /* 0x000e6600000e0000 */
[----:B------:R-:W-:Y:S01]  /*58d0*/  IMAD.X R179, R3, 0x1, R188, P0 ;  /* 0x0000000103b37824 */ /* 0x000fe200000e06bc */
[----:B------:R1:W-:Y:S04]  /*58e0*/  LDGSTS.E.BYPASS.LTC128B.128 [R189+0x14100], [R176.64], !P3 ;  /* 0x14100000b0bd7fae */ /* 0x0003e8000d901d4e */
[----:B------:R-:W2:Y:S04]  /*58f0*/  SHFL.IDX PT, R3, R132, 0x1, 0x181f ;  /* 0x00381f0084037f89 */ /* 0x000ea800000e0000 */
[----:B------:R3:W-:Y:S01]  /*5900*/  LDGSTS.E.BYPASS.LTC128B.128 [R189+0x16100], [R178.64], !P6 ;  /* 0x16100000b2bd7fae */ /* 0x0007e2000f101d4e */
[----:B-1----:R-:W-:Y:S05]  /*5910*/  IADD3 R176, P0, R182, R2, RZ ;  /* 0x00000002b6b07210 */ /* 0x002fea0007f1e0ff */
[----:B--2---:R-:W-:Y:S05]  /*5920*/  IMAD.X R177, R183, 0x1, R3, P0 ;  /* 0x00000001b7b17824 */ /* 0x004fea00000e0603 */
[----:B------:R1:W-:Y:S02]  /*5930*/  LDGSTS.E.BYPASS.LTC128B.128 [R189+0x11100], [R176.64], !P5 ;  /* 0x11100000b0bd7fae */ /* 0x0003e4000e901d4e */
[C---:B-1----:R-:W-:Y:S04]  /*5940*/  IADD3 R176, P0, R2.reuse, R187, RZ ;  /* 0x000000bb02b07210 */ /* 0x042fe80007f1e0ff */
[C---:B------:R-:W-:Y:S05]  /*5950*/  IADD3.X R177, R3.reuse, R184, RZ, P0, !PT ;  /* 0x000000b803b17210 */ /* 0x040fea00007fe4ff */
[----:B------:R1:W-:Y:S02]  /*5960*/  LDGSTS.E.BYPASS.LTC128B.128 [R189+0x13100], [R176.64], !P4 ;  /* 0x13100000b0bd7fae */ /* 0x0003e4000e101d4e */
[C---:B-1----:R-:W-:Y:S05]  /*5970*/  IADD3 R176, P0, R2.reuse, R185, RZ ;  /* 0x000000b902b07210 */ /* 0x042fea0007f1e0ff */
[C---:B------:R-:W-:Y:S01]  /*5980*/  IMAD.X R177, R3.reuse, 0x1, R190, P0 ;  /* 0x0000000103b17824 */ /* 0x040fe200000e06be */
[----:B------:R-:W-:Y:S04]  /*5990*/  IADD3 R2, P0, R2, R191, RZ ;  /* 0x000000bf02027210 */ /* 0x000fe80007f1e0ff */
[----:B------:R3:W-:Y:S01]  /*59a0*/  LDGSTS.E.BYPASS.LTC128B.128 [R189+0x15100], [R176.64], !P3 ;  /* 0x15100000b0bd7fae */ /* 0x0007e2000d901d4e */
[----:B------:R-:W-:Y:S05]  /*59b0*/  IMAD.X R3, R3, 0x1, R188, P0 ;  /* 0x0000000103037824 */ /* 0x000fea00000e06bc */
[----:B------:R3:W-:Y:S01]  /*59c0*/  LDGSTS.E.BYPASS.LTC128B.128 [R189+0x17100], [R2.64], !P6 ;  /* 0x1710000002bd7fae */ /* 0x0007e2000f101d4e */
[----:B------:R-:W-:-:S05]  /*59d0*/  BRA `(.L_x_4) ;  /* 0x000011a000007947 */ /* 0x000fca0003800000 */
.L_x_3:
[----:B------:R-:W3:Y:S01]  /*59e0*/  LDL R5, [R1+0x50] ;  /* 0x0000500001057983 */ /* 0x000ee20000100800 */
[----:B------:R-:W-:Y:S04]  /*59f0*/  DEPBAR.LE SB0, 0x0 ;  /* 0x000080000000791a */ /* 0x000fe80000000000 */
[----:B------:R-:W4:Y:S01]  /*5a00*/  LDL R15, [R1+0x44] ;  /* 0x00004400010f7983 */ /* 0x000f220000100800 */
[----:B------:R-:W-:Y:S03]  /*5a10*/  UISETP.GE.AND UP0, UPT, UR8, 0x1, UPT ;  /* 0x000000010800788c */ /* 0x000fe6000bf06270 */
[----:B------:R-:W5:Y:S04]  /*5a20*/  LDL.64 R18, [R1+0x48] ;  /* 0x0000480001127983 */ /* 0x000f680000100a00 */
[----:B------:R-:W5:Y:S04]  /*5a30*/  LDL R14, [R1+0x88] ;  /* 0x00008800010e7983 */ /* 0x000f680000100800 */
[----:B--2---:R-:W2:Y:S04]  /*5a40*/  LDL R13, [R1+0x84] ;  /* 0x00008400010d7983 */ /* 0x004ea80000100800 */
[----:B------:R-:W2:Y:S04]  /*5a50*/  LDL R6, [R1+0x5c] ;  /* 0x00005c0001067983 */ /* 0x000ea80000100800 */
[----:B------:R-:W2:Y:S04]  /*5a60*/  LDL R16, [R1+0x58] ;  /* 0x0000580001107983 */ /* 0x000ea80000100800 */
[----:B------:R-:W2:Y:S04]  /*5a70*/  LDL R12, [R1+0x80] ;  /* 0x00008000010c7983 */ /* 0x000ea80000100800 */
[----:B------:R-:W2:Y:S04]  /*5a80*/  LDL R11, [R1+0x64] ;  /* 0x00006400010b7983 */ /* 0x000ea80000100800 */
[----:B------:R-:W2:Y:S04]  /*5a90*/  LDL R7, [R1+0x7c] ;  /* 0x00007c0001077983 */ /* 0x000ea80000100800 */
[----:B------:R-:W2:Y:S04]  /*5aa0*/  LDL R10, [R1+0x60] ;  /* 0x00006000010a7983 */ /* 0x000ea80000100800 */
[----:B------:R-:W2:Y:S04]  /*5ab0*/  LDL R9, [R1+0x6c] ;  /* 0x00006c0001097983 */ /* 0x000ea80000100800 */
[----:B------:R-:W2:Y:S04]  /*5ac0*/  LDL R8, [R1+0x68] ;  /* 0x0000680001087983 */ /* 0x000ea80000100800 */
[----:B------:R-:W2:Y:S04]  /*5ad0*/  LDL R176, [R1] ;  /* 0x0000000001b07983 */ /* 0x000ea80000100800 */
[----:B------:R-:W5:Y:S04]  /*5ae0*/  LDL R180, [R1+0x3c] ;  /* 0x00003c0001b47983 */ /* 0x000f680000100800 */
[----:B------:R-:W5:Y:S04]  /*5af0*/  LDL R184, [R1+0x38] ;  /* 0x0000380001b87983 */ /* 0x000f680000100800 */
[----:B------:R-:W5:Y:S04]  /*5b00*/  LDL R188, [R1+0x34] ;  /* 0x0000340001bc7983 */ /* 0x000f680000100800 */
[----:B------:R-:W5:Y:S04]  /*5b10*/  LDL R30, [R1+0x40] ;  /* 0x00004000011e7983 */ /* 0x000f680000100800 */
[----:B------:R-:W-:Y:S06]  /*5b20*/  BAR.SYNC.DEFER_BLOCKING 0x0 ;  /* 0x0000000000007b1d */ /* 0x000fec0000010000 */
[----:B------:R-:W-:Y:S04]  /*5b30*/  LDSM.16.M88.4 R24, [R134+0x11100] ;  /* 0x011100008618783b */ /* 0x000fe80000000200 */
[----:B------:R-:W-:Y:S04]  /*5b40*/  LDSM.16.M88.4 R32, [R134+0x11900] ;  /* 0x011900008620783b */ /* 0x000fe80000000200 */
[----:B------:R-:W5:Y:S04]  /*5b50*/  LDL R132, [R1+0x90] ;  /* 0x0000900001847983 */ /* 0x000f680000100800 */
[----:B------:R-:W5:Y:S01]  /*5b60*/  LDL R31, [R1+0x8c] ;  /* 0x00008c00011f7983 */ /* 0x000f620000100800 */
[----:B---3--:R-:W-:Y:S05]  /*5b70*/  SHF.R.S32.HI R2, RZ, 0x1f, R5 ;  /* 0x0000001fff027819 */ /* 0x008fea0000011405 */
[----:B------:R-:W-:Y:S02]  /*5b80*/  IMAD R4, R2, c[0x0][0x208], RZ ;  /* 0x0000820002047a24 */ /* 0x000fe400078e02ff */
[C---:B------:R-:W-:Y:S04]  /*5b90*/  IMAD.WIDE.U32 R2, R5.reuse, c[0x0][0x208], RZ ;  /* 0x0000820005027a25 */ /* 0x040fe800078e00ff */
[----:B------:R-:W-:Y:S01]  /*5ba0*/  IMAD R4, R5, c[0x0][0x20c], R4 ;  /* 0x0000830005047a24 */ /* 0x000fe200078e0204 */
[----:B----4-:R-:W-:Y:S03]  /*5bb0*/  SHF.R.S32.HI R5, RZ, 0x1f, R15 ;  /* 0x0000001fff057819 */ /* 0x010fe6000001140f */
[----:B------:R-:W-:Y:S02]  /*5bc0*/  IMAD.IADD R3, R3, 0x1, R4 ;  /* 0x0000000103037824 */ /* 0x000fe400078e0204 */
[----:B------:R-:W-:Y:S02]  /*5bd0*/  IMAD R4, R5, c[0x0][0x218], RZ ;  /* 0x0000860005047a24 */ /* 0x000fe400078e02ff */
[C---:B------:R-:W-:Y:S04]  /*5be0*/  IMAD.WIDE.U32 R2, R15.reuse, c[0x0][0x218], R2 ;  /* 0x000086000f027a25 */ /* 0x040fe800078e0002 */
[----:B------:R-:W-:Y:S01]  /*5bf0*/  IMAD R4, R15, c[0x0][0x21c], R4 ;  /* 0x000087000f047a24 */ /* 0x000fe200078e0204 */
[----:B------:R-:W-:Y:S04]  /*5c00*/  IADD3 R2, P0, R2, UR20, RZ ;  /* 0x0000001402027c10 */ /* 0x000fe8000ff1e0ff */
[----:B------:R-:W-:Y:S02]  /*5c10*/  IADD3.X R4, R3, UR5, R4, P0, !PT ;  /* 0x0000000503047c10 */ /* 0x000fe400087fe404 */
[C---:B------:R-:W-:Y:S04]  /*5c20*/  LEA R5, P0, R2.reuse, c[0x0][0x1f8], 0x1 ;  /* 0x00007e0002057a11 */ /* 0x040fe800078008ff */
[----:B------:R-:W-:Y:S02]  /*5c30*/  LEA.HI.X R4, R2, c[0x0][0x1fc], R4, 0x1, P0 ;  /* 0x00007f0002047a11 */ /* 0x000fe400000f0c04 */
[----:B------:R-:W1:Y:S04]  /*5c40*/  SHFL.IDX PT, R2, R5, 0x1, 0x181f ;  /* 0x00381f0005027f89 */ /* 0x000e6800000e0000 */
[----:B------:R-:W3:Y:S04]  /*5c50*/  SHFL.IDX PT, R3, R4, 0x1, 0x181f ;  /* 0x00381f0004037f89 */ /* 0x000ee800000e0000 */
[----:B--2---:R-:W-:Y:S04]  /*5c60*/  LDSM.16.M88.4 R176, [R176] ;  /* 0x00000000b0b0783b */ /* 0x004fe80000000200 */
[----:B-----5:R-:W-:Y:S01]  /*5c70*/  LDSM.16.M88.4 R180, [R180] ;  /* 0x00000000b4b4783b */ /* 0x020fe20000000200 */
[-C--:B-1----:R-:W-:Y:S03]  /*5c80*/  IADD3 R14, P1, P0, R14, R2.reuse, R18 ;  /* 0x000000020e0e7210 */ /* 0x082fe6000783e012 */
[----:B------:R-:W-:Y:S01]  /*5c90*/  LDSM.16.M88.4 R184, [R184] ;  /* 0x00000000b8b8783b */ /* 0x000fe20000000200 */
[-C--:B---3--:R-:W-:Y:S03]  /*5ca0*/  IADD3.X R15, RZ, R3.reuse, R19, P1, P0 ;  /* 0x00000003ff0f7210 */ /* 0x088fe60000fe0413 */
[----:B------:R-:W-:Y:S01]  /*5cb0*/  LDSM.16.M88.4 R188, [R188] ;  /* 0x00000000bcbc783b */ /* 0x000fe20000000200 */
[-C--:B------:R-:W-:Y:S04]  /*5cc0*/  IADD3 R20, P1, P0, R13, R2.reuse, R6 ;  /* 0x000000020d147210 */ /* 0x080fe8000783e006 */
[-C--:B------:R-:W-:Y:S02]  /*5cd0*/  IADD3.X R21, RZ, R3.reuse, R16, P1, P0 ;  /* 0x00000003ff157210 */ /* 0x080fe40000fe0410 */
[-C--:B------:R-:W-:Y:S04]  /*5ce0*/  IADD3 R22, P1, P0, R12, R2.reuse, R11 ;  /* 0x000000020c167210 */ /* 0x080fe8000783e00b */
[-C--:B------:R-:W-:Y:S02]  /*5cf0*/  IADD3.X R23, RZ, R3.reuse, R10, P1, P0 ;  /* 0x00000003ff177210 */ /* 0x080fe40000fe040a */
[----:B------:R-:W-:Y:S02]  /*5d00*/  IADD3 R28, P1, P0, R7, R2, R9 ;  /* 0x00000002071c7210 */ /* 0x000fe4000783e009 */
[----:B------:R-:W1:Y:S02]  /*5d10*/  SHFL.IDX PT, R2, R5, RZ, 0x181f ;  /* 0x00181fff05027589 */ /* 0x000e6400000e0000 */
[----:B------:R-:W-:Y:S02]  /*5d20*/  IADD3.X R29, RZ, R3, R8, P1, P0 ;  /* 0x00000003ff1d7210 */ /* 0x000fe40000fe0408 */
[----:B------:R-:W2:Y:S01]  /*5d30*/  SHFL.IDX PT, R3, R4, RZ, 0x181f ;  /* 0x00181fff04037589 */ /* 0x000ea200000e0000 */
[----:B-1----:R-:W-:Y:S05]  /*5d40*/  IADD3 R12, P0, R18, R2, RZ ;  /* 0x00000002120c7210 */ /* 0x002fea0007f1e0ff */
[----:B--2---:R-:W-:Y:S01]  /*5d50*/  IMAD.X R13, R19, 0x1, R3, P0 ;  /* 0x00000001130d7824 */ /* 0x004fe200000e0603 */
[C---:B------:R-:W-:Y:S05]  /*5d60*/  IADD3 R6, P0, R2.reuse, R6, RZ ;  /* 0x0000000602067210 */ /* 0x040fea0007f1e0ff */
[C---:B------:R-:W-:Y:S01]  /*5d70*/  IMAD.X R7, R3.reuse, 0x1, R16, P0 ;  /* 0x0000000103077824 */ /* 0x040fe200000e0610 */
[C---:B------:R-:W-:Y:S01]  /*5d80*/  IADD3 R4, P0, R2.reuse, R11, RZ ;  /* 0x0000000b02047210 */ /* 0x040fe20007f1e0ff */
[----:B------:R-:W-:Y:S04]  /*5d90*/  LDSM.16.M88.4 R16, [R134+0x10900] ;  /* 0x010900008610783b */ /* 0x000fe80000000200 */
[C---:B------:R-:W-:Y:S01]  /*5da0*/  IMAD.X R5, R3.reuse, 0x1, R10, P0 ;  /* 0x0000000103057824 */ /* 0x040fe200000e060a */
[----:B------:R-:W-:Y:S05]  /*5db0*/  IADD3 R2, P0, R2, R9, RZ ;  /* 0x0000000902027210 */ /* 0x000fea0007f1e0ff */
[----:B------:R-:W-:Y:S02]  /*5dc0*/  IMAD.X R3, R3, 0x1, R8, P0 ;  /* 0x0000000103037824 */ /* 0x000fe400000e0608 */
[----:B------:R-:W1:Y:S04]  /*5dd0*/  LDSM.16.M88.4 R8, [R134+0x10100] ;  /* 0x010100008608783b */ /* 0x000e680000000200 */
[----:B------:R-:W-:Y:S01]  /*5de0*/  @!PT LDS RZ, [RZ] ;  /* 0x00000000fffff984 */ /* 0x000fe20000000800 */
[----:B------:R-:W-:Y:S01]  /*5df0*/  @!PT LDS RZ, [RZ] ;  /* 0x00000000fffff984 */ /* 0x000fe20000000800 */
[----:B------:R-:W-:Y:S01]  /*5e00*/  @!PT LDS RZ, [RZ] ;  /* 0x00000000fffff984 */ /* 0x000fe20000000800 */
[----:B------:R2:W-:Y:S04]  /*5e10*/  LDGSTS.E.BYPASS.LTC128B.128 [R30+0x100], [R12.64], !P5 ;  /* 0x001000000c1e7fae */ /* 0x0005e8000e901d4e */
[----:B------:R1:W-:Y:S04]  /*5e20*/  LDGSTS.E.BYPASS.LTC128B.128 [R30+0x2100], [R6.64], !P4 ;  /* 0x02100000061e7fae */ /* 0x0003e8000e101d4e */
[----:B------:R1:W-:Y:S04]  /*5e30*/  LDGSTS.E.BYPASS.LTC128B.128 [R30+0x4100], [R4.64], !P3 ;  /* 0x04100000041e7fae */ /* 0x0003e8000d901d4e */
[----:B------:R3:W-:Y:S04]  /*5e40*/  LDGSTS.E.BYPASS.LTC128B.128 [R30+0x6100], [R2.64], !P6 ;  /* 0x06100000021e7fae */ /* 0x0007e8000f101d4e */
[----:B--2---:R-:W2:Y:S04]  /*5e50*/  LDL R12, [R1+0x98] ;  /* 0x00009800010c7983 */ /* 0x004ea80000100800 */
[----:B------:R-:W4:Y:S01]  /*5e60*/  LDL R13, [R1+0x94] ;  /* 0x00009400010d7983 */ /* 0x000f220000100800 */
[C---:B-1----:R-:W-:Y:S03]  /*5e70*/  HMMA.16816.F32.BF16 R4, R168.reuse, R8, RZ ;  /* 0x00000008a804723c */ /* 0x042fe600000418ff */
[----:B---3--:R-:W3:Y:S04]  /*5e80*/  LDL R3, [R1+0x28] ;  /* 0x0000280001037983 */ /* 0x008ee80000100800 */
[----:B------:R-:W5:Y:S01]  /*5e90*/  LDL R2, [R1+0x24] ;  /* 0x0000240001027983 */ /* 0x000f620000100800 */
[C---:B------:R-:W-:Y:S01]  /*5ea0*/  HMMA.16816.F32.BF16 R8, R168.reuse, R10, RZ ;  /* 0x0000000aa808723c */ /* 0x040fe200000418ff */
[----:B--2---:R-:W-:Y:S02]  /*5eb0*/  ISETP.NE.U32.AND P0, PT, R12, RZ, PT ;  /* 0x000000ff0c00720c */ /* 0x004fe40003f05070 */
[----:B----4-:R-:W-:Y:S11]  /*5ec0*/  ISETP.NE.U32.AND P1, PT, R13, RZ, PT ;  /* 0x000000ff0d00720c */ /* 0x010ff60003f25070 */
[----:B------:R1:W-:Y:S01]  /*5ed0*/  LDGSTS.E.BYPASS.LTC128B.128.ZFILL [R30+0x1100], [R14.64], P0 ;  /* 0x011000000e1e7fae */ /* 0x0003e20008141d4e */
[----:B------:R-:W-:Y:S03]  /*5ee0*/  ISETP.NE.U32.AND P0, PT, R132, RZ, PT ;  /* 0x000000ff8400720c */ /* 0x000fe60003f05070 */
[----:B------:R2:W-:Y:S01]  /*5ef0*/  LDGSTS.E.BYPASS.LTC128B.128.ZFILL [R30+0x3100], [R20.64], P1 ;  /* 0x03100000141e7fae */ /* 0x0005e20008941d4e */
[----:B------:R-:W-:Y:S03]  /*5f00*/  ISETP.NE.U32.AND P1, PT, R31, RZ, PT ;  /* 0x000000ff1f00720c */ /* 0x000fe60003f25070 */
[----:B------:R-:W4:Y:S06]  /*5f10*/  LDL R132, [R1+0x2c] ;  /* 0x00002c0001847983 */ /* 0x000f2c0000100800 */
[----:B------:R2:W-:Y:S01]  /*5f20*/  LDGSTS.E.BYPASS.LTC128B.128.ZFILL [R30+0x5100], [R22.64], P0 ;  /* 0x05100000161e7fae */ /* 0x0005e20008141d4e */
[----:B------:R-:W-:Y:S03]  /*5f30*/  PLOP3.LUT P0, PT, PT, PT, UP0, 0x80, 0x0 ;  /* 0x000000000000781c */ /* 0x000fe60003f0f008 */
[----:B------:R3:W-:Y:S04]  /*5f40*/  LDGSTS.E.BYPASS.LTC128B.128.ZFILL [R30+0x7100], [R28.64], P1 ;  /* 0x071000001c1e7fae */ /* 0x0007e80008941d4e */
[----:B------:R-:W0:Y:S01]  /*5f50*/  LDGDEPBAR ;  /* 0x00000000000079af */ /* 0x000e220000000000 */
[C---:B-1----:R-:W-:Y:S08]  /*5f60*/  HMMA.16816.F32.BF16 R12, R168.reuse, R16, RZ ;  /* 0x00000010a80c723c */ /* 0x042ff000000418ff */
[C---:B------:R-:W-:Y:S08]  /*5f70*/  HMMA.16816.F32.BF16 R16, R168.reuse, R18, RZ ;  /* 0x00000012a810723c */ /* 0x040ff000000418ff */
[C---:B--2---:R-:W-:Y:S08]  /*5f80*/  HMMA.16816.F32.BF16 R20, R168.reuse, R24, RZ ;  /* 0x00000018a814723c */ /* 0x044ff000000418ff */
[C---:B------:R-:W-:Y:S08]  /*5f90*/  HMMA.16816.F32.BF16 R24, R168.reuse, R26, RZ ;  /* 0x0000001aa818723c */ /* 0x040ff000000418ff */
[C---:B---3--:R-:W-:Y:S08]  /*5fa0*/  HMMA.16816.F32.BF16 R28, R168.reuse, R32, RZ ;  /* 0x00000020a81c723c */ /* 0x048ff000000418ff */
[----:B------:R-:W-:Y:S08]  /*5fb0*/  HMMA.16816.F32.BF16 R32, R168, R34, RZ ;  /* 0x00000022a820723c */ /* 0x000ff000000418ff */
[C---:B------:R-:W-:Y:S08]  /*5fc0*/  HMMA.16816.F32.BF16 R4, R172.reuse, R176, R4 ;  /* 0x000000b0ac04723c */ /* 0x040ff00000041804 */
[C---:B------:R-:W-:Y:S01]  /*5fd0*/  HMMA.16816.F32.BF16 R8, R172.reuse, R178, R8 ;  /* 0x000000b2ac08723c */ /* 0x040fe20000041808 */
[----:B------:R-:W1:Y:S07]  /*5fe0*/  LDSM.16.M88.4 R176, [R252+0x10100] ;  /* 0x01010000fcb0783b */ /* 0x000e6e0000000200 */
[C---:B------:R-:W-:Y:S08]  /*5ff0*/  HMMA.16816.F32.BF16 R12, R172.reuse, R180, R12 ;  /* 0x000000b4ac0c723c */ /* 0x040ff0000004180c */
[C---:B------:R-:W-:Y:S01]  /*6000*/  HMMA.16816.F32.BF16 R16, R172.reuse, R182, R16 ;  /* 0x000000b6ac10723c */ /* 0x040fe20000041810 */
[----:B------:R-:W2:Y:S07]  /*6010*/  LDSM.16.M88.4 R180, [R252+0x10900] ;  /* 0x01090000fcb4783b */ /* 0x000eae0000000200 */
[C---:B------:R-:W-:Y:S08]  /*6020*/  HMMA.16816.F32.BF16 R20, R172.reuse, R184, R20 ;  /* 0x000000b8ac14723c */ /* 0x040ff00000041814 */
[C---:B------:R-:W-:Y:S01]  /*6030*/  HMMA.16816.F32.BF16 R24, R172.reuse, R186, R24 ;  /* 0x000000baac18723c */ /* 0x040fe20000041818 */
[----:B------:R-:W-:Y:S07]  /*6040*/  LDSM.16.M88.4 R184, [R252+0x11900] ;  /* 0x01190000fcb8783b */ /* 0x000fee0000000200 */
[C---:B------:R-:W-:Y:S01]  /*6050*/  HMMA.16816.F32.BF16 R28, R172.reuse, R188, R28 ;  /* 0x000000bcac1c723c */ /* 0x040fe2000004181c */
[----:B------:R-:W3:Y:S04]  /*6060*/  LDL R189, [R1+0x30] ;  /* 0x0000300001bd7983 */ /* 0x000ee80000100800 */
[----:B------:R-:W5:Y:S03]  /*6070*/  LDL R188, [R1+0x20] ;  /* 0x0000200001bc7983 */ /* 0x000f660000100800 */
[----:B------:R-:W-:Y:S08]  /*6080*/  HMMA.16816.F32.BF16 R32, R172, R190, R32 ;  /* 0x000000beac20723c */ /* 0x000ff00000041820 */
[C---:B-1----:R-:W-:Y:S08]  /*6090*/  HMMA.16816.F32.BF16 R4, R192.reuse, R176, R4 ;  /* 0x000000b0c004723c */ /* 0x042ff00000041804 */
[C---:B------:R-:W-:Y:S01]  /*60a0*/  HMMA.16816.F32.BF16 R8, R192.reuse, R178, R8 ;  /* 0x000000b2c008723c */ /* 0x040fe20000041808 */
[----:B------:R-:W1:Y:S07]  /*60b0*/  LDSM.16.M88.4 R176, [R252+0x11100] ;  /* 0x01110000fcb0783b */ /* 0x000e6e0000000200 */
[C---:B--2---:R-:W-:Y:S08]  /*60c0*/  HMMA.16816.F32.BF16 R12, R192.reuse, R180, R12 ;  /* 0x000000b4c00c723c */ /* 0x044ff0000004180c */
[C---:B------:R-:W-:Y:S01]  /*60d0*/  HMMA.16816.F32.BF16 R16, R192.reuse, R182, R16 ;  /* 0x000000b6c010723c */ /* 0x040fe20000041810 */
[----:B------:R-:W2:Y:S07]  /*60e0*/  LDSM.16.M88.4 R180, [R249] ;  /* 0x00000000f9b4783b */ /* 0x000eae0000000200 */
[C---:B-1----:R-:W-:Y:S08]  /*60f0*/  HMMA.16816.F32.BF16 R20, R192.reuse, R176, R20 ;  /* 0x000000b0c014723c */ /* 0x042ff00000041814 */
[C---:B------:R-:W-:Y:S01]  /*6100*/  HMMA.16816.F32.BF16 R24, R192.reuse, R178, R24 ;  /* 0x000000b2c018723c */ /* 0x040fe20000041818 */
[----:B------:R-:W1:Y:S07]  /*6110*/  LDSM.16.M88.4 R176, [R249+0x800] ;  /* 0x00080000f9b0783b */ /* 0x000e6e0000000200 */
[C---:B------:R-:W-:Y:S08]  /*6120*/  HMMA.16816.F32.BF16 R28, R192.reuse, R184, R28 ;  /* 0x000000b8c01c723c */ /* 0x040ff0000004181c */
[----:B------:R-:W-:Y:S01]  /*6130*/  HMMA.16816.F32.BF16 R32, R192, R186, R32 ;  /* 0x000000bac020723c */ /* 0x000fe20000041820 */
[----:B------:R-:W1:Y:S07]  /*6140*/  LDSM.16.M88.4 R184, [R249+0x1000] ;  /* 0x00100000f9b8783b */ /* 0x000e6e0000000200 */
[C---:B--2---:R-:W-:Y:S08]  /*6150*/  HMMA.16816.F32.BF16 R4, R196.reuse, R180, R4 ;  /* 0x000000b4c404723c */ /* 0x044ff00000041804 */
[C---:B------:R-:W-:Y:S01]  /*6160*/  HMMA.16816.F32.BF16 R8, R196.reuse, R182, R8 ;  /* 0x000000b6c408723c */ /* 0x040fe20000041808 */
[----:B------:R-:W2:Y:S07]  /*6170*/  LDSM.16.M88.4 R180, [R249+0x1800] ;  /* 0x00180000f9b4783b */ /* 0x000eae0000000200 */
[C---:B-1----:R-:W-:Y:S08]  /*6180*/  HMMA.16816.F32.BF16 R12, R196.reuse, R176, R12 ;  /* 0x000000b0c40c723c */ /* 0x042ff0000004180c */
[C---:B------:R-:W-:Y:S01]  /*6190*/  HMMA.16816.F32.BF16 R16, R196.reuse, R178, R16 ;  /* 0x000000b2c410723c */ /* 0x040fe20000041810 */
[----:B------:R-:W1:Y:S07]  /*61a0*/  LDSM.16.M88.4 R176, [R134+0x12100] ;  /* 0x0121000086b0783b */ /* 0x000e6e0000000200 */
[C---:B------:R-:W-:Y:S08]  /*61b0*/  HMMA.16816.F32.BF16 R20, R196.reuse, R184, R20 ;  /* 0x000000b8c414723c */ /* 0x040ff00000041814 */
[C---:B------:R-:W-:Y:S01]  /*61c0*/  HMMA.16816.F32.BF16 R24, R196.reuse, R186, R24 ;  /* 0x000000bac418723c */ /* 0x040fe20000041818 */
[----:B------:R-:W4:Y:S07]  /*61d0*/  LDSM.16.M88.4 R184, [R134+0x12900] ;  /* 0x0129000086b8783b */ /* 0x000f2e0000000200 */
[C---:B--2---:R-:W-:Y:S08]  /*61e0*/  HMMA.16816.F32.BF16 R28, R196.reuse, R180, R28 ;  /* 0x000000b4c41c723c */ /* 0x044ff0000004181c */
[----:B------:R-:W-:Y:S01]  /*61f0*/  HMMA.16816.F32.BF16 R32, R196, R182, R32 ;  /* 0x000000b6c420723c */ /* 0x000fe20000041820 */
[----:B------:R-:W2:Y:S07]  /*6200*/  LDSM.16.M88.4 R180, [R134+0x13100] ;  /* 0x0131000086b4783b */ /* 0x000eae0000000200 */
[C---:B-1----:R-:W-:Y:S08]  /*6210*/  HMMA.16816.F32.BF16 R4, R200.reuse, R176, R4 ;  /* 0x000000b0c804723c */ /* 0x042ff00000041804 */
[C---:B------:R-:W-:Y:S01]  /*6220*/  HMMA.16816.F32.BF16 R8, R200.reuse, R178, R8 ;  /* 0x000000b2c808723c */ /* 0x040fe20000041808 */
[----:B------:R-:W1:Y:S07]  /*6230*/  LDSM.16.M88.4 R176, [R134+0x13900] ;  /* 0x0139000086b0783b */ /* 0x000e6e0000000200 */
[C---:B----4-:R-:W-:Y:S08]  /*6240*/  HMMA.16816.F32.BF16 R12, R200.reuse, R184, R12 ;  /* 0x000000b8c80c723c */ /* 0x050ff0000004180c */
[C---:B------:R-:W-:Y:S08]  /*6250*/  HMMA.16816.F32.BF16 R16, R200.reuse, R186, R16 ;  /* 0x000000bac810723c */ /* 0x040ff00000041810 */
[C---:B--2---:R-:W-:Y:S08]  /*6260*/  HMMA.16816.F32.BF16 R20, R200.reuse, R180, R20 ;  /* 0x000000b4c814723c */ /* 0x044ff00000041814 */
[C---:B------:R-:W-:Y:S01]  /*6270*/  HMMA.16816.F32.BF16 R24, R200.reuse, R182, R24 ;  /* 0x000000b6c818723c */ /* 0x040fe20000041818 */
[----:B------:R2:W-:Y:S07]  /*6280*/  LDSM.16.M88.4 R180, [R132] ;  /* 0x0000000084b4783b */ /* 0x0005ee0000000200 */
[C---:B-1----:R-:W-:Y:S08]  /*6290*/  HMMA.16816.F32.BF16 R28, R200.reuse, R176, R28 ;  /* 0x000000b0c81c723c */ /* 0x042ff0000004181c */
[----:B------:R-:W-:Y:S01]  /*62a0*/  HMMA.16816.F32.BF16 R32, R200, R178, R32 ;  /* 0x000000b2c820723c */ /* 0x000fe20000041820 */
[----:B------:R1:W-:Y:S04]  /*62b0*/  LDSM.16.M88.4 R176, [R3] ;  /* 0x0000000003b0783b */ /* 0x0003e80000000200 */
[----:B--2---:R-:W2:Y:S04]  /*62c0*/  LDL R132, [R1+0x1c] ;  /* 0x00001c0001847983 */ /* 0x004ea80000100800 */
[----:B-1----:R-:W4:Y:S04]  /*62d0*/  LDL R3, [R1+0x18] ;  /* 0x0000180001037983 */ /* 0x002f280000100800 */
[----:B---3--:R-:W1:Y:S02]  /*62e0*/  LDSM.16.M88.4 R184, [R189] ;  /* 0x00000000bdb8783b */ /* 0x008e640000000200 */
[C---:B-1----:R-:W-:Y:S08]  /*62f0*/  HMMA.16816.F32.BF16 R4, R204.reuse, R184, R4 ;  /* 0x000000b8cc04723c */ /* 0x042ff00000041804 */
[C---:B------:R-:W-:Y:S01]  /*6300*/  HMMA.16816.F32.BF16 R8, R204.reuse, R186, R8 ;  /* 0x000000bacc08723c */ /* 0x040fe20000041808 */
[----:B-----5:R1:W3:Y:S07]  /*6310*/  LDSM.16.M88.4 R184, [R2] ;  /* 0x0000000002b8783b */ /* 0x0202ee0000000200 */
[C---:B------:R-:W-:Y:S08]  /*6320*/  HMMA.16816.F32.BF16 R12, R204.reuse, R180, R12 ;  /* 0x000000b4cc0c723c */ /* 0x040ff0000004180c */
[C---:B------:R-:W-:Y:S01]  /*6330*/  HMMA.16816.F32.BF16 R16, R204.reuse, R182, R16 ;  /* 0x000000b6cc10723c */ /* 0x040fe20000041810 */
[----:B------:R-:W5:Y:S07]  /*6340*/  LDSM.16.M88.4 R180, [R252+0x12100] ;  /* 0x01210000fcb4783b */ /* 0x000f6e0000000200 */
[C---:B------:R-:W-:Y:S01]  /*6350*/  HMMA.16816.F32.BF16 R20, R204.reuse, R176, R20 ;  /* 0x000000b0cc14723c */ /* 0x040fe20000041814 */
[----:B-1----:R-:W4:Y:S07]  /*6360*/  LDL R2, [R1+0x14] ;  /* 0x0000140001027983 */ /* 0x002f2e0000100800 */
[C---:B------:R-:W-:Y:S01]  /*6370*/  HMMA.16816.F32.BF16 R24, R204.reuse, R178, R24 ;  /* 0x000000b2cc18723c */ /* 0x040fe20000041818 */
[----:B------:R-:W1:Y:S07]  /*6380*/  LDSM.16.M88.4 R176, [R252+0x12900] ;  /* 0x01290000fcb0783b */ /* 0x000e6e0000000200 */
[C---:B---3--:R-:W-:Y:S08]  /*6390*/  HMMA.16816.F32.BF16 R28, R204.reuse, R184, R28 ;  /* 0x000000b8cc1c723c */ /* 0x048ff0000004181c */
[----:B------:R-:W-:Y:S01]  /*63a0*/  HMMA.16816.F32.BF16 R32, R204, R186, R32 ;  /* 0x000000bacc20723c */ /* 0x000fe20000041820 */
[----:B------:R-:W3:Y:S07]  /*63b0*/  LDSM.16.M88.4 R184, [R252+0x13100] ;  /* 0x01310000fcb8783b */ /* 0x000eee0000000200 */
[C---:B-----5:R-:W-:Y:S08]  /*63c0*/  HMMA.16816.F32.BF16 R4, R208.reuse, R180, R4 ;  /* 0x000000b4d004723c */ /* 0x060ff00000041804 */
[C---:B------:R-:W-:Y:S01]  /*63d0*/  HMMA.16816.F32.BF16 R8, R208.reuse, R182, R8 ;  /* 0x000000b6d008723c */ /* 0x040fe20000041808 */
[----:B------:R-:W5:Y:S07]  /*63e0*/  LDSM.16.M88.4 R180, [R252+0x13900] ;  /* 0x01390000fcb4783b */ /* 0x000f6e0000000200 */
[C---:B-1----:R-:W-:Y:S08]  /*63f0*/  HMMA.16816.F32.BF16 R12, R208.reuse, R176, R12 ;  /* 0x000000b0d00c723c */ /* 0x042ff0000004180c */
[C---:B------:R-:W-:Y:S01]  /*6400*/  HMMA.16816.F32.BF16 R16, R208.reuse, R178, R16 ;  /* 0x000000b2d010723c */ /* 0x040fe20000041810 */
[----:B------:R-:W1:Y:S07]  /*6410*/  LDSM.16.M88.4 R176, [R249+0x2000] ;  /* 0x00200000f9b0783b */ /* 0x000e6e0000000200 */
[C---:B---3--:R-:W-:Y:S08]  /*6420*/  HMMA.16816.F32.BF16 R20, R208.reuse, R184, R20 ;  /* 0x000000b8d014723c */ /* 0x048ff00000041814 */
[C---:B------:R-:W-:Y:S01]  /*6430*/  HMMA.16816.F32.BF16 R24, R208.reuse, R186, R24 ;  /* 0x000000bad018723c */ /* 0x040fe20000041818 */
[----:B------:R-:W3:Y:S07]  /*6440*/  LDSM.16.M88.4 R184, [R249+0x2800] ;  /* 0x00280000f9b8783b */ /* 0x000eee0000000200 */
[C---:B-----5:R-:W-:Y:S08]  /*6450*/  HMMA.16816.F32.BF16 R28, R208.reuse, R180, R28 ;  /* 0x000000b4d01c723c */ /* 0x060ff0000004181c */
[----:B------:R-:W-:Y:S01]  /*6460*/  HMMA.16816.F32.BF16 R32, R208, R182, R32 ;  /* 0x000000b6d020723c */ /* 0x000fe20000041820 */
        /* <DEDUP_REMOVED lines=8> */
[C---:B------:R-:W-:Y:S01]  /*64f0*/  HMMA.16816.F32.BF16 R24, R212.reuse, R182, R24 ;  /* 0x000000b6d418723c */ /* 0x040fe20000041818 */
[----:B------:R-:W5:Y:S07]  /*6500*/  LDSM.16.M88.4 R180, [R134+0x14900] ;  /* 0x0149000086b4783b */ /* 0x000f6e0000000200 */
[C---:B-1----:R-:W-:Y:S08]  /*6510*/  HMMA.16816.F32.BF16 R28, R212.reuse, R176, R28 ;  /* 0x000000b0d41c723c */ /* 0x042ff0000004181c */
[----:B------:R-:W-:Y:S01]  /*6520*/  HMMA.16816.F32.BF16 R32, R212, R178, R32 ;  /* 0x000000b2d420723c */ /* 0x000fe20000041820 */
[----:B------:R-:W1:Y:S07]  /*6530*/  LDSM.16.M88.4 R176, [R134+0x15100] ;  /* 0x0151000086b0783b */ /* 0x000e6e0000000200 */
[C---:B---3--:R-:W-:Y:S08]  /*6540*/  HMMA.16816.F32.BF16 R4, R216.reuse, R184, R4 ;  /* 0x000000b8d804723c */ /* 0x048ff00000041804 */
[C---:B------:R-:W-:Y:S01]  /*6550*/  HMMA.16816.F32.BF16 R8, R216.reuse, R186, R8 ;  /* 0x000000bad808723c */ /* 0x040fe20000041808 */
[----:B------:R-:W3:Y:S07]  /*6560*/  LDSM.16.M88.4 R184, [R134+0x15900] ;  /* 0x0159000086b8783b */ /* 0x000eee0000000200 */
[C---:B-----5:R-:W-:Y:S08]  /*6570*/  HMMA.16816.F32.BF16 R12, R216.reuse, R180, R12 ;  /* 0x000000b4d80c723c */ /* 0x060ff0000004180c */
[C---:B------:R-:W-:Y:S01]  /*6580*/  HMMA.16816.F32.BF16 R16, R216.reuse, R182, R16 ;  /* 0x000000b6d810723c */ /* 0x040fe20000041810 */
[----:B------:R5:W4:Y:S07]  /*6590*/  LDSM.16.M88.4 R180, [R188] ;  /* 0x00000000bcb4783b */ /* 0x000b2e0000000200 */
[C---:B-1----:R-:W-:Y:S08]  /*65a0*/  HMMA.16816.F32.BF16 R20, R216.reuse, R176, R20 ;  /* 0x000000b0d814723c */ /* 0x042ff00000041814 */
[C---:B------:R-:W-:Y:S01]  /*65b0*/  HMMA.16816.F32.BF16 R24, R216.reuse, R178, R24 ;  /* 0x000000b2d818723c */ /* 0x040fe20000041818 */
[----:B--2---:R1:W2:Y:S04]  /*65c0*/  LDSM.16.M88.4 R176, [R132] ;  /* 0x0000000084b0783b */ /* 0x0042a80000000200 */
[----:B-----5:R-:W5:Y:S03]  /*65d0*/  LDL R188, [R1+0x10] ;  /* 0x0000100001bc7983 */ /* 0x020f660000100800 */
[C---:B---3--:R-:W-:Y:S08]  /*65e0*/  HMMA.16816.F32.BF16 R28, R216.reuse, R184, R28 ;  /* 0x000000b8d81c723c */ /* 0x048ff0000004181c */
[----:B------:R-:W-:Y:S01]  /*65f0*/  HMMA.16816.F32.BF16 R32, R216, R186, R32 ;  /* 0x000000bad820723c */ /* 0x000fe20000041820 */
[----:B----4-:R3:W4:Y:S04]  /*6600*/  LDSM.16.M88.4 R184, [R3] ;  /* 0x0000000003b8783b */ /* 0x0107280000000200 */
[----:B-1----:R-:W5:Y:S03]  /*6610*/  LDL R132, [R1+0xc] ;  /* 0x00000c0001847983 */ /* 0x002f660000100800 */
[C---:B------:R-:W-:Y:S08]  /*6620*/  HMMA.16816.F32.BF16 R4, R220.reuse, R180, R4 ;  /* 0x000000b4dc04723c */ /* 0x040ff00000041804 */
[C---:B------:R-:W-:Y:S08]  /*6630*/  HMMA.16816.F32.BF16 R8, R220.reuse, R182, R8 ;  /* 0x000000b6dc08723c */ /* 0x040ff00000041808 */
[C---:B--2---:R-:W-:Y:S01]  /*6640*/  HMMA.16816.F32.BF16 R12, R220.reuse, R176, R12 ;  /* 0x000000b0dc0c723c */ /* 0x044fe2000004180c */
[----:B---3--:R-:W2:Y:S07]  /*6650*/  LDL R3, [R1+0x8] ;  /* 0x0000080001037983 */ /* 0x008eae0000100800 */
[C---:B------:R-:W-:Y:S01]  /*6660*/  HMMA.16816.F32.BF16 R16, R220.reuse, R178, R16 ;  /* 0x000000b2dc10723c */ /* 0x040fe20000041810 */
[----:B------:R-:W-:Y:S07]  /*6670*/  LDSM.16.M88.4 R176, [R252+0x14100] ;  /* 0x01410000fcb0783b */ /* 0x000fee0000000200 */
[C---:B----4-:R-:W-:Y:S08]  /*6680*/  HMMA.16816.F32.BF16 R20, R220.reuse, R184, R20 ;  /* 0x000000b8dc14723c */ /* 0x050ff00000041814 */
[C---:B------:R-:W-:Y:S01]  /*6690*/  HMMA.16816.F32.BF16 R24, R220.reuse, R186, R24 ;  /* 0x000000badc18723c */ /* 0x040fe20000041818 */
[----:B------:R-:W-:Y:S04]  /*66a0*/  LDSM.16.M88.4 R184, [R252+0x14900] ;  /* 0x01490000fcb8783b */ /* 0x000fe80000000200 */
[----:B------:R1:W3:Y:S04]  /*66b0*/  LDSM.16.M88.4 R180, [R2] ;  /* 0x0000000002b4783b */ /* 0x0002e80000000200 */
[----:B-1----:R-:W4:Y:S01]  /*66c0*/  LDL R2, [R1+0x4] ;  /* 0x0000040001027983 */ /* 0x002f220000100800 */
[C---:B---3--:R-:W-:Y:S08]  /*66d0*/  HMMA.16816.F32.BF16 R28, R220.reuse, R180, R28 ;  /* 0x000000b4dc1c723c */ /* 0x048ff0000004181c */
[----:B------:R-:W-:Y:S01]  /*66e0*/  HMMA.16816.F32.BF16 R32, R220, R182, R32 ;  /* 0x000000b6dc20723c */ /* 0x000fe20000041820 */
[----:B------:R-:W1:Y:S07]  /*66f0*/  LDSM.16.M88.4 R180, [R252+0x15100] ;  /* 0x01510000fcb4783b */ /* 0x000e6e0000000200 */
[C---:B------:R-:W-:Y:S08]  /*6700*/  HMMA.16816.F32.BF16 R4, R224.reuse, R176, R4 ;  /* 0x000000b0e004723c */ /* 0x040ff00000041804 */
[C---:B------:R-:W-:Y:S01]  /*6710*/  HMMA.16816.F32.BF16 R8, R224.reuse, R178, R8 ;  /* 0x000000b2e008723c */ /* 0x040fe20000041808 */
[----:B------:R-:W3:Y:S07]  /*6720*/  LDSM.16.M88.4 R176, [R252+0x15900] ;  /* 0x01590000fcb0783b */ /* 0x000eee0000000200 */
[C---:B------:R-:W-:Y:S08]  /*6730*/  HMMA.16816.F32.BF16 R12, R224.reuse, R184, R12 ;  /* 0x000000b8e00c723c */ /* 0x040ff0000004180c */
[C---:B------:R-:W-:Y:S01]  /*6740*/  HMMA.16816.F32.BF16 R16, R224.reuse, R186, R16 ;  /* 0x000000bae010723c */ /* 0x040fe20000041810 */
[----:B------:R-:W3:Y:S07]  /*6750*/  LDSM.16.M88.4 R184, [R249+0x4000] ;  /* 0x00400000f9b8783b */ /* 0x000eee0000000200 */
[C---:B-1----:R-:W-:Y:S08]  /*6760*/  HMMA.16816.F32.BF16 R20, R224.reuse, R180, R20 ;  /* 0x000000b4e014723c */ /* 0x042ff00000041814 */
[C---:B------:R-:W-:Y:S01]  /*6770*/  HMMA.16816.F32.BF16 R24, R224.reuse, R182, R24 ;  /* 0x000000b6e018723c */ /* 0x040fe20000041818 */
[----:B------:R-:W1:Y:S07]  /*6780*/  LDSM.16.M88.4 R180, [R249+0x4800] ;  /* 0x00480000f9b4783b */ /* 0x000e6e0000000200 */
[C---:B---3--:R-:W-:Y:S08]  /*6790*/  HMMA.16816.F32.BF16 R28, R224.reuse, R176, R28 ;  /* 0x000000b0e01c723c */ /* 0x048ff0000004181c */
[----:B------:R-:W-:Y:S01]  /*67a0*/  HMMA.16816.F32.BF16 R32, R224, R178, R32 ;  /* 0x000000b2e020723c */ /* 0x000fe20000041820 */
        /* <DEDUP_REMOVED lines=8> */
[C---:B------:R-:W-:Y:S01]  /*6830*/  HMMA.16816.F32.BF16 R24, R228.reuse, R178, R24 ;  /* 0x000000b2e418723c */ /* 0x040fe20000041818 */
[----:B------:R-:W3:Y:S07]  /*6840*/  LDSM.16.M88.4 R176, [R134+0x16900] ;  /* 0x0169000086b0783b */ /* 0x000eee0000000200 */
[C---:B------:R-:W-:Y:S08]  /*6850*/  HMMA.16816.F32.BF16 R28, R228.reuse, R184, R28 ;  /* 0x000000b8e41c723c */ /* 0x040ff0000004181c */
[----:B------:R-:W-:Y:S01]  /*6860*/  HMMA.16816.F32.BF16 R32, R228, R186, R32 ;  /* 0x000000bae420723c */ /* 0x000fe20000041820 */
[----:B------:R-:W5:Y:S07]  /*6870*/  LDSM.16.M88.4 R184, [R134+0x17100] ;  /* 0x0171000086b8783b */ /* 0x000f6e0000000200 */
[C---:B-1----:R-:W-:Y:S08]  /*6880*/  HMMA.16816.F32.BF16 R4, R232.reuse, R180, R4 ;  /* 0x000000b4e804723c */ /* 0x042ff00000041804 */
[C---:B------:R-:W-:Y:S01]  /*6890*/  HMMA.16816.F32.BF16 R8, R232.reuse, R182, R8 ;  /* 0x000000b6e808723c */ /* 0x040fe20000041808 */
[----:B------:R-:W1:Y:S07]  /*68a0*/  LDSM.16.M88.4 R180, [R134+0x17900] ;  /* 0x0179000086b4783b */ /* 0x000e6e0000000200 */
[C---:B---3--:R-:W-:Y:S08]  /*68b0*/  HMMA.16816.F32.BF16 R12, R232.reuse, R176, R12 ;  /* 0x000000b0e80c723c */ /* 0x048ff0000004180c */
[C---:B------:R-:W-:Y:S01]  /*68c0*/  HMMA.16816.F32.BF16 R16, R232.reuse, R178, R16 ;  /* 0x000000b2e810723c */ /* 0x040fe20000041810 */
[----:B-----5:R-:W3:Y:S07]  /*68d0*/  LDSM.16.M88.4 R176, [R188] ;  /* 0x00000000bcb0783b */ /* 0x020eee0000000200 */
[C---:B------:R-:W-:Y:S08]  /*68e0*/  HMMA.16816.F32.BF16 R20, R232.reuse, R184, R20 ;  /* 0x000000b8e814723c */ /* 0x040ff00000041814 */
[C---:B------:R-:W-:Y:S01]  /*68f0*/  HMMA.16816.F32.BF16 R24, R232.reuse, R186, R24 ;  /* 0x000000bae818723c */ /* 0x040fe20000041818 */
[----:B------:R-:W5:Y:S07]  /*6900*/  LDSM.16.M88.4 R184, [R132] ;  /* 0x0000000084b8783b */ /* 0x000f6e0000000200 */
[C---:B-1----:R-:W-:Y:S08]  /*6910*/  HMMA.16816.F32.BF16 R28, R232.reuse, R180, R28 ;  /* 0x000000b4e81c723c */ /* 0x042ff0000004181c */
[----:B------:R-:W-:Y:S01]  /*6920*/  HMMA.16816.F32.BF16 R32, R232, R182, R32 ;  /* 0x000000b6e820723c */ /* 0x000fe20000041820 */
[----:B--2---:R-:W1:Y:S07]  /*6930*/  LDSM.16.M88.4 R180, [R3] ;  /* 0x0000000003b4783b */ /* 0x004e6e0000000200 */
[C---:B---3--:R-:W-:Y:S08]  /*6940*/  HMMA.16816.F32.BF16 R4, R236.reuse, R176, R4 ;  /* 0x000000b0ec04723c */ /* 0x048ff00000041804 */
[C---:B------:R-:W-:Y:S08]  /*6950*/  HMMA.16816.F32.BF16 R8, R236.reuse, R178, R8 ;  /* 0x000000b2ec08723c */ /* 0x040ff00000041808 */
[C---:B-----5:R-:W-:Y:S08]  /*6960*/  HMMA.16816.F32.BF16 R12, R236.reuse, R184, R12 ;  /* 0x000000b8ec0c723c */ /* 0x060ff0000004180c */
[C---:B------:R-:W-:Y:S01]  /*6970*/  HMMA.16816.F32.BF16 R16, R236.reuse, R186, R16 ;  /* 0x000000baec10723c */ /* 0x040fe20000041810 */
[----:B------:R-:W-:Y:S07]  /*6980*/  LDSM.16.M88.4 R184, [R252+0x16100] ;  /* 0x01610000fcb8783b */ /* 0x000fee0000000200 */
[C---:B-1----:R-:W-:Y:S08]  /*6990*/  HMMA.16816.F32.BF16 R20, R236.reuse, R180, R20 ;  /* 0x000000b4ec14723c */ /* 0x042ff00000041814 */
[C---:B------:R-:W-:Y:S01]  /*69a0*/  HMMA.16816.F32.BF16 R24, R236.reuse, R182, R24 ;  /* 0x000000b6ec18723c */ /* 0x040fe20000041818 */
[----:B------:R-:W-:Y:S04]  /*69b0*/  LDSM.16.M88.4 R180, [R252+0x16900] ;  /* 0x01690000fcb4783b */ /* 0x000fe80000000200 */
[----:B----4-:R-:W1:Y:S03]  /*69c0*/  LDSM.16.M88.4 R176, [R2] ;  /* 0x0000000002b0783b */ /* 0x010e660000000200 */
[C---:B-1----:R-:W-:Y:S08]  /*69d0*/  HMMA.16816.F32.BF16 R28, R236.reuse, R176, R28 ;  /* 0x000000b0ec1c723c */ /* 0x042ff0000004181c */
[----:B------:R-:W-:Y:S01]  /*69e0*/  HMMA.16816.F32.BF16 R32, R236, R178, R32 ;  /* 0x000000b2ec20723c */ /* 0x000fe20000041820 */
[----:B------:R-:W1:Y:S07]  /*69f0*/  LDSM.16.M88.4 R176, [R252+0x17100] ;  /* 0x01710000fcb0783b */ /* 0x000e6e0000000200 */
[C---:B------:R-:W-:Y:S08]  /*6a00*/  HMMA.16816.F32.BF16 R4, R240.reuse, R184, R4 ;  /* 0x000000b8f004723c */ /* 0x040ff00000041804 */
[C---:B------:R-:W-:Y:S01]  /*6a10*/  HMMA.16816.F32.BF16 R8, R240.reuse, R186, R8 ;  /* 0x000000baf008723c */ /* 0x040fe20000041808 */
[----:B------:R-:W2:Y:S07]  /*6a20*/  LDSM.16.M88.4 R184, [R252+0x17900] ;  /* 0x01790000fcb8783b */ /* 0x000eae0000000200 */
[C---:B------:R-:W-:Y:S08]  /*6a30*/  HMMA.16816.F32.BF16 R12, R240.reuse, R180, R12 ;  /* 0x000000b4f00c723c */ /* 0x040ff0000004180c */
[C---:B------:R-:W-:Y:S01]  /*6a40*/  HMMA.16816.F32.BF16 R16, R240.reuse, R182, R16 ;  /* 0x000000b6f010723c */ /* 0x040fe20000041810 */
[----:B------:R-:W3:Y:S07]  /*6a50*/  LDSM.16.M88.4 R180, [R249+0x6000] ;  /* 0x00600000f9b4783b */ /* 0x000eee0000000200 */
[C---:B-1----:R-:W-:Y:S08]  /*6a60*/  HMMA.16816.F32.BF16 R20, R240.reuse, R176, R20 ;  /* 0x000000b0f014723c */ /* 0x042ff00000041814 */
[C---:B------:R-:W-:Y:S01]  /*6a70*/  HMMA.16816.F32.BF16 R24, R240.reuse, R178, R24 ;  /* 0x000000b2f018723c */ /* 0x040fe20000041818 */
[----:B------:R-:W1:Y:S07]  /*6a80*/  LDSM.16.M88.4 R176, [R249+0x6800] ;  /* 0x00680000f9b0783b */ /* 0x000e6e0000000200 */
[C---:B--2---:R-:W-:Y:S08]  /*6a90*/  HMMA.16816.F32.BF16 R28, R240.reuse, R184, R28 ;  /* 0x000000b8f01c723c */ /* 0x044ff0000004181c */
[----:B------:R-:W-:Y:S01]  /*6aa0*/  HMMA.16816.F32.BF16 R32, R240, R186, R32 ;  /* 0x000000baf020723c */ /* 0x000fe20000041820 */
[----:B------:R-:W2:Y:S07]  /*6ab0*/  LDSM.16.M88.4 R184, [R249+0x7000] ;  /* 0x00700000f9b8783b */ /* 0x000eae0000000200 */
[C---:B---3--:R-:W-:Y:S08]  /*6ac0*/  HMMA.16816.F32.BF16 R4, R244.reuse, R180, R4 ;  /* 0x000000b4f404723c */ /* 0x048ff00000041804 */
[C---:B------:R-:W-:Y:S01]  /*6ad0*/  HMMA.16816.F32.BF16 R8, R244.reuse, R182, R8 ;  /* 0x000000b6f408723c */ /* 0x040fe20000041808 */
[----:B------:R-:W3:Y:S01]  /*6ae0*/  LDSM.16.M88.4 R180, [R249+0x7800] ;  /* 0x00780000f9b4783b */ /* 0x000ee20000000200 */
[----:B------:R-:W-:Y:S04]  /*6af0*/  DEPBAR.LE SB0, 0x0 ;  /* 0x000080000000791a */ /* 0x000fe80000000000 */
[----:B------:R-:W-:Y:S02]  /*6b00*/  BAR.SYNC.DEFER_BLOCKING 0x0 ;  /* 0x0000000000007b1d */ /* 0x000fe40000010000 */
[C---:B-1----:R-:W-:Y:S08]  /*6b10*/  HMMA.16816.F32.BF16 R12, R244.reuse, R176, R12 ;  /* 0x000000b0f40c723c */ /* 0x042ff0000004180c */
[C---:B------:R-:W-:Y:S08]  /*6b20*/  HMMA.16816.F32.BF16 R16, R244.reuse, R178, R16 ;  /* 0x000000b2f410723c */ /* 0x040ff00000041810 */
[C---:B--2---:R-:W-:Y:S08]  /*6b30*/  HMMA.16816.F32.BF16 R20, R244.reuse, R184, R20 ;  /* 0x000000b8f414723c */ /* 0x044ff00000041814 */
[C---:B------:R-:W-:Y:S08]  /*6b40*/  HMMA.16816.F32.BF16 R24, R244.reuse, R186, R24 ;  /* 0x000000baf418723c */ /* 0x040ff00000041818 */
[C---:B---3--:R-:W-:Y:S08]  /*6b50*/  HMMA.16816.F32.BF16 R28, R244.reuse, R180, R28 ;  /* 0x000000b4f41c723c */ /* 0x048ff0000004181c */
[----:B------:R-:W-:Y:S01]  /*6b60*/  HMMA.16816.F32.BF16 R32, R244, R182, R32 ;  /* 0x000000b6f420723c */ /* 0x000fe20000041820 */
[----:B------:R-:W-:-:S07]  /*6b70*/  @P0 BRA `(.L_x_5) ;  /* 0xffffea0000000947 */ /* 0x000fce000383ffff */
.L_x_4:
[----:B---3--:R-:W2:Y:S01]  /*6b80*/  LDL.LU R176, [R1+0x54] ;  /* 0x0000540001b07983 */ /* 0x008ea20000300800 */
[----:B------:R-:W-:Y:S01]  /*6b90*/  FMNMX.FTZ R132, R4, R0, !PT ;  /* 0x0000000004847209 */ /* 0x000fe20007810000 */
[----:B------:R-:W-:Y:S01]  /*6ba0*/  UIADD3 UR4, UR8, -0x1, URZ ;  /* 0xffffffff08047890 */ /* 0x000fe2000fffe03f */
[----:B------:R-:W-:Y:S01]  /*6bb0*/  ISETP.LT.AND P0, PT, RZ, UR8, PT ;  /* 0x00000008ff007c0c */ /* 0x000fe2000bf01270 */
[----:B------:R-:W0:Y:S01]  /*6bc0*/  LDGDEPBAR ;  /* 0x00000000000079af */ /* 0x000e220000000000 */
[----:B------:R-:W-:Y:S04]  /*6bd0*/  FMNMX.FTZ R132, R5, R132, !PT ;  /* 0x0000008405847209 */ /* 0x000fe80007810000 */
[----:B------:R-:W-:Y:S01]  /*6be0*/  FMNMX.FTZ R132, R8, R132, !PT ;  /* 0x0000008408847209 */ /* 0x000fe20007810000 */
[----:B------:R-:W-:Y:S03]  /*6bf0*/  UMOV UR8, UR4 ;  /* 0x0000000400087c82 */ /* 0x000fe60008000000 */
[----:B------:R-:W-:Y:S04]  /*6c00*/  FMNMX.FTZ R132, R9, R132, !PT ;  /* 0x0000008409847209 */ /* 0x000fe80007810000 */
        /* <DEDUP_REMOVED lines=11> */
[----:B------:R-:W-:Y:S05]  /*6cc0*/  FMNMX.FTZ R132, R33, R132, !PT ;  /* 0x0000008421847209 */ /* 0x000fea0007810000 */
[----:B------:R-:W1:Y:S02]  /*6cd0*/  SHFL.BFLY PT, R2, R132, 0x2, 0x1f ;  /* 0x0c401f0084027f89 */ /* 0x000e6400000e0000 */
[----:B-1----:R-:W-:Y:S06]  /*6ce0*/  FMNMX.FTZ R132, R132, R2, !PT ;  /* 0x0000000284847209 */ /* 0x002fec0007810000 */
[----:B------:R-:W1:Y:S02]  /*6cf0*/  SHFL.BFLY PT, R2, R132, 0x1, 0x1f ;  /* 0x0c201f0084027f89 */ /* 0x000e6400000e0000 */
[----:B-1----:R-:W-:Y:S05]  /*6d00*/  FMNMX.FTZ R132, R132, R2, !PT ;  /* 0x0000000284847209 */ /* 0x002fea0007810000 */
[C---:B------:R-:W-:Y:S02]  /*6d10*/  FMUL.FTZ R2, R132.reuse, c[0x0][0x2d0] ;  /* 0x0000b40084027a20 */ /* 0x040fe40000410000 */
[----:B------:R-:W-:Y:S02]  /*6d20*/  FADD.FTZ R0, -R132, R0 ;  /* 0x0000000084007221 */ /* 0x000fe40000010100 */
[--C-:B------:R-:W-:Y:S02]  /*6d30*/  FFMA.FTZ R188, R12, c[0x0][0x2d0], -R2.reuse ;  /* 0x0000b4000cbc7a23 */ /* 0x100fe40000010802 */
[----:B------:R-:W3:Y:S01]  /*6d40*/  LDL.LU R12, [R1+0x70] ;  /* 0x00007000010c7983 */ /* 0x000ee20000300800 */
[--C-:B------:R-:W-:Y:S02]  /*6d50*/  FFMA.FTZ R4, R4, c[0x0][0x2d0], -R2.reuse ;  /* 0x0000b40004047a23 */ /* 0x100fe40000010802 */
[----:B------:R-:W-:Y:S02]  /*6d60*/  FMUL.FTZ R0, R0, c[0x0][0x2d0] ;  /* 0x0000b40000007a20 */ /* 0x000fe40000410000 */
[--C-:B------:R-:W-:Y:S02]  /*6d70*/  FFMA.FTZ R5, R5, c[0x0][0x2d0], -R2.reuse ;  /* 0x0000b40005057a23 */ /* 0x100fe40000010802 */
[----:B------:R-:W1:Y:S01]  /*6d80*/  MUFU.EX2 R3, R0 ;  /* 0x0000000000037308 */ /* 0x000e620000000800 */
[--C-:B------:R-:W-:Y:S02]  /*6d90*/  FFMA.FTZ R8, R8, c[0x0][0x2d0], -R2.reuse ;  /* 0x0000b40008087a23 */ /* 0x100fe40000010802 */
[--C-:B------:R-:W-:Y:S02]  /*6da0*/  FFMA.FTZ R9, R9, c[0x0][0x2d0], -R2.reuse ;  /* 0x0000b40009097a23 */ /* 0x100fe40000010802 */
[--C-:B------:R-:W-:Y:S02]  /*6db0*/  FFMA.FTZ R186, R16, c[0x0][0x2d0], -R2.reuse ;  /* 0x0000b40010ba7a23 */ /* 0x100fe40000010802 */
[--C-:B------:R-:W-:Y:S02]  /*6dc0*/  FFMA.FTZ R185, R17, c[0x0][0x2d0], -R2.reuse ;  /* 0x0000b40011b97a23 */ /* 0x100fe40000010802 */
[--C-:B------:R-:W-:Y:S01]  /*6dd0*/  FFMA.FTZ R177, R28, c[0x0][0x2d0], -R2.reuse ;  /* 0x0000b4001cb17a23 */ /* 0x100fe20000010802 */
[----:B------:R-:W-:Y:S01]  /*6de0*/  MUFU.EX2 R4, R4 ;  /* 0x0000000400047308 */ /* 0x000fe20000000800 */
        /* <DEDUP_REMOVED lines=8> */
[----:B------:R-:W-:Y:S02]  /*6e70*/  FFMA.FTZ R25, R25, c[0x0][0x2d0], -R2 ;  /* 0x0000b40019197a23 */ /* 0x000fe40000010802 */
[C---:B-1----:R-:W-:Y:S02]  /*6e80*/  FMUL.FTZ R16, R3.reuse, R152 ;  /* 0x0000009803107220 */ /* 0x042fe40000410000 */
[C---:B------:R-:W-:Y:S01]  /*6e90*/  FMUL.FTZ R13, R3.reuse, R157 ;  /* 0x0000009d030d7220 */ /* 0x040fe20000410000 */
[----:B------:R-:W-:Y:S01]  /*6ea0*/  MUFU.EX2 R8, R8 ;  /* 0x0000000800087308 */ /* 0x000fe20000000800 */
[C---:B------:R-:W-:Y:S02]  /*6eb0*/  FMUL.FTZ R17, R3.reuse, R153 ;  /* 0x0000009903117220 */ /* 0x040fe40000410000 */
[C---:B------:R-:W-:Y:S02]  /*6ec0*/  FMUL.FTZ R28, R3.reuse, R140 ;  /* 0x0000008c031c7220 */ /* 0x040fe40000410000 */
[C---:B------:R-:W-:Y:S02]  /*6ed0*/  FMUL.FTZ R36, R3.reuse, R36 ;  /* 0x0000002403247220 */ /* 0x040fe40000410000 */
[C---:B------:R-:W-:Y:S02]  /*6ee0*/  FMUL.FTZ R37, R3.reuse, R37 ;  /* 0x0000002503257220 */ /* 0x040fe40000410000 */
[C---:B------:R-:W-:Y:S01]  /*6ef0*/  FMUL.FTZ R40, R3.reuse, R40 ;  /* 0x0000002803287220 */ /* 0x040fe20000410000 */
[----:B------:R-:W1:Y:S01]  /*6f00*/  MUFU.EX2 R9, R9 ;  /* 0x0000000900097308 */ /* 0x000e620000000800 */
[C---:B------:R-:W-:Y:S02]  /*6f10*/  FMUL.FTZ R41, R3.reuse, R41 ;  /* 0x0000002903297220 */ /* 0x040fe40000410000 */
        /* <DEDUP_REMOVED lines=10> */
[----:B------:R-:W-:Y:S01]  /*6fc0*/  FMUL.FTZ R64, R3, R64 ;  /* 0x0000004003407220 */ /* 0x000fe20000410000 */
[----:B-1----:R-:W-:Y:S01]  /*6fd0*/  F2FP.BF16.PACK_AB R178, R9, R8 ;  /* 0x0000000809b2723e */ /* 0x002fe200000010ff */
        /* <DEDUP_REMOVED lines=33> */
[----:B--2---:R-:W-:Y:S01]  /*71f0*/  FFMA.FTZ R0, R3, R176, R4 ;  /* 0x000000b003007223 */ /* 0x004fe20000010004 */
[C---:B------:R-:W-:Y:S03]  /*7200*/  F2FP.BF16.PACK_AB R176, R5.reuse, R4 ;  /* 0x0000000405b0723e */ /* 0x040fe600000010ff */
[----:B------:R-:W-:Y:S02]  /*7210*/  FADD.FTZ R0, R5, R0 ;  /* 0x0000000005007221 */ /* 0x000fe40000010000 */
[C---:B------:R-:W-:Y:S02]  /*7220*/  FMUL.FTZ R5, R3.reuse, R165 ;  /* 0x000000a503057220 */ /* 0x040fe40000410000 */
[----:B------:R-:W-:Y:S02]  /*7230*/  FADD.FTZ R0, R8, R0 ;  /* 0x0000000008007221 */ /* 0x000fe40000010000 */
[----:B------:R-:W-:Y:S02]  /*7240*/  FMUL.FTZ R8, R3, R160 ;  /* 0x000000a003087220 */ /* 0x000fe40000410000 */
[----:B------:R-:W-:Y:S01]  /*7250*/  FADD.FTZ R189, R9, R0 ;  /* 0x0000000009bd7221 */ /* 0x000fe20000010000 */
[----:B------:R-:W-:Y:S01]  /*7260*/  FMNMX.FTZ R0, R6, R133, !PT ;  /* 0x0000008506007209 */ /* 0x000fe20007810000 */
[----:B------:R-:W-:Y:S03]  /*7270*/  FMUL.FTZ R9, R3, R161 ;  /* 0x000000a103097220 */ /* 0x000fe60000410000 */
        /* <DEDUP_REMOVED lines=22> */
[----:B------:R-:W-:Y:S02]  /*73e0*/  FMUL.FTZ R0, R0, c[0x0][0x2d0] ;  /* 0x0000b40000007a20 */ /* 0x000fe40000410000 */
[--C-:B------:R-:W-:Y:S02]  /*73f0*/  FFMA.FTZ R7, R7, c[0x0][0x2d0], -R4.reuse ;  /* 0x0000b40007077a23 */ /* 0x100fe40000010804 */
[----:B------:R-:W-:Y:S01]  /*7400*/  MUFU.EX2 R6, R6 ;  /* 0x0000000600067308 */ /* 0x000fe20000000800 */
[--C-:B------:R-:W-:Y:S02]  /*7410*/  FFMA.FTZ R34, R34, c[0x0][0x2d0], -R4.reuse ;  /* 0x0000b40022227a23 */ /* 0x100fe40000010804 */
[--C-:B------:R-:W-:Y:S02]  /*7420*/  FFMA.FTZ R35, R35, c[0x0][0x2d0], -R4.reuse ;  /* 0x0000b40023237a23 */ /* 0x100fe40000010804 */
[--C-:B------:R-:W-:Y:S01]  /*7430*/  FFMA.FTZ R182, R14, c[0x0][0x2d0], -R4.reuse ;  /* 0x0000b4000eb67a23 */ /* 0x100fe20000010804 */
[----:B------:R-:W-:Y:S01]  /*7440*/  MOV R165, R34 ;  /* 0x0000002200a57202 */ /* 0x000fe20000000f00 */
[--C-:B------:R-:W-:Y:S01]  /*7450*/  FFMA.FTZ R183, R18, c[0x0][0x2d0], -R4.reuse ;  /* 0x0000b40012b77a23 */ /* 0x100fe20000010804 */
[----:B------:R-:W-:Y:S01]  /*7460*/  MOV R14, R24 ;  /* 0x00000018000e7202 */ /* 0x000fe20000000f00 */
[--C-:B------:R-:W-:Y:S01]  /*7470*/  FFMA.FTZ R184, R19, c[0x0][0x2d0], -R4.reuse ;  /* 0x0000b40013b87a23 */ /* 0x100fe20000010804 */
[----:B------:R-:W3:Y:S01]  /*7480*/  MUFU.EX2 R0, R0 ;  /* 0x0000000000007308 */ /* 0x000ee20000000800 */
[--C-:B------:R-:W-:Y:S01]  /*7490*/  FFMA.FTZ R26, R26, c[0x0][0x2d0], -R4.reuse ;  /* 0x0000b4001a1a7a23 */ /* 0x100fe20000010804 */
[----:B------:R-:W-:Y:S01]  /*74a0*/  MOV R18, R20 ;  /* 0x0000001400127202 */ /* 0x000fe20000000f00 */
[--C-:B------:R-:W-:Y:S01]  /*74b0*/  FFMA.FTZ R27, R27, c[0x0][0x2d0], -R4.reuse ;  /* 0x0000b4001b1b7a23 */ /* 0x100fe20000010804 */
[----:B------:R-:W-:Y:S01]  /*74c0*/  MOV R19, R25 ;  /* 0x0000001900137202 */ /* 0x000fe20000000f00 */
[--C-:B------:R-:W-:Y:S02]  /*74d0*/  FFMA.FTZ R30, R30, c[0x0][0x2d0], -R4.reuse ;  /* 0x0000b4001e1e7a23 */ /* 0x100fe40000010804 */
[--C-:B------:R-:W-:Y:S02]  /*74e0*/  FFMA.FTZ R31, R31, c[0x0][0x2d0], -R4.reuse ;  /* 0x0000b4001f1f7a23 */ /* 0x100fe40000010804 */
[--C-:B------:R-:W-:Y:S01]  /*74f0*/  FFMA.FTZ R179, R10, c[0x0][0x2d0], -R4.reuse ;  /* 0x0000b4000ab37a23 */ /* 0x100fe20000010804 */
[----:B------:R-:W1:Y:S01]  /*7500*/  MUFU.EX2 R7, R7 ;  /* 0x0000000700077308 */ /* 0x000e620000000800 */
[--C-:B------:R-:W-:Y:S01]  /*7510*/  FFMA.FTZ R180, R11, c[0x0][0x2d0], -R4.reuse ;  /* 0x0000b4000bb47a23 */ /* 0x100fe20000010804 */
[----:B------:R-:W-:Y:S01]  /*7520*/  MOV R10, R33 ;  /* 0x00000021000a7202 */ /* 0x000fe20000000f00 */
[--C-:B------:R-:W-:Y:S01]  /*7530*/  FFMA.FTZ R181, R15, c[0x0][0x2d0], -R4.reuse ;  /* 0x0000b4000fb57a23 */ /* 0x100fe20000010804 */
[----:B------:R-:W-:Y:S01]  /*7540*/  MOV R11, R32 ;  /* 0x00000020000b7202 */ /* 0x000fe20000000f00 */
[--C-:B------:R-:W-:Y:S01]  /*7550*/  FFMA.FTZ R191, R22, c[0x0][0x2d0], -R4.reuse ;  /* 0x0000b40016bf7a23 */ /* 0x100fe20000010804 */
[----:B------:R-:W-:Y:S01]  /*7560*/  MOV R157, R10 ;  /* 0x0000000a009d7202 */ /* 0x000fe20000000f00 */
[----:B------:R-:W-:Y:S01]  /*7570*/  FFMA.FTZ R190, R23, c[0x0][0x2d0], -R4 ;  /* 0x0000b40017be7a23 */ /* 0x000fe20000010804 */
[----:B------:R-:W-:Y:S01]  /*7580*/  MOV R23, R177 ;  /* 0x000000b100177202 */ /* 0x000fe20000000f00 */
[C---:B------:R-:W-:Y:S01]  /*7590*/  FMUL.FTZ R32, R3.reuse, R136 ;  /* 0x0000008803207220 */ /* 0x040fe20000410000 */
[----:B------:R-:W2:Y:S01]  /*75a0*/  MUFU.EX2 R179, R179 ;  /* 0x000000b300b37308 */ /* 0x000ea20000000800 */
[C---:B------:R-:W-:Y:S01]  /*75b0*/  FMUL.FTZ R33, R3.reuse, R137 ;  /* 0x0000008903217220 */ /* 0x040fe20000410000 */
[----:B------:R-:W-:Y:S01]  /*75c0*/  MOV R153, R11 ;  /* 0x0000000b00997202 */ /* 0x000fe20000000f00 */
[C---:B------:R-:W-:Y:S01]  /*75d0*/  FMUL.FTZ R20, R3.reuse, R148 ;  /* 0x0000009403147220 */ /* 0x040fe20000410000 */
[----:B------:R-:W-:Y:S01]  /*75e0*/  MOV R15, R21 ;  /* 0x00000015000f7202 */ /* 0x000fe20000000f00 */
[C---:B---3--:R-:W-:Y:S01]  /*75f0*/  FFMA.FTZ R4, R0.reuse, R12, R6 ;  /* 0x0000000c00047223 */ /* 0x048fe20000010006 */
[----:B------:R-:W-:Y:S01]  /*7600*/  MOV R148, R19 ;  /* 0x0000001300947202 */ /* 0x000fe20000000f00 */
[C---:B------:R-:W-:Y:S01]  /*7610*/  FMUL.FTZ R34, R0.reuse, R138 ;  /* 0x0000008a00227220 */ /* 0x040fe20000410000 */
[----:B------:R-:W-:Y:S01]  /*7620*/  MOV R22, R29 ;  /* 0x0000001d00167202 */ /* 0x000fe20000000f00 */
[C---:B------:R-:W-:Y:S01]  /*7630*/  FMUL.FTZ R10, R0.reuse, R162 ;  /* 0x000000a2000a7220 */ /* 0x040fe20000410000 */
[----:B------:R-:W3:Y:S01]  /*7640*/  MUFU.EX2 R180, R180 ;  /* 0x000000b400b47308 */ /* 0x000ee20000000800 */
[C---:B------:R-:W-:Y:S01]  /*7650*/  FMUL.FTZ R11, R0.reuse, R163 ;  /* 0x000000a3000b7220 */ /* 0x040fe20000410000 */
[----:B------:R-:W-:Y:S01]  /*7660*/  MOV R162, R27 ;  /* 0x0000001b00a27202 */ /* 0x000fe20000000f00 */
[----:B------:R-:W-:Y:S01]  /*7670*/  FMUL.FTZ R12, R3, R156 ;  /* 0x0000009c030c7220 */ /* 0x000fe20000410000 */
[C---:B-1----:R-:W-:Y:S01]  /*7680*/  F2FP.BF16.PACK_AB R177, R7.reuse, R6 ;  /* 0x0000000607b1723e */ /* 0x042fe200000010ff */
[----:B------:R-:W-:Y:S01]  /*7690*/  FADD.FTZ R133, R7, R4 ;  /* 0x0000000407857221 */ /* 0x000fe20000010000 */
[----:B------:R-:W-:Y:S01]  /*76a0*/  MOV R163, R26 ;  /* 0x0000001a00a37202 */ /* 0x000fe20000000f00 */
[----:B------:R-:W-:Y:S01]  /*76b0*/  FMUL.FTZ R4, R3, R164 ;  /* 0x000000a403047220 */ /* 0x000fe20000410000 */
[----:B------:R-:W-:Y:S01]  /*76c0*/  MOV R164, R35 ;  /* 0x0000002300a47202 */ /* 0x000fe20000000f00 */
[C---:B------:R-:W-:Y:S01]  /*76d0*/  FMUL.FTZ R35, R0.reuse, R139 ;  /* 0x0000008b00237220 */ /* 0x040fe20000410000 */
[----:B------:R-:W-:Y:S01]  /*76e0*/  MOV R161, R30 ;  /* 0x0000001e00a17202 */ /* 0x000fe20000000f00 */
[----:B------:R-:W1:Y:S01]  /*76f0*/  LDSM.16.MT88.4 R136, [R135+0x100] ;  /* 0x000100008788783b */ /* 0x000e620000004200 */
[C---:B------:R-:W-:Y:S01]  /*7700*/  FMUL.FTZ R6, R0.reuse, R166 ;  /* 0x000000a600067220 */ /* 0x040fe20000410000 */
[----:B------:R-:W-:Y:S01]  /*7710*/  MOV R166, R22 ;  /* 0x0000001600a67202 */ /* 0x000fe20000000f00 */
[----:B--2---:R-:W-:Y:S01]  /*7720*/  FADD.FTZ R152, R179, R133 ;  /* 0x00000085b3987221 */ /* 0x004fe20000010000 */
[----:B------:R-:W-:Y:S01]  /*7730*/  MOV R160, R31 ;  /* 0x0000001f00a07202 */ /* 0x000fe20000000f00 */
[C---:B------:R-:W-:Y:S01]  /*7740*/  FMUL.FTZ R7, R0.reuse, R167 ;  /* 0x000000a700077220 */ /* 0x040fe20000410000 */
[----:B------:R-:W-:Y:S01]  /*7750*/  MOV R167, R23 ;  /* 0x0000001700a77202 */ /* 0x000fe20000000f00 */
[C---:B------:R-:W-:Y:S01]  /*7760*/  FMUL.FTZ R21, R3.reuse, R149 ;  /* 0x0000009503157220 */ /* 0x040fe20000410000 */
[----:B------:R-:W-:Y:S01]  /*7770*/  MOV R149, R14 ;  /* 0x0000000e00957202 */ /* 0x000fe20000000f00 */
[C---:B------:R-:W-:Y:S01]  /*7780*/  FMUL.FTZ R14, R0.reuse, R158 ;  /* 0x0000009e000e7220 */ /* 0x040fe20000410000 */
[----:B------:R-:W-:Y:S01]  /*7790*/  MOV R158, R15 ;  /* 0x0000000f009e7202 */ /* 0x000fe20000000f00 */
[C---:B------:R-:W-:Y:S01]  /*77a0*/  FMUL.FTZ R15, R0.reuse, R159 ;  /* 0x0000009f000f7220 */ /* 0x040fe20000410000 */
[----:B------:R-:W-:Y:S01]  /*77b0*/  MOV R159, R18 ;  /* 0x00000012009f7202 */ /* 0x000fe20000000f00 */
[----:B------:R-:W-:Y:S01]  /*77c0*/  FMUL.FTZ R18, R0, R154 ;  /* 0x0000009a00127220 */ /* 0x000fe20000410000 */
[----:B---3--:R-:W-:Y:S01]  /*77d0*/  F2FP.BF16.PACK_AB R179, R180, R179 ;  /* 0x000000b3b4b3723e */ /* 0x008fe200000010ff */
[C---:B------:R-:W-:Y:S01]  /*77e0*/  FMUL.FTZ R19, R0.reuse, R155 ;  /* 0x0000009b00137220 */ /* 0x040fe20000410000 */
[----:B------:R-:W-:Y:S01]  /*77f0*/  MUFU.EX2 R149, R149 ;  /* 0x0000009500957308 */ /* 0x000fe20000000800 */
[C---:B------:R-:W-:Y:S02]  /*7800*/  FMUL.FTZ R22, R0.reuse, R150 ;  /* 0x0000009600167220 */ /* 0x040fe40000410000 */
[C---:B------:R-:W-:Y:S02]  /*7810*/  FMUL.FTZ R23, R0.reuse, R151 ;  /* 0x0000009700177220 */ /* 0x040fe40000410000 */
[C---:B------:R-:W-:Y:S02]  /*7820*/  FMUL.FTZ R26, R0.reuse, R146 ;  /* 0x00000092001a7220 */ /* 0x040fe40000410000 */
[C---:B------:R-:W-:Y:S02]  /*7830*/  FMUL.FTZ R27, R0.reuse, R147 ;  /* 0x00000093001b7220 */ /* 0x040fe40000410000 */
[C---:B------:R-:W-:Y:S01]  /*7840*/  FMUL.FTZ R29, R3.reuse, R141 ;  /* 0x0000008d031d7220 */ /* 0x040fe20000410000 */
[----:B------:R-:W-:Y:S01]  /*7850*/  MUFU.EX2 R148, R148 ;  /* 0x0000009400947308 */ /* 0x000fe20000000800 */
[C---:B------:R-:W-:Y:S02]  /*7860*/  FMUL.FTZ R30, R0.reuse, R142 ;  /* 0x0000008e001e7220 */ /* 0x040fe40000410000 */
[C---:B------:R-:W-:Y:S02]  /*7870*/  FMUL.FTZ R31, R0.reuse, R143 ;  /* 0x0000008f001f7220 */ /* 0x040fe40000410000 */
[----:B------:R-:W-:Y:S01]  /*7880*/  LDSM.16.MT88.4 R140, [R135+0x900] ;  /* 0x00090000878c783b */ /* 0x000fe20000004200 */
[C---:B------:R-:W-:Y:S02]  /*7890*/  FMUL.FTZ R24, R3.reuse, R144 ;  /* 0x0000009003187220 */ /* 0x040fe40000410000 */
[----:B------:R-:W-:Y:S02]  /*78a0*/  FMUL.FTZ R25, R3, R145 ;  /* 0x0000009103197220 */ /* 0x000fe40000410000 */
[----:B------:R-:W-:Y:S01]  /*78b0*/  MUFU.EX2 R145, R186 ;  /* 0x000000ba00917308 */ /* 0x000fe20000000800 */
[C---:B------:R-:W-:Y:S02]  /*78c0*/  FMUL.FTZ R38, R0.reuse, R38 ;  /* 0x0000002600267220 */ /* 0x040fe40000410000 */
[C---:B------:R-:W-:Y:S01]  /*78d0*/  FMUL.FTZ R39, R0.reuse, R39 ;  /* 0x0000002700277220 */ /* 0x040fe20000410000 */
[C---:B-1----:R-:W-:Y:S05]  /*78e0*/  HMMA.16816.F32.BF16 R4, R176.reuse, R136, R4 ;  /* 0x00000088b004723c */ /* 0x042fea0000041804 */
[C---:B------:R-:W-:Y:S01]  /*78f0*/  FMUL.FTZ R42, R0.reuse, R42 ;  /* 0x0000002a002a7220 */ /* 0x040fe20000410000 */
[----:B------:R-:W-:Y:S01]  /*7900*/  MUFU.EX2 R144, R185 ;  /* 0x000000b900907308 */ /* 0x000fe20000000800 */
[C---:B------:R-:W-:Y:S01]  /*7910*/  FMUL.FTZ R43, R0.reuse, R43 ;  /* 0x0000002b002b7220 */ /* 0x040fe20000410000 */
[C---:B------:R-:W-:Y:S01]  /*7920*/  HMMA.16816.F32.BF16 R8, R176.reuse, R138, R8 ;  /* 0x0000008ab008723c */ /* 0x040fe20000041808 */
[----:B------:R-:W1:Y:S03]  /*7930*/  LDSM.16.MT88.4 R136, [R248+0x100] ;  /* 0x00010000f888783b */ /* 0x000e660000004200 */
[C---:B------:R-:W-:Y:S02]  /*7940*/  FMUL.FTZ R46, R0.reuse, R46 ;  /* 0x0000002e002e7220 */ /* 0x040fe40000410000 */
[C---:B------:R-:W-:Y:S02]  /*7950*/  FMUL.FTZ R47, R0.reuse, R47 ;  /* 0x0000002f002f7220 */ /* 0x040fe40000410000 */
[----:B------:R-:W-:Y:S01]  /*7960*/  MUFU.EX2 R185, R163 ;  /* 0x000000a300b97308 */ /* 0x000fe20000000800 */
[C---:B------:R-:W-:Y:S03]  /*7970*/  FMUL.FTZ R50, R0.reuse, R50 ;  /* 0x0000003200327220 */ /* 0x040fe60000410000 */
[C---:B------:R-:W-:Y:S02]  /*7980*/  FMUL.FTZ R51, R0.reuse, R51 ;  /* 0x0000003300337220 */ /* 0x040fe40000410000 */
[C---:B------:R-:W-:Y:S02]  /*7990*/  FMUL.FTZ R54, R0.reuse, R54 ;  /* 0x0000003600367220 */ /* 0x040fe40000410000 */
[C---:B------:R-:W-:Y:S02]  /*79a0*/  FMUL.FTZ R55, R0.reuse, R55 ;  /* 0x0000003700377220 */ /* 0x040fe40000410000 */
        /* <DEDUP_REMOVED lines=14> */
[C---:B------:R-:W-:Y:S01]  /*7a90*/  FMUL.FTZ R79, R0.reuse, R79 ;  /* 0x0000004f004f7220 */ /* 0x040fe20000410000 */
[C---:B-1----:R-:W-:Y:S03]  /*7aa0*/  HMMA.16816.F32.BF16 R12, R176.reuse, R136, R12 ;  /* 0x00000088b00c723c */ /* 0x042fe6000004180c */
[C---:B------:R-:W-:Y:S02]  /*7ab0*/  FMUL.FTZ R82, R0.reuse, R82 ;  /* 0x0000005200527220 */ /* 0x040fe40000410000 */
[C---:B------:R-:W-:Y:S02]  /*7ac0*/  FMUL.FTZ R83, R0.reuse, R83 ;  /* 0x0000005300537220 */ /* 0x040fe40000410000 */
[C---:B------:R-:W-:Y:S01]  /*7ad0*/  FMUL.FTZ R86, R0.reuse, R86 ;  /* 0x0000005600567220 */ /* 0x040fe20000410000 */
[C---:B------:R-:W-:Y:S01]  /*7ae0*/  HMMA.16816.F32.BF16 R16, R176.reuse, R138, R16 ;  /* 0x0000008ab010723c */ /* 0x040fe20000041810 */
[----:B------:R-:W1:Y:S01]  /*7af0*/  LDSM.16.MT88.4 R136, [R251+0x100] ;  /* 0x00010000fb88783b */ /* 0x000e620000004200 */
[----:B------:R-:W-:Y:S02]  /*7b00*/  MUFU.EX2 R184, R162 ;  /* 0x000000a200b87308 */ /* 0x000fe40000000800 */
[C---:B------:R-:W-:Y:S02]  /*7b10*/  FMUL.FTZ R87, R0.reuse, R87 ;  /* 0x0000005700577220 */ /* 0x040fe40000410000 */
[C---:B------:R-:W-:Y:S02]  /*7b20*/  FMUL.FTZ R90, R0.reuse, R90 ;  /* 0x0000005a005a7220 */ /* 0x040fe40000410000 */
[C---:B------:R-:W-:Y:S04]  /*7b30*/  FMUL.FTZ R91, R0.reuse, R91 ;  /* 0x0000005b005b7220 */ /* 0x040fe80000410000 */
        /* <DEDUP_REMOVED lines=13> */
[----:B------:R-:W2:Y:S01]  /*7c10*/  MUFU.EX2 R133, R188 ;  /* 0x000000bc00857308 */ /* 0x000ea20000000800 */
[C---:B------:R-:W-:Y:S02]  /*7c20*/  FMUL.FTZ R115, R0.reuse, R115 ;  /* 0x0000007300737220 */ /* 0x040fe40000410000 */
[C---:B------:R-:W-:Y:S02]  /*7c30*/  FMUL.FTZ R118, R0.reuse, R118 ;  /* 0x0000007600767220 */ /* 0x040fe40000410000 */
[C---:B------:R-:W-:Y:S02]  /*7c40*/  FMUL.FTZ R119, R0.reuse, R119 ;  /* 0x0000007700777220 */ /* 0x040fe40000410000 */
[C---:B------:R-:W-:Y:S01]  /*7c50*/  FMUL.FTZ R122, R0.reuse, R122 ;  /* 0x0000007a007a7220 */ /* 0x040fe20000410000 */
[C---:B-1----:R-:W-:Y:S02]  /*7c60*/  HMMA.16816.F32.BF16 R20, R176.reuse, R136, R20 ;  /* 0x00000088b014723c */ /* 0x042fe40000041814 */
[----:B------:R-:W1:Y:S01]  /*7c70*/  MUFU.EX2 R3, R187 ;  /* 0x000000bb00037308 */ /* 0x000e620000000800 */
[C---:B------:R-:W-:Y:S02]  /*7c80*/  FMUL.FTZ R123, R0.reuse, R123 ;  /* 0x0000007b007b7220 */ /* 0x040fe40000410000 */
[C---:B------:R-:W-:Y:S02]  /*7c90*/  FMUL.FTZ R126, R0.reuse, R126 ;  /* 0x0000007e007e7220 */ /* 0x040fe40000410000 */
[C---:B------:R-:W-:Y:S01]  /*7ca0*/  FMUL.FTZ R127, R0.reuse, R127 ;  /* 0x0000007f007f7220 */ /* 0x040fe20000410000 */
[C---:B------:R-:W-:Y:S01]  /*7cb0*/  HMMA.16816.F32.BF16 R24, R176.reuse, R138, R24 ;  /* 0x0000008ab018723c */ /* 0x040fe20000041818 */
[----:B------:R-:W3:Y:S03]  /*7cc0*/  LDSM.16.MT88.4 R136, [R250+0x100] ;  /* 0x00010000fa88783b */ /* 0x000ee60000004200 */
[----:B------:R-:W-:Y:S01]  /*7cd0*/  MUFU.EX2 R187, R183 ;  /* 0x000000b700bb7308 */ /* 0x000fe20000000800 */
[C---:B------:R-:W-:Y:S02]  /*7ce0*/  FMUL.FTZ R130, R0.reuse, R130 ;  /* 0x0000008200827220 */ /* 0x040fe40000410000 */
[----:B------:R-:W-:Y:S02]  /*7cf0*/  FMUL.FTZ R131, R0, R131 ;  /* 0x0000008300837220 */ /* 0x000fe40000410000 */
[----:B--2---:R-:W-:Y:S05]  /*7d00*/  FADD.FTZ R0, R133, R189 ;  /* 0x000000bd85007221 */ /* 0x004fea0000010000 */
[----:B------:R2:W-:Y:S01]  /*7d10*/  MUFU.EX2 R183, R160 ;  /* 0x000000a000b77308 */ /* 0x0005e20000000800 */
[----:B-1----:R-:W-:Y:S04]  /*7d20*/  FADD.FTZ R0, R3, R0 ;  /* 0x0000000003007221 */ /* 0x002fe80000010000 */
[----:B------:R-:W-:Y:S05]  /*7d30*/  FADD.FTZ R0, R145, R0 ;  /* 0x0000000091007221 */ /* 0x000fea0000010000 */
[----:B------:R-:W1:Y:S01]  /*7d40*/  MUFU.EX2 R188, R181 ;  /* 0x000000b500bc7308 */ /* 0x000e620000000800 */
[----:B------:R-:W-:Y:S09]  /*7d50*/  FADD.FTZ R0, R144, R0 ;  /* 0x0000000090007221 */ /* 0x000ff20000010000 */
[----:B------:R-:W-:Y:S01]  /*7d60*/  MUFU.EX2 R181, R165 ;  /* 0x000000a500b57308 */ /* 0x000fe20000000800 */
[----:B--2---:R-:W-:Y:S01]  /*7d70*/  LDSM.16.MT88.4 R160, [R135+0x1900] ;  /* 0x0019000087a0783b */ /* 0x004fe20000004200 */
[C---:B---3--:R-:W-:Y:S08]  /*7d80*/  HMMA.16816.F32.BF16 R28, R176.reuse, R136, R28 ;  /* 0x00000088b01c723c */ /* 0x048ff0000004181c */
[C---:B------:R-:W-:Y:S01]  /*7d90*/  HMMA.16816.F32.BF16 R32, R176.reuse, R138, R32 ;  /* 0x0000008ab020723c */ /* 0x040fe20000041820 */
[----:B------:R-:W2:Y:S07]  /*7da0*/  LDSM.16.MT88.4 R136, [R135+0x2100] ;  /* 0x002100008788783b */ /* 0x000eae0000004200 */
[C---:B--2---:R-:W-:Y:S08]  /*7db0*/  HMMA.16816.F32.BF16 R36, R176.reuse, R136, R36 ;  /* 0x00000088b024723c */ /* 0x044ff00000041824 */
        /* <DEDUP_REMOVED lines=32> */
[C---:B--2---:R-:W-:Y:S07]  /*7fc0*/  HMMA.16816.F32.BF16 R124, R176.reuse, R136, R124 ;  /* 0x00000088b07c723c */ /* 0x044fee000004187c */
[----:B------:R-:W-:Y:S01]  /*7fd0*/  F2FP.BF16.PACK_AB R136, R3, R133 ;  /* 0x000000850388723e */ /* 0x000fe200000010ff */
[----:B------:R-:W-:Y:S01]  /*7fe0*/  HMMA.16816.F32.BF16 R128, R176, R138, R128 ;  /* 0x0000008ab080723c */ /* 0x000fe20000041880 */
[----:B------:R-:W2:Y:S03]  /*7ff0*/  MUFU.EX2 R133, R159 ;  /* 0x0000009f00857308 */ /* 0x000ea60000000800 */
[----:B-1----:R-:W-:Y:S03]  /*8000*/  F2FP.BF16.PACK_AB R137, R188, R156 ;  /* 0x0000009cbc89723e */ /* 0x002fe600000010ff */
[----:B------:R-:W-:Y:S02]  /*8010*/  F2FP.BF16.PACK_AB R138, R144, R145 ;  /* 0x00000091908a723e */ /* 0x000fe400000010ff */
[----:B------:R-:W1:Y:S02]  /*8020*/  LDSM.16.MT88.4 R144, [R248+0x900] ;  /* 0x00090000f890783b */ /* 0x000e640000004200 */
[----:B------:R-:W3:Y:S01]  /*8030*/  MUFU.EX2 R3, R158 ;  /* 0x0000009e00037308 */ /* 0x000ee20000000800 */
[----:B------:R-:W-:Y:S02]  /*8040*/  F2FP.BF16.PACK_AB R139, R186, R187 ;  /* 0x000000bbba8b723e */ /* 0x000fe400000010ff */
[----:B------:R-:W-:Y:S05]  /*8050*/  F2FP.BF16.PACK_AB R177, R183, R182 ;  /* 0x000000b6b7b1723e */ /* 0x000fea00000010ff */
[C---:B------:R-:W-:Y:S02]  /*8060*/  HMMA.16816.F32.BF16 R4, R136.reuse, R140, R4 ;  /* 0x0000008c8804723c */ /* 0x040fe40000041804 */
[----:B------:R-:W-:Y:S03]  /*8070*/  MUFU.EX2 R176, R166 ;  /* 0x000000a600b07308 */ /* 0x000fe60000000800 */
[----:B--2---:R-:W-:Y:S03]  /*8080*/  FADD.FTZ R0, R133, R0 ;  /* 0x0000000085007221 */ /* 0x004fe60000010000 */
[C---:B------:R-:W-:Y:S01]  /*8090*/  HMMA.16816.F32.BF16 R8, R136.reuse, R142, R8 ;  /* 0x0000008e8808723c */ /* 0x040fe20000041808 */
[----:B------:R-:W2:Y:S03]  /*80a0*/  LDSM.16.MT88.4 R140, [R251+0x900] ;  /* 0x00090000fb8c783b */ /* 0x000ea60000004200 */
[----:B------:R-:W-:Y:S01]  /*80b0*/  MUFU.EX2 R178, R157 ;  /* 0x0000009d00b27308 */ /* 0x000fe20000000800 */
[----:B---3--:R-:W-:Y:S04]  /*80c0*/  FADD.FTZ R0, R3, R0 ;  /* 0x0000000003007221 */ /* 0x008fe80000010000 */
[----:B------:R-:W-:Y:S04]  /*80d0*/  FADD.FTZ R0, R149, R0 ;  /* 0x0000000095007221 */ /* 0x000fe80000010000 */
[C---:B------:R-:W-:Y:S01]  /*80e0*/  FADD.FTZ R0, R148.reuse, R0 ;  /* 0x0000000094007221 */ /* 0x040fe20000010000 */
[C---:B-1----:R-:W-:Y:S08]  /*80f0*/  HMMA.16816.F32.BF16 R12, R136.reuse, R144, R12 ;  /* 0x00000090880c723c */ /* 0x042ff0000004180c */
[C---:B------:R-:W-:Y:S01]  /*8100*/  HMMA.16816.F32.BF16 R16, R136.reuse, R146, R16 ;  /* 0x000000928810723c */ /* 0x040fe20000041810 */
[----:B------:R-:W1:Y:S07]  /*8110*/  LDSM.16.MT88.4 R144, [R250+0x900] ;  /* 0x00090000fa90783b */ /* 0x000e6e0000004200 */
[C---:B--2---:R-:W-:Y:S08]  /*8120*/  HMMA.16816.F32.BF16 R20, R136.reuse, R140, R20 ;  /* 0x0000008c8814723c */ /* 0x044ff00000041814 */
[C---:B------:R-:W-:Y:S01]  /*8130*/  HMMA.16816.F32.BF16 R24, R136.reuse, R142, R24 ;  /* 0x0000008e8818723c */ /* 0x040fe20000041818 */
[----:B------:R-:W2:Y:S07]  /*8140*/  LDSM.16.MT88.4 R140, [R135+0x2900] ;  /* 0x00290000878c783b */ /* 0x000eae0000004200 */
        /* <DEDUP_REMOVED lines=37> */
[----:B------:R-:W-:Y:S01]  /*83a0*/  HMMA.16816.F32.BF16 R128, R136, R146, R128 ;  /* 0x000000928880723c */ /* 0x000fe20000041880 */
[----:B------:R-:W1:Y:S06]  /*83b0*/  LDSM.16.MT88.4 R144, [R248+0x1100] ;  /* 0x00110000f890783b */ /* 0x000e6c0000004200 */
[----:B------:R-:W-:Y:S02]  /*83c0*/  F2FP.BF16.PACK_AB R138, R148, R149 ;  /* 0x00000095948a723e */ /* 0x000fe400000010ff */
[----:B------:R-:W3:Y:S03]  /*83d0*/  LDSM.16.MT88.4 R148, [R251+0x1100] ;  /* 0x00110000fb94783b */ /* 0x000ee60000004200 */
[----:B------:R-:W-:Y:S02]  /*83e0*/  F2FP.BF16.PACK_AB R136, R3, R133 ;  /* 0x000000850388723e */ /* 0x000fe400000010ff */
[----:B------:R-:W-:Y:S01]  /*83f0*/  F2FP.BF16.PACK_AB R137, R190, R191 ;  /* 0x000000bfbe89723e */ /* 0x000fe200000010ff */
[----:B------:R-:W-:Y:S01]  /*8400*/  MUFU.EX2 R133, R153 ;  /* 0x0000009900857308 */ /* 0x000fe20000000800 */
[----:B------:R-:W-:Y:S07]  /*8410*/  F2FP.BF16.PACK_AB R139, R184, R185 ;  /* 0x000000b9b88b723e */ /* 0x000fee00000010ff */
[C---:B--2---:R-:W-:Y:S02]  /*8420*/  HMMA.16816.F32.BF16 R4, R136.reuse, R140, R4 ;  /* 0x0000008c8804723c */ /* 0x044fe40000041804 */
[----:B------:R-:W2:Y:S06]  /*8430*/  MUFU.EX2 R3, R167 ;  /* 0x000000a700037308 */ /* 0x000eac0000000800 */
[C---:B------:R-:W-:Y:S01]  /*8440*/  HMMA.16816.F32.BF16 R8, R136.reuse, R142, R8 ;  /* 0x0000008e8808723c */ /* 0x040fe20000041808 */
[----:B------:R-:W4:Y:S07]  /*8450*/  LDSM.16.MT88.4 R140, [R250+0x1100] ;  /* 0x00110000fa8c783b */ /* 0x000f2e0000004200 */
[C---:B-1----:R-:W-:Y:S08]  /*8460*/  HMMA.16816.F32.BF16 R12, R136.reuse, R144, R12 ;  /* 0x00000090880c723c */ /* 0x042ff0000004180c */
[C---:B------:R-:W-:Y:S01]  /*8470*/  HMMA.16816.F32.BF16 R16, R136.reuse, R146, R16 ;  /* 0x000000928810723c */ /* 0x040fe20000041810 */
[----:B------:R-:W1:Y:S03]  /*8480*/  LDSM.16.MT88.4 R144, [R135+0x3100] ;  /* 0x003100008790783b */ /* 0x000e660000004200 */
[----:B--2---:R-:W-:Y:S04]  /*8490*/  FADD.FTZ R0, R3, R0 ;  /* 0x0000000003007221 */ /* 0x004fe80000010000 */
[C---:B---3--:R-:W-:Y:S04]  /*84a0*/  HMMA.16816.F32.BF16 R20, R136.reuse, R148, R20 ;  /* 0x000000948814723c */ /* 0x048fe80000041814 */
[C---:B------:R-:W-:Y:S01]  /*84b0*/  FADD.FTZ R0, R176.reuse, R0 ;  /* 0x00000000b0007221 */ /* 0x040fe20000010000 */
[----:B------:R-:W-:Y:S01]  /*84c0*/  F2FP.BF16.PACK_AB R176, R176, R3 ;  /* 0x00000003b0b0723e */ /* 0x000fe200000010ff */
[----:B------:R-:W-:Y:S02]  /*84d0*/  FADD.FTZ R3, R180, R152 ;  /* 0x00000098b4037221 */ /* 0x000fe40000010000 */
[C---:B------:R-:W-:Y:S01]  /*84e0*/  HMMA.16816.F32.BF16 R24, R136.reuse, R150, R24 ;  /* 0x000000968818723c */ /* 0x040fe20000041818 */
[----:B------:R-:W2:Y:S01]  /*84f0*/  LDSM.16.MT88.4 R148, [R248+0x3100] ;  /* 0x00310000f894783b */ /* 0x000ea20000004200 */
[----:B------:R-:W3:Y:S02]  /*8500*/  MUFU.EX2 R180, R164 ;  /* 0x000000a400b47308 */ /* 0x000ee40000000800 */
[----:B------:R-:W-:Y:S04]  /*8510*/  FADD.FTZ R0, R133, R0 ;  /* 0x0000000085007221 */ /* 0x000fe80000010000 */
[C---:B----4-:R-:W-:Y:S01]  /*8520*/  HMMA.16816.F32.BF16 R28, R136.reuse, R140, R28 ;  /* 0x0000008c881c723c */ /* 0x050fe2000004181c */
[----:B------:R-:W-:Y:S03]  /*8530*/  LDSM.16.MT88.4 R152, [R248+0x1900] ;  /* 0x00190000f898783b */ /* 0x000fe60000004200 */
[C---:B------:R-:W-:Y:S01]  /*8540*/  FADD.FTZ R0, R178.reuse, R0 ;  /* 0x00000000b2007221 */ /* 0x040fe20000010000 */
[----:B------:R-:W-:Y:S02]  /*8550*/  F2FP.BF16.PACK_AB R178, R178, R133 ;  /* 0x00000085b2b2723e */ /* 0x000fe400000010ff */
[----:B------:R-:W-:Y:S01]  /*8560*/  MOV R133, R2 ;  /* 0x0000000200857202 */ /* 0x000fe20000000f00 */
[C---:B------:R-:W-:Y:S01]  /*8570*/  HMMA.16816.F32.BF16 R32, R136.reuse, R142, R32 ;  /* 0x0000008e8820723c */ /* 0x040fe20000041820 */
[----:B------:R-:W4:Y:S07]  /*8580*/  LDSM.16.MT88.4 R140, [R251+0x3100] ;  /* 0x00310000fb8c783b */ /* 0x000f2e0000004200 */
[C---:B-1----:R-:W-:Y:S01]  /*8590*/  HMMA.16816.F32.BF16 R36, R136.reuse, R144, R36 ;  /* 0x000000908824723c */ /* 0x042fe20000041824 */
[----:B------:R1:W-:Y:S03]  /*85a0*/  STL [R1+0x54], R0 ;  /* 0x0000540001007387 */ /* 0x0003e60000100800 */
[----:B---3--:R-:W-:Y:S04]  /*85b0*/  F2FP.BF16.PACK_AB R179, R180, R181 ;  /* 0x000000b5b4b3723e */ /* 0x008fe800000010ff */
[C---:B------:R-:W-:Y:S01]  /*85c0*/  HMMA.16816.F32.BF16 R40, R136.reuse, R146, R40 ;  /* 0x000000928828723c */ /* 0x040fe20000041828 */
[----:B------:R-:W3:Y:S07]  /*85d0*/  LDSM.16.MT88.4 R144, [R250+0x3100] ;  /* 0x00310000fa90783b */ /* 0x000eee0000004200 */
[C---:B--2---:R-:W-:Y:S08]  /*85e0*/  HMMA.16816.F32.BF16 R44, R136.reuse, R148, R44 ;  /* 0x00000094882c723c */ /* 0x044ff0000004182c */
[C---:B------:R-:W-:Y:S01]  /*85f0*/  HMMA.16816.F32.BF16 R48, R136.reuse, R150, R48 ;  /* 0x000000968830723c */ /* 0x040fe20000041830 */
[----:B------:R-:W2:Y:S03]  /*8600*/  LDSM.16.MT88.4 R148, [R135+0x5100] ;  /* 0x005100008794783b */ /* 0x000ea60000004200 */
[----:B-1----:R-:W-:Y:S04]  /*8610*/  FADD.FTZ R0, R156, R3 ;  /* 0x000000039c007221 */ /* 0x002fe80000010000 */
[C---:B----4-:R-:W-:Y:S04]  /*8620*/  HMMA.16816.F32.BF16 R52, R136.reuse, R140, R52 ;  /* 0x0000008c8834723c */ /* 0x050fe80000041834 */
[----:B------:R-:W-:Y:S04]  /*8630*/  FADD.FTZ R0, R188, R0 ;  /* 0x00000000bc007221 */ /* 0x000fe80000010000 */
[C---:B------:R-:W-:Y:S01]  /*8640*/  HMMA.16816.F32.BF16 R56, R136.reuse, R142, R56 ;  /* 0x0000008e8838723c */ /* 0x040fe20000041838 */
[----:B------:R-:W1:Y:S03]  /*8650*/  LDSM.16.MT88.4 R140, [R248+0x5100] ;  /* 0x00510000f88c783b */ /* 0x000e660000004200 */
[----:B------:R-:W-:Y:S04]  /*8660*/  FADD.FTZ R0, R187, R0 ;  /* 0x00000000bb007221 */ /* 0x000fe80000010000 */
[----:B------:R-:W-:Y:S01]  /*8670*/  FADD.FTZ R0, R186, R0 ;  /* 0x00000000ba007221 */ /* 0x000fe20000010000 */
[C---:B---3--:R-:W-:Y:S03]  /*8680*/  HMMA.16816.F32.BF16 R60, R136.reuse, R144, R60 ;  /* 0x00000090883c723c */ /* 0x048fe6000004183c */
[----:B------:R-:W-:Y:S04]  /*8690*/  FADD.FTZ R0, R191, R0 ;  /* 0x00000000bf007221 */ /* 0x000fe80000010000 */
[----:B------:R-:W-:Y:S01]  /*86a0*/  FADD.FTZ R0, R190, R0 ;  /* 0x00000000be007221 */ /* 0x000fe20000010000 */
[C---:B------:R-:W-:Y:S01]  /*86b0*/  HMMA.16816.F32.BF16 R64, R136.reuse, R146, R64 ;  /* 0x000000928840723c */ /* 0x040fe20000041840 */
[----:B------:R-:W3:Y:S03]  /*86c0*/  LDSM.16.MT88.4 R144, [R251+0x5100] ;  /* 0x00510000fb90783b */ /* 0x000ee60000004200 */
[----:B------:R-:W-:Y:S04]  /*86d0*/  FADD.FTZ R0, R185, R0 ;  /* 0x00000000b9007221 */ /* 0x000fe80000010000 */
[C---:B--2---:R-:W-:Y:S04]  /*86e0*/  HMMA.16816.F32.BF16 R68, R136.reuse, R148, R68 ;  /* 0x000000948844723c */ /* 0x044fe80000041844 */
[----:B------:R-:W-:Y:S04]  /*86f0*/  FADD.FTZ R0, R184, R0 ;  /* 0x00000000b8007221 */ /* 0x000fe80000010000 */
[C---:B------:R-:W-:Y:S01]  /*8700*/  HMMA.16816.F32.BF16 R72, R136.reuse, R150, R72 ;  /* 0x000000968848723c */ /* 0x040fe20000041848 */
[----:B------:R-:W2:Y:S03]  /*8710*/  LDSM.16.MT88.4 R148, [R250+0x5100] ;  /* 0x00510000fa94783b */ /* 0x000ea60000004200 */
[----:B------:R-:W-:Y:S04]  /*8720*/  FADD.FTZ R0, R182, R0 ;  /* 0x00000000b6007221 */ /* 0x000fe80000010000 */
[C---:B-1----:R-:W-:Y:S04]  /*8730*/  HMMA.16816.F32.BF16 R76, R136.reuse, R140, R76 ;  /* 0x0000008c884c723c */ /* 0x042fe8000004184c */
[----:B------:R-:W-:Y:S04]  /*8740*/  FADD.FTZ R0, R183, R0 ;  /* 0x00000000b7007221 */ /* 0x000fe80000010000 */
[C---:B------:R-:W-:Y:S01]  /*8750*/  HMMA.16816.F32.BF16 R80, R136.reuse, R142, R80 ;  /* 0x0000008e8850723c */ /* 0x040fe20000041850 */
[----:B------:R-:W1:Y:S03]  /*8760*/  LDSM.16.MT88.4 R140, [R135+0x7100] ;  /* 0x00710000878c783b */ /* 0x000e660000004200 */
[----:B------:R-:W-:Y:S04]  /*8770*/  FADD.FTZ R0, R181, R0 ;  /* 0x00000000b5007221 */ /* 0x000fe80000010000 */
[----:B------:R-:W-:Y:S01]  /*8780*/  FADD.FTZ R0, R180, R0 ;  /* 0x00000000b4007221 */ /* 0x000fe20000010000 */
[C---:B---3--:R-:W-:Y:S04]  /*8790*/  HMMA.16816.F32.BF16 R84, R136.reuse, R144, R84 ;  /* 0x000000908854723c */ /* 0x048fe80000041854 */
[----:B------:R3:W-:Y:S04]  /*87a0*/  STL [R1+0x70], R0 ;  /* 0x0000700001007387 */ /* 0x0007e80000100800 */
[C---:B------:R-:W-:Y:S01]  /*87b0*/  HMMA.16816.F32.BF16 R88, R136.reuse, R146, R88 ;  /* 0x000000928858723c */ /* 0x040fe20000041858 */
[----:B------:R-:W4:Y:S07]  /*87c0*/  LDSM.16.MT88.4 R144, [R248+0x7100] ;  /* 0x00710000f890783b */ /* 0x000f2e0000004200 */
[C---:B--2---:R-:W-:Y:S08]  /*87d0*/  HMMA.16816.F32.BF16 R92, R136.reuse, R148, R92 ;  /* 0x00000094885c723c */ /* 0x044ff0000004185c */
[C---:B------:R-:W-:Y:S01]  /*87e0*/  HMMA.16816.F32.BF16 R96, R136.reuse, R150, R96 ;  /* 0x000000968860723c */ /* 0x040fe20000041860 */
[----:B------:R-:W2:Y:S03]  /*87f0*/  LDSM.16.MT88.4 R148, [R251+0x7100] ;  /* 0x00710000fb94783b */ /* 0x000ea60000004200 */
[----:B---3--:R-:W-:Y:S04]  /*8800*/  MOV R0, R132 ;  /* 0x0000008400007202 */ /* 0x008fe80000000f00 */
[C---:B-1----:R-:W-:Y:S08]  /*8810*/  HMMA.16816.F32.BF16 R100, R136.reuse, R140, R100 ;  /* 0x0000008c8864723c */ /* 0x042ff00000041864 */
[C---:B------:R-:W-:Y:S01]  /*8820*/  HMMA.16816.F32.BF16 R104, R136.reuse, R142, R104 ;  /* 0x0000008e8868723c */ /* 0x040fe20000041868 */
[----:B------:R-:W1:Y:S07]  /*8830*/  LDSM.16.MT88.4 R140, [R250+0x7100] ;  /* 0x00710000fa8c783b */ /* 0x000e6e0000004200 */
[C---:B----4-:R-:W-:Y:S08]  /*8840*/  HMMA.16816.F32.BF16 R108, R136.reuse, R144, R108 ;  /* 0x00000090886c723c */ /* 0x050ff0000004186c */
[C---:B------:R-:W-:Y:S01]  /*8850*/  HMMA.16816.F32.BF16 R112, R136.reuse, R146, R112 ;  /* 0x000000928870723c */ /* 0x040fe20000041870 */
[----:B------:R-:W3:Y:S07]  /*8860*/  LDSM.16.MT88.4 R144, [R251+0x1900] ;  /* 0x00190000fb90783b */ /* 0x000eee0000004200 */
[C---:B--2---:R-:W-:Y:S08]  /*8870*/  HMMA.16816.F32.BF16 R116, R136.reuse, R148, R116 ;  /* 0x000000948874723c */ /* 0x044ff00000041874 */
[C---:B------:R-:W-:Y:S08]  /*8880*/  HMMA.16816.F32.BF16 R120, R136.reuse, R150, R120 ;  /* 0x000000968878723c */ /* 0x040ff00000041878 */
[C---:B-1----:R-:W-:Y:S08]  /*8890*/  HMMA.16816.F32.BF16 R124, R136.reuse, R140, R124 ;  /* 0x0000008c887c723c */ /* 0x042ff0000004187c */
[----:B------:R-:W-:Y:S01]  /*88a0*/  HMMA.16816.F32.BF16 R128, R136, R142, R128 ;  /* 0x0000008e8880723c */ /* 0x000fe20000041880 */
[----:B------:R-:W1:Y:S07]  /*88b0*/  LDSM.16.MT88.4 R136, [R250+0x1900] ;  /* 0x00190000fa88783b */ /* 0x000e6e0000004200 */
[C---:B------:R-:W-:Y:S01]  /*88c0*/  HMMA.16816.F32.BF16 R164, R176.reuse, R160, R4 ;  /* 0x000000a0b0a4723c */ /* 0x040fe20000041804 */
[----:B------:R-:W2:Y:S07]  /*88d0*/  LDSM.16.MT88.4 R4, [R135+0x3900] ;  /* 0x003900008704783b */ /* 0x000eae0000004200 */
[C---:B------:R-:W-:Y:S01]  /*88e0*/  HMMA.16816.F32.BF16 R160, R176.reuse, R162, R8 ;  /* 0x000000a2b0a0723c */ /* 0x040fe20000041808 */
[----:B------:R-:W4:Y:S07]  /*88f0*/  LDSM.16.MT88.4 R8, [R248+0x3900] ;  /* 0x00390000f808783b */ /* 0x000f2e0000004200 */
[C---:B------:R-:W-:Y:S01]  /*8900*/  HMMA.16816.F32.BF16 R156, R176.reuse, R152, R12 ;  /* 0x00000098b09c723c */ /* 0x040fe2000004180c */
[----:B------:R-:W5:Y:S07]  /*8910*/  LDSM.16.MT88.4 R12, [R251+0x3900] ;  /* 0x00390000fb0c783b */ /* 0x000f6e0000004200 */
[C---:B------:R-:W-:Y:S01]  /*8920*/  HMMA.16816.F32.BF16 R152, R176.reuse, R154, R16 ;  /* 0x0000009ab098723c */ /* 0x040fe20000041810 */
[----:B------:R-:W4:Y:S07]  /*8930*/  LDSM.16.MT88.4 R16, [R250+0x3900] ;  /* 0x00390000fa10783b */ /* 0x000f2e0000004200 */
[C---:B---3--:R-:W-:Y:S08]  /*8940*/  HMMA.16816.F32.BF16 R148, R176.reuse, R144, R20 ;  /* 0x00000090b094723c */ /* 0x048ff00000041814 */
[C---:B------:R-:W-:Y:S08]  /*8950*/  HMMA.16816.F32.BF16 R144, R176.reuse, R146, R24 ;  /* 0x00000092b090723c */ /* 0x040ff00000041818 */
[C---:B-1----:R-:W-:Y:S08]  /*8960*/  HMMA.16816.F32.BF16 R140, R176.reuse, R136, R28 ;  /* 0x00000088b08c723c */ /* 0x042ff0000004181c */
[C---:B------:R-:W-:Y:S08]  /*8970*/  HMMA.16816.F32.BF16 R136, R176.reuse, R138, R32 ;  /* 0x0000008ab088723c */ /* 0x040ff00000041820 */
[C---:B--2---:R-:W-:Y:S08]  /*8980*/  HMMA.16816.F32.BF16 R36, R176.reuse, R4, R36 ;  /* 0x00000004b024723c */ /* 0x044ff00000041824 */
[C---:B------:R-:W-:Y:S01]  /*8990*/  HMMA.16816.F32.BF16 R40, R176.reuse, R6, R40 ;  /* 0x00000006b028723c */ /* 0x040fe20000041828 */
[----:B------:R-:W1:Y:S07]  /*89a0*/  LDSM.16.MT88.4 R4, [R135+0x5900] ;  /* 0x005900008704783b */ /* 0x000e6e0000004200 */
[C---:B----4-:R-:W-:Y:S08]  /*89b0*/  HMMA.16816.F32.BF16 R44, R176.reuse, R8, R44 ;  /* 0x00000008b02c723c */ /* 0x050ff0000004182c */
[C---:B------:R-:W-:Y:S01]  /*89c0*/  HMMA.16816.F32.BF16 R48, R176.reuse, R10, R48 ;  /* 0x0000000ab030723c */ /* 0x040fe20000041830 */
[----:B------:R-:W2:Y:S07]  /*89d0*/  LDSM.16.MT88.4 R8, [R248+0x5900] ;  /* 0x00590000f808783b */ /* 0x000eae0000004200 */
[C---:B-----5:R-:W-:Y:S08]  /*89e0*/  HMMA.16816.F32.BF16 R52, R176.reuse, R12, R52 ;  /* 0x0000000cb034723c */ /* 0x060ff00000041834 */
[C---:B------:R-:W-:Y:S01]  /*89f0*/  HMMA.16816.F32.BF16 R56, R176.reuse, R14, R56 ;  /* 0x0000000eb038723c */ /* 0x040fe20000041838 */
[----:B------:R-:W3:Y:S07]  /*8a00*/  LDSM.16.MT88.4 R12, [R251+0x5900] ;  /* 0x00590000fb0c783b */ /* 0x000eee0000004200 */
[C---:B------:R-:W-:Y:S08]  /*8a10*/  HMMA.16816.F32.BF16 R60, R176.reuse, R16, R60 ;  /* 0x00000010b03c723c */ /* 0x040ff0000004183c */
[C---:B------:R-:W-:Y:S01]  /*8a20*/  HMMA.16816.F32.BF16 R64, R176.reuse, R18, R64 ;  /* 0x00000012b040723c */ /* 0x040fe20000041840 */
[----:B------:R-:W4:Y:S07]  /*8a30*/  LDSM.16.MT88.4 R16, [R250+0x5900] ;  /* 0x00590000fa10783b */ /* 0x000f2e0000004200 */
[C---:B-1----:R-:W-:Y:S08]  /*8a40*/  HMMA.16816.F32.BF16 R68, R176.reuse, R4, R68 ;  /* 0x00000004b044723c */ /* 0x042ff00000041844 */
[C---:B------:R-:W-:Y:S01]  /*8a50*/  HMMA.16816.F32.BF16 R72, R176.reuse, R6, R72 ;  /* 0x00000006b048723c */ /* 0x040fe20000041848 */
[----:B------:R-:W1:Y:S07]  /*8a60*/  LDSM.16.MT88.4 R4, [R135+0x7900] ;  /* 0x007900008704783b */ /* 0x000e6e0000004200 */
[C---:B--2---:R-:W-:Y:S08]  /*8a70*/  HMMA.16816.F32.BF16 R76, R176.reuse, R8, R76 ;  /* 0x00000008b04c723c */ /* 0x044ff0000004184c */
[C---:B------:R-:W-:Y:S01]  /*8a80*/  HMMA.16816.F32.BF16 R80, R176.reuse, R10, R80 ;  /* 0x0000000ab050723c */ /* 0x040fe20000041850 */
[----:B------:R-:W2:Y:S07]  /*8a90*/  LDSM.16.MT88.4 R8, [R248+0x7900] ;  /* 0x00790000f808783b */ /* 0x000eae0000004200 */
[C---:B---3--:R-:W-:Y:S08]  /*8aa0*/  HMMA.16816.F32.BF16 R84, R176.reuse, R12, R84 ;  /* 0x0000000cb054723c */ /* 0x048ff00000041854 */
[C---:B------:R-:W-:Y:S01]  /*8ab0*/  HMMA.16816.F32.BF16 R88, R176.reuse, R14, R88 ;  /* 0x0000000eb058723c */ /* 0x040fe20000041858 */
[----:B------:R-:W3:Y:S07]  /*8ac0*/  LDSM.16.MT88.4 R12, [R251+0x7900] ;  /* 0x00790000fb0c783b */ /* 0x000eee0000004200 */
[C---:B----4-:R-:W-:Y:S08]  /*8ad0*/  HMMA.16816.F32.BF16 R92, R176.reuse, R16, R92 ;  /* 0x00000010b05c723c */ /* 0x050ff0000004185c */
[C---:B------:R-:W-:Y:S01]  /*8ae0*/  HMMA.16816.F32.BF16 R96, R176.reuse, R18, R96 ;  /* 0x00000012b060723c */ /* 0x040fe20000041860 */
[----:B------:R-:W4:Y:S07]  /*8af0*/  LDSM.16.MT88.4 R16, [R250+0x7900] ;  /* 0x00790000fa10783b */ /* 0x000f2e0000004200 */
[C---:B-1----:R-:W-:Y:S08]  /*8b00*/  HMMA.16816.F32.BF16 R100, R176.reuse, R4, R100 ;  /* 0x00000004b064723c */ /* 0x042ff00000041864 */
[C---:B------:R-:W-:Y:S08]  /*8b10*/  HMMA.16816.F32.BF16 R104, R176.reuse, R6, R104 ;  /* 0x00000006b068723c */ /* 0x040ff00000041868 */
[C---:B--2---:R-:W-:Y:S08]  /*8b20*/  HMMA.16816.F32.BF16 R108, R176.reuse, R8, R108 ;  /* 0x00000008b06c723c */ /* 0x044ff0000004186c */
[C---:B------:R-:W-:Y:S08]  /*8b30*/  HMMA.16816.F32.BF16 R112, R176.reuse, R10, R112 ;  /* 0x0000000ab070723c */ /* 0x040ff00000041870 */
[C---:B---3--:R-:W-:Y:S08]  /*8b40*/  HMMA.16816.F32.BF16 R116, R176.reuse, R12, R116 ;  /* 0x0000000cb074723c */ /* 0x048ff00000041874 */
[C---:B------:R-:W-:Y:S08]  /*8b50*/  HMMA.16816.F32.BF16 R120, R176.reuse, R14, R120 ;  /* 0x0000000eb078723c */ /* 0x040ff00000041878 */
[C---:B----4-:R-:W-:Y:S08]  /*8b60*/  HMMA.16816.F32.BF16 R124, R176.reuse, R16, R124 ;  /* 0x00000010b07c723c */ /* 0x050ff0000004187c */
[----:B------:R-:W-:Y:S01]  /*8b70*/  HMMA.16816.F32.BF16 R128, R176, R18, R128 ;  /* 0x00000012b080723c */ /* 0x000fe20000041880 */
[----:B------:R-:W-:-:S07]  /*8b80*/  @P0 BRA `(.L_x_3) ;  /* 0xffffce5000000947 */ /* 0x000fce000383ffff */
.L_x_2:
[----:B------:R-:W2:Y:S04]  /*8b90*/  LDL.LU R4, [R1+0x54] ;  /* 0x0000540001047983 */ /* 0x000ea80000300800 */
[----:B------:R-:W1:Y:S01]  /*8ba0*/  S2R R8, SR_TID.X ;  /* 0x0000000000087919 */ /* 0x000e620000002100 */
[----:B------:R-:W-:Y:S01]  /*8bb0*/  MOV R178, c[0x0][0x4e8] ;  /* 0x00013a0000b27a02 */ /* 0x000fe20000000f00 */
[----:B------:R-:W3:Y:S01]  /*8bc0*/  S2UR UR7, SR_CTAID.Y ;  /* 0x00000000000779c3 */ /* 0x000ee20000002600 */
[----:B------:R-:W-:Y:S01]  /*8bd0*/  ULDC.64 UR4, c[0x0][0x490] ;  /* 0x0001240000047ab9 */ /* 0x000fe20000000a00 */
[----:B------:R-:W4:Y:S04]  /*8be0*/  LDL.LU R3, [R1+0x70] ;  /* 0x0000700001037983 */ /* 0x000f280000300800 */
[----:B------:R-:W4:Y:S01]  /*8bf0*/  LDL.LU R9, [R1+0xa4] ;  /* 0x0000a40001097983 */ /* 0x000f220000300800 */
[----:B------:R-:W-:-:S03]  /*8c00*/  ISETP.NE.AND P4, PT, R178, 0x1, PT ;  /* 0x00000001b200780c */ /* 0x000fc60003f85270 */
[----:B------:R-:W4:Y:S01]  /*8c10*/  LDL.LU R179, [R1+0xa8] ;  /* 0x0000a80001b37983 */ /* 0x000f220000300800 */
[----:B-1----:R-:W-:-:S04]  /*8c20*/  SHF.R.S32.HI R5, RZ, 0x1f, R8 ;  /* 0x0000001fff057819 */ /* 0x002fc80000011408 */
[CC--:B------:R-:W-:Y:S02]  /*8c30*/  LEA.HI R177, R5.reuse, R8.reuse, RZ, 0x5 ;  /* 0x0000000805b17211 */ /* 0x0c0fe400078f28ff */
[----:B------:R-:W-:Y:S01]  /*8c40*/  LEA.HI R5, R5, R8, RZ, 0x2 ;  /* 0x0000000805057211 */ /* 0x000fe200078f10ff */
[----:B---3--:R-:W-:Y:S02]  /*8c50*/  USHF.R.S32.HI UR6, URZ, 0x1f, UR7 ;  /* 0x0000001f3f067899 */ /* 0x008fe40008011407 */
[----:B------:R-:W-:Y:S01]  /*8c60*/  UIMAD.WIDE.U32 UR10, UR7, UR4, URZ ;  /* 0x00000004070a72a5 */ /* 0x000fe2000f8e003f */
[----:B------:R-:W-:Y:S01]  /*8c70*/  LOP3.LUT R17, R5, 0xfffffffc, RZ, 0xc0, !PT ;  /* 0xfffffffc05117812 */ /* 0x000fe200078ec0ff */
[----:B------:R-:W-:-:S03]  /*8c80*/  UIMAD UR8, UR6, UR4, URZ ;  /* 0x00000004060872a4 */ /* 0x000fc6000f8e023f */
[----:B------:R-:W-:Y:S01]  /*8c90*/  IADD3 R17, -R17, R8, RZ ;  /* 0x0000000811117210 */ /* 0x000fe20007ffe1ff */
[----:B------:R-:W-:-:S03]  /*8ca0*/  UIMAD UR8, UR7, UR5, UR8 ;  /* 0x00000005070872a4 */ /* 0x000fc6000f8e0208 */
[----:B------:R-:W-:Y:S02]  /*8cb0*/  ULDC.64 UR4, c[0x0][0x3e8] ;  /* 0x0000fa0000047ab9 */ /* 0x000fe40000000a00 */
[----:B------:R-:W-:Y:S01]  /*8cc0*/  UIMAD.WIDE.U32 UR12, UR7, UR4, URZ ;  /* 0x00000004070c72a5 */ /* 0x000fe2000f8e003f */
[----:B------:R-:W-:Y:S06]  /*8cd0*/  BAR.SYNC.DEFER_BLOCKING 0x1, 0x100 ;  /* 0x0044000000007b1d */ /* 0x000fec0000010000 */
[----:B--2---:R-:W1:Y:S04]  /*8ce0*/  SHFL.BFLY PT, R11, R4, 0x2, 0x1f ;  /* 0x0c401f00040b7f89 */ /* 0x004e6800000e0000 */
[----:B----4-:R-:W2:Y:S01]  /*8cf0*/  SHFL.BFLY PT, R6, R3, 0x2, 0x1f ;  /* 0x0c401f0003067f89 */ /* 0x010ea200000e0000 */
[----:B------:R-:W-:Y:S01]  /*8d00*/  MOV R15, R9 ;  /* 0x00000009000f7202 */ /* 0x000fe20000000f00 */
[----:B-1----:R-:W-:Y:S01]  /*8d10*/  FADD.FTZ R11, R11, R4 ;  /* 0x000000040b0b7221 */ /* 0x002fe20000010000 */
[----:B------:R-:W-:-:S04]  /*8d20*/  LOP3.LUT R4, R177, 0xffffffe0, RZ, 0xc0, !PT ;  /* 0xffffffe0b1047812 */ /* 0x000fc800078ec0ff */
[----:B------:R-:W1:Y:S01]  /*8d30*/  SHFL.BFLY PT, R0, R11, 0x1, 0x1f ;  /* 0x0c201f000b007f89 */ /* 0x000e6200000e0000 */
[----:B--2---:R-:W-:-:S05]  /*8d40*/  FADD.FTZ R6, R6, R3 ;  /* 0x0000000306067221 */ /* 0x004fca0000010000 */
[----:B------:R-:W2:Y:S01]  /*8d50*/  SHFL.BFLY PT, R3, R6, 0x1, 0x1f ;  /* 0x0c201f0006037f89 */ /* 0x000ea200000e0000 */
[----:B-1----:R-:W-:Y:S01]  /*8d60*/  FADD.FTZ R11, R11, R0 ;  /* 0x000000000b0b7221 */ /* 0x002fe20000010000 */
[----:B------:R-:W-:-:S04]  /*8d70*/  MOV R0, RZ ;  /* 0x000000ff00007202 */ /* 0x000fc80000000f00 */
[----:B------:R-:W-:Y:S01]  /*8d80*/  FSETP.NE.FTZ.AND P1, PT, R11, RZ, PT ;  /* 0x000000ff0b00720b */ /* 0x000fe20003f35000 */
[----:B--2---:R-:W-:Y:S02]  /*8d90*/  FADD.FTZ R6, R6, R3 ;  /* 0x0000000306067221 */ /* 0x004fe40000010000 */
[----:B------:R-:W-:-:S03]  /*8da0*/  @P4 IMAD.HI.U32 R3, R9, c[0x0][0x4ec], RZ ;  /* 0x00013b0009034a27 */ /* 0x000fc600078e00ff */
[----:B------:R-:W-:Y:S02]  /*8db0*/  FSETP.NE.FTZ.AND P0, PT, R6, RZ, PT ;  /* 0x000000ff0600720b */ /* 0x000fe40003f15000 */
[----:B------:R-:W-:Y:S02]  /*8dc0*/  @P4 SHF.R.U32.HI R15, RZ, c[0x0][0x4f0], R3 ;  /* 0x00013c00ff0f4a19 */ /* 0x000fe40000011603 */
[----:B------:R-:W-:-:S03]  /*8dd0*/  IADD3 R3, -R4, R8, RZ ;  /* 0x0000000804037210 */ /* 0x000fc60007ffe1ff */
[----:B------:R-:W1:Y:S01]  /*8de0*/  @P1 MUFU.RCP R0, R11 ;  /* 0x0000000b00001308 */ /* 0x000e620000001000 */
[----:B------:R-:W-:Y:S02]  /*8df0*/  MOV R4, RZ ;  /* 0x000000ff00047202 */ /* 0x000fe40000000f00 */
[----:B------:R-:W-:Y:S02]  /*8e00*/  LOP3.LUT P3, RZ, R3, 0x3, RZ, 0xc0, !PT ;  /* 0x0000000303ff7812 */ /* 0x000fe4000786c0ff */
[----:B------:R-:W-:-:S03]  /*8e10*/  IADD3 R7, -R15, RZ, RZ ;  /* 0x000000ff0f077210 */ /* 0x000fc60007ffe1ff */
[----:B------:R-:W2:Y:S01]  /*8e20*/  @P0 MUFU.RCP R4, R6 ;  /* 0x0000000600040308 */ /* 0x000ea20000001000 */
[C---:B-1----:R-:W-:Y:S02]  /*8e30*/  FMUL.FTZ R85, R0.reuse, R85 ;  /* 0x0000005500557220 */ /* 0x042fe40000410000 */
[C---:B------:R-:W-:Y:S02]  /*8e40*/  FMUL.FTZ R84, R0.reuse, R84 ;  /* 0x0000005400547220 */ /* 0x040fe40000410000 */
[C---:B------:R-:W-:Y:S02]  /*8e50*/  FMUL.FTZ R176, R0.reuse, R165 ;  /* 0x000000a500b07220 */ /* 0x040fe40000410000 */
[----:B------:R-:W-:Y:S02]  /*8e60*/  FMUL.FTZ R14, R0, R164 ;  /* 0x000000a4000e7220 */ /* 0x000fe40000410000 */
[C---:B--2---:R-:W-:Y:S02]  /*8e70*/  FMUL.FTZ R87, R4.reuse, R87 ;  /* 0x0000005704577220 */ /* 0x044fe40000410000 */
[----:B------:R-:W-:-:S02]  /*8e80*/  FMUL.FTZ R30, R4, R86 ;  /* 0x00000056041e7220 */ /* 0x000fc40000410000 */
[C---:B------:R-:W-:Y:S02]  /*8e90*/  FMUL.FTZ R175, R0.reuse, R161 ;  /* 0x000000a100af7220 */ /* 0x040fe40000410000 */
[C---:B------:R-:W-:Y:S01]  /*8ea0*/  FMUL.FTZ R20, R0.reuse, R156 ;  /* 0x0000009c00147220 */ /* 0x040fe20000410000 */
[----:B------:R-:W-:Y:S01]  /*8eb0*/  F2FP.BF16.PACK_AB R30, R87, R30 ;  /* 0x0000001e571e723e */ /* 0x000fe200000010ff */
[C---:B------:R-:W-:Y:S01]  /*8ec0*/  FMUL.FTZ R173, R0.reuse, R153 ;  /* 0x0000009900ad7220 */ /* 0x040fe20000410000 */
[----:B------:R-:W2:Y:S01]  /*8ed0*/  LDL.LU R87, [R1+0xa0] ;  /* 0x0000a00001577983 */ /* 0x000ea20000300800 */
[C---:B------:R-:W-:Y:S02]  /*8ee0*/  FMUL.FTZ R22, R0.reuse, R152 ;  /* 0x0000009800167220 */ /* 0x040fe40000410000 */
[----:B------:R-:W-:Y:S01]  /*8ef0*/  FMUL.FTZ R172, R0, R149 ;  /* 0x0000009500ac7220 */ /* 0x000fe20000410000 */
[----:B------:R-:W3:Y:S01]  /*8f00*/  LDL R86, [R1+0x9c] ;  /* 0x00009c0001567983 */ /* 0x000ee20000100800 */
[----:B------:R-:W-:-:S02]  /*8f10*/  FMUL.FTZ R12, R4, R46 ;  /* 0x0000002e040c7220 */ /* 0x000fc40000410000 */
[C---:B------:R-:W-:Y:S02]  /*8f20*/  FMUL.FTZ R31, R4.reuse, R55 ;  /* 0x00000037041f7220 */ /* 0x040fe40000410000 */
[----:B------:R-:W-:Y:S02]  /*8f30*/  FMUL.FTZ R46, R4, R54 ;  /* 0x00000036042e7220 */ /* 0x000fe40000410000 */
[C---:B------:R-:W-:Y:S02]  /*8f40*/  FMUL.FTZ R24, R0.reuse, R148 ;  /* 0x0000009400187220 */ /* 0x040fe40000410000 */
[C---:B------:R-:W-:Y:S01]  /*8f50*/  FMUL.FTZ R26, R0.reuse, R144 ;  /* 0x00000090001a7220 */ /* 0x040fe20000410000 */
[----:B------:R-:W-:Y:S01]  /*8f60*/  F2FP.BF16.PACK_AB R46, R31, R46 ;  /* 0x0000002e1f2e723e */ /* 0x000fe200000010ff */
[C---:B------:R-:W-:Y:S01]  /*8f70*/  FMUL.FTZ R170, R0.reuse, R141 ;  /* 0x0000008d00aa7220 */ /* 0x040fe20000410000 */
[----:B------:R-:W-:Y:S01]  /*8f80*/  F2FP.BF16.PACK_AB R31, R85, R84 ;  /* 0x00000054551f723e */ /* 0x000fe200000010ff */
[C---:B------:R-:W-:Y:S01]  /*8f90*/  FMUL.FTZ R18, R0.reuse, R160 ;  /* 0x000000a000127220 */ /* 0x040fe20000410000 */
[----:B------:R1:W5:Y:S01]  /*8fa0*/  LDL R85, [R1+0x74] ;  /* 0x0000740001557983 */ /* 0x0003620000100800 */
[----:B------:R-:W-:-:S02]  /*8fb0*/  FMUL.FTZ R174, R0, R157 ;  /* 0x0000009d00ae7220 */ /* 0x000fc40000410000 */
[C---:B------:R-:W-:Y:S02]  /*8fc0*/  FMUL.FTZ R171, R0.reuse, R145 ;  /* 0x0000009100ab7220 */ /* 0x040fe40000410000 */
[C---:B------:R-:W-:Y:S02]  /*8fd0*/  FMUL.FTZ R144, R0.reuse, R140 ;  /* 0x0000008c00907220 */ /* 0x040fe40000410000 */
[C---:B------:R-:W-:Y:S02]  /*8fe0*/  FMUL.FTZ R169, R0.reuse, R137 ;  /* 0x0000008900a97220 */ /* 0x040fe40000410000 */
[C---:B------:R-:W-:Y:S02]  /*8ff0*/  FMUL.FTZ R141, R0.reuse, R136 ;  /* 0x00000088008d7220 */ /* 0x040fe40000410000 */
[C---:B------:R-:W-:Y:S02]  /*9000*/  FMUL.FTZ R168, R0.reuse, R37 ;  /* 0x0000002500a87220 */ /* 0x040fe40000410000 */
        /* <DEDUP_REMOVED lines=8> */
[C---:B------:R-:W-:Y:S01]  /*9090*/  FMUL.FTZ R148, R0.reuse, R77 ;  /* 0x0000004d00947220 */ /* 0x040fe20000410000 */
[----:B------:R-:W-:Y:S01]  /*90a0*/  SHF.R.S32.HI R3, RZ, 0x2, R5 ;  /* 0x00000002ff037819 */ /* 0x000fe20000011405 */
        /* <DEDUP_REMOVED lines=35> */
[----:B------:R-:W-:Y:S01]  /*92e0*/  FMUL.FTZ R128, R0, R128 ;  /* 0x0000008000807220 */ /* 0x000fe20000410000 */
[----:B------:R-:W-:Y:S01]  /*92f0*/  SHF.R.S32.HI R0, RZ, 0x1f, R5 ;  /* 0x0000001fff007819 */ /* 0x000fe20000011405 */
[C---:B------:R-:W-:Y:S01]  /*9300*/  FMUL.FTZ R39, R4.reuse, R39 ;  /* 0x0000002704277220 */ /* 0x040fe20000410000 */
[----:B------:R-:W4:Y:S01]  /*9310*/  @P0 MUFU.LG2 R6, R6 ;  /* 0x0000000600060308 */ /* 0x000f220000000c00 */
[----:B------:R-:W-:Y:S01]  /*9320*/  FMUL.FTZ R16, R4, R38 ;  /* 0x0000002604107220 */ /* 0x000fe20000410000 */
[----:B------:R-:W-:Y:S01]  /*9330*/  LEA.HI R0, R0, R3, RZ, 0x3 ;  /* 0x0000000300007211 */ /* 0x000fe200078f18ff */
[----:B------:R-:W-:-:S03]  /*9340*/  IMAD R133, R7, c[0x0][0x4e8], R9 ;  /* 0x00013a0007857a24 */ /* 0x000fc600078e0209 */
[----:B------:R-:W-:Y:S02]  /*9350*/  F2FP.BF16.PACK_AB R54, R39, R16 ;  /* 0x000000102736723e */ /* 0x000fe400000010ff */
[----:B------:R-:W-:Y:S01]  /*9360*/  LOP3.LUT R0, R0, 0xfffffff8, RZ, 0xc0, !PT ;  /* 0xfffffff800007812 */ /* 0x000fe200078ec0ff */
[----:B------:R-:W1:Y:S03]  /*9370*/  S2R R16, SR_CTAID.Z ;  /* 0x0000000000107919 */ /* 0x000e660000002700 */
[----:B------:R-:W-:Y:S02]  /*9380*/  IADD3 R10, R3, -R0, RZ ;  /* 0x80000000030a7210 */ /* 0x000fe40007ffe0ff */
[----:B------:R-:W-:Y:S02]  /*9390*/  @P1 MOV R3, 0x3f317218 ;  /* 0x3f31721800031802 */ /* 0x000fe40000000f00 */
[----:B------:R-:W-:-:S02]  /*93a0*/  @P0 MOV R0, 0x3f317218 ;  /* 0x3f31721800000802 */ /* 0x000fc40000000f00 */
[----:B------:R-:W-:Y:S01]  /*93b0*/  MOV R9, UR13 ;  /* 0x0000000d00097c02 */ /* 0x000fe20008000f00 */
[----:B------:R-:W-:Y:S01]  /*93c0*/  @P1 FMUL.FTZ R9, R3, c[0x0][0x2d0] ;  /* 0x0000b40003091a20 */ /* 0x000fe20000410000 */
[----:B------:R-:W1:Y:S01]  /*93d0*/  @P1 MUFU.LG2 R11, R11 ;  /* 0x0000000b000b1308 */ /* 0x000e620000000c00 */
[----:B----4-:R-:W-:Y:S02]  /*93e0*/  @P0 FMUL.FTZ R3, R6, 0.69314718246459960938 ;  /* 0x3f31721806030820 */ /* 0x010fe40000410000 */
[----:B------:R-:W-:Y:S01]  /*93f0*/  @P0 FMUL.FTZ R0, R0, c[0x0][0x2d0] ;  /* 0x0000b40000000a20 */ /* 0x000fe20000410000 */
[----:B------:R-:W-:Y:S01]  /*9400*/  UIMAD UR6, UR6, UR4, URZ ;  /* 0x00000004060672a4 */ /* 0x000fe2000f8e023f */
[----:B------:R-:W-:Y:S01]  /*9410*/  MOV R80, 0xff800000 ;  /* 0xff80000000507802 */ /* 0x000fe20000000f00 */
[----:B------:R-:W-:Y:S02]  /*9420*/  FMUL.FTZ R52, R4, R42 ;  /* 0x0000002a04347220 */ /* 0x000fe40000410000 */
[----:B------:R-:W-:Y:S01]  /*9430*/  @P0 FFMA.FTZ R80, R0, R2, R3 ;  /* 0x0000000200500223 */ /* 0x000fe20000010003 */
[----:B------:R-:W-:Y:S01]  /*9440*/  SHF.R.S32.HI R0, RZ, 0x5, R177 ;  /* 0x00000005ff007819 */ /* 0x000fe200000114b1 */
[----:B------:R-:W-:-:S02]  /*9450*/  FMUL.FTZ R42, R4, R62 ;  /* 0x0000003e042a7220 */ /* 0x000fc40000410000 */
[C---:B------:R-:W-:Y:S02]  /*9460*/  FMUL.FTZ R40, R4.reuse, R66 ;  /* 0x0000004204287220 */ /* 0x040fe40000410000 */
[C---:B------:R-:W-:Y:S02]  /*9470*/  FMUL.FTZ R38, R4.reuse, R70 ;  /* 0x0000004604267220 */ /* 0x040fe40000410000 */
[C---:B------:R-:W-:Y:S02]  /*9480*/  FMUL.FTZ R36, R4.reuse, R74 ;  /* 0x0000004a04247220 */ /* 0x040fe40000410000 */
[C---:B------:R-:W-:Y:S01]  /*9490*/  FMUL.FTZ R34, R4.reuse, R78 ;  /* 0x0000004e04227220 */ /* 0x040fe20000410000 */
[----:B------:R-:W-:Y:S01]  /*94a0*/  UIMAD UR5, UR7, UR5, UR6 ;  /* 0x00000005070572a4 */ /* 0x000fe2000f8e0206 */
        /* <DEDUP_REMOVED lines=50> */
[----:B------:R-:W-:Y:S01]  /*97d0*/  FMUL.FTZ R130, R4, R130 ;  /* 0x0000008204827220 */ /* 0x000fe20000410000 */
[----:B------:R-:W-:Y:S02]  /*97e0*/  MOV R4, UR10 ;  /* 0x0000000a00047c02 */ /* 0x000fe40008000f00 */
[----:B------:R-:W-:Y:S02]  /*97f0*/  MOV R8, UR12 ;  /* 0x0000000c00087c02 */ /* 0x000fe40008000f00 */
[----:B------:R-:W-:Y:S01]  /*9800*/  SHF.R.S32.HI R3, RZ, 0x1f, R0 ;  /* 0x0000001fff037819 */ /* 0x000fe20000011400 */
[----:B------:R-:W-:Y:S01]  /*9810*/  UIADD3 UR5, UR13, UR5, URZ ;  /* 0x000000050d057290 */ /* 0x000fe2000fffe03f */
[----:B------:R-:W-:Y:S01]  /*9820*/  MOV R6, R4 ;  /* 0x0000000400067202 */ /* 0x000fe20000000f00 */
[----:B------:R-:W4:Y:S01]  /*9830*/  S2R R84, SR_CTAID.X ;  /* 0x0000000000547919 */ /* 0x000f220000002500 */
[----:B------:R-:W-:Y:S02]  /*9840*/  MOV R4, R8 ;  /* 0x0000000800047202 */ /* 0x000fe40000000f00 */
[----:B------:R-:W-:-:S02]  /*9850*/  LEA.HI R3, R3, R0, RZ, 0x3 ;  /* 0x0000000003037211 */ /* 0x000fc400078f18ff */
[----:B-1----:R-:W-:Y:S02]  /*9860*/  SHF.R.S32.HI R8, RZ, 0x1f, R16 ;  /* 0x0000001fff087819 */ /* 0x002fe40000011410 */
[----:B------:R-:W-:Y:S01]  /*9870*/  LEA.HI R2, R17, R17, RZ, 0x1 ;  /* 0x0000001111027211 */ /* 0x000fe200078f08ff */
[----:B------:R-:W-:Y:S01]  /*9880*/  UIADD3 UR8, UR11, UR8, URZ ;  /* 0x000000080b087290 */ /* 0x000fe2000fffe03f */
[----:B------:R-:W-:Y:S01]  /*9890*/  MOV R5, UR11 ;  /* 0x0000000b00057c02 */ /* 0x000fe20008000f00 */
[----:B------:R-:W-:Y:S01]  /*98a0*/  @P1 FMUL.FTZ R11, R11, 0.69314718246459960938 ;  /* 0x3f3172180b0b1820 */ /* 0x000fe20000410000 */
[----:B------:R-:W-:Y:S01]  /*98b0*/  MOV R5, UR5 ;  /* 0x0000000500057c02 */ /* 0x000fe20008000f00 */
[----:B------:R-:W-:Y:S01]  /*98c0*/  IMAD R82, R8, c[0x0][0x3f0], RZ ;  /* 0x0000fc0008527a24 */ /* 0x000fe200078e02ff */
[----:B------:R-:W-:Y:S02]  /*98d0*/  LOP3.LUT R3, R3, 0xffffff8, RZ, 0xc0, !PT ;  /* 0x0ffffff803037812 */ /* 0x000fe400078ec0ff */
[----:B------:R-:W-:-:S02]  /*98e0*/  LOP3.LUT R2, R2, 0x1ffffffe, RZ, 0xc0, !PT ;  /* 0x1ffffffe02027812 */ /* 0x000fc400078ec0ff */
[----:B------:R-:W-:Y:S01]  /*98f0*/  MOV R81, 0xff800000 ;  /* 0xff80000000517802 */ /* 0x000fe20000000f00 */
[----:B------:R-:W-:Y:S01]  /*9900*/  @P1 FFMA.FTZ R81, R9, R132, R11 ;  /* 0x0000008409511223 */ /* 0x000fe2000001000b */
[----:B------:R-:W-:Y:S02]  /*9910*/  F2FP.BF16.PACK_AB R50, R47, R12 ;  /* 0x0000000c2f32723e */ /* 0x000fe400000010ff */
[----:B------:R-:W-:Y:S01]  /*9920*/  F2FP.BF16.PACK_AB R34, R79, R34 ;  /* 0x000000224f22723e */ /* 0x000fe200000010ff */
[----:B------:R-:W-:Y:S01]  /*9930*/  IMAD R79, R8, c[0x0][0x498], RZ ;  /* 0x00012600084f7a24 */ /* 0x000fe200078e02ff */
[----:B------:R-:W-:Y:S02]  /*9940*/  MOV R7, UR8 ;  /* 0x0000000800077c02 */ /* 0x000fe40008000f00 */
[C---:B------:R-:W-:Y:S02]  /*9950*/  IADD3 R9, R0.reuse, -R3, RZ ;  /* 0x8000000300097210 */ /* 0x040fe40007ffe0ff */
[----:B------:R-:W-:Y:S01]  /*9960*/  LEA R12, R0, R17, 0x9 ;  /* 0x00000011000c7211 */ /* 0x000fe200078e48ff */
[C---:B------:R-:W-:Y:S01]  /*9970*/  IMAD R0, R16.reuse, c[0x0][0x3f4], R82 ;  /* 0x0000fd0010007a24 */ /* 0x040fe200078e0252 */
[----:B------:R-:W-:Y:S01]  /*9980*/  IADD3 R11, R17, -R2, RZ ;  /* 0x80000002110b7210 */ /* 0x000fe20007ffe0ff */
[----:B------:R-:W-:Y:S01]  /*9990*/  IMAD.WIDE.U32 R2, R16, c[0x0][0x3f0], R4 ;  /* 0x0000fc0010027a25 */ /* 0x000fe200078e0004 */
[----:B------:R-:W-:-:S02]  /*99a0*/  SHF.L.U32 R4, R10, 0x6, RZ ;  /* 0x000000060a047819 */ /* 0x000fc400000006ff */
[----:B------:R-:W-:Y:S01]  /*99b0*/  SHF.R.S32.HI R8, RZ, 0x2, R179 ;  /* 0x00000002ff087819 */ /* 0x000fe200000114b3 */
[----:B------:R-:W-:Y:S01]  /*99c0*/  IMAD R79, R16, c[0x0][0x49c], R79 ;  /* 0x00012700104f7a24 */ /* 0x000fe200078e024f */
[----:B------:R-:W-:Y:S01]  /*99d0*/  LOP3.LUT R5, R10, 0x1, RZ, 0xc0, !PT ;  /* 0x000000010a057812 */ /* 0x000fe200078ec0ff */
[----:B------:R-:W-:Y:S01]  /*99e0*/  IMAD.WIDE.U32 R16, R16, c[0x0][0x498], R6 ;  /* 0x0001260010107a25 */ /* 0x000fe200078e0006 */
[----:B------:R-:W-:Y:S02]  /*99f0*/  IADD3 R3, R3, R0, RZ ;  /* 0x0000000003037210 */ /* 0x000fe40007ffe0ff */
[----:B------:R-:W-:Y:S02]  /*9a00*/  LOP3.LUT R7, R4, 0x1c0, RZ, 0xc0, !PT ;  /* 0x000001c004077812 */ /* 0x000fe400078ec0ff */
[----:B------:R-:W-:Y:S02]  /*9a10*/  LEA R0, R9, R8, 0x4 ;  /* 0x0000000809007211 */ /* 0x000fe400078e20ff */
[----:B------:R-:W-:-:S02]  /*9a20*/  R2P PR, R10, 0x6 ;  /* 0x000000060a007804 */ /* 0x000fc40000000000 */
[----:B------:R-:W-:Y:S02]  /*9a30*/  ISETP.NE.U32.AND P0, PT, R5, 0x1, PT ;  /* 0x000000010500780c */ /* 0x000fe40003f05070 */
[----:B------:R-:W-:Y:S02]  /*9a40*/  LEA.HI R7, R7, R7, RZ, 0x1d ;  /* 0x0000000707077211 */ /* 0x000fe400078fe8ff */
[----:B------:R-:W-:Y:S02]  /*9a50*/  SHF.R.S32.HI R5, RZ, 0x1f, R15 ;  /* 0x0000001fff057819 */ /* 0x000fe4000001140f */
[----:B------:R-:W-:Y:S02]  /*9a60*/  LEA R4, R11, R0, 0x3 ;  /* 0x000000000b047211 */ /* 0x000fe400078e18ff */
[----:B------:R-:W-:Y:S01]  /*9a70*/  F2FP.BF16.PACK_AB R32, R83, R32 ;  /* 0x000000205320723e */ /* 0x000fe200000010ff */
[----:B------:R-:W-:Y:S01]  /*9a80*/  IMAD R83, R178, c[0x0][0x388], RZ ;  /* 0x0000e200b2537a24 */ /* 0x000fe200078e02ff */
[----:B------:R-:W-:-:S02]  /*9a90*/  LEA R7, R12, R7, 0x1 ;  /* 0x000000070c077211 */ /* 0x000fc400078e08ff */
[C---:B----4-:R-:W-:Y:S01]  /*9aa0*/  LEA R12, R84.reuse, R4, 0x7 ;  /* 0x00000004540c7211 */ /* 0x050fe200078e38ff */
[----:B------:R-:W-:Y:S01]  /*9ab0*/  IMAD R4, R5, c[0x0][0x3e0], RZ ;  /* 0x0000f80005047a24 */ /* 0x000fe200078e02ff */
[----:B------:R-:W-:Y:S01]  /*9ac0*/  LEA R0, R84, R0, 0x7 ;  /* 0x0000000054007211 */ /* 0x000fe200078e38ff */
[----:B------:R-:W-:-:S03]  /*9ad0*/  IMAD.WIDE.U32 R2, R15, c[0x0][0x3e0], R2 ;  /* 0x0000f8000f027a25 */ /* 0x000fc600078e0002 */
[CC--:B------:R-:W-:Y:S01]  /*9ae0*/  ISETP.GE.OR P5, PT, R0.reuse, R83.reuse, P3 ;  /* 0x000000530000720c */ /* 0x0c0fe20001fa6670 */
[----:B------:R-:W-:Y:S01]  /*9af0*/  IMAD R4, R15, c[0x0][0x3e4], R4 ;  /* 0x0000f9000f047a24 */ /* 0x000fe200078e0204 */
[----:B------:R-:W-:Y:S01]  /*9b00*/  IADD3 R0, R0, 0x8, RZ ;  /* 0x0000000800007810 */ /* 0x000fe20007ffe0ff */
[----:B------:R-:W-:Y:S01]  /*9b10*/  @P4 IMAD.HI.U32 R8, R12, c[0x0][0x4ec], RZ ;  /* 0x00013b000c084a27 */ /* 0x000fe200078e00ff */
[----:B------:R-:W-:Y:S02]  /*9b20*/  F2FP.BF16.PACK_AB R14, R176, R14 ;  /* 0x0000000eb00e723e */ /* 0x000fe400000010ff */
[----:B------:R-:W-:Y:S02]  /*9b30*/  SHF.L.U32 R7, R7, 0x1, RZ ;  /* 0x0000000107077819 */ /* 0x000fe400000006ff */
[----:B------:R-:W-:Y:S02]  /*9b40*/  ISETP.GE.OR P3, PT, R0, R83, P3 ;  /* 0x000000530000720c */ /* 0x000fe40001f66670 */
[----:B------:R-:W-:-:S02]  /*9b50*/  IADD3 R3, R3, R4, RZ ;  /* 0x0000000403037210 */ /* 0x000fc40007ffe0ff */
[----:B------:R-:W-:Y:S02]  /*9b60*/  MOV R0, R12 ;  /* 0x0000000c00007202 */ /* 0x000fe40000000f00 */
[----:B------:R-:W-:Y:S01]  /*9b70*/  @P4 SHF.R.U32.HI R0, RZ, c[0x0][0x4f0], R8 ;  /* 0x00013c00ff004a19 */ /* 0x000fe20000011608 */
[----:B------:R1:W-:Y:S01]  /*9b80*/  STS [R7+0x80], R14 ;  /* 0x0000800e07007388 */ /* 0x0003e20000000800 */
[----:B------:R-:W-:Y:S02]  /*9b90*/  SHF.R.S32.HI R5, RZ, 0x1f, R133 ;  /* 0x0000001fff057819 */ /* 0x000fe40000011485 */
[----:B------:R-:W-:-:S03]  /*9ba0*/  IADD3 R9, R7, 0x80, RZ ;  /* 0x0000008007097810 */ /* 0x000fc60007ffe0ff */
[----:B------:R-:W-:Y:S01]  /*9bb0*/  IMAD R4, R5, c[0x0][0x3d8], RZ ;  /* 0x0000f60005047a24 */ /* 0x000fe200078e02ff */
[----:B------:R-:W-:Y:S02]  /*9bc0*/  MOV R5, 0x20 ;  /* 0x0000002000057802 */ /* 0x000fe40000000f00 */
[----:B------:R-:W-:Y:S01]  /*9bd0*/  IADD3 R6, R7, 0x70, RZ ;  /* 0x0000007007067810 */ /* 0x000fe20007ffe0ff */
[----:B------:R-:W-:Y:S01]  /*9be0*/  IMAD R82, R133, c[0x0][0x3dc], R4 ;  /* 0x0000f70085527a24 */ /* 0x000fe200078e0204 */
[----:B------:R-:W-:Y:S02]  /*9bf0*/  @P0 IADD3 R6, R9, 0x10, RZ ;  /* 0x0000001009060810 */ /* 0x000fe40007ffe0ff */
[----:B------:R-:W-:Y:S02]  /*9c00*/  SHF.R.S32.HI R4, RZ, 0x1f, R0 ;  /* 0x0000001fff047819 */ /* 0x000fe40000011400 */
[C---:B------:R-:W-:Y:S01]  /*9c10*/  IADD3 R10, P0, R0.reuse, R16, RZ ;  /* 0x00000010000a7210 */ /* 0x040fe20007f1e0ff */
[----:B-1----:R-:W-:Y:S01]  /*9c20*/  IMAD.WIDE.U32 R14, R133, c[0x0][0x3d8], R2 ;  /* 0x0000f600850e7a25 */ /* 0x002fe200078e0002 */
[----:B------:R-:W-:-:S05]  /*9c30*/  IADD3 R3, -R0, RZ, RZ ;  /* 0x000000ff00037210 */ /* 0x000fca0007ffe1ff */
[----:B------:R-:W-:Y:S01]  /*9c40*/  IMAD R3, R3, c[0x0][0x4e8], R12 ;  /* 0x00013a0003037a24 */ /* 0x000fe200078e020c */
[----:B------:R-:W-:-:S04]  /*9c50*/  SEL R2, R5, 0xffffffe0, !P1 ;  /* 0xffffffe005027807 */ /* 0x000fc80004800000 */
[----:B------:R-:W-:Y:S02]  /*9c60*/  SHF.R.S32.HI R5, RZ, 0x1f, R3 ;  /* 0x0000001fff057819 */ /* 0x000fe40000011403 */
[----:B------:R-:W-:Y:S02]  /*9c70*/  IADD3.X R11, R4, R17, R79, P0, !PT ;  /* 0x00000011040b7210 */ /* 0x000fe400007fe44f */
[----:B------:R-:W-:Y:S01]  /*9c80*/  MOV R4, 0x40 ;  /* 0x0000004000047802 */ /* 0x000fe20000000f00 */
[----:B------:R-:W-:Y:S01]  /*9c90*/  IMAD R5, R5, c[0x0][0x488], RZ ;  /* 0x0001220005057a24 */ /* 0x000fe200078e02ff */
[----:B------:R-:W-:Y:S01]  /*9ca0*/  F2FP.BF16.PACK_AB R13, R167, R13 ;  /* 0x0000000da70d723e */ /* 0x000fe200000010ff */
[----:B------:R-:W-:Y:S01]  /*9cb0*/  IMAD.WIDE.U32 R10, R3, c[0x0][0x488], R10 ;  /* 0x00012200030a7a25 */ /* 0x000fe200078e000a */
[----:B------:R-:W-:Y:S02]  /*9cc0*/  SEL R12, R4, 0xffffffc0, !P2 ;  /* 0xffffffc0040c7807 */ /* 0x000fe40005000000 */
[----:B------:R-:W-:Y:S01]  /*9cd0*/  F2FP.BF16.PACK_AB R18, R175, R18 ;  /* 0x00000012af12723e */ /* 0x000fe200000010ff */
[----:B------:R-:W-:Y:S01]  /*9ce0*/  IMAD R5, R3, c[0x0][0x48c], R5 ;  /* 0x0001230003057a24 */ /* 0x000fe200078e0205 */
[----:B------:R-:W-:-:S02]  /*9cf0*/  F2FP.BF16.PACK_AB R19, R163, R19 ;  /* 0x00000013a313723e */ /* 0x000fc400000010ff */
[----:B------:R-:W-:Y:S02]  /*9d00*/  F2FP.BF16.PACK_AB R20, R174, R20 ;  /* 0x00000014ae14723e */ /* 0x000fe400000010ff */
[----:B------:R-:W-:Y:S02]  /*9d10*/  F2FP.BF16.PACK_AB R23, R159, R23 ;  /* 0x000000179f17723e */ /* 0x000fe400000010ff */
[----:B------:R-:W-:Y:S02]  /*9d20*/  IADD3 R0, R7, R2, RZ ;  /* 0x0000000207007210 */ /* 0x000fe40007ffe0ff */
[----:B------:R-:W-:Y:S02]  /*9d30*/  F2FP.BF16.PACK_AB R22, R173, R22 ;  /* 0x00000016ad16723e */ /* 0x000fe400000010ff */
[----:B------:R-:W-:Y:S02]  /*9d40*/  F2FP.BF16.PACK_AB R21, R155, R21 ;  /* 0x000000159b15723e */ /* 0x000fe400000010ff */
[----:B------:R-:W-:Y:S01]  /*9d50*/  IADD3 R2, R2, R6, RZ ;  /* 0x0000000602027210 */ /* 0x000fe20007ffe0ff */
[----:B------:R-:W-:Y:S01]  /*9d60*/  STS [R7+0x480], R13 ;  /* 0x0004800d07007388 */ /* 0x000fe20000000800 */
[----:B------:R-:W-:-:S02]  /*9d70*/  F2FP.BF16.PACK_AB R24, R172, R24 ;  /* 0x00000018ac18723e */ /* 0x000fc400000010ff */
[----:B------:R-:W-:Y:S02]  /*9d80*/  F2FP.BF16.PACK_AB R25, R151, R25 ;  /* 0x000000199719723e */ /* 0x000fe400000010ff */
[----:B------:R-:W-:Y:S01]  /*9d90*/  IADD3 R4, R7, R12, RZ ;  /* 0x0000000c07047210 */ /* 0x000fe20007ffe0ff */
[----:B------:R-:W-:Y:S01]  /*9da0*/  STS [R6], R18 ;  /* 0x0000001206007388 */ /* 0x000fe20000000800 */
[----:B------:R-:W-:Y:S02]  /*9db0*/  F2FP.BF16.PACK_AB R26, R171, R26 ;  /* 0x0000001aab1a723e */ /* 0x000fe400000010ff */
[----:B------:R-:W-:Y:S01]  /*9dc0*/  F2FP.BF16.PACK_AB R27, R147, R27 ;  /* 0x0000001b931b723e */ /* 0x000fe200000010ff */
[----:B------:R-:W-:Y:S01]  /*9dd0*/  STS [R6+0x400], R19 ;  /* 0x0004001306007388 */ /* 0x000fe20000000800 */
[----:B------:R-:W-:Y:S02]  /*9de0*/  IADD3 R8, R12, R6, RZ ;  /* 0x000000060c087210 */ /* 0x000fe40007ffe0ff */
[----:B------:R-:W-:Y:S01]  /*9df0*/  F2FP.BF16.PACK_AB R59, R170, R144 ;  /* 0x00000090aa3b723e */ /* 0x000fe200000010ff */
[----:B------:R-:W-:Y:S01]  /*9e00*/  STS [R0+0x80], R20 ;  /* 0x0000801400007388 */ /* 0x000fe20000000800 */
[----:B------:R-:W-:-:S02]  /*9e10*/  F2FP.BF16.PACK_AB R58, R143, R142 ;  /* 0x0000008e8f3a723e */ /* 0x000fc400000010ff */
[----:B------:R-:W-:Y:S01]  /*9e20*/  IADD3 R3, R12, R0, RZ ;  /* 0x000000000c037210 */ /* 0x000fe20007ffe0ff */
[----:B------:R-:W-:Y:S01]  /*9e30*/  STS [R0+0x480], R23 ;  /* 0x0004801700007388 */ /* 0x000fe20000000800 */
[----:B------:R-:W-:Y:S02]  /*9e40*/  IADD3 R11, R11, R5, RZ ;  /* 0x000000050b0b7210 */ /* 0x000fe40007ffe0ff */
[----:B------:R-:W-:Y:S01]  /*9e50*/  F2FP.BF16.PACK_AB R57, R169, R141 ;  /* 0x0000008da939723e */ /* 0x000fe200000010ff */
[----:B------:R-:W-:Y:S01]  /*9e60*/  STS [R2], R22 ;  /* 0x0000001602007388 */ /* 0x000fe20000000800 */
[----:B------:R-:W-:Y:S02]  /*9e70*/  F2FP.BF16.PACK_AB R56, R139, R56 ;  /* 0x000000388b38723e */ /* 0x000fe400000010ff */
[----:B------:R-:W-:Y:S01]  /*9e80*/  IADD3 R5, R2, R12, RZ ;  /* 0x0000000c02057210 */ /* 0x000fe20007ffe0ff */
[----:B------:R-:W-:Y:S01]  /*9e90*/  STS [R2+0x400], R21 ;  /* 0x0004001502007388 */ /* 0x000fe20000000800 */
[----:B------:R-:W-:-:S02]  /*9ea0*/  F2FP.BF16.PACK_AB R55, R168, R140 ;  /* 0x0000008ca837723e */ /* 0x000fc400000010ff */
[----:B------:R-:W-:Y:S01]  /*9eb0*/  F2FP.BF16.PACK_AB R53, R165, R137 ;  /* 0x00000089a535723e */ /* 0x000fe200000010ff */
[----:B------:R-:W-:Y:S01]  /*9ec0*/  STS [R4+0x80], R24 ;  /* 0x0000801804007388 */ /* 0x000fe20000000800 */
[----:B------:R-:W-:Y:S02]  /*9ed0*/  F2FP.BF16.PACK_AB R52, R43, R52 ;  /* 0x000000342b34723e */ /* 0x000fe400000010ff */
[----:B------:R-:W-:Y:S01]  /*9ee0*/  F2FP.BF16.PACK_AB R51, R164, R136 ;  /* 0x00000088a433723e */ /* 0x000fe200000010ff */
[----:B------:R-:W-:Y:S01]  /*9ef0*/  STS [R4+0x480], R25 ;  /* 0x0004801904007388 */ /* 0x000fe20000000800 */
[----:B------:R-:W-:Y:S02]  /*9f00*/  F2FP.BF16.PACK_AB R49, R161, R49 ;  /* 0x00000031a131723e */ /* 0x000fe400000010ff */
[----:B------:R-:W-:Y:S01]  /*9f10*/  F2FP.BF16.PACK_AB R48, R33, R48 ;  /* 0x000000302130723e */ /* 0x000fe200000010ff */
[----:B------:R-:W-:Y:S01]  /*9f20*/  STS [R8], R26 ;  /* 0x0000001a08007388 */ /* 0x000fe20000000800 */
[----:B------:R-:W-:-:S03]  /*9f30*/  F2FP.BF16.PACK_AB R47, R160, R135 ;  /* 0x00000087a02f723e */ /* 0x000fc600000010ff */
[----:B------:R-:W-:Y:S01]  /*9f40*/  STS [R8+0x400], R27 ;  /* 0x0004001b08007388 */ /* 0x000fe20000000800 */
[----:B------:R-:W-:-:S03]  /*9f50*/  F2FP.BF16.PACK_AB R45, R157, R45 ;  /* 0x0000002d9d2d723e */ /* 0x000fc600000010ff */
[----:B------:R-:W-:Y:S01]  /*9f60*/  STS [R3+0x80], R59 ;  /* 0x0000803b03007388 */ /* 0x000fe20000000800 */
[----:B------:R-:W-:-:S03]  /*9f70*/  F2FP.BF16.PACK_AB R44, R29, R44 ;  /* 0x0000002c1d2c723e */ /* 0x000fc600000010ff */
[----:B------:R-:W-:Y:S01]  /*9f80*/  STS [R3+0x480], R58 ;  /* 0x0004803a03007388 */ /* 0x000fe20000000800 */
[----:B------:R-:W-:-:S03]  /*9f90*/  F2FP.BF16.PACK_AB R43, R156, R134 ;  /* 0x000000869c2b723e */ /* 0x000fc600000010ff */
        /* <DEDUP_REMOVED lines=18> */
[----:B------:R-:W-:Y:S04]  /*a0c0*/  STS [R2+0x4400], R48 ;  /* 0x0044003002007388 */ /* 0x000fe80000000800 */
[----:B------:R-:W-:Y:S04]  /*a0d0*/  STS [R4+0x4080], R47 ;  /* 0x0040802f04007388 */ /* 0x000fe80000000800 */
        /* <DEDUP_REMOVED lines=33> */
[----:B------:R-:W-:-:S03]  /*a2f0*/  LEA R9, P0, R10, c[0x0][0x450], 0x2 ;  /* 0x000114000a097a11 */ /* 0x000fc600078010ff */
        /* <DEDUP_REMOVED lines=13> */
[----:B------:R-:W-:-:S03]  /*a3d0*/  LEA.HI.X R11, R10, c[0x0][0x454], R11, 0x2, P0 ;  /* 0x000115000a0b7a11 */ /* 0x000fc600000f140b */
[----:B------:R-:W-:Y:S04]  /*a3e0*/  STS [R7+0xc480], R74 ;  /* 0x00c4804a07007388 */ /* 0x000fe80000000800 */
[----:B------:R-:W-:Y:S04]  /*a3f0*/  STS [R6+0xc000], R73 ;  /* 0x00c0004906007388 */ /* 0x000fe80000000800 */
[----:B------:R-:W-:Y:S04]  /*a400*/  STS [R6+0xc400], R72 ;  /* 0x00c4004806007388 */ /* 0x000fe80000000800 */
[----:B------:R-:W-:Y:S04]  /*a410*/  STS [R0+0xc080], R71 ;  /* 0x00c0804700007388 */ /* 0x000fe80000000800 */
[----:B------:R2:W-:Y:S04]  /*a420*/  STS [R0+0xc480], R70 ;  /* 0x00c4804600007388 */ /* 0x0005e80000000800 */
[----:B------:R-:W-:Y:S04]  /*a430*/  STS [R2+0xc000], R69 ;  /* 0x00c0004502007388 */ /* 0x000fe80000000800 */
        /* <DEDUP_REMOVED lines=9> */
[----:B------:R-:W-:Y:S04]  /*a4d0*/  SHFL.IDX PT, R12, R9, RZ, 0x1c1f ;  /* 0x001c1fff090c7589 */ /* 0x000fe800000e0000 */
[----:B------:R-:W1:Y:S04]  /*a4e0*/  SHFL.IDX PT, R13, R11, RZ, 0x1c1f ;  /* 0x001c1fff0b0d7589 */ /* 0x000e6800000e0000 */
[----:B------:R-:W-:Y:S06]  /*a4f0*/  BAR.SYNC.DEFER_BLOCKING 0x1, 0x100 ;  /* 0x0044000000007b1d */ /* 0x000fec0000010000 */
[----:B------:R-:W-:Y:S04]  /*a500*/  SHFL.IDX PT, R10, R9, 0x1, 0x1c1f ;  /* 0x003c1f00090a7f89 */ /* 0x000fe800000e0000 */
[----:B------:R-:W4:Y:S01]  /*a510*/  SHFL.IDX PT, R11, R11, 0x1, 0x1c1f ;  /* 0x003c1f000b0b7f89 */ /* 0x000f2200000e0000 */
[----:B--2---:R-:W-:-:S03]  /*a520*/  SHF.L.U32 R0, R87, 0x1, RZ ;  /* 0x0000000157007819 */ /* 0x004fc600000006ff */
[----:B-1----:R-:W-:Y:S04]  /*a530*/  @!P5 ST.E [R12.64], R81 ;  /* 0x000000510c00d985 */ /* 0x002fe8000c10190e */
[----:B----4-:R1:W-:Y:S04]  /*a540*/  @!P3 ST.E [R10.64], R80 ;  /* 0x000000500a00b985 */ /* 0x0103e8000c10190e */
[----:B------:R2:W4:Y:S04]  /*a550*/  LDS.128 R40, [R0+0x1080] ;  /* 0x0010800000287984 */ /* 0x0005280000000c00 */
[----:B------:R2:W1:Y:S04]  /*a560*/  LDS.128 R56, [R0+0x2080] ;  /* 0x0020800000387984 */ /* 0x0004680000000c00 */
[----:B------:R2:W2:Y:S04]  /*a570*/  LDS.128 R68, [R0+0x3080] ;  /* 0x0030800000447984 */ /* 0x0004a80000000c00 */
        /* <DEDUP_REMOVED lines=8> */
[----:B------:R2:W2:Y:S01]  /*a600*/  LDS.128 R72, [R0+0xf080] ;  /* 0x00f0800000487984 */ /* 0x0004a20000000c00 */
[----:B------:R-:W-:-:S02]  /*a610*/  IADD3 R2, R15, R82, RZ ;  /* 0x000000520f027210 */ /* 0x000fc40007ffe0ff */
[----:B-1----:R-:W-:-:S04]  /*a620*/  LEA R11, P0, R14, c[0x0][0x380], 0x1 ;  /* 0x0000e0000e0b7a11 */ /* 0x002fc800078008ff */
[----:B------:R-:W-:Y:S02]  /*a630*/  LEA.HI.X R10, R14, c[0x0][0x384], R2, 0x1, P0 ;  /* 0x0000e1000e0a7a11 */ /* 0x000fe400000f0c02 */
[----:B---3--:R-:W-:Y:S01]  /*a640*/  ISETP.GE.AND P0, PT, R86, R83, PT ;  /* 0x000000535600720c */ /* 0x008fe20003f06270 */
[----:B------:R1:W3:Y:S01]  /*a650*/  SHFL.IDX PT, R2, R11, RZ, 0x181f ;  /* 0x00181fff0b027589 */ /* 0x0002e200000e0000 */
[----:B------:R-:W-:Y:S03]  /*a660*/  BSSY B0, `(.L_x_6) ;  /* 0x000001f000007945 */ /* 0x000fe60003800000 */
[----:B------:R1:W1:Y:S08]  /*a670*/  SHFL.IDX PT, R3, R10, RZ, 0x181f ;  /* 0x00181fff0a037589 */ /* 0x00027000000e0000 */
[----:B------:R-:W-:Y:S05]  /*a680*/  @P0 BRA `(.L_x_7) ;  /* 0x000001c000000947 */ /* 0x000fea0003800000 */
[----:B----4-:R-:W4:Y:S01]  /*a690*/  LDS.128 R24, [R0+0x80] ;  /* 0x0000800000187984 */ /* 0x010f220000000c00 */
[----:B-----5:R-:W-:-:S02]  /*a6a0*/  IADD3 R6, R85, 0x40, RZ ;  /* 0x0000004055067810 */ /* 0x020fc40007ffe0ff */
[C---:B------:R-:W-:Y:S01]  /*a6b0*/  IADD3 R7, R85.reuse, 0x80, RZ ;  /* 0x0000008055077810 */ /* 0x040fe20007ffe0ff */
[----:B------:R-:W3:Y:S01]  /*a6c0*/  LDS.128 R20, [R0+0x4080] ;  /* 0x0040800000147984 */ /* 0x000ee20000000c00 */
[----:B------:R-:W-:Y:S02]  /*a6d0*/  IADD3 R8, R85, 0xc0, RZ ;  /* 0x000000c055087810 */ /* 0x000fe40007ffe0ff */
[----:B------:R-:W-:Y:S01]  /*a6e0*/  ISETP.GE.AND P2, PT, R6, c[0x0][0x3c8], PT ;  /* 0x0000f20006007a0c */ /* 0x000fe20003f46270 */
[----:B------:R-:W2:Y:S01]  /*a6f0*/  LDS.128 R16, [R0+0x8080] ;  /* 0x0080800000107984 */ /* 0x000ea20000000c00 */
[----:B------:R-:W-:Y:S02]  /*a700*/  ISETP.GE.AND P1, PT, R7, c[0x0][0x3c8], PT ;  /* 0x0000f20007007a0c */ /* 0x000fe40003f26270 */
[----:B------:R-:W-:Y:S01]  /*a710*/  ISETP.GE.AND P0, PT, R8, c[0x0][0x3c8], PT ;  /* 0x0000f20008007a0c */ /* 0x000fe20003f06270 */
[----:B------:R1:W2:Y:S01]  /*a720*/  LDS.128 R12, [R0+0xc080] ;  /* 0x00c08000000c7984 */ /* 0x0002a20000000c00 */
[----:B------:R-:W-:-:S07]  /*a730*/  ISETP.GE.AND P3, PT, R85, c[0x0][0x3c8], PT ;  /* 0x0000f20055007a0c */ /* 0x000fce0003f66270 */
[----:B------:R-:W-:-:S04]  /*a740*/  @!P2 SHF.R.S32.HI R4, RZ, 0x1f, R6 ;  /* 0x0000001fff04a819 */ /* 0x000fc80000011406 */
[----:B------:R-:W-:Y:S02]  /*a750*/  @!P0 SHF.R.S32.HI R5, RZ, 0x1f, R8 ;  /* 0x0000001fff058819 */ /* 0x000fe40000011408 */
[----:B------:R-:W-:-:S04]  /*a760*/  @!P2 LEA.HI R6, R4, R6, RZ, 0x3 ;  /* 0x000000060406a211 */ /* 0x000fc800078f18ff */
[----:B------:R-:W-:Y:S02]  /*a770*/  @!P2 LOP3.LUT R6, R6, 0xfffffff8, RZ, 0xc0, !PT ;  /* 0xfffffff80606a812 */ /* 0x000fe400078ec0ff */
[----:B-12---:R-:W-:-:S04]  /*a780*/  @!P1 SHF.R.S32.HI R0, RZ, 0x1f, R7 ;  /* 0x0000001fff009819 */ /* 0x006fc80000011407 */
[----:B------:R-:W-:Y:S01]  /*a790*/  @!P1 LEA.HI R4, R0, R7, RZ, 0x3 ;  /* 0x0000000700049211 */ /* 0x000fe200078f18ff */
[--C-:B---3--:R-:W-:Y:S01]  /*a7a0*/  @!P2 IMAD.WIDE R6, R6, 0x2, R2.reuse ;  /* 0x000000020606a825 */ /* 0x108fe200078e0202 */
[----:B------:R-:W-:Y:S02]  /*a7b0*/  @!P0 LEA.HI R0, R5, R8, RZ, 0x3 ;  /* 0x0000000805008211 */ /* 0x000fe400078f18ff */
[----:B------:R-:W-:Y:S01]  /*a7c0*/  @!P1 LOP3.LUT R4, R4, 0xfffffff8, RZ, 0xc0, !PT ;  /* 0xfffffff804049812 */ /* 0x000fe200078ec0ff */
[----:B------:R-:W-:Y:S01]  /*a7d0*/  @!P3 IMAD.WIDE R8, R85, 0x2, R2 ;  /* 0x000000025508b825 */ /* 0x000fe200078e0202 */
[----:B------:R-:W-:-:S03]  /*a7e0*/  @!P0 LOP3.LUT R0, R0, 0xfffffff8, RZ, 0xc0, !PT ;  /* 0xfffffff800008812 */ /* 0x000fc600078ec0ff */
[--C-:B------:R-:W-:Y:S01]  /*a7f0*/  @!P1 IMAD.WIDE R4, R4, 0x2, R2.reuse ;  /* 0x0000000204049825 */ /* 0x100fe200078e0202 */
[----:B----4-:R1:W-:Y:S03]  /*a800*/  @!P3 ST.E.128 [R8.64], R24 ;  /* 0x000000180800b985 */ /* 0x0103e6000c101d0e */
[----:B------:R-:W-:Y:S01]  /*a810*/  @!P0 IMAD.WIDE R2, R0, 0x2, R2 ;  /* 0x0000000200028825 */ /* 0x000fe200078e0202 */
[----:B------:R1:W-:Y:S04]  /*a820*/  @!P2 ST.E.128 [R6.64], R20 ;  /* 0x000000140600a985 */ /* 0x0003e8000c101d0e */
[----:B------:R1:W-:Y:S04]  /*a830*/  @!P1 ST.E.128 [R4.64], R16 ;  /* 0x0000001004009985 */ /* 0x0003e8000c101d0e */
[----:B------:R1:W-:Y:S02]  /*a840*/  @!P0 ST.E.128 [R2.64], R12 ;  /* 0x0000000c02008985 */ /* 0x0003e4000c101d0e */
.L_x_7:
[----:B----4-:R-:W-:Y:S05]  /*a850*/  BSYNC B0 ;  /* 0x0000000000007941 */ /* 0x010fea0003800000 */
.L_x_6:
[----:B--2---:R-:W-:Y:S01]  /*a860*/  IADD3 R0, R86, 0x20, RZ ;  /* 0x0000002056007810 */ /* 0x004fe20007ffe0ff */
[----:B-1----:R1:W2:Y:S01]  /*a870*/  SHFL.IDX PT, R3, R10, 0x1, 0x181f ;  /* 0x00381f000a037f89 */ /* 0x0022a200000e0000 */
[----:B------:R-:W-:Y:S02]  /*a880*/  BSSY B0, `(.L_x_8) ;  /* 0x000001c000007945 */ /* 0x000fe40003800000 */
[----:B------:R-:W-:Y:S01]  /*a890*/  ISETP.GE.AND P0, PT, R0, R83, PT ;  /* 0x000000530000720c */ /* 0x000fe20003f06270 */
[----:B---3--:R1:W3:-:S12]  /*a8a0*/  SHFL.IDX PT, R2, R11, 0x1, 0x181f ;  /* 0x00381f000b027f89 */ /* 0x0082d800000e0000 */
[----:B------:R-:W-:Y:S05]  /*a8b0*/  @P0 BRA `(.L_x_9) ;  /* 0x0000018000000947 */ /* 0x000fea0003800000 */
[C---:B-----5:R-:W-:Y:S02]  /*a8c0*/  IADD3 R6, R85.reuse, 0x40, RZ ;  /* 0x0000004055067810 */ /* 0x060fe40007ffe0ff */
[C---:B------:R-:W-:Y:S02]  /*a8d0*/  IADD3 R7, R85.reuse, 0x80, RZ ;  /* 0x0000008055077810 */ /* 0x040fe40007ffe0ff */
[----:B------:R-:W-:Y:S02]  /*a8e0*/  IADD3 R8, R85, 0xc0, RZ ;  /* 0x000000c055087810 */ /* 0x000fe40007ffe0ff */
[----:B------:R-:W-:Y:S02]  /*a8f0*/  ISETP.GE.AND P2, PT, R6, c[0x0][0x3c8], PT ;  /* 0x0000f20006007a0c */ /* 0x000fe40003f46270 */
[----:B------:R-:W-:Y:S02]  /*a900*/  ISETP.GE.AND P1, PT, R7, c[0x0][0x3c8], PT ;  /* 0x0000f20007007a0c */ /* 0x000fe40003f26270 */
[----:B------:R-:W-:-:S02]  /*a910*/  ISETP.GE.AND P0, PT, R8, c[0x0][0x3c8], PT ;  /* 0x0000f20008007a0c */ /* 0x000fc40003f06270 */
[----:B------:R-:W-:-:S07]  /*a920*/  ISETP.GE.AND P3, PT, R85, c[0x0][0x3c8], PT ;  /* 0x0000f20055007a0c */ /* 0x000fce0003f66270 */
[----:B------:R-:W-:Y:S02]  /*a930*/  @!P2 SHF.R.S32.HI R4, RZ, 0x1f, R6 ;  /* 0x0000001fff04a819 */ /* 0x000fe40000011406 */
[----:B------:R-:W-:Y:S02]  /*a940*/  @!P1 SHF.R.S32.HI R0, RZ, 0x1f, R7 ;  /* 0x0000001fff009819 */ /* 0x000fe40000011407 */
[----:B------:R-:W-:Y:S02]  /*a950*/  @!P0 SHF.R.S32.HI R5, RZ, 0x1f, R8 ;  /* 0x0000001fff058819 */ /* 0x000fe40000011408 */
[----:B------:R-:W-:Y:S02]  /*a960*/  @!P2 LEA.HI R6, R4, R6, RZ, 0x3 ;  /* 0x000000060406a211 */ /* 0x000fe400078f18ff */
[----:B------:R-:W-:Y:S02]  /*a970*/  @!P1 LEA.HI R4, R0, R7, RZ, 0x3 ;  /* 0x0000000700049211 */ /* 0x000fe400078f18ff */
[----:B------:R-:W-:Y:S01]  /*a980*/  @!P0 LEA.HI R0, R5, R8, RZ, 0x3 ;  /* 0x0000000805008211 */ /* 0x000fe200078f18ff */
[----:B--23--:R-:W-:Y:S01]  /*a990*/  @!P3 IMAD.WIDE R8, R85, 0x2, R2 ;  /* 0x000000025508b825 */ /* 0x00cfe200078e0202 */
[----:B------:R-:W-:-:S02]  /*a9a0*/  @!P2 LOP3.LUT R6, R6, 0xfffffff8, RZ, 0xc0, !PT ;  /* 0xfffffff80606a812 */ /* 0x000fc400078ec0ff */
[----:B------:R-:W-:Y:S02]  /*a9b0*/  @!P1 LOP3.LUT R4, R4, 0xfffffff8, RZ, 0xc0, !PT ;  /* 0xfffffff804049812 */ /* 0x000fe400078ec0ff */
[----:B------:R-:W-:Y:S01]  /*a9c0*/  @!P0 LOP3.LUT R0, R0, 0xfffffff8, RZ, 0xc0, !PT ;  /* 0xfffffff800008812 */ /* 0x000fe200078ec0ff */
[--C-:B------:R-:W-:Y:S01]  /*a9d0*/  @!P2 IMAD.WIDE R6, R6, 0x2, R2.reuse ;  /* 0x000000020606a825 */ /* 0x100fe200078e0202 */
[----:B------:R2:W-:Y:S03]  /*a9e0*/  @!P3 ST.E.128 [R8.64], R40 ;  /* 0x000000280800b985 */ /* 0x0005e6000c101d0e */
[--C-:B------:R-:W-:Y:S01]  /*a9f0*/  @!P1 IMAD.WIDE R4, R4, 0x2, R2.reuse ;  /* 0x0000000204049825 */ /* 0x100fe200078e0202 */
[----:B------:R2:W-:Y:S03]  /*aa00*/  @!P2 ST.E.128 [R6.64], R36 ;  /* 0x000000240600a985 */ /* 0x0005e6000c101d0e */
[----:B------:R-:W-:Y:S01]  /*aa10*/  @!P0 IMAD.WIDE R2, R0, 0x2, R2 ;  /* 0x0000000200028825 */ /* 0x000fe200078e0202 */
[----:B------:R2:W-:Y:S04]  /*aa20*/  @!P1 ST.E.128 [R4.64], R32 ;  /* 0x0000002004009985 */ /* 0x0005e8000c101d0e */
[----:B------:R2:W-:Y:S02]  /*aa30*/  @!P0 ST.E.128 [R2.64], R28 ;  /* 0x0000001c02008985 */ /* 0x0005e4000c101d0e */
.L_x_9:
[----:B------:R-:W-:Y:S05]  /*aa40*/  BSYNC B0 ;  /* 0x0000000000007941 */ /* 0x000fea0003800000 */
.L_x_8:
[----:B------:R-:W-:Y:S01]  /*aa50*/  IADD3 R0, R86, 0x40, RZ ;  /* 0x0000004056007810 */ /* 0x000fe20007ffe0ff */
[----:B--2---:R2:W4:Y:S01]  /*aa60*/  SHFL.IDX PT, R3, R10, 0x2, 0x181f ;  /* 0x00581f000a037f89 */ /* 0x00452200000e0000 */
        /* <DEDUP_REMOVED lines=17> */
[----:B---34-:R-:W-:Y:S01]  /*ab80*/  @!P3 IMAD.WIDE R8, R85, 0x2, R2 ;  /* 0x000000025508b825 */ /* 0x018fe200078e0202 */
        /* <DEDUP_REMOVED lines=10> */
.L_x_11:
[----:B------:R-:W-:Y:S05]  /*ac30*/  BSYNC B0 ;  /* 0x0000000000007941 */ /* 0x000fea0003800000 */
.L_x_10:
[----:B------:R-:W-:Y:S01]  /*ac40*/  IADD3 R0, R86, 0x60, RZ ;  /* 0x0000006056007810 */ /* 0x000fe20007ffe0ff */
[----:B---34-:R3:W4:Y:S03]  /*ac50*/  SHFL.IDX PT, R3, R10, 0x3, 0x181f ;  /* 0x00781f000a037f89 */ /* 0x01872600000e0000 */
[----:B------:R-:W-:Y:S01]  /*ac60*/  ISETP.GE.AND P0, PT, R0, R83, PT ;  /* 0x000000530000720c */ /* 0x000fe20003f06270 */
[----:B------:R3:W1:-:S12]  /*ac70*/  SHFL.IDX PT, R2, R11, 0x3, 0x181f ;  /* 0x00781f000b027f89 */ /* 0x00065800000e0000 */
[----:B------:R-:W-:Y:S05]  /*ac80*/  @P0 EXIT ;  /* 0x000000000000094d */ /* 0x000fea0003800000 */
[C---:B-----5:R-:W-:Y:S02]  /*ac90*/  IADD3 R5, R85.reuse, 0x40, RZ ;  /* 0x0000004055057810 */ /* 0x060fe40007ffe0ff */
[----:B------:R-:W-:Y:S02]  /*aca0*/  IADD3 R6, R85, 0x80, RZ ;  /* 0x0000008055067810 */ /* 0x000fe40007ffe0ff */
[----:B------:R-:W-:Y:S02]  /*acb0*/  ISETP.GE.AND P1, PT, R5, c[0x0][0x3c8], PT ;  /* 0x0000f20005007a0c */ /* 0x000fe40003f26270 */
[----:B------:R-:W-:Y:S02]  /*acc0*/  ISETP.GE.AND P0, PT, R6, c[0x0][0x3c8], PT ;  /* 0x0000f20006007a0c */ /* 0x000fe40003f06270 */
[----:B------:R-:W-:-:S09]  /*acd0*/  ISETP.GE.AND P2, PT, R85, c[0x0][0x3c8], PT ;  /* 0x0000f20055007a0c */ /* 0x000fd20003f46270 */
[----:B------:R-:W-:Y:S02]  /*ace0*/  @!P1 SHF.R.S32.HI R4, RZ, 0x1f, R5 ;  /* 0x0000001fff049819 */ /* 0x000fe40000011405 */
[----:B------:R-:W-:Y:S02]  /*acf0*/  @!P0 SHF.R.S32.HI R0, RZ, 0x1f, R6 ;  /* 0x0000001fff008819 */ /* 0x000fe40000011406 */
[----:B------:R-:W-:Y:S01]  /*ad00*/  @!P1 LEA.HI R4, R4, R5, RZ, 0x3 ;  /* 0x0000000504049211 */ /* 0x000fe200078f18ff */
[--C-:B-1--4-:R-:W-:Y:S01]  /*ad10*/  @!P2 IMAD.WIDE R8, R85, 0x2, R2.reuse ;  /* 0x000000025508a825 */ /* 0x112fe200078e0202 */
[----:B------:R-:W-:Y:S02]  /*ad20*/  @!P0 LEA.HI R0, R0, R6, RZ, 0x3 ;  /* 0x0000000600008211 */ /* 0x000fe400078f18ff */
[----:B------:R-:W-:Y:S02]  /*ad30*/  @!P1 LOP3.LUT R4, R4, 0xfffffff8, RZ, 0xc0, !PT ;  /* 0xfffffff804049812 */ /* 0x000fe400078ec0ff */
[----:B------:R-:W-:Y:S01]  /*ad40*/  @!P0 LOP3.LUT R0, R0, 0xfffffff8, RZ, 0xc0, !PT ;  /* 0xfffffff800008812 */ /* 0x000fe200078ec0ff */
[----:B------:R1:W-:Y:S02]  /*ad50*/  @!P2 ST.E.128 [R8.64], R68 ;  /* 0x000000440800a985 */ /* 0x0003e4000c101d0e */
[----:B------:R-:W-:-:S04]  /*ad60*/  @!P1 IMAD.WIDE R6, R4, 0x2, R2 ;  /* 0x0000000204069825 */ /* 0x000fc800078e0202 */
[----:B------:R-:W-:Y:S01]  /*ad70*/  @!P0 IMAD.WIDE R4, R0, 0x2, R2 ;  /* 0x0000000200048825 */ /* 0x000fe200078e0202 */
[----:B------:R-:W-:Y:S01]  /*ad80*/  IADD3 R0, R85, 0xc0, RZ ;  /* 0x000000c055007810 */ /* 0x000fe20007ffe0ff */
[----:B------:R1:W-:Y:S04]  /*ad90*/  @!P1 ST.E.128 [R6.64], R64 ;  /* 0x0000004006009985 */ /* 0x0003e8000c101d0e */
[----:B------:R1:W-:Y:S01]  /*ada0*/  @!P0 ST.E.128 [R4.64], R60 ;  /* 0x0000003c04008985 */ /* 0x0003e2000c101d0e */
[----:B------:R-:W-:-:S13]  /*adb0*/  ISETP.GE.AND P0, PT, R0, c[0x0][0x3c8], PT ;  /* 0x0000f20000007a0c */ /* 0x000fda0003f06270 */
[----:B------:R-:W-:Y:S05]  /*adc0*/  @P0 EXIT ;  /* 0x000000000000094d */ /* 0x000fea0003800000 */
[----:B-1----:R-:W-:-:S04]  /*add0*/  SHF.R.S32.HI R4, RZ, 0x1f, R0 ;  /* 0x0000001fff047819 */ /* 0x002fc80000011400 */
[----:B------:R-:W-:-:S04]  /*ade0*/  LEA.HI R0, R4, R0, RZ, 0x3 ;  /* 0x0000000004007211 */ /* 0x000fc800078f18ff */
[----:B------:R-:W-:-:S05]  /*adf0*/  LOP3.LUT R0, R0, 0xfffffff8, RZ, 0xc0, !PT ;  /* 0xfffffff800007812 */ /* 0x000fca00078ec0ff */
[----:B------:R-:W-:-:S05]  /*ae00*/  IMAD.WIDE R2, R0, 0x2, R2 ;  /* 0x0000000200027825 */ /* 0x000fca00078e0202 */
[----:B------:R-:W-:Y:S01]  /*ae10*/  ST.E.128 [R2.64], R72 ;  /* 0x0000004802007985 */ /* 0x000fe2000c101d0e */
[----:B------:R-:W-:Y:S05]  /*ae20*/  EXIT ;  /* 0x000000000000794d */ /* 0x000fea0003800000 */
.L_x_12:
[----:B------:R-:W-:-:S00]  /*ae30*/  BRA `(.L_x_12) ;  /* 0xfffffff000007947 */ /* 0x000fc0000383ffff */
[----:B------:R-:W-:-:S00]  /*ae40*/  NOP ;  /* 0x0000000000007918 */ /* 0x000fc00000000000 */
        /* <DEDUP_REMOVED lines=11> */
.L_x_1766:


//--------------------- .text._ZN7cutlass13device_kernelIN5flash19enable_sm80_to_sm89INS1_16FlashAttnFwdSm80INS1_25CollectiveMainloopFwdSm80ILi8ELi1ELb1EN4cute5tupleIJNS5_1CILi128EEENS7_ILi64EEENS7_ILi256EEEEEELi256ENS_10bfloat16_tEfNS_4arch4Sm80ELb0ELb0ELb0ELb1ELb1ELb0ELb1ELb0EEENS1_21CollectiveEpilogueFwdINS6_IJS8_SA_S9_EEENS6_IJNS7_ILi1EEESI_SI_EEESC_SE_Li256ELb1ELb1ELb0ELb0EEENS1_19SingleTileSchedulerILb1ELb0ELb1ELi128EEEEEEEEEvNT_6ParamsE --------------------------
	.section	.text._ZN7cutlass13device_kernelIN5flash19enable_sm80_to_sm89INS1_16FlashAttnFwdSm80INS1_25CollectiveMainloopFwdSm80ILi8ELi1ELb1EN4cute5tupleIJNS5_1CILi128EEENS7_ILi64EEENS7_ILi256EEEEEELi256ENS_10bfloat16_tEfNS_4arch4Sm80ELb0ELb0ELb0ELb1ELb1ELb0ELb1ELb0EEENS1_21CollectiveEpilogueFwdINS6_IJS8_SA_S9_EEENS6_IJNS7_ILi1EEESI_SI_EEESC_SE_Li256ELb1ELb1ELb0ELb0EEENS1_19SingleTileSchedulerILb1ELb0ELb1ELi128EEEEEEEEEvNT_6ParamsE,"ax",@progbits
	.sectioninfo	@"SHI_REGISTERS=255"
	.align	128
.text._ZN7cutlass13device_kernelIN5flash19enable_sm80_to_sm89INS1_16FlashAttnFwdSm80INS1_25CollectiveMainloopFwdSm80ILi8ELi1ELb1EN4cute5tupleIJNS5_1CILi128EEENS7_ILi64EEENS7_ILi256EEEEEELi256ENS_10bfloat16_tEfNS_4arch4Sm80ELb0ELb0ELb0ELb1ELb1ELb0ELb1ELb0EEENS1_21CollectiveEpilogueFwdINS6_IJS8_SA_S9_EEENS6_IJNS7_ILi1EEESI_SI_EEESC_SE_Li256ELb1ELb1ELb0ELb0EEENS1_19SingleTileSchedulerILb1ELb0ELb1ELi128EEEEEEEEEvNT_6ParamsE:
        .type           _ZN7cutlass13device_kernelIN5flash19enable_sm80_to_sm89INS1_16FlashAttnFwdSm80INS1_25CollectiveMainloopFwdSm80ILi8ELi1ELb1EN4cute5tupleIJNS5_1CILi128EEENS7_ILi64EEENS7_ILi256EEEEEELi256ENS_10bfloat16_tEfNS_4arch4Sm80ELb0ELb0ELb0ELb1ELb1ELb0ELb1ELb0EEENS1_21CollectiveEpilogueFwdINS6_IJS8_SA_S9_EEENS6_IJNS7_ILi1EEESI_SI_EEESC_SE_Li256ELb1ELb1ELb0ELb0EEENS1_19SingleTileSchedulerILb1ELb0ELb1ELi128EEEEEEEEEvNT_6ParamsE,@function
        .size           _ZN7cutlass13device_kernelIN5flash19enable_sm80_to_sm89INS1_16FlashAttnFwdSm80INS1_25CollectiveMainloopFwdSm80ILi8ELi1ELb1EN4cute5tupleIJNS5_1CILi128EEENS7_ILi64EEENS7_ILi256EEEEEELi256ENS_10bfloat16_tEfNS_4arch4Sm80ELb0ELb0ELb0ELb1ELb1ELb0ELb1ELb0EEENS1_21CollectiveEpilogueFwdINS6_IJS8_SA_S9_EEENS6_IJNS7_ILi1EEESI_SI_EEESC_SE_Li256ELb1ELb1ELb0ELb0EEENS1_19SingleTileSchedulerILb1ELb0ELb1ELi128EEEEEEEEEvNT_6ParamsE,(.L_x_1767 - _ZN7cutlass13device_kernelIN5flash19enable_sm80_to_sm89INS1_16FlashAttnFwdSm80INS1_25CollectiveMainloopFwdSm80ILi8ELi1ELb1EN4cute5tupleIJNS5_1CILi128EEENS7_ILi64EEENS7_ILi256EEEEEELi256ENS_10bfloat16_tEfNS_4arch4Sm80ELb0ELb0ELb0ELb1ELb1ELb0ELb1ELb0EEENS1_21CollectiveEpilogueFwdINS6_IJS8_SA_S9_EEENS6_IJNS7_ILi1EEESI_SI_EEESC_SE_Li256ELb1ELb1ELb0ELb0EEENS1_19SingleTileSchedulerILb1ELb0ELb1ELi128EEEEEEEEEvNT_6ParamsE)
        .other          _ZN7cutlass13device_kernelIN5flash19enable_sm80_to_sm89INS1_16FlashAttnFwdSm80INS1_25CollectiveMainloopFwdSm80ILi8ELi1ELb1EN4cute5tupleIJNS5_1CILi128EEENS7_ILi64EEENS7_ILi256EEEEEELi256ENS_10bfloat16_tEfNS_4arch4Sm80ELb0ELb0ELb0ELb1ELb1ELb0ELb1ELb0EEENS1_21CollectiveEpilogueFwdINS6_IJS8_SA_S9_EEENS6_IJNS7_ILi1EEESI_SI_EEESC_SE_Li256ELb1ELb1ELb0ELb0EEENS1_19SingleTileSchedulerILb1ELb0ELb1ELi128EEEEEEEEEvNT_6ParamsE,@"STO_CUDA_ENTRY STV_DEFAULT"
_ZN7cutlass13device_kernelIN5flash19enable_sm80_to_sm89INS1_16FlashAttnFwdSm80INS1_25CollectiveMainloopFwdSm80ILi8ELi1ELb1EN4cute5tupleIJNS5_1CILi128EEENS7_ILi64EEENS7_ILi256EEEEEELi256ENS_10bfloat16_tEfNS_4arch4Sm80ELb0ELb0ELb0ELb1ELb1ELb0ELb1ELb0EEENS1_21CollectiveEpilogueFwdINS6_IJS8_SA_S9_EEENS6_IJNS7_ILi1EEESI_SI_EEESC_SE_Li256ELb1ELb1ELb0ELb0EEENS1_19SingleTileSchedulerILb1ELb0ELb1ELi128EEEEEEEEEvNT_6ParamsE:
[----:B------:R-:W-:Y:S02]  /*0000*/  MOV R1, c[0x0][0x28] ;  /* 0x00000a0000017a02 */ /* 0x000fe40000000f00 */
[----:B------:R-:W1:Y:S01]  /*0010*/  S2R R89, SR_TID.X ;  /* 0x0000000000597919 */ /* 0x000e620000002100 */
[----:B------:R-:W2:Y:S01]  /*0020*/  S2UR UR11, SR_CTAID.Z ;  /* 0x00000000000b79c3 */ /* 0x000ea20000002700 */
[----:B------:R-:W-:Y:S01]  /*0030*/  UMOV UR14, 0x4 ;  /* 0x00000004000e7882 */ /* 0x000fe20000000000 */
[----:B------:R-:W-:Y:S01]  /*0040*/  IADD3 R1, R1, -0x98, RZ ;  /* 0xffffff6801017810 */ /* 0x000fe20007ffe0ff */
[----:B------:R-:W-:Y:S02]  /*0050*/  ULDC.64 UR6, c[0x0][0x568] ;  /* 0x00015a0000067ab9 */ /* 0x000fe40000000a00 */
[----:B------:R-:W-:-:S03]  /*0060*/  ULDC.64 UR12, c[0x0][0x118] ;  /* 0x00004600000c7ab9 */ /* 0x000fc60000000a00 */
[----:B------:R-:W3:Y:S01]  /*0070*/  S2UR UR5, SR_CTAID.X ;  /* 0x00000000000579c3 */ /* 0x000ee20000002500 */
[----:B-1----:R-:W-:Y:S01]  /*0080*/  SHF.R.U32.HI R0, RZ, 0x5, R89 ;  /* 0x00000005ff007819 */ /* 0x002fe20000011659 */
[----:B--2---:R-:W-:-:S05]  /*0090*/  UIMAD.WIDE UR6, UR11, UR14, UR6 ;  /* 0x0000000e0b0672a5 */ /* 0x004fca000f8e0206 */
[----:B------:R-:W1:Y:S02]  /*00a0*/  SHFL.IDX PT, R0, R0, RZ, 0x1f ;  /* 0x00001fff00007589 */ /* 0x000e6400000e0000 */
[----:B-1----:R-:W-:-:S13]  /*00b0*/  ISETP.NE.AND P0, PT, R0, RZ, PT ;  /* 0x000000ff0000720c */ /* 0x002fda0003f05270 */
[----:B---3--:R-:W-:Y:S05]  /*00c0*/  @!P0 BRA `(.L_x_13) ;  /* 0x000001c000008947 */ /* 0x008fea0003800000 */
[----:B------:R-:W-:-:S04]  /*00d0*/  ISETP.NE.U32.AND P0, PT, RZ, c[0x0][0x568], PT ;  /* 0x00015a00ff007a0c */ /* 0x000fc80003f05070 */
[----:B------:R-:W-:-:S13]  /*00e0*/  ISETP.NE.AND.EX P0, PT, RZ, c[0x0][0x56c], PT, P0 ;  /* 0x00015b00ff007a0c */ /* 0x000fda0003f05300 */
[----:B------:R-:W-:Y:S05]  /*00f0*/  @!P0 BRA `(.L_x_14) ;  /* 0x0000005000008947 */ /* 0x000fea0003800000 */
[----:B------:R-:W-:Y:S02]  /*0100*/  MOV R2, UR6 ;  /* 0x0000000600027c02 */ /* 0x000fe40008000f00 */
[----:B------:R-:W-:-:S05]  /*0110*/  MOV R3, UR7 ;  /* 0x0000000700037c02 */ /* 0x000fca0008000f00 */
[----:B------:R-:W2:Y:S02]  /*0120*/  LDG.E R0, [R2.64] ;  /* 0x0000000c02007981 */ /* 0x000ea4000c1e1900 */
[----:B--2---:R1:W2:Y:S02]  /*0130*/  R2UR UR6, R0 ;  /* 0x00000000000673c2 */ /* 0x0042a400000e0000 */
[----:B-12---:R-:W-:Y:S05]  /*0140*/  BRA `(.L_x_15) ;  /* 0x000000e000007947 */ /* 0x006fea0003800000 */
.L_x_14:
[----:B------:R-:W-:-:S04]  /*0150*/  ISETP.NE.U32.AND P0, PT, RZ, c[0x0][0x560], PT ;  /* 0x00015800ff007a0c */ /* 0x000fc80003f05070 */
[----:B------:R-:W-:-:S13]  /*0160*/  ISETP.NE.AND.EX P0, PT, RZ, c[0x0][0x564], PT, P0 ;  /* 0x00015900ff007a0c */ /* 0x000fda0003f05300 */
[----:B------:R-:W-:Y:S05]  /*0170*/  @!P0 BRA `(.L_x_16) ;  /* 0x000000a000008947 */ /* 0x000fea0003800000 */
[----:B------:R-:W-:Y:S02]  /*0180*/  ULDC.64 UR6, c[0x0][0x560] ;  /* 0x0001580000067ab9 */ /* 0x000fe40000000a00 */
[----:B------:R-:W-:-:S06]  /*0190*/  UIMAD.WIDE UR6, UR11, UR14, UR6 ;  /* 0x0000000e0b0672a5 */ /* 0x000fcc000f8e0206 */
[----:B------:R-:W-:Y:S02]  /*01a0*/  MOV R2, UR6 ;  /* 0x0000000600027c02 */ /* 0x000fe40008000f00 */
[----:B------:R-:W-:-:S05]  /*01b0*/  MOV R3, UR7 ;  /* 0x0000000700037c02 */ /* 0x000fca0008000f00 */
[----:B------:R1:W2:Y:S04]  /*01c0*/  LDG.E R0, [R2.64] ;  /* 0x0000000c02007981 */ /* 0x0002a8000c1e1900 */
[----:B-1----:R-:W3:Y:S01]  /*01d0*/  LDG.E R2, [R2.64+0x4] ;  /* 0x0000040c02027981 */ /* 0x002ee2000c1e1900 */
[----:B--2---:R-:W1:Y:S08]  /*01e0*/  R2UR UR4, R0 ;  /* 0x00000000000473c2 */ /* 0x004e7000000e0000 */
[----:B---3--:R-:W1:Y:S02]  /*01f0*/  R2UR UR6, R2 ;  /* 0x00000000020673c2 */ /* 0x008e6400000e0000 */
[----:B-1----:R-:W-:Y:S01]  /*0200*/  UIADD3 UR6, -UR4, UR6, URZ ;  /* 0x0000000604067290 */ /* 0x002fe2000fffe13f */
[----:B------:R-:W-:Y:S05]  /*0210*/  BRA `(.L_x_15) ;  /* 0x0000001000007947 */ /* 0x000fea0003800000 */
.L_x_16:
[----:B------:R-:W-:Y:S02]  /*0220*/  ULDC UR6, c[0x0][0x54c] ;  /* 0x0001530000067ab9 */ /* 0x000fe40000000800 */
.L_x_15:
[----:B------:R-:W-:Y:S02]  /*0230*/  ULDC UR4, c[0x0][0x548] ;  /* 0x0001520000047ab9 */ /* 0x000fe40000000800 */
[----:B------:R-:W-:-:S02]  /*0240*/  USHF.L.U32 UR5, UR5, 0x7, URZ ;  /* 0x0000000705057899 */ /* 0x000fc4000800063f */
[----:B------:R-:W-:-:S04]  /*0250*/  UIMAD UR4, UR6, UR4, URZ ;  /* 0x00000004060472a4 */ /* 0x000fc8000f8e023f */
[----:B------:R-:W-:-:S04]  /*0260*/  UISETP.GE.AND UP0, UPT, UR5, UR4, UPT ;  /* 0x000000040500728c */ /* 0x000fc8000bf06270 */
[----:B------:R-:W-:Y:S01]  /*0270*/  USEL UR11, UR11, 0xffffffff, !UP0 ;  /* 0xffffffff0b0b7887 */ /* 0x000fe2000c000000 */
[----:B------:R-:W-:Y:S05]  /*0280*/  BRA `(.L_x_17) ;  /* 0x000001b000007947 */ /* 0x000fea0003800000 */
.L_x_13:
        /* <DEDUP_REMOVED lines=8> */
.L_x_18:
        /* <DEDUP_REMOVED lines=13> */
.L_x_20:
[----:B------:R-:W-:Y:S02]  /*03e0*/  ULDC UR6, c[0x0][0x54c] ;  /* 0x0001530000067ab9 */ /* 0x000fe40000000800 */
.L_x_19:
[----:B------:R-:W-:Y:S02]  /*03f0*/  ULDC UR4, c[0x0][0x548] ;  /* 0x0001520000047ab9 */ /* 0x000fe40000000800 */
[----:B------:R-:W-:-:S02]  /*0400*/  USHF.L.U32 UR5, UR5, 0x7, URZ ;  /* 0x0000000705057899 */ /* 0x000fc4000800063f */
[----:B------:R-:W-:-:S04]  /*0410*/  UIMAD UR4, UR6, UR4, URZ ;  /* 0x00000004060472a4 */ /* 0x000fc8000f8e023f */
[----:B------:R-:W-:-:S04]  /*0420*/  UISETP.GE.AND UP0, UPT, UR5, UR4, UPT ;  /* 0x000000040500728c */ /* 0x000fc8000bf06270 */
[----:B------:R-:W-:-:S06]  /*0430*/  USEL UR11, UR11, 0xffffffff, !UP0 ;  /* 0xffffffff0b0b7887 */ /* 0x000fcc000c000000 */
.L_x_17:
[----:B------:R-:W-:-:S13]  /*0440*/  ISETP.LE.AND P0, PT, RZ, UR11, PT ;  /* 0x0000000bff007c0c */ /* 0x000fda000bf03270 */
[----:B------:R-:W-:Y:S05]  /*0450*/  @!P0 EXIT ;  /* 0x000000000000894d */ /* 0x000fea0003800000 */
[----:B------:R-:W-:Y:S02]  /*0460*/  ULDC.64 UR4, c[0x0][0x370] ;  /* 0x0000dc0000047ab9 */ /* 0x000fe40000000a00 */
[----:B------:R-:W-:Y:S02]  /*0470*/  UISETP.NE.U32.AND UP0, UPT, URZ, UR4, UPT ;  /* 0x000000043f00728c */ /* 0x000fe4000bf05070 */
[----:B------:R-:W-:Y:S02]  /*0480*/  ULDC.64 UR6, c[0x0][0x370] ;  /* 0x0000dc0000067ab9 */ /* 0x000fe40000000a00 */
[----:B------:R-:W-:-:S03]  /*0490*/  UISETP.NE.AND.EX UP0, UPT, URZ, UR5, UPT, UP0 ;  /* 0x000000053f00728c */ /* 0x000fc6000bf05300 */
[----:B------:R-:W-:Y:S02]  /*04a0*/  ULDC.64 UR4, c[0x0][0x348] ;  /* 0x0000d20000047ab9 */ /* 0x000fe40000000a00 */
[----:B------:R-:W-:Y:S01]  /*04b0*/  UISETP.NE.U32.AND UP1, UPT, URZ, UR4, UPT ;  /* 0x000000043f00728c */ /* 0x000fe2000bf25070 */
[----:B------:R-:W-:-:S03]  /*04c0*/  PLOP3.LUT P2, PT, PT, PT, UP0, 0x80, 0x0 ;  /* 0x000000000000781c */ /* 0x000fc60003f4f008 */
[----:B------:R-:W-:Y:S02]  /*04d0*/  UISETP.NE.AND.EX UP1, UPT, URZ, UR5, UPT, UP1 ;  /* 0x000000053f00728c */ /* 0x000fe4000bf25310 */
[----:B------:R-:W-:Y:S02]  /*04e0*/  @UP0 UIMAD.WIDE UR6, UR11, UR14, UR6 ;  /* 0x0000000e0b0602a5 */ /* 0x000fe4000f8e0206 */
[----:B------:R-:W-:Y:S02]  /*04f0*/  ULDC.64 UR4, c[0x0][0x348] ;  /* 0x0000d20000047ab9 */ /* 0x000fe40000000a00 */
[----:B------:R-:W-:Y:S01]  /*0500*/  UIMAD.WIDE UR4, UR11, UR14, UR4 ;  /* 0x0000000e0b0472a5 */ /* 0x000fe2000f8e0204 */
[----:B------:R-:W-:Y:S01]  /*0510*/  PLOP3.LUT P0, PT, PT, PT, UP1, 0x80, 0x0 ;  /* 0x000000000000781c */ /* 0x000fe20003f0f018 */
[----:B------:R-:W-:Y:S02]  /*0520*/  IMAD.U32 R2, RZ, RZ, UR6 ;  /* 0x00000006ff027e24 */ /* 0x000fe4000f8e00ff */
[----:B------:R-:W-:-:S02]  /*0530*/  IMAD.U32 R3, RZ, RZ, UR7 ;  /* 0x00000007ff037e24 */ /* 0x000fc4000f8e00ff */
[----:B------:R-:W-:Y:S01]  /*0540*/  MOV R6, UR4 ;  /* 0x0000000400067c02 */ /* 0x000fe20008000f00 */
[----:B------:R-:W-:Y:S01]  /*0550*/  IMAD.U32 R7, RZ, RZ, UR5 ;  /* 0x00000005ff077e24 */ /* 0x000fe2000f8e00ff */
[----:B------:R-:W-:Y:S01]  /*0560*/  ULDC.64 UR4, c[0x0][0x360] ;  /* 0x0000d80000047ab9 */ /* 0x000fe20000000a00 */
[----:B------:R-:W2:Y:S01]  /*0570*/  @P2 LDG.E R2, [R2.64] ;  /* 0x0000000c02022981 */ /* 0x000ea2000c1e1900 */
[----:B------:R-:W-:-:S04]  /*0580*/  UISETP.NE.U32.AND UP0, UPT, URZ, UR4, UPT ;  /* 0x000000043f00728c */ /* 0x000fc8000bf05070 */
[----:B------:R-:W-:Y:S01]  /*0590*/  UISETP.NE.AND.EX UP0, UPT, URZ, UR5, UPT, UP0 ;  /* 0x000000053f00728c */ /* 0x000fe2000bf05300 */
[----:B------:R-:W3:Y:S02]  /*05a0*/  @P0 LDG.E R0, [R6.64] ;  /* 0x0000000c06000981 */ /* 0x000ee4000c1e1900 */
[----:B------:R-:W-:-:S03]  /*05b0*/  ULDC.64 UR4, c[0x0][0x360] ;  /* 0x0000d80000047ab9 */ /* 0x000fc60000000a00 */
[----:B------:R-:W-:-:S05]  /*05c0*/  PLOP3.LUT P1, PT, PT, PT, UP0, 0x80, 0x0 ;  /* 0x000000000000781c */ /* 0x000fca0003f2f008 */
[----:B------:R-:W-:Y:S01]  /*05d0*/  @UP0 UIMAD.WIDE UR4, UR11, UR14, UR4 ;  /* 0x0000000e0b0402a5 */ /* 0x000fe2000f8e0204 */
[----:B------:R-:W-:-:S05]  /*05e0*/  MOV R13, c[0x0][0x168] ;  /* 0x00005a00000d7a02 */ /* 0x000fca0000000f00 */
[----:B------:R-:W-:Y:S01]  /*05f0*/  IMAD.U32 R4, RZ, RZ, UR4 ;  /* 0x00000004ff047e24 */ /* 0x000fe2000f8e00ff */
[----:B------:R-:W-:-:S05]  /*0600*/  MOV R5, UR5 ;  /* 0x0000000500057c02 */ /* 0x000fca0008000f00 */
[----:B------:R1:W5:Y:S01]  /*0610*/  @P1 LDG.E R13, [R4.64] ;  /* 0x0000000c040d1981 */ /* 0x000362000c1e1900 */
[----:B------:R-:W4:Y:S01]  /*0620*/  S2UR UR9, SR_CTAID.Y ;  /* 0x00000000000979c3 */ /* 0x000f220000002600 */
[----:B------:R-:W-:Y:S02]  /*0630*/  UMOV UR10, URZ ;  /* 0x0000003f000a7c82 */ /* 0x000fe40008000000 */
[----:B------:R-:W-:Y:S02]  /*0640*/  UMOV UR15, URZ ;  /* 0x0000003f000f7c82 */ /* 0x000fe40008000000 */
[----:B------:R-:W-:Y:S02]  /*0650*/  ULDC UR5, c[0x0][0x2ac] ;  /* 0x0000ab0000057ab9 */ /* 0x000fe40000000800 */
[----:B------:R-:W-:Y:S02]  /*0660*/  ULDC UR4, c[0x0][0x1d0] ;  /* 0x0000740000047ab9 */ /* 0x000fe40000000800 */
[----:B------:R-:W-:-:S02]  /*0670*/  UIMAD UR4, UR5, UR4, URZ ;  /* 0x00000004050472a4 */ /* 0x000fc4000f8e023f */
[----:B----4-:R-:W-:Y:S01]  /*0680*/  USHF.R.S32.HI UR8, URZ, 0x1f, UR9 ;  /* 0x0000001f3f087899 */ /* 0x010fe20008011409 */
[----:B--2---:R1:W2:Y:S08]  /*0690*/  @P2 R2UR UR10, R2 ;  /* 0x00000000020a23c2 */ /* 0x0042b000000e0000 */
[----:B---3--:R1:W3:Y:S02]  /*06a0*/  @P0 R2UR UR15, R0 ;  /* 0x00000000000f03c2 */ /* 0x0082e400000e0000 */
[----:B-123--:R-:W-:Y:S05]  /*06b0*/  @P1 BRA `(.L_x_21) ;  /* 0x0000004000001947 */ /* 0x00efea0003800000 */
[----:B------:R-:W-:Y:S05]  /*06c0*/  @!P0 BRA `(.L_x_21) ;  /* 0x0000003000008947 */ /* 0x000fea0003800000 */
[----:B------:R-:W2:Y:S04]  /*06d0*/  LDG.E R0, [R6.64] ;  /* 0x0000000c06007981 */ /* 0x000ea8000c1e1900 */
[----:B------:R-:W2:Y:S02]  /*06e0*/  LDG.E R2, [R6.64+0x4] ;  /* 0x0000040c06027981 */ /* 0x000ea4000c1e1900 */
[----:B--2--5:R-:W-:-:S02]  /*06f0*/  IADD3 R13, -R0, R2, RZ ;  /* 0x00000002000d7210 */ /* 0x024fc40007ffe1ff */
.L_x_21:
[----:B------:R-:W-:-:S04]  /*0700*/  ISETP.NE.U32.AND P0, PT, RZ, c[0x0][0x368], PT ;  /* 0x0000da00ff007a0c */ /* 0x000fc80003f05070 */
[----:B------:R-:W-:-:S13]  /*0710*/  ISETP.NE.AND.EX P0, PT, RZ, c[0x0][0x36c], PT, P0 ;  /* 0x0000db00ff007a0c */ /* 0x000fda0003f05300 */
[----:B------:R-:W-:Y:S05]  /*0720*/  @!P0 BRA `(.L_x_22) ;  /* 0x0000007000008947 */ /* 0x000fea0003800000 */
[----:B------:R-:W-:Y:S02]  /*0730*/  ULDC.64 UR4, c[0x0][0x368] ;  /* 0x0000da0000047ab9 */ /* 0x000fe40000000a00 */
[----:B------:R-:W-:-:S06]  /*0740*/  UIMAD.WIDE UR4, UR11, UR14, UR4 ;  /* 0x0000000e0b0472a5 */ /* 0x000fcc000f8e0204 */
[----:B------:R-:W-:Y:S02]  /*0750*/  MOV R2, UR4 ;  /* 0x0000000400027c02 */ /* 0x000fe40008000f00 */
[----:B------:R-:W-:-:S05]  /*0760*/  MOV R3, UR5 ;  /* 0x0000000500037c02 */ /* 0x000fca0008000f00 */
[----:B------:R-:W2:Y:S02]  /*0770*/  LDG.E R0, [R2.64] ;  /* 0x0000000c02007981 */ /* 0x000ea4000c1e1900 */
[----:B--2---:R1:W2:Y:S02]  /*0780*/  R2UR UR4, R0 ;  /* 0x00000000000473c2 */ /* 0x0042a400000e0000 */
[----:B-12---:R-:W-:Y:S05]  /*0790*/  BRA `(.L_x_23) ;  /* 0x000000c000007947 */ /* 0x006fea0003800000 */
.L_x_22:
[----:B------:R-:W-:-:S04]  /*07a0*/  ISETP.NE.U32.AND P0, PT, RZ, c[0x0][0x350], PT ;  /* 0x0000d400ff007a0c */ /* 0x000fc80003f05070 */
[----:B------:R-:W-:-:S13]  /*07b0*/  ISETP.NE.AND.EX P0, PT, RZ, c[0x0][0x354], PT, P0 ;  /* 0x0000d500ff007a0c */ /* 0x000fda0003f05300 */
[----:B------:R-:W-:Y:S05]  /*07c0*/  @!P0 BRA `(.L_x_23) ;  /* 0x0000009000008947 */ /* 0x000fea0003800000 */
[----:B------:R-:W-:Y:S02]  /*07d0*/  ULDC.64 UR4, c[0x0][0x350] ;  /* 0x0000d40000047ab9 */ /* 0x000fe40000000a00 */
[----:B------:R-:W-:-:S06]  /*07e0*/  UIMAD.WIDE UR4, UR11, UR14, UR4 ;  /* 0x0000000e0b0472a5 */ /* 0x000fcc000f8e0204 */
[----:B------:R-:W-:Y:S02]  /*07f0*/  MOV R2, UR4 ;  /* 0x0000000400027c02 */ /* 0x000fe40008000f00 */
[----:B------:R-:W-:-:S05]  /*0800*/  MOV R3, UR5 ;  /* 0x0000000500037c02 */ /* 0x000fca0008000f00 */
[----:B------:R-:W2:Y:S04]  /*0810*/  LDG.E R4, [R2.64] ;  /* 0x0000000c02047981 */ /* 0x000ea8000c1e1900 */
[----:B------:R-:W3:Y:S01]  /*0820*/  LDG.E R0, [R2.64+0x4] ;  /* 0x0000040c02007981 */ /* 0x000ee2000c1e1900 */
[----:B--2---:R-:W1:Y:S08]  /*0830*/  R2UR UR5, R4 ;  /* 0x00000000040573c2 */ /* 0x004e7000000e0000 */
[----:B---3--:R-:W1:Y:S02]  /*0840*/  R2UR UR4, R0 ;  /* 0x00000000000473c2 */ /* 0x008e6400000e0000 */
[----:B-1----:R-:W-:-:S06]  /*0850*/  UIADD3 UR4, -UR5, UR4, URZ ;  /* 0x0000000405047290 */ /* 0x002fcc000fffe13f */
.L_x_23:
[----:B------:R-:W-:Y:S01]  /*0860*/  UIADD3 UR7, -UR10, UR4, URZ ;  /* 0x000000040a077290 */ /* 0x000fe2000fffe13f */
[----:B------:R-:W-:Y:S01]  /*0870*/  PLOP3.LUT P2, PT, PT, PT, PT, 0x80, 0x0 ;  /* 0x000000000000781c */ /* 0x000fe20003f4f070 */
[----:B------:R-:W-:Y:S01]  /*0880*/  CS2R R10, SRZ ;  /* 0x00000000000a7805 */ /* 0x000fe2000001ff00 */
[----:B------:R-:W-:Y:S01]  /*0890*/  IMAD.MOV.U32 R130, RZ, RZ, RZ ;  /* 0x000000ffff827224 */ /* 0x000fe200078e00ff */
[----:B------:R-:W-:Y:S01]  /*08a0*/  UISETP.GE.AND UP0, UPT, UR7, 0x1, UPT ;  /* 0x000000010700788c */ /* 0x000fe2000bf06270 */
[----:B------:R-:W-:Y:S01]  /*08b0*/  CS2R R128, SRZ ;  /* 0x0000000000807805 */ /* 0x000fe2000001ff00 */
[----:B------:R-:W-:Y:S01]  /*08c0*/  UIADD3 UR4, UR7, 0x3f, URZ ;  /* 0x0000003f07047890 */ /* 0x000fe2000fffe03f */
[----:B------:R-:W-:Y:S01]  /*08d0*/  CS2R R14, SRZ ;  /* 0x00000000000e7805 */ /* 0x000fe2000001ff00 */
[----:B------:R-:W-:Y:S01]  /*08e0*/  IMAD.MOV.U32 R126, RZ, RZ, RZ ;  /* 0x000000ffff7e7224 */ /* 0x000fe200078e00ff */
[----:B------:R-:W-:Y:S01]  /*08f0*/  CS2R R124, SRZ ;  /* 0x00000000007c7805 */ /* 0x000fe2000001ff00 */
[----:B------:R-:W-:Y:S01]  /*0900*/  PLOP3.LUT P0, PT, PT, PT, UP0, 0x80, 0x0 ;  /* 0x000000000000781c */ /* 0x000fe20003f0f008 */
[----:B------:R-:W-:Y:S01]  /*0910*/  USHF.R.S32.HI UR6, URZ, 0x1f, UR4 ;  /* 0x0000001f3f067899 */ /* 0x000fe20008011404 */
[----:B------:R-:W-:Y:S01]  /*0920*/  MOV R122, RZ ;  /* 0x000000ff007a7202 */ /* 0x000fe20000000f00 */
[----:B------:R-:W-:Y:S01]  /*0930*/  CS2R R120, SRZ ;  /* 0x0000000000787805 */ /* 0x000fe2000001ff00 */
[----:B------:R-:W-:Y:S01]  /*0940*/  CS2R R118, SRZ ;  /* 0x0000000000767805 */ /* 0x000fe2000001ff00 */
[----:B------:R-:W-:Y:S01]  /*0950*/  ULEA.HI UR6, UR6, UR4, URZ, 0x6 ;  /* 0x0000000406067291 */ /* 0x000fe2000f8f303f */
[----:B------:R-:W-:Y:S01]  /*0960*/  CS2R R116, SRZ ;  /* 0x0000000000747805 */ /* 0x000fe2000001ff00 */
[----:B------:R-:W-:Y:S01]  /*0970*/  CS2R R16, SRZ ;  /* 0x0000000000107805 */ /* 0x000fe2000001ff00 */
[----:B------:R-:W-:Y:S01]  /*0980*/  IMAD.MOV.U32 R114, RZ, RZ, RZ ;  /* 0x000000ffff727224 */ /* 0x000fe200078e00ff */
[----:B------:R-:W-:Y:S01]  /*0990*/  CS2R R112, SRZ ;  /* 0x0000000000707805 */ /* 0x000fe2000001ff00 */
[----:B------:R-:W-:Y:S01]  /*09a0*/  CS2R R18, SRZ ;  /* 0x0000000000127805 */ /* 0x000fe2000001ff00 */
[----:B------:R-:W-:Y:S01]  /*09b0*/  MOV R110, RZ ;  /* 0x000000ff006e7202 */ /* 0x000fe20000000f00 */
[----:B------:R-:W-:Y:S01]  /*09c0*/  CS2R R108, SRZ ;  /* 0x00000000006c7805 */ /* 0x000fe2000001ff00 */
[----:B------:R-:W-:Y:S01]  /*09d0*/  CS2R R106, SRZ ;  /* 0x00000000006a7805 */ /* 0x000fe2000001ff00 */
[----:B------:R-:W-:Y:S01]  /*09e0*/  CS2R R20, SRZ ;  /* 0x0000000000147805 */ /* 0x000fe2000001ff00 */
[----:B------:R-:W-:Y:S01]  /*09f0*/  IMAD.MOV.U32 R104, RZ, RZ, RZ ;  /* 0x000000ffff687224 */ /* 0x000fe200078e00ff */
[----:B------:R-:W-:Y:S01]  /*0a00*/  CS2R R102, SRZ ;  /* 0x0000000000667805 */ /* 0x000fe2000001ff00 */
[----:B------:R-:W-:Y:S01]  /*0a10*/  MOV R23, RZ ;  /* 0x000000ff00177202 */ /* 0x000fe20000000f00 */
[----:B------:R-:W-:Y:S01]  /*0a20*/  IMAD.MOV.U32 R100, RZ, RZ, RZ ;  /* 0x000000ffff647224 */ /* 0x000fe200078e00ff */
[----:B------:R-:W-:Y:S01]  /*0a30*/  CS2R R98, SRZ ;  /* 0x0000000000627805 */ /* 0x000fe2000001ff00 */
[----:B------:R-:W-:Y:S01]  /*0a40*/  CS2R R24, SRZ ;  /* 0x0000000000187805 */ /* 0x000fe2000001ff00 */
[----:B------:R-:W-:Y:S01]  /*0a50*/  MOV R96, RZ ;  /* 0x000000ff00607202 */ /* 0x000fe20000000f00 */
[----:B------:R-:W-:Y:S01]  /*0a60*/  CS2R R94, SRZ ;  /* 0x00000000005e7805 */ /* 0x000fe2000001ff00 */
        /* <DEDUP_REMOVED lines=27> */
[----:B------:R-:W-:Y:S01]  /*0c20*/  CS2R R46, SRZ ;  /* 0x00000000002e7805 */ /* 0x000fe2000001ff00 */
[----:B------:R-:W-:Y:S01]  /*0c30*/  CS2R R8, SRZ ;  /* 0x0000000000087805 */ /* 0x000fe2000001ff00 */
[----:B------:R-:W-:Y:S01]  /*0c40*/  CS2R R42, SRZ ;  /* 0x00000000002a7805 */ /* 0x000fe2000001ff00 */
[----:B------:R-:W-:Y:S01]  /*0c50*/  IMAD.MOV.U32 R41, RZ, RZ, RZ ;  /* 0x000000ffff297224 */ /* 0x000fe200078e00ff */
        /* <DEDUP_REMOVED lines=19> */
[----:B------:R-:W-:Y:S05]  /*0d90*/  @!P0 BRA `(.L_x_24) ;  /* 0x00008d6000008947 */ /* 0x000fea0003800000 */
[----:B------:R-:W-:Y:S02]  /*0da0*/  ULDC.64 UR4, c[0x0][0x340] ;  /* 0x0000d00000047ab9 */ /* 0x000fe40000000a00 */
[----:B------:R-:W-:-:S04]  /*0db0*/  UISETP.NE.U32.AND UP0, UPT, URZ, UR4, UPT ;  /* 0x000000043f00728c */ /* 0x000fc8000bf05070 */
[----:B------:R-:W-:-:S03]  /*0dc0*/  UISETP.NE.AND.EX UP0, UPT, URZ, UR5, UPT, UP0 ;  /* 0x000000053f00728c */ /* 0x000fc6000bf05300 */
[----:B------:R-:W-:-:S03]  /*0dd0*/  ULDC.64 UR4, c[0x0][0x340] ;  /* 0x0000d00000047ab9 */ /* 0x000fc60000000a00 */
[----:B------:R-:W-:-:S05]  /*0de0*/  PLOP3.LUT P0, PT, PT, PT, UP0, 0x80, 0x0 ;  /* 0x000000000000781c */ /* 0x000fca0003f0f008 */
[----:B------:R-:W-:-:S06]  /*0df0*/  @UP0 UIMAD.WIDE UR4, UR11, UR14, UR4 ;  /* 0x0000000e0b0402a5 */ /* 0x000fcc000f8e0204 */
[----:B------:R-:W-:Y:S02]  /*0e00*/  IMAD.U32 R2, RZ, RZ, UR4 ;  /* 0x00000004ff027e24 */ /* 0x000fe4000f8e00ff */
[----:B------:R-:W-:Y:S01]  /*0e10*/  IMAD.U32 R3, RZ, RZ, UR5 ;  /* 0x00000005ff037e24 */ /* 0x000fe2000f8e00ff */
[----:B------:R-:W-:Y:S01]  /*0e20*/  SHF.R.S32.HI R32, RZ, 0x1f, R89 ;  /* 0x0000001fff207819 */ /* 0x000fe20000011459 */
[----:B------:R-:W-:Y:S01]  /*0e30*/  USHF.R.S32.HI UR6, URZ, 0x6, UR6 ;  /* 0x000000063f067899 */ /* 0x000fe20008011406 */
[----:B------:R-:W-:Y:S01]  /*0e40*/  IMAD.MOV.U32 R95, RZ, RZ, c[0x0][0x2b8] ;  /* 0x0000ae00ff5f7624 */ /* 0x000fe200078e00ff */
[----:B------:R-:W-:Y:S01]  /*0e50*/  ULDC.64 UR4, c[0x0][0x2b0] ;  /* 0x0000ac0000047ab9 */ /* 0x000fe20000000a00 */
[----:B------:R-:W-:Y:S01]  /*0e60*/  LEA.HI R18, R32, R89, RZ, 0x3 ;  /* 0x0000005920127211 */ /* 0x000fe200078f18ff */
[----:B------:R-:W2:Y:S01]  /*0e70*/  @P0 LDG.E R0, [R2.64] ;  /* 0x0000000c02000981 */ /* 0x000ea2000c1e1900 */
[----:B------:R-:W-:-:S03]  /*0e80*/  IMAD.MOV.U32 R19, RZ, RZ, RZ ;  /* 0x000000ffff137224 */ /* 0x000fc600078e00ff */
[----:B------:R-:W-:Y:S01]  /*0e90*/  BAR.SYNC.DEFER_BLOCKING 0x0 ;  /* 0x0000000000007b1d */ /* 0x000fe20000010000 */
[----:B------:R-:W-:Y:S02]  /*0ea0*/  SHF.R.S32.HI R21, RZ, 0x3, R18 ;  /* 0x00000003ff157819 */ /* 0x000fe40000011412 */
[----:B------:R-:W-:-:S03]  /*0eb0*/  ISETP.NE.AND P1, PT, R95, 0x1, PT ;  /* 0x000000015f00780c */ /* 0x000fc60003f25270 */
[----:B------:R-:W1:Y:S01]  /*0ec0*/  S2R R17, SR_CTAID.X ;  /* 0x0000000000117919 */ /* 0x000e620000002500 */
[----:B------:R-:W-:Y:S01]  /*0ed0*/  USEL UR19, UR11, URZ, !UP1 ;  /* 0x0000003f0b137287 */ /* 0x000fe2000c800000 */
[----:B-----5:R-:W-:Y:S01]  /*0ee0*/  IMAD R13, R13, c[0x0][0x2c4], RZ ;  /* 0x0000b1000d0d7a24 */ /* 0x020fe200078e02ff */
[----:B--2---:R2:W3:Y:S02]  /*0ef0*/  @P0 R2UR UR18, R0 ;  /* 0x00000000001203c2 */ /* 0x0044e400000e0000 */
[----:B---3--:R-:W-:Y:S02]  /*0f00*/  @!UP0 UMOV UR18, UR11 ;  /* 0x0000000b00128c82 */ /* 0x008fe40008000000 */
[----:B------:R-:W-:Y:S02]  /*0f10*/  USHF.R.S32.HI UR14, URZ, 0x1f, UR18 ;  /* 0x0000001f3f0e7899 */ /* 0x000fe40008011412 */
[----:B------:R-:W-:Y:S02]  /*0f20*/  UIMAD.WIDE.U32 UR16, UR18, UR4, URZ ;  /* 0x00000004121072a5 */ /* 0x000fe4000f8e003f */
[----:B------:R-:W-:-:S04]  /*0f30*/  UIMAD UR14, UR14, UR4, URZ ;  /* 0x000000040e0e72a4 */ /* 0x000fc8000f8e023f */
[----:B------:R-:W-:Y:S01]  /*0f40*/  UIMAD UR14, UR18, UR5, UR14 ;  /* 0x00000005120e72a4 */ /* 0x000fe2000f8e020e */
[----:B--2---:R-:W-:-:S03]  /*0f50*/  LOP3.LUT R0, R18, 0xfffffff8, RZ, 0xc0, !PT ;  /* 0xfffffff812007812 */ /* 0x004fc600078ec0ff */
[----:B------:R-:W-:Y:S02]  /*0f60*/  UIADD3 UR14, UR17, UR14, URZ ;  /* 0x0000000e110e7290 */ /* 0x000fe4000fffe03f */
[----:B------:R-:W-:Y:S01]  /*0f70*/  USHF.R.S32.HI UR18, URZ, 0x1f, UR15 ;  /* 0x0000001f3f127899 */ /* 0x000fe2000801140f */
[----:B------:R-:W-:Y:S01]  /*0f80*/  IMAD.IADD R20, R89, 0x1, -R0 ;  /* 0x0000000159147824 */ /* 0x000fe200078e0a00 */
[----:B------:R-:W-:Y:S01]  /*0f90*/  ULDC.64 UR4, c[0x0][0x178] ;  /* 0x00005e0000047ab9 */ /* 0x000fe20000000a00 */
[----:B------:R-:W-:Y:S02]  /*0fa0*/  IMAD.U32 R0, RZ, RZ, UR6 ;  /* 0x00000006ff007e24 */ /* 0x000fe4000f8e00ff */
[----:B------:R-:W-:-:S04]  /*0fb0*/  IMAD R94, R20, 0x20, R21 ;  /* 0x00000020145e7824 */ /* 0x000fc800078e0215 */
[--C-:B------:R-:W-:Y:S01]  /*0fc0*/  IMAD R0, R0, 0x40, R94.reuse ;  /* 0x0000004000007824 */ /* 0x100fe200078e025e */
[----:B------:R-:W-:Y:S02]  /*0fd0*/  UIMAD UR18, UR18, UR4, URZ ;  /* 0x00000004121272a4 */ /* 0x000fe4000f8e023f */
[----:B------:R-:W-:Y:S01]  /*0fe0*/  UIMAD.WIDE.U32 UR20, UR15, UR4, URZ ;  /* 0x000000040f1472a5 */ /* 0x000fe2000f8e003f */
[----:B-1----:R-:W-:Y:S01]  /*0ff0*/  IMAD R4, R17, 0x80, R94 ;  /* 0x0000008011047824 */ /* 0x002fe200078e025e */
[----:B------:R-:W-:Y:S01]  /*1000*/  IADD3 R0, R0, -0x40, RZ ;  /* 0xffffffc000007810 */ /* 0x000fe20007ffe0ff */
[----:B------:R-:W-:Y:S01]  /*1010*/  IMAD.SHL.U32 R133, R20, 0x8, RZ ;  /* 0x0000000814857824 */ /* 0x000fe200078e00ff */
[----:B------:R-:W-:Y:S02]  /*1020*/  STL [R1+0x78], R94 ;  /* 0x0000785e01007387 */ /* 0x000fe40000100800 */
[C---:B------:R-:W-:Y:S02]  /*1030*/  ISETP.GE.AND P0, PT, R0.reuse, UR7, PT ;  /* 0x0000000700007c0c */ /* 0x040fe4000bf06270 */
[----:B------:R-:W-:-:S02]  /*1040*/  IADD3 R16, R0, UR10, RZ ;  /* 0x0000000a00107c10 */ /* 0x000fc4000fffe0ff */
[----:B------:R-:W-:-:S03]  /*1050*/  ISETP.GT.OR P0, PT, R94, 0x3f, P0 ;  /* 0x0000003f5e00780c */ /* 0x000fc60000704670 */
[----:B------:R-:W-:-:S04]  /*1060*/  @P1 IMAD.HI.U32 R0, R16, c[0x0][0x2bc], RZ ;  /* 0x0000af0010001a27 */ /* 0x000fc800078e00ff */
[----:B------:R-:W-:Y:S01]  /*1070*/  IMAD.MOV.U32 R12, RZ, RZ, R16 ;  /* 0x000000ffff0c7224 */ /* 0x000fe200078e0010 */
[----:B------:R-:W-:-:S05]  /*1080*/  @P1 SHF.R.U32.HI R12, RZ, c[0x0][0x2c0], R0 ;  /* 0x0000b000ff0c1a19 */ /* 0x000fca0000011600 */
[----:B------:R-:W-:-:S04]  /*1090*/  @!P0 IADD3 R0, P2, R12, UR16, RZ ;  /* 0x000000100c008c10 */ /* 0x000fc8000ff5e0ff */
[----:B------:R-:W-:Y:S02]  /*10a0*/  @!P0 LEA R2, P1, R0, c[0x0][0x2a0], 0x2 ;  /* 0x0000a80000028a11 */ /* 0x000fe400078210ff */
[----:B------:R-:W-:-:S04]  /*10b0*/  @!P0 LEA.HI.X.SX32 R3, R12, UR14, 0x1, P2 ;  /* 0x0000000e0c038c11 */ /* 0x000fc800090f0eff */
[----:B------:R-:W-:-:S05]  /*10c0*/  @!P0 LEA.HI.X R3, R0, c[0x0][0x2a4], R3, 0x2, P1 ;  /* 0x0000a90000038a11 */ /* 0x000fca00008f1403 */
[----:B------:R1:W2:Y:S01]  /*10d0*/  @!P0 LDG.E R19, [R2.64] ;  /* 0x0000000c02138981 */ /* 0x0002a2000c1e1900 */
[----:B------:R-:W-:Y:S01]  /*10e0*/  IMAD.MOV.U32 R0, RZ, RZ, c[0x0][0x2c4] ;  /* 0x0000b100ff007624 */ /* 0x000fe200078e00ff */
[----:B------:R-:W-:Y:S01]  /*10f0*/  UIMAD UR18, UR15, UR5, UR18 ;  /* 0x000000050f1272a4 */ /* 0x000fe2000f8e0212 */
[----:B------:R-:W-:Y:S01]  /*1100*/  IMAD R17, R17, 0x80, R21 ;  /* 0x0000008011117824 */ /* 0x000fe200078e0215 */
[C---:B------:R-:W-:Y:S01]  /*1110*/  IADD3 R56, R133.reuse, 0x40, RZ ;  /* 0x0000004085387810 */ /* 0x040fe20007ffe0ff */
[----:B------:R-:W-:Y:S01]  /*1120*/  ULDC.64 UR4, c[0x0][0x1b8] ;  /* 0x00006e0000047ab9 */ /* 0x000fe20000000a00 */
[----:B------:R-:W-:Y:S01]  /*1130*/  ISETP.NE.AND P0, PT, R0, 0x1, PT ;  /* 0x000000010000780c */ /* 0x000fe20003f05270 */
[----:B------:R-:W-:Y:S01]  /*1140*/  UIADD3 UR21, UR21, UR18, URZ ;  /* 0x0000001215157290 */ /* 0x000fe2000fffe03f */
[----:B------:R-:W-:Y:S01]  /*1150*/  IMAD.MOV.U32 R0, RZ, RZ, R4 ;  /* 0x000000ffff007224 */ /* 0x000fe200078e0004 */
[----:B------:R-:W-:Y:S01]  /*1160*/  UIMAD UR15, UR8, UR4, URZ ;  /* 0x00000004080f72a4 */ /* 0x000fe2000f8e023f */
[C---:B------:R-:W-:Y:S01]  /*1170*/  IADD3 R57, R133.reuse, 0x80, RZ ;  /* 0x0000008085397810 */ /* 0x040fe20007ffe0ff */
[----:B------:R-:W-:Y:S01]  /*1180*/  USHF.R.S32.HI UR18, URZ, 0x1f, UR11 ;  /* 0x0000001f3f127899 */ /* 0x000fe2000801140b */
[C---:B------:R-:W-:Y:S01]  /*1190*/  IADD3 R23, R133.reuse, 0xc0, RZ ;  /* 0x000000c085177810 */ /* 0x040fe20007ffe0ff */
[----:B------:R-:W-:Y:S01]  /*11a0*/  UIMAD UR15, UR9, UR5, UR15 ;  /* 0x00000005090f72a4 */ /* 0x000fe2000f8e020f */
[----:B------:R-:W-:Y:S01]  /*11b0*/  ISETP.GE.AND P4, PT, R133, c[0x0][0x198], PT ;  /* 0x0000660085007a0c */ /* 0x000fe20003f86270 */
[----:B------:R-:W-:Y:S01]  /*11c0*/  UIMAD.WIDE.U32 UR20, UR9, UR4, UR20 ;  /* 0x00000004091472a5 */ /* 0x000fe2000f8e0014 */
[----:B------:R-:W-:Y:S01]  /*11d0*/  ISETP.GE.AND P3, PT, R56, c[0x0][0x198], PT ;  /* 0x0000660038007a0c */ /* 0x000fe20003f66270 */
[----:B------:R-:W-:Y:S01]  /*11e0*/  USEL UR18, UR18, URZ, !UP1 ;  /* 0x0000003f12127287 */ /* 0x000fe2000c800000 */
[----:B------:R-:W-:Y:S01]  /*11f0*/  ISETP.GE.AND P2, PT, R57, c[0x0][0x198], PT ;  /* 0x0000660039007a0c */ /* 0x000fe20003f46270 */
[----:B------:R-:W-:Y:S01]  /*1200*/  ULDC.64 UR4, c[0x0][0x1c0] ;  /* 0x0000700000047ab9 */ /* 0x000fe20000000a00 */
[----:B------:R-:W-:Y:S01]  /*1210*/  ISETP.GE.AND P5, PT, R23, c[0x0][0x198], PT ;  /* 0x0000660017007a0c */ /* 0x000fe20003fa6270 */
[----:B------:R-:W-:Y:S01]  /*1220*/  UIMAD UR18, UR18, UR4, URZ ;  /* 0x00000004121272a4 */ /* 0x000fe2000f8e023f */
[----:B------:R-:W-:Y:S01]  /*1230*/  LOP3.LUT P6, RZ, R20, 0x2, RZ, 0xc0, !PT ;  /* 0x0000000214ff7812 */ /* 0x000fe200078cc0ff */
[----:B------:R-:W-:Y:S01]  /*1240*/  UIADD3 UR21, UR21, UR15, URZ ;  /* 0x0000000f15157290 */ /* 0x000fe2000fffe03f */
[----:B------:R-:W-:Y:S01]  /*1250*/  LEA.HI R88, R32, R89, RZ, 0x5 ;  /* 0x0000005920587211 */ /* 0x000fe200078f28ff */
[----:B-1----:R-:W-:Y:S01]  /*1260*/  @P0 IMAD.HI.U32 R2, R4, c[0x0][0x2c8], RZ ;  /* 0x0000b20004020a27 */ /* 0x002fe200078e00ff */
[----:B------:R-:W-:Y:S01]  /*1270*/  UIMAD UR5, UR19, UR5, UR18 ;  /* 0x00000005130572a4 */ /* 0x000fe2000f8e0212 */
[----:B------:R-:W-:Y:S01]  /*1280*/  SHF.R.S32.HI R93, RZ, 0x1f, R133 ;  /* 0x0000001fff5d7819 */ /* 0x000fe20000011485 */
[----:B------:R-:W-:Y:S01]  /*1290*/  UIMAD.WIDE.U32 UR20, UR19, UR4, UR20 ;  /* 0x00000004131472a5 */ /* 0x000fe2000f8e0014 */
[----:B------:R-:W-:Y:S01]  /*12a0*/  IMAD.SHL.U32 R232, R88, 0x20, RZ ;  /* 0x0000002058e87824 */ /* 0x000fe200078e00ff */
[----:B------:R-:W-:Y:S01]  /*12b0*/  @P0 SHF.R.U32.HI R0, RZ, c[0x0][0x2cc], R2 ;  /* 0x0000b300ff000a19 */ /* 0x000fe20000011602 */
[----:B------:R-:W-:-:S02]  /*12c0*/  UISETP.GE.AND UP0, UPT, UR7, 0x41, UPT ;  /* 0x000000410700788c */ /* 0x000fc4000bf06270 */
[----:B------:R-:W-:Y:S01]  /*12d0*/  UIADD3 UR5, UR21, UR5, URZ ;  /* 0x0000000515057290 */ /* 0x000fe2000fffe03f */
[--C-:B------:R-:W-:Y:S01]  /*12e0*/  SHF.R.S32.HI R6, RZ, 0x1f, R0.reuse ;  /* 0x0000001fff067819 */ /* 0x100fe20000011400 */
[----:B------:R-:W-:Y:S01]  /*12f0*/  IMAD.MOV R5, RZ, RZ, -R0 ;  /* 0x000000ffff057224 */ /* 0x000fe200078e0a00 */
[----:B------:R-:W-:Y:S01]  /*1300*/  LOP3.LUT R232, R232, 0x7ffffc00, RZ, 0xc0, !PT ;  /* 0x7ffffc00e8e87812 */ /* 0x000fe200078ec0ff */
[----:B------:R-:W-:Y:S02]  /*1310*/  IMAD.U32 R3, RZ, RZ, UR21 ;  /* 0x00000015ff037e24 */ /* 0x000fe4000f8e00ff */
[----:B------:R-:W-:Y:S02]  /*1320*/  IMAD.U32 R2, RZ, RZ, UR20 ;  /* 0x00000014ff027e24 */ /* 0x000fe4000f8e00ff */
[----:B------:R-:W-:Y:S01]  /*1330*/  IMAD.U32 R3, RZ, RZ, UR5 ;  /* 0x00000005ff037e24 */ /* 0x000fe2000f8e00ff */
[----:B------:R-:W-:Y:S01]  /*1340*/  ULDC.64 UR4, c[0x0][0x1e8] ;  /* 0x00007a0000047ab9 */ /* 0x000fe20000000a00 */
[----:B------:R-:W-:Y:S01]  /*1350*/  IMAD R6, R6, c[0x0][0x1b0], RZ ;  /* 0x00006c0006067a24 */ /* 0x000fe200078e02ff */
[----:B------:R-:W-:Y:S01]  /*1360*/  UIMAD UR15, UR8, UR4, URZ ;  /* 0x00000004080f72a4 */ /* 0x000fe2000f8e023f */
[----:B------:R-:W-:Y:S01]  /*1370*/  IMAD R4, R5, c[0x0][0x2c4], R4 ;  /* 0x0000b10005047a24 */ /* 0x000fe200078e0204 */
[----:B------:R-:W-:Y:S01]  /*1380*/  UIMAD.WIDE.U32 UR18, UR9, UR4, URZ ;  /* 0x00000004091272a5 */ /* 0x000fe2000f8e003f */
[C---:B------:R-:W-:Y:S01]  /*1390*/  IMAD R5, R0.reuse, c[0x0][0x1b4], R6 ;  /* 0x00006d0000057a24 */ /* 0x040fe200078e0206 */
[----:B------:R-:W-:Y:S01]  /*13a0*/  UIMAD UR15, UR9, UR5, UR15 ;  /* 0x00000005090f72a4 */ /* 0x000fe2000f8e020f */
[----:B------:R-:W-:Y:S01]  /*13b0*/  IMAD.WIDE.U32 R2, R0, c[0x0][0x1b0], R2 ;  /* 0x00006c0000027a25 */ /* 0x000fe200078e0002 */
[----:B------:R-:W-:Y:S01]  /*13c0*/  SHF.R.S32.HI R0, RZ, 0x1f, R4 ;  /* 0x0000001fff007819 */ /* 0x000fe20000011404 */
[----:B------:R-:W-:-:S02]  /*13d0*/  ULDC.64 UR4, c[0x0][0x210] ;  /* 0x0000840000047ab9 */ /* 0x000fc40000000a00 */
[----:B------:R-:W-:Y:S01]  /*13e0*/  IMAD.IADD R3, R3, 0x1, R5 ;  /* 0x0000000103037824 */ /* 0x000fe200078e0205 */
[----:B------:R-:W-:Y:S01]  /*13f0*/  UIADD3 UR15, UR19, UR15, URZ ;  /* 0x0000000f130f7290 */ /* 0x000fe2000fffe03f */
[----:B------:R-:W-:Y:S01]  /*1400*/  IMAD R0, R0, c[0x0][0x1a8], RZ ;  /* 0x00006a0000007a24 */ /* 0x000fe200078e02ff */
[----:B------:R-:W-:Y:S01]  /*1410*/  UIMAD.WIDE.U32 UR20, UR9, UR4, URZ ;  /* 0x00000004091472a5 */ /* 0x000fe2000f8e003f */
[----:B------:R-:W-:Y:S01]  /*1420*/  IMAD.SHL.U32 R5, R21, 0x40, RZ ;  /* 0x0000004015057824 */ /* 0x000fe200078e00ff */
[----:B------:R-:W-:Y:S01]  /*1430*/  UIMAD UR4, UR8, UR4, URZ ;  /* 0x00000004080472a4 */ /* 0x000fe2000f8e023f */
[C---:B------:R-:W-:Y:S02]  /*1440*/  IMAD R6, R4.reuse, c[0x0][0x1ac], R0 ;  /* 0x00006b0004067a24 */ /* 0x040fe400078e0200 */
[----:B------:R-:W-:Y:S01]  /*1450*/  IMAD.WIDE.U32 R2, R4, c[0x0][0x1a8], R2 ;  /* 0x00006a0004027a25 */ /* 0x000fe200078e0002 */
[----:B------:R-:W-:Y:S01]  /*1460*/  LOP3.LUT R0, R5, 0x1c0, RZ, 0xc0, !PT ;  /* 0x000001c005007812 */ /* 0x000fe200078ec0ff */
[----:B------:R-:W-:-:S02]  /*1470*/  UIMAD UR5, UR9, UR5, UR4 ;  /* 0x00000005090572a4 */ /* 0x000fc4000f8e0204 */
[----:B------:R-:W-:Y:S01]  /*1480*/  ULEA UR4, UR6, 0xffffffc0, 0x6 ;  /* 0xffffffc006047891 */ /* 0x000fe2000f8e303f */
[----:B------:R-:W-:Y:S01]  /*1490*/  SHF.R.U32.HI R5, RZ, 0x3, R0 ;  /* 0x00000003ff057819 */ /* 0x000fe20000011600 */
[----:B------:R-:W-:Y:S01]  /*14a0*/  UIADD3 UR5, UR21, UR5, URZ ;  /* 0x0000000515057290 */ /* 0x000fe2000fffe03f */
[----:B------:R-:W-:Y:S01]  /*14b0*/  LOP3.LUT R4, R0, 0x38, R133, 0xf8, !PT ;  /* 0x0000003800047812 */ /* 0x000fe200078ef885 */
[----:B------:R-:W-:Y:S01]  /*14c0*/  IMAD.IADD R0, R3, 0x1, R6 ;  /* 0x0000000103007824 */ /* 0x000fe200078e0206 */
[----:B------:R-:W-:Y:S01]  /*14d0*/  LEA R15, P0, R2, c[0x0][0x160], 0x1 ;  /* 0x00005800020f7a11 */ /* 0x000fe200078008ff */
[----:B------:R-:W-:Y:S01]  /*14e0*/  UIADD3 UR4, UR7, -UR4, URZ ;  /* 0x8000000407047290 */ /* 0x000fe2000fffe03f */
[----:B------:R-:W-:Y:S02]  /*14f0*/  LEA.HI R3, R32, R89, RZ, 0x6 ;  /* 0x0000005920037211 */ /* 0x000fe400078f30ff */
[----:B------:R-:W-:Y:S02]  /*1500*/  LEA.HI.X R14, R2, c[0x0][0x164], R0, 0x1, P0 ;  /* 0x00005900020e7a11 */ /* 0x000fe400000f0c00 */
[----:B------:R-:W-:Y:S01]  /*1510*/  SHFL.IDX PT, R2, R15, RZ, 0x181f ;  /* 0x00181fff0f027589 */ /* 0x000fe200000e0000 */
[----:B------:R-:W-:Y:S01]  /*1520*/  IMAD.SHL.U32 R0, R3, 0x8, RZ ;  /* 0x0000000803007824 */ /* 0x000fe200078e00ff */
[----:B------:R-:W-:-:S02]  /*1530*/  LOP3.LUT R4, R4, R5, RZ, 0x3c, !PT ;  /* 0x0000000504047212 */ /* 0x000fc400078e3cff */
[----:B------:R-:W1:Y:S01]  /*1540*/  SHFL.IDX PT, R3, R14, RZ, 0x181f ;  /* 0x00181fff0e037589 */ /* 0x000e6200000e0000 */
[----:B------:R-:W-:Y:S02]  /*1550*/  ISETP.GE.AND P0, PT, R17, R13, PT ;  /* 0x0000000d1100720c */ /* 0x000fe40003f06270 */
[----:B------:R-:W-:Y:S02]  /*1560*/  LOP3.LUT R6, R4, 0xfffffe00, R0, 0xf8, !PT ;  /* 0xfffffe0004067812 */ /* 0x000fe400078ef800 */
[----:B------:R-:W-:Y:S02]  /*1570*/  SHF.R.S32.HI R5, RZ, 0x1f, R56 ;  /* 0x0000001fff057819 */ /* 0x000fe40000011438 */
[----:B------:R-:W-:Y:S01]  /*1580*/  SHF.R.S32.HI R4, RZ, 0x1f, R57 ;  /* 0x0000001fff047819 */ /* 0x000fe20000011439 */
[----:B------:R-:W-:Y:S01]  /*1590*/  IMAD.SHL.U32 R90, R6, 0x2, RZ ;  /* 0x00000002065a7824 */ /* 0x000fe200078e00ff */
[----:B------:R-:W-:Y:S02]  /*15a0*/  SHF.R.S32.HI R0, RZ, 0x1f, R23 ;  /* 0x0000001fff007819 */ /* 0x000fe40000011417 */
[----:B------:R-:W-:-:S02]  /*15b0*/  LEA.HI R5, R5, R56, RZ, 0x3 ;  /* 0x0000003805057211 */ /* 0x000fc400078f18ff */
[----:B------:R-:W-:Y:S02]  /*15c0*/  LEA.HI R4, R4, R57, RZ, 0x3 ;  /* 0x0000003904047211 */ /* 0x000fe400078f18ff */
[----:B------:R-:W-:Y:S02]  /*15d0*/  LEA.HI R0, R0, R23, RZ, 0x3 ;  /* 0x0000001700007211 */ /* 0x000fe400078f18ff */
[----:B------:R-:W-:Y:S02]  /*15e0*/  LOP3.LUT R176, R5, 0xfffffff8, RZ, 0xc0, !PT ;  /* 0xfffffff805b07812 */ /* 0x000fe400078ec0ff */
[----:B------:R-:W-:Y:S01]  /*15f0*/  LOP3.LUT R177, R4, 0xfffffff8, RZ, 0xc0, !PT ;  /* 0xfffffff804b17812 */ /* 0x000fe200078ec0ff */
[----:B------:R-:W-:Y:S01]  /*1600*/  SHFL.IDX PT, R5, R14, 0x1, 0x181f ;  /* 0x00381f000e057f89 */ /* 0x000fe200000e0000 */
[----:B------:R-:W-:Y:S02]  /*1610*/  LOP3.LUT R178, R0, 0xfffffff8, RZ, 0xc0, !PT ;  /* 0xfffffff800b27812 */ /* 0x000fe400078ec0ff */
[----:B------:R-:W-:Y:S01]  /*1620*/  IADD3 R0, R17, 0x20, RZ ;  /* 0x0000002011007810 */ /* 0x000fe20007ffe0ff */
[----:B------:R-:W3:Y:S01]  /*1630*/  SHFL.IDX PT, R4, R15, 0x1, 0x181f ;  /* 0x00381f000f047f89 */ /* 0x000ee200000e0000 */
[----:B-1----:R-:W-:Y:S01]  /*1640*/  @!P0 IMAD.WIDE R10, R133, 0x2, R2 ;  /* 0x00000002850a8825 */ /* 0x002fe200078e0202 */
[----:B------:R-:W-:-:S02]  /*1650*/  IADD3 R21, -R21, UR4, RZ ;  /* 0x0000000415157c10 */ /* 0x000fc4000fffe1ff */
[----:B------:R-:W-:Y:S01]  /*1660*/  SHF.R.S32.HI R179, RZ, 0x1f, R176 ;  /* 0x0000001fffb37819 */ /* 0x000fe200000114b0 */
[----:B------:R-:W-:Y:S01]  /*1670*/  @!P0 IMAD.WIDE R8, R176, 0x2, R2 ;  /* 0x00000002b0088825 */ /* 0x000fe200078e0202 */
[----:B------:R1:W-:Y:S01]  /*1680*/  @!P0 LDGSTS.E.BYPASS.LTC128B.128 [R90+0x100], [R10.64], !P4 ;  /* 0x001000000a5a8fae */ /* 0x0003e2000e101d4c */
[----:B------:R-:W-:Y:S02]  /*1690*/  SHF.R.S32.HI R92, RZ, 0x1f, R177 ;  /* 0x0000001fff5c7819 */ /* 0x000fe400000114b1 */
[----:B------:R-:W-:Y:S01]  /*16a0*/  @!P0 IMAD.WIDE R6, R177, 0x2, R2 ;  /* 0x00000002b1068825 */ /* 0x000fe200078e0202 */
[----:B------:R3:W-:Y:S01]  /*16b0*/  @!P0 LDGSTS.E.BYPASS.LTC128B.128 [R90+0x4100], [R8.64], !P3 ;  /* 0x04100000085a8fae */ /* 0x0007e2000d901d4c */
[----:B------:R-:W-:Y:S02]  /*16c0*/  SHF.R.S32.HI R91, RZ, 0x1f, R178 ;  /* 0x0000001fff5b7819 */ /* 0x000fe400000114b2 */
[----:B------:R-:W-:Y:S01]  /*16d0*/  @!P0 IMAD.WIDE R2, R178, 0x2, R2 ;  /* 0x00000002b2028825 */ /* 0x000fe200078e0202 */
[----:B------:R4:W-:Y:S04]  /*16e0*/  @!P0 LDGSTS.E.BYPASS.LTC128B.128 [R90+0x8100], [R6.64], !P2 ;  /* 0x08100000065a8fae */ /* 0x0009e8000d101d4c */
[----:B------:R4:W-:Y:S01]  /*16f0*/  @!P0 LDGSTS.E.BYPASS.LTC128B.128 [R90+0xc100], [R2.64], !P5 ;  /* 0x0c100000025a8fae */ /* 0x0009e2000e901d4c */
[----:B------:R-:W-:Y:S01]  /*1700*/  ISETP.GE.AND P0, PT, R0, R13, PT ;  /* 0x0000000d0000720c */ /* 0x000fe20003f06270 */
[----:B------:R-:W-:-:S04]  /*1710*/  IMAD.MOV R0, RZ, RZ, -R12 ;  /* 0x000000ffff007224 */ /* 0x000fc800078e0a0c */
[----:B------:R-:W-:Y:S01]  /*1720*/  IMAD R22, R0, c[0x0][0x2b8], R16 ;  /* 0x0000ae0000167a24 */ /* 0x000fe200078e0210 */
[----:B------:R-:W-:-:S04]  /*1730*/  IADD3 R0, R17, 0x40, RZ ;  /* 0x0000004011007810 */ /* 0x000fc80007ffe0ff */
[----:B-1----:R-:W-:-:S03]  /*1740*/  SHF.R.S32.HI R10, RZ, 0x1f, R22 ;  /* 0x0000001fff0a7819 */ /* 0x002fc60000011416 */
[----:B---3--:R-:W-:-:S04]  /*1750*/  @!P0 IMAD.WIDE R8, R176, 0x2, R4 ;  /* 0x00000002b0088825 */ /* 0x008fc800078e0204 */
[--C-:B----4-:R-:W-:Y:S01]  /*1760*/  @!P0 IMAD.WIDE R6, R133, 0x2, R4.reuse ;  /* 0x0000000285068825 */ /* 0x110fe200078e0204 */
[----:B------:R-:W-:Y:S04]  /*1770*/  SHFL.IDX PT, R2, R15, 0x2, 0x181f ;  /* 0x00581f000f027f89 */ /* 0x000fe800000e0000 */
[----:B------:R-:W1:Y:S04]  /*1780*/  SHFL.IDX PT, R3, R14, 0x2, 0x181f ;  /* 0x00581f000e037f89 */ /* 0x000e6800000e0000 */
[----:B------:R3:W-:Y:S04]  /*1790*/  @!P0 LDGSTS.E.BYPASS.LTC128B.128 [R90+0x1100], [R6.64], !P4 ;  /* 0x01100000065a8fae */ /* 0x0007e8000e101d4c */
[----:B------:R1:W-:Y:S01]  /*17a0*/  @!P0 LDGSTS.E.BYPASS.LTC128B.128 [R90+0x5100], [R8.64], !P3 ;  /* 0x05100000085a8fae */ /* 0x0003e2000d901d4c */
[----:B---3--:R-:W-:-:S04]  /*17b0*/  @!P0 IMAD.WIDE R6, R177, 0x2, R4 ;  /* 0x00000002b1068825 */ /* 0x008fc800078e0204 */
[----:B------:R-:W-:Y:S01]  /*17c0*/  @!P0 IMAD.WIDE R4, R178, 0x2, R4 ;  /* 0x00000002b2048825 */ /* 0x000fe200078e0204 */
[----:B------:R3:W-:Y:S04]  /*17d0*/  @!P0 LDGSTS.E.BYPASS.LTC128B.128 [R90+0x9100], [R6.64], !P2 ;  /* 0x09100000065a8fae */ /* 0x0007e8000d101d4c */
[----:B------:R4:W-:Y:S01]  /*17e0*/  @!P0 LDGSTS.E.BYPASS.LTC128B.128 [R90+0xd100], [R4.64], !P5 ;  /* 0x0d100000045a8fae */ /* 0x0009e2000e901d4c */
[----:B------:R-:W-:Y:S01]  /*17f0*/  ISETP.GE.AND P0, PT, R0, R13, PT ;  /* 0x0000000d0000720c */ /* 0x000fe20003f06270 */
[----:B------:R-:W-:-:S04]  /*1800*/  IMAD R0, R10, c[0x0][0x1e0], RZ ;  /* 0x000078000a007a24 */ /* 0x000fc800078e02ff */
[----:B------:R-:W-:-:S08]  /*1810*/  IMAD R0, R22, c[0x0][0x1e4], R0 ;  /* 0x0000790016007a24 */ /* 0x000fd000078e0200 */
[----:B-1----:R-:W-:-:S05]  /*1820*/  @!P0 IMAD.WIDE R8, R133, 0x2, R2 ;  /* 0x0000000285088825 */ /* 0x002fca00078e0202 */
[----:B------:R1:W-:Y:S01]  /*1830*/  @!P0 LDGSTS.E.BYPASS.LTC128B.128 [R90+0x2100], [R8.64], !P4 ;  /* 0x02100000085a8fae */ /* 0x0003e2000e101d4c */
[----:B---3--:R-:W-:-:S04]  /*1840*/  @!P0 IMAD.WIDE R6, R176, 0x2, R2 ;  /* 0x00000002b0068825 */ /* 0x008fc800078e0202 */
[----:B----4-:R-:W-:Y:S01]  /*1850*/  IMAD.WIDE.U32 R4, R22, c[0x0][0x1e0], RZ ;  /* 0x0000780016047a25 */ /* 0x010fe200078e00ff */
[----:B------:R3:W-:Y:S03]  /*1860*/  @!P0 LDGSTS.E.BYPASS.LTC128B.128 [R90+0x6100], [R6.64], !P3 ;  /* 0x06100000065a8fae */ /* 0x0007e6000d901d4c */
[----:B------:R-:W-:Y:S02]  /*1870*/  IMAD.IADD R5, R5, 0x1, R0 ;  /* 0x0000000105057824 */ /* 0x000fe400078e0200 */
[----:B-1----:R-:W-:-:S04]  /*1880*/  @!P0 IMAD.WIDE R8, R177, 0x2, R2 ;  /* 0x00000002b1088825 */ /* 0x002fc800078e0202 */
[----:B------:R-:W-:Y:S01]  /*1890*/  @!P0 IMAD.WIDE R2, R178, 0x2, R2 ;  /* 0x00000002b2028825 */ /* 0x000fe200078e0202 */
[----:B------:R1:W-:Y:S03]  /*18a0*/  @!P0 LDGSTS.E.BYPASS.LTC128B.128 [R90+0xa100], [R8.64], !P2 ;  /* 0x0a100000085a8fae */ /* 0x0003e6000d101d4c */
[----:B---3--:R-:W-:Y:S01]  /*18b0*/  IMAD R6, R10, c[0x0][0x208], RZ ;  /* 0x000082000a067a24 */ /* 0x008fe200078e02ff */
[----:B------:R3:W-:Y:S03]  /*18c0*/  @!P0 LDGSTS.E.BYPASS.LTC128B.128 [R90+0xe100], [R2.64], !P5 ;  /* 0x0e100000025a8fae */ /* 0x0007e6000e901d4c */
[----:B------:R-:W-:Y:S01]  /*18d0*/  IMAD R6, R22, c[0x0][0x20c], R6 ;  /* 0x0000830016067a24 */ /* 0x000fe200078e0206 */
[----:B-1----:R-:W-:-:S04]  /*18e0*/  IADD3 R8, R17, 0x60, RZ ;  /* 0x0000006011087810 */ /* 0x002fc80007ffe0ff */
[----:B------:R-:W-:Y:S01]  /*18f0*/  ISETP.GE.AND P1, PT, R8, R13, PT ;  /* 0x0000000d0800720c */ /* 0x000fe20003f26270 */
[----:B---3--:R-:W-:-:S04]  /*1900*/  IMAD.WIDE.U32 R2, R22, c[0x0][0x208], RZ ;  /* 0x0000820016027a25 */ /* 0x008fc800078e00ff */
[----:B------:R-:W-:Y:S02]  /*1910*/  IMAD.IADD R3, R3, 0x1, R6 ;  /* 0x0000000103037824 */ /* 0x000fe400078e0206 */
[----:B------:R-:W-:Y:S01]  /*1920*/  SHFL.IDX PT, R6, R15, 0x3, 0x181f ;  /* 0x00781f000f067f89 */ /* 0x000fe200000e0000 */
[----:B--2---:R-:W-:Y:S01]  /*1930*/  SHF.R.S32.HI R9, RZ, 0x1f, R19 ;  /* 0x0000001fff097819 */ /* 0x004fe20000011413 */
[----:B------:R-:W-:Y:S02]  /*1940*/  IMAD.WIDE.U32 R4, R19, c[0x0][0x1f0], R4 ;  /* 0x00007c0013047a25 */ /* 0x000fe400078e0004 */
[----:B------:R1:W-:Y:S02]  /*1950*/  STL [R1+0x44], R19 ;  /* 0x0000441301007387 */ /* 0x0003e40000100800 */
[----:B------:R-:W-:Y:S02]  /*1960*/  IMAD R0, R9, c[0x0][0x1f0], RZ ;  /* 0x00007c0009007a24 */ /* 0x000fe400078e02ff */
[----:B------:R-:W-:Y:S01]  /*1970*/  STL [R1+0x40], R90 ;  /* 0x0000405a01007387 */ /* 0x000fe20000100800 */
[----:B------:R-:W-:-:S03]  /*1980*/  IMAD.WIDE.U32 R2, R19, c[0x0][0x218], R2 ;  /* 0x0000860013027a25 */ /* 0x000fc600078e0002 */
[----:B------:R-:W-:Y:S01]  /*1990*/  STL [R1+0x48], R22 ;  /* 0x0000481601007387 */ /* 0x000fe20000100800 */
[----:B------:R-:W-:Y:S01]  /*19a0*/  IMAD R7, R19, c[0x0][0x1f4], R0 ;  /* 0x00007d0013077a24 */ /* 0x000fe200078e0200 */
[----:B------:R-:W-:-:S04]  /*19b0*/  IADD3 R0, P0, R4, UR18, RZ ;  /* 0x0000001204007c10 */ /* 0x000fc8000ff1e0ff */
[----:B------:R-:W-:Y:S02]  /*19c0*/  IADD3.X R4, R5, UR15, R7, P0, !PT ;  /* 0x0000000f05047c10 */ /* 0x000fe400087fe407 */
[----:B------:R-:W-:Y:S01]  /*19d0*/  LEA R13, P0, R0, c[0x0][0x1c8], 0x1 ;  /* 0x00007200000d7a11 */ /* 0x000fe200078008ff */
[----:B------:R-:W2:Y:S01]  /*19e0*/  SHFL.IDX PT, R7, R14, 0x3, 0x181f ;  /* 0x00781f000e077f89 */ /* 0x000ea200000e0000 */
[----:B------:R-:W-:Y:S02]  /*19f0*/  LEA.HI R5, R32, R89, RZ, 0x4 ;  /* 0x0000005920057211 */ /* 0x000fe400078f20ff */
[----:B------:R-:W-:Y:S01]  /*1a00*/  LEA.HI.X R12, R0, c[0x0][0x1cc], R4, 0x1, P0 ;  /* 0x00007300000c7a11 */ /* 0x000fe200000f0c04 */
[----:B------:R-:W-:Y:S01]  /*1a10*/  IMAD R4, R9, c[0x0][0x218], RZ ;  /* 0x0000860009047a24 */ /* 0x000fe200078e02ff */
[----:B------:R-:W-:Y:S01]  /*1a20*/  LOP3.LUT R0, R5, 0xfffffff0, RZ, 0xc0, !PT ;  /* 0xfffffff005007812 */ /* 0x000fe200078ec0ff */
[----:B------:R-:W-:Y:S01]  /*1a30*/  IMAD.SHL.U32 R9, R20, 0x40, RZ ;  /* 0x0000004014097824 */ /* 0x000fe200078e00ff */
[----:B------:R-:W-:Y:S01]  /*1a40*/  SHF.R.S32.HI R10, RZ, 0x4, R5 ;  /* 0x00000004ff0a7819 */ /* 0x000fe20000011405 */
[----:B------:R-:W-:Y:S01]  /*1a50*/  IMAD R4, R19, c[0x0][0x21c], R4 ;  /* 0x0000870013047a24 */ /* 0x000fe200078e0204 */
[----:B------:R-:W-:Y:S01]  /*1a60*/  IADD3 R8, P0, R2, UR20, RZ ;  /* 0x0000001402087c10 */ /* 0x000fe2000ff1e0ff */
[----:B------:R-:W-:Y:S01]  /*1a70*/  IMAD.IADD R2, R89, 0x1, -R0 ;  /* 0x0000000159027824 */ /* 0x000fe200078e0a00 */
[----:B------:R-:W-:-:S02]  /*1a80*/  LEA.HI R5, R5, R10, RZ, 0x1 ;  /* 0x0000000a05057211 */ /* 0x000fc400078f08ff */
[----:B------:R-:W-:Y:S02]  /*1a90*/  LOP3.LUT R0, R9, 0x1c0, RZ, 0xc0, !PT ;  /* 0x000001c009007812 */ /* 0x000fe400078ec0ff */
[----:B------:R-:W-:Y:S02]  /*1aa0*/  IADD3.X R9, R3, UR5, R4, P0, !PT ;  /* 0x0000000503097c10 */ /* 0x000fe400087fe404 */
[----:B------:R-:W-:Y:S02]  /*1ab0*/  LOP3.LUT R4, R5, 0xfffffffe, RZ, 0xc0, !PT ;  /* 0xfffffffe05047812 */ /* 0x000fe400078ec0ff */
[----:B------:R-:W-:Y:S02]  /*1ac0*/  LOP3.LUT R5, R0, 0x8, R18, 0xf8, !PT ;  /* 0x0000000800057812 */ /* 0x000fe400078ef812 */
[----:B------:R-:W-:Y:S01]  /*1ad0*/  SHF.R.U32.HI R0, RZ, 0x3, R0 ;  /* 0x00000003ff007819 */ /* 0x000fe20000011600 */
[----:B-1----:R-:W-:Y:S01]  /*1ae0*/  IMAD.IADD R19, R10, 0x1, -R4 ;  /* 0x000000010a137824 */ /* 0x002fe200078e0a04 */
[----:B------:R-:W-:-:S02]  /*1af0*/  LEA R3, P0, R8, c[0x0][0x1f8], 0x1 ;  /* 0x00007e0008037a11 */ /* 0x000fc400078008ff */
[----:B------:R-:W-:Y:S02]  /*1b00*/  SHF.R.S32.HI R11, RZ, 0x1f, R2 ;  /* 0x0000001fff0b7819 */ /* 0x000fe40000011402 */
[----:B------:R-:W-:Y:S01]  /*1b10*/  LOP3.LUT R5, R5, R0, RZ, 0x3c, !PT ;  /* 0x0000000005057212 */ /* 0x000fe200078e3cff */
[----:B------:R-:W1:Y:S01]  /*1b20*/  SHFL.IDX PT, R17, R3, RZ, 0x181f ;  /* 0x00181fff03117589 */ /* 0x000e6200000e0000 */
[----:B------:R-:W-:Y:S01]  /*1b30*/  LEA.HI.X R0, R8, c[0x0][0x1fc], R9, 0x1, P0 ;  /* 0x00007f0008007a11 */ /* 0x000fe200000f0c09 */
[--C-:B--2---:R-:W-:Y:S01]  /*1b40*/  @!P1 IMAD.WIDE R8, R133, 0x2, R6.reuse ;  /* 0x0000000285089825 */ /* 0x104fe200078e0206 */
[----:B------:R-:W-:Y:S01]  /*1b50*/  LEA.HI R22, R11, R2, RZ, 0x3 ;  /* 0x000000020b167211 */ /* 0x000fe200078f18ff */
[----:B------:R2:W-:Y:S01]  /*1b60*/  SHFL.IDX PT, R15, R3, 0x1, 0x181f ;  /* 0x00381f00030f7f89 */ /* 0x0005e200000e0000 */
[----:B------:R-:W-:Y:S01]  /*1b70*/  ISETP.GE.AND P0, PT, R21, 0x1, PT ;  /* 0x000000011500780c */ /* 0x000fe20003f06270 */
[----:B------:R-:W-:Y:S01]  /*1b80*/  @!P1 IMAD.WIDE R10, R177, 0x2, R6 ;  /* 0x00000002b10a9825 */ /* 0x000fe200078e0206 */
[----:B------:R-:W-:Y:S01]  /*1b90*/  LOP3.LUT R4, R22, 0xfffffff8, RZ, 0xc0, !PT ;  /* 0xfffffff816047812 */ /* 0x000fe200078ec0ff */
[----:B------:R-:W-:Y:S04]  /*1ba0*/  SHFL.IDX PT, R16, R0, RZ, 0x181f ;  /* 0x00181fff00107589 */ /* 0x000fe800000e0000 */
[----:B------:R3:W-:Y:S01]  /*1bb0*/  SHFL.IDX PT, R14, R0, 0x1, 0x181f ;  /* 0x00381f00000e7f89 */ /* 0x0007e200000e0000 */
[----:B------:R-:W-:-:S03]  /*1bc0*/  IMAD.IADD R18, R2, 0x1, -R4 ;  /* 0x0000000102127824 */ /* 0x000fc600078e0a04 */
[----:B------:R-:W-:Y:S04]  /*1bd0*/  SHFL.IDX PT, R4, R13, RZ, 0x181f ;  /* 0x00181fff0d047589 */ /* 0x000fe800000e0000 */
[----:B------:R4:W-:Y:S01]  /*1be0*/  @!P1 LDGSTS.E.BYPASS.LTC128B.128 [R90+0x3100], [R8.64], !P4 ;  /* 0x03100000085a9fae */ /* 0x0009e2000e101d4c */
[----:B------:R-:W-:Y:S01]  /*1bf0*/  ISETP.GE.AND P4, PT, R56, c[0x0][0x1d4], PT ;  /* 0x0000750038007a0c */ /* 0x000fe20003f86270 */
[----:B--2---:R-:W-:-:S04]  /*1c00*/  @!P1 IMAD.WIDE R2, R176, 0x2, R6 ;  /* 0x00000002b0029825 */ /* 0x004fc800078e0206 */
[----:B------:R-:W-:Y:S01]  /*1c10*/  @!P1 IMAD.WIDE R6, R178, 0x2, R6 ;  /* 0x00000002b2069825 */ /* 0x000fe200078e0206 */
[----:B------:R2:W-:Y:S03]  /*1c20*/  @!P1 LDGSTS.E.BYPASS.LTC128B.128 [R90+0x7100], [R2.64], !P3 ;  /* 0x07100000025a9fae */ /* 0x0005e6000d901d4c */
[----:B---3--:R-:W-:Y:S01]  /*1c30*/  IMAD R0, R19, 0x200, R5 ;  /* 0x0000020013007824 */ /* 0x008fe200078e0205 */
[----:B------:R3:W-:Y:S03]  /*1c40*/  @!P1 LDGSTS.E.BYPASS.LTC128B.128 [R90+0xb100], [R10.64], !P2 ;  /* 0x0b1000000a5a9fae */ /* 0x0007e6000d101d4c */
[----:B------:R-:W-:Y:S01]  /*1c50*/  IMAD.SHL.U32 R134, R0, 0x2, RZ ;  /* 0x0000000200867824 */ /* 0x000fe200078e00ff */
[----:B------:R-:W3:Y:S04]  /*1c60*/  SHFL.IDX PT, R5, R12, RZ, 0x181f ;  /* 0x00181fff0c057589 */ /* 0x000ee800000e0000 */
[----:B------:R4:W-:Y:S01]  /*1c70*/  @!P1 LDGSTS.E.BYPASS.LTC128B.128 [R90+0xf100], [R6.64], !P5 ;  /* 0x0f100000065a9fae */ /* 0x0009e2000e901d4c */
[----:B------:R-:W-:-:S02]  /*1c80*/  ISETP.GE.AND P5, PT, R133, c[0x0][0x1d4], PT ;  /* 0x0000750085007a0c */ /* 0x000fc40003fa6270 */
[C---:B------:R-:W-:Y:S01]  /*1c90*/  IADD3 R0, R134.reuse, 0x10100, RZ ;  /* 0x0001010086007810 */ /* 0x040fe20007ffe0ff */
[----:B------:R-:W0:Y:S01]  /*1ca0*/  LDGDEPBAR ;  /* 0x00000000000079af */ /* 0x000e220000000000 */
[----:B------:R-:W-:Y:S02]  /*1cb0*/  IADD3 R96, R134, 0x10120, RZ ;  /* 0x0001012086607810 */ /* 0x000fe40007ffe0ff */
[----:B------:R-:W-:Y:S01]  /*1cc0*/  @P6 IADD3 R96, R0, -0x20, RZ ;  /* 0xffffffe000606810 */ /* 0x000fe20007ffe0ff */
[----:B------:R-:W-:Y:S01]  /*1cd0*/  IMAD.SHL.U32 R0, R18, 0x40, RZ ;  /* 0x0000004012007824 */ /* 0x000fe200078e00ff */
[----:B------:R-:W-:-:S03]  /*1ce0*/  ISETP.GE.AND P6, PT, R133, c[0x0][0x1d4], PT ;  /* 0x0000750085007a0c */ /* 0x000fc60003fc6270 */
[----:B------:R-:W-:Y:S01]  /*1cf0*/  STL [R1], R96 ;  /* 0x0000006001007387 */ /* 0x000fe20000100800 */
[----:B------:R-:W-:Y:S01]  /*1d00*/  LOP3.LUT R0, R0, 0x1c0, RZ, 0xc0, !PT ;  /* 0x000001c000007812 */ /* 0x000fe200078ec0ff */
[----:B--2---:R-:W-:-:S05]  /*1d10*/  IMAD.WIDE R2, R133, 0x2, RZ ;  /* 0x0000000285027825 */ /* 0x004fca00078e02ff */
[----:B-1----:R-:W-:Y:S01]  /*1d20*/  IADD3 R30, P3, R17, R2, RZ ;  /* 0x00000002111e7210 */ /* 0x002fe20007f7e0ff */
[----:B---3--:R-:W-:Y:S01]  /*1d30*/  @P0 IMAD.WIDE R10, R176, 0x2, R4 ;  /* 0x00000002b00a0825 */ /* 0x008fe200078e0204 */
[----:B------:R-:W-:Y:S02]  /*1d40*/  IADD3 R28, P2, R2, R15, RZ ;  /* 0x0000000f021c7210 */ /* 0x000fe40007f5e0ff */
[----:B------:R-:W-:Y:S01]  /*1d50*/  SHFL.IDX PT, R2, R13, 0x1, 0x181f ;  /* 0x00381f000d027f89 */ /* 0x000fe200000e0000 */
[----:B------:R-:W-:Y:S01]  /*1d60*/  IMAD.X R31, R16, 0x1, R3, P3 ;  /* 0x00000001101f7824 */ /* 0x000fe200018e0603 */
[----:B------:R-:W-:Y:S01]  /*1d70*/  ISETP.GE.AND P3, PT, R57, c[0x0][0x1d4], PT ;  /* 0x0000750039007a0c */ /* 0x000fe20003f66270 */
[----:B------:R-:W-:Y:S01]  /*1d80*/  IMAD.X R29, R3, 0x1, R14, P2 ;  /* 0x00000001031d7824 */ /* 0x000fe200010e060e */
[----:B------:R-:W-:Y:S01]  /*1d90*/  ISETP.GE.AND P2, PT, R23, c[0x0][0x1d4], PT ;  /* 0x0000750017007a0c */ /* 0x000fe20003f46270 */
[----:B------:R1:W2:Y:S01]  /*1da0*/  SHFL.IDX PT, R3, R12, 0x1, 0x181f ;  /* 0x00381f000c037f89 */ /* 0x0002a200000e0000 */
[----:B----4-:R-:W-:-:S04]  /*1db0*/  @P0 IMAD.WIDE R8, R177, 0x2, R4 ;  /* 0x00000002b1080825 */ /* 0x010fc800078e0204 */
[----:B------:R-:W-:-:S05]  /*1dc0*/  IMAD.WIDE R6, R176, 0x2, RZ ;  /* 0x00000002b0067825 */ /* 0x000fca00078e02ff */
[----:B------:R-:W-:-:S05]  /*1dd0*/  IADD3 R26, P1, R17, R6, RZ ;  /* 0x00000006111a7210 */ /* 0x000fca0007f3e0ff */
[----:B------:R-:W-:Y:S01]  /*1de0*/  IMAD.X R27, R16, 0x1, R7, P1 ;  /* 0x00000001101b7824 */ /* 0x000fe200008e0607 */
[----:B------:R-:W-:-:S05]  /*1df0*/  IADD3 R24, P1, R6, R15, RZ ;  /* 0x0000000f06187210 */ /* 0x000fca0007f3e0ff */
[----:B------:R-:W-:Y:S02]  /*1e00*/  IMAD.X R25, R7, 0x1, R14, P1 ;  /* 0x0000000107197824 */ /* 0x000fe400008e060e */
[----:B-1----:R-:W-:-:S04]  /*1e10*/  @P0 IMAD.WIDE R12, R133, 0x2, R4 ;  /* 0x00000002850c0825 */ /* 0x002fc800078e0204 */
[----:B------:R-:W-:Y:S01]  /*1e20*/  @P0 IMAD.WIDE R4, R178, 0x2, R4 ;  /* 0x00000002b2040825 */ /* 0x000fe200078e0204 */
[----:B------:R1:W-:Y:S04]  /*1e30*/  @P0 LDGSTS.E.BYPASS.LTC128B.128 [R90+0x10100], [R12.64], !P5 ;  /* 0x101000000c5a0fae */ /* 0x0003e8000e901d4c */
[----:B------:R3:W-:Y:S04]  /*1e40*/  @P0 LDGSTS.E.BYPASS.LTC128B.128 [R90+0x12100], [R10.64], !P4 ;  /* 0x121000000a5a0fae */ /* 0x0007e8000e101d4c */
[----:B------:R4:W-:Y:S04]  /*1e50*/  @P0 LDGSTS.E.BYPASS.LTC128B.128 [R90+0x14100], [R8.64], !P3 ;  /* 0x14100000085a0fae */ /* 0x0009e8000d901d4c */
[----:B------:R1:W-:Y:S01]  /*1e60*/  @P0 LDGSTS.E.BYPASS.LTC128B.128 [R90+0x16100], [R4.64], !P2 ;  /* 0x16100000045a0fae */ /* 0x0003e2000d101d4c */
[----:B------:R-:W-:-:S13]  /*1e70*/  ISETP.GT.AND P0, PT, R21, 0x20, PT ;  /* 0x000000201500780c */ /* 0x000fda0003f04270 */
[----:B--2---:R-:W-:-:S05]  /*1e80*/  @P0 IMAD.WIDE R6, R133, 0x2, R2 ;  /* 0x0000000285060825 */ /* 0x004fca00078e0202 */
[----:B------:R2:W-:Y:S01]  /*1e90*/  @P0 LDGSTS.E.BYPASS.LTC128B.128 [R90+0x11100], [R6.64], !P5 ;  /* 0x11100000065a0fae */ /* 0x0005e2000e901d4c */
[----:B----4-:R-:W-:Y:S02]  /*1ea0*/  IMAD.SHL.U32 R8, R19, 0x8, RZ ;  /* 0x0000000813087824 */ /* 0x010fe400078e00ff */
[----:B-1----:R-:W-:-:S03]  /*1eb0*/  IMAD.WIDE R4, R177, 0x2, RZ ;  /* 0x00000002b1047825 */ /* 0x002fc600078e02ff */
[----:B------:R-:W-:Y:S02]  /*1ec0*/  LOP3.LUT R8, R0, 0x8, R8, 0xf8, !PT ;  /* 0x0000000800087812 */ /* 0x000fe400078ef808 */
[----:B------:R-:W-:Y:S02]  /*1ed0*/  SHF.R.U32.HI R0, RZ, 0x3, R0 ;  /* 0x00000003ff007819 */ /* 0x000fe40000011600 */
[----:B------:R-:W-:Y:S02]  /*1ee0*/  IADD3 R12, P1, R17, R4, RZ ;  /* 0x00000004110c7210 */ /* 0x000fe40007f3e0ff */
[----:B------:R-:W-:Y:S01]  /*1ef0*/  LOP3.LUT R0, R8, R0, RZ, 0x3c, !PT ;  /* 0x0000000008007212 */ /* 0x000fe200078e3cff */
[----:B------:R-:W-:-:S04]  /*1f00*/  @P0 IMAD.WIDE R8, R176, 0x2, R2 ;  /* 0x00000002b0080825 */ /* 0x000fc800078e0202 */
[----:B------:R-:W-:Y:S01]  /*1f10*/  IMAD.X R13, R16, 0x1, R5, P1 ;  /* 0x00000001100d7824 */ /* 0x000fe200008e0605 */
[----:B------:R1:W-:Y:S01]  /*1f20*/  @P0 LDGSTS.E.BYPASS.LTC128B.128 [R90+0x13100], [R8.64], !P4 ;  /* 0x13100000085a0fae */ /* 0x0003e2000e101d4c */
[----:B---3--:R-:W-:Y:S01]  /*1f30*/  IADD3 R10, P1, R4, R15, RZ ;  /* 0x0000000f040a7210 */ /* 0x008fe20007f3e0ff */
[----:B--2---:R-:W-:-:S04]  /*1f40*/  @P0 IMAD.WIDE R6, R177, 0x2, R2 ;  /* 0x00000002b1060825 */ /* 0x004fc800078e0202 */
[C---:B------:R-:W-:Y:S01]  /*1f50*/  @P0 IMAD.WIDE R2, R178.reuse, 0x2, R2 ;  /* 0x00000002b2020825 */ /* 0x040fe200078e0202 */
[----:B------:R2:W-:Y:S03]  /*1f60*/  @P0 LDGSTS.E.BYPASS.LTC128B.128 [R90+0x15100], [R6.64], !P3 ;  /* 0x15100000065a0fae */ /* 0x0005e6000d901d4c */
[----:B------:R-:W-:Y:S01]  /*1f70*/  IMAD.X R11, R5, 0x1, R14, P1 ;  /* 0x00000001050b7824 */ /* 0x000fe200008e060e */
[----:B------:R3:W-:Y:S01]  /*1f80*/  @P0 LDGSTS.E.BYPASS.LTC128B.128 [R90+0x17100], [R2.64], !P2 ;  /* 0x17100000025a0fae */ /* 0x0007e2000d101d4c */
[----:B------:R-:W-:-:S03]  /*1f90*/  IMAD.WIDE R4, R178, 0x2, RZ ;  /* 0x00000002b2047825 */ /* 0x000fc600078e02ff */
[----:B------:R-:W0:Y:S02]  /*1fa0*/  LDGDEPBAR ;  /* 0x00000000000079af */ /* 0x000e240000000000 */
[----:B-1----:R-:W-:-:S05]  /*1fb0*/  IADD3 R8, P1, R17, R4, RZ ;  /* 0x0000000411087210 */ /* 0x002fca0007f3e0ff */
[----:B------:R-:W-:Y:S01]  /*1fc0*/  IMAD.X R9, R16, 0x1, R5, P1 ;  /* 0x0000000110097824 */ /* 0x000fe200008e0605 */
[----:B------:R-:W-:Y:S02]  /*1fd0*/  LOP3.LUT P1, RZ, R18, 0x4, RZ, 0xc0, !PT ;  /* 0x0000000412ff7812 */ /* 0x000fe4000782c0ff */
[----:B--2---:R-:W-:Y:S01]  /*1fe0*/  IADD3 R6, P0, R4, R15, RZ ;  /* 0x0000000f04067210 */ /* 0x004fe20007f1e0ff */
[----:B------:R-:W-:Y:S02]  /*1ff0*/  IMAD.MOV.U32 R4, RZ, RZ, 0x10 ;  /* 0x00000010ff047424 */ /* 0x000fe400078e00ff */
[----:B---3--:R-:W-:Y:S01]  /*2000*/  IMAD.SHL.U32 R3, R22, 0x40, RZ ;  /* 0x0000004016037824 */ /* 0x008fe200078e00ff */
[----:B------:R-:W-:-:S04]  /*2010*/  DEPBAR.LE SB0, 0x1 ;  /* 0x000080400000791a */ /* 0x000fc80000000000 */
[----:B------:R-:W-:Y:S01]  /*2020*/  LOP3.LUT R3, R0, 0xfffffe00, R3, 0xf8, !PT ;  /* 0xfffffe0000037812 */ /* 0x000fe200078ef803 */
[----:B------:R-:W-:Y:S01]  /*2030*/  IMAD.X R7, R5, 0x1, R14, P0 ;  /* 0x0000000105077824 */ /* 0x000fe200000e060e */
[----:B------:R-:W-:Y:S01]  /*2040*/  BAR.SYNC.DEFER_BLOCKING 0x0 ;  /* 0x0000000000007b1d */ /* 0x000fe20000010000 */
[----:B------:R-:W-:Y:S01]  /*2050*/  LOP3.LUT P0, RZ, R18, 0x2, RZ, 0xc0, !PT ;  /* 0x0000000212ff7812 */ /* 0x000fe2000780c0ff */
[----:B------:R-:W-:Y:S01]  /*2060*/  IMAD.MOV.U32 R0, RZ, RZ, 0x20 ;  /* 0x00000020ff007424 */ /* 0x000fe200078e00ff */
[----:B------:R-:W-:Y:S01]  /*2070*/  IADD3 R5, R96, 0x1000, RZ ;  /* 0x0000100060057810 */ /* 0x000fe20007ffe0ff */
[----:B------:R-:W-:Y:S01]  /*2080*/  IMAD.IADD R232, R3, 0x1, R232 ;  /* 0x0000000103e87824 */ /* 0x000fe200078e02e8 */
[----:B------:R-:W-:Y:S01]  /*2090*/  SEL R4, R4, 0xfffffff0, !P0 ;  /* 0xfffffff004047807 */ /* 0x000fe20004000000 */
[----:B------:R-:W-:Y:S01]  /*20a0*/  IMAD.MOV.U32 R2, RZ, RZ, 0x40 ;  /* 0x00000040ff027424 */ /* 0x000fe200078e00ff */
[----:B------:R-:W-:Y:S02]  /*20b0*/  SEL R0, R0, 0xffffffe0, !P1 ;  /* 0xffffffe000007807 */ /* 0x000fe40004800000 */
[C---:B------:R-:W-:Y:S01]  /*20c0*/  LEA R240, R232.reuse, 0x100, 0x1 ;  /* 0x00000100e8f07811 */ /* 0x040fe200078e08ff */
[----:B------:R-:W-:Y:S01]  /*20d0*/  IMAD.SHL.U32 R232, R232, 0x2, RZ ;  /* 0x00000002e8e87824 */ /* 0x000fe200078e00ff */
[----:B------:R-:W-:-:S02]  /*20e0*/  ISETP.LT.OR P0, PT, R21, 0x1, P6 ;  /* 0x000000011500780c */ /* 0x000fc40003701670 */
[----:B------:R-:W-:Y:S01]  /*20f0*/  ISETP.GE.AND P1, PT, R56, c[0x0][0x1d4], PT ;  /* 0x0000750038007a0c */ /* 0x000fe20003f26270 */
[--C-:B------:R-:W-:Y:S01]  /*2100*/  IMAD R236, R4, 0x2, R240.reuse ;  /* 0x0000000204ec7824 */ /* 0x100fe200078e02f0 */
[----:B------:R-:W-:Y:S01]  /*2110*/  ISETP.GE.AND P6, PT, R57, c[0x0][0x1d4], PT ;  /* 0x0000750039007a0c */ /* 0x000fe20003fc6270 */
[C---:B------:R-:W-:Y:S02]  /*2120*/  IMAD R240, R0.reuse, 0x2, R240 ;  /* 0x0000000200f07824 */ /* 0x040fe400078e02f0 */
[----:B------:R-:W-:Y:S01]  /*2130*/  IMAD R244, R0, 0x2, R236 ;  /* 0x0000000200f47824 */ /* 0x000fe200078e02ec */
[----:B------:R-:W-:Y:S04]  /*2140*/  LDSM.16.M88.4 R168, [R232+0x100] ;  /* 0x00010000e8a8783b */ /* 0x000fe80000000200 */
[----:B------:R-:W-:Y:S04]  /*2150*/  LDSM.16.M88.4 R200, [R232+0x4100] ;  /* 0x00410000e8c8783b */ /* 0x000fe80000000200 */
[----:B------:R-:W-:Y:S04]  /*2160*/  LDSM.16.M88.4 R216, [R232+0x8100] ;  /* 0x00810000e8d8783b */ /* 0x000fe80000000200 */
[----:B------:R-:W-:Y:S04]  /*2170*/  LDSM.16.M88.4 R172, [R236] ;  /* 0x00000000ecac783b */ /* 0x000fe80000000200 */
        /* <DEDUP_REMOVED lines=8> */
[----:B------:R-:W-:Y:S04]  /*2200*/  LDSM.16.M88.4 R232, [R232+0xc100] ;  /* 0x00c10000e8e8783b */ /* 0x000fe80000000200 */
[----:B------:R-:W-:Y:S04]  /*2210*/  LDSM.16.M88.4 R236, [R236+0xc000] ;  /* 0x00c00000ecec783b */ /* 0x000fe80000000200 */
[----:B------:R-:W-:Y:S04]  /*2220*/  LDSM.16.M88.4 R240, [R240+0xc000] ;  /* 0x00c00000f0f0783b */ /* 0x000fe80000000200 */
[----:B------:R-:W-:Y:S04]  /*2230*/  LDSM.16.M88.4 R244, [R244+0xc000] ;  /* 0x00c00000f4f4783b */ /* 0x000fe80000000200 */
[----:B------:R-:W-:Y:S06]  /*2240*/  BAR.SYNC.DEFER_BLOCKING 0x0 ;  /* 0x0000000000007b1d */ /* 0x000fec0000010000 */
[----:B------:R-:W-:-:S04]  /*2250*/  DEPBAR.LE SB0, 0x0 ;  /* 0x000080000000791a */ /* 0x000fc80000000000 */
[----:B------:R-:W-:Y:S06]  /*2260*/  BAR.SYNC.DEFER_BLOCKING 0x0 ;  /* 0x0000000000007b1d */ /* 0x000fec0000010000 */
[----:B------:R-:W1:Y:S04]  /*2270*/  LDSM.16.M88.4 R32, [R134+0x10100] ;  /* 0x010100008620783b */ /* 0x000e680000000200 */
[----:B------:R-:W-:Y:S04]  /*2280*/  LDSM.16.M88.4 R40, [R134+0x10900] ;  /* 0x010900008628783b */ /* 0x000fe80000000200 */
[----:B------:R-:W-:Y:S04]  /*2290*/  LDSM.16.M88.4 R44, [R134+0x11100] ;  /* 0x01110000862c783b */ /* 0x000fe80000000200 */
[----:B------:R-:W-:Y:S04]  /*22a0*/  LDSM.16.M88.4 R48, [R134+0x11900] ;  /* 0x011900008630783b */ /* 0x000fe80000000200 */
[----:B------:R-:W2:Y:S04]  /*22b0*/  LDSM.16.M88.4 R36, [R96] ;  /* 0x000000006024783b */ /* 0x000ea80000000200 */
[----:B------:R-:W3:Y:S04]  /*22c0*/  LDSM.16.M88.4 R52, [R96+0x800] ;  /* 0x000800006034783b */ /* 0x000ee80000000200 */
[----:B------:R-:W4:Y:S04]  /*22d0*/  LDSM.16.M88.4 R72, [R96+0x1000] ;  /* 0x001000006048783b */ /* 0x000f280000000200 */
[----:B------:R-:W3:Y:S04]  /*22e0*/  LDSM.16.M88.4 R76, [R96+0x1800] ;  /* 0x00180000604c783b */ /* 0x000ee80000000200 */
[----:B------:R-:W-:Y:S01]  /*22f0*/  @!PT LDS RZ, [RZ] ;  /* 0x00000000fffff984 */ /* 0x000fe20000000800 */
[----:B------:R-:W-:Y:S01]  /*2300*/  @!PT LDS RZ, [RZ] ;  /* 0x00000000fffff984 */ /* 0x000fe20000000800 */
[----:B------:R-:W-:Y:S01]  /*2310*/  @!PT LDS RZ, [RZ] ;  /* 0x00000000fffff984 */ /* 0x000fe20000000800 */
[----:B------:R2:W-:Y:S01]  /*2320*/  LDGSTS.E.BYPASS.LTC128B.128 [R90+0x100], [R30.64], !P0 ;  /* 0x001000001e5a7fae */ /* 0x0005e2000c101d4c */
[C---:B------:R-:W-:Y:S01]  /*2330*/  ISETP.LT.OR P0, PT, R21.reuse, 0x1, P1 ;  /* 0x000000011500780c */ /* 0x040fe20000f01670 */
[----:B-1----:R-:W-:Y:S11]  /*2340*/  HMMA.16816.F32.BF16 R16, R168, R32, RZ ;  /* 0x00000020a810723c */ /* 0x002ff600000418ff */
[----:B------:R-:W-:Y:S01]  /*2350*/  @!UPT UIADD3 URZ, URZ, URZ, URZ ;  /* 0x0000003f3f3ff290 */ /* 0x000fe2000fffe03f */
[----:B------:R1:W-:Y:S01]  /*2360*/  LDGSTS.E.BYPASS.LTC128B.128 [R90+0x2100], [R26.64], !P0 ;  /* 0x021000001a5a7fae */ /* 0x0003e2000c101d4c */
[----:B------:R-:W-:Y:S02]  /*2370*/  ISETP.LT.OR P0, PT, R21, 0x1, P6 ;  /* 0x000000011500780c */ /* 0x000fe40003701670 */
[----:B------:R-:W-:-:S11]  /*2380*/  ISETP.GE.AND P6, PT, R23, c[0x0][0x1d4], PT ;  /* 0x0000750017007a0c */ /* 0x000fd60003fc6270 */
[----:B------:R1:W-:Y:S01]  /*2390*/  LDGSTS.E.BYPASS.LTC128B.128 [R90+0x4100], [R12.64], !P0 ;  /* 0x041000000c5a7fae */ /* 0x0003e2000c101d4c */
[----:B------:R-:W-:Y:S01]  /*23a0*/  ISETP.LT.OR P0, PT, R21, 0x1, P6 ;  /* 0x000000011500780c */ /* 0x000fe20003701670 */
[----:B--2---:R-:W-:Y:S08]  /*23b0*/  HMMA.16816.F32.BF16 R64, R172, R36, R16 ;  /* 0x00000024ac40723c */ /* 0x004ff00000041810 */
[----:B------:R-:W-:Y:S04]  /*23c0*/  HMMA.16816.F32.BF16 R16, R168, R40, RZ ;  /* 0x00000028a810723c */ /* 0x000fe800000418ff */
[----:B------:R2:W-:Y:S01]  /*23d0*/  LDGSTS.E.BYPASS.LTC128B.128 [R90+0x6100], [R8.64], !P0 ;  /* 0x06100000085a7fae */ /* 0x0005e2000c101d4c */
[----:B------:R-:W-:-:S04]  /*23e0*/  ISETP.GE.AND P0, PT, R133, c[0x0][0x1d4], PT ;  /* 0x0000750085007a0c */ /* 0x000fc80003f06270 */
[C---:B------:R-:W-:Y:S01]  /*23f0*/  ISETP.LT.OR P0, PT, R21.reuse, 0x21, P0 ;  /* 0x000000211500780c */ /* 0x040fe20000701670 */
[----:B-1----:R-:W-:Y:S11]  /*2400*/  HMMA.16816.F32.BF16 R12, R168, R34, RZ ;  /* 0x00000022a80c723c */ /* 0x002ff600000418ff */
[----:B------:R-:W-:Y:S01]  /*2410*/  @!UPT UIADD3 URZ, URZ, URZ, URZ ;  /* 0x0000003f3f3ff290 */ /* 0x000fe2000fffe03f */
[----:B------:R1:W-:Y:S01]  /*2420*/  LDGSTS.E.BYPASS.LTC128B.128 [R90+0x1100], [R28.64], !P0 ;  /* 0x011000001c5a7fae */ /* 0x0003e2000c101d4c */
[----:B------:R-:W-:Y:S02]  /*2430*/  ISETP.LT.OR P0, PT, R21, 0x21, P1 ;  /* 0x000000211500780c */ /* 0x000fe40000f01670 */
[----:B------:R-:W-:Y:S01]  /*2440*/  ISETP.GE.AND P1, PT, R57, c[0x0][0x1d4], PT ;  /* 0x0000750039007a0c */ /* 0x000fe20003f26270 */
[----:B---3--:R-:W-:Y:S03]  /*2450*/  HMMA.16816.F32.BF16 R60, R172, R52, R16 ;  /* 0x00000034ac3c723c */ /* 0x008fe60000041810 */
[----:B------:R-:W-:-:S07]  /*2460*/  ISETP.LT.OR P1, PT, R21, 0x21, P1 ;  /* 0x000000211500780c */ /* 0x000fce0000f21670 */
[----:B------:R3:W-:Y:S01]  /*2470*/  LDGSTS.E.BYPASS.LTC128B.128 [R90+0x3100], [R24.64], !P0 ;  /* 0x03100000185a7fae */ /* 0x0007e2000c101d4c */
[----:B------:R-:W-:-:S04]  /*2480*/  LOP3.LUT P0, RZ, R20, 0x4, RZ, 0xc0, !PT ;  /* 0x0000000414ff7812 */ /* 0x000fc8000780c0ff */
[----:B------:R-:W-:Y:S01]  /*2490*/  SEL R2, R2, 0xffffffc0, !P0 ;  /* 0xffffffc002027807 */ /* 0x000fe20004000000 */
[----:B------:R2:W-:Y:S01]  /*24a0*/  LDGSTS.E.BYPASS.LTC128B.128 [R90+0x5100], [R10.64], !P1 ;  /* 0x051000000a5a7fae */ /* 0x0005e2000c901d4c */
[----:B------:R-:W-:Y:S01]  /*24b0*/  ISETP.LT.OR P0, PT, R21, 0x21, P6 ;  /* 0x000000211500780c */ /* 0x000fe20003701670 */
[----:B------:R-:W-:Y:S01]  /*24c0*/  HMMA.16816.F32.BF16 R68, R172, R38, R12 ;  /* 0x00000026ac44723c */ /* 0x000fe2000004180c */
[----:B------:R-:W-:Y:S01]  /*24d0*/  ISETP.GT.AND P1, PT, R94, 0x3f, PT ;  /* 0x0000003f5e00780c */ /* 0x000fe20003f24270 */
[----:B------:R-:W-:Y:S02]  /*24e0*/  IMAD.IADD R252, R134, 0x1, R2 ;  /* 0x0000000186fc7824 */ /* 0x000fe400078e0202 */
[----:B------:R-:W-:Y:S01]  /*24f0*/  IMAD.IADD R249, R2, 0x1, R96 ;  /* 0x0000000102f97824 */ /* 0x000fe200078e0260 */
[----:B------:R-:W-:-:S03]  /*2500*/  IADD3 R2, R96, 0x800, RZ ;  /* 0x0000080060027810 */ /* 0x000fc60007ffe0ff */
[----:B------:R-:W-:Y:S04]  /*2510*/  HMMA.16816.F32.BF16 R20, R168, R44, RZ ;  /* 0x0000002ca814723c */ /* 0x000fe800000418ff */
[----:B------:R1:W-:Y:S01]  /*2520*/  LDGSTS.E.BYPASS.LTC128B.128 [R90+0x7100], [R6.64], !P0 ;  /* 0x07100000065a7fae */ /* 0x0003e2000c101d4c */
[----:B------:R-:W-:-:S03]  /*2530*/  PLOP3.LUT P0, PT, PT, PT, UP0, 0x40, 0x0 ;  /* 0x000000000000781c */ /* 0x000fc60003f0e808 */
[----:B------:R-:W4:Y:S01]  /*2540*/  LDSM.16.M88.4 R56, [R252+0x10100] ;  /* 0x01010000fc38783b */ /* 0x000f220000000200 */
[C---:B------:R-:W-:Y:S03]  /*2550*/  HMMA.16816.F32.BF16 R12, R168.reuse, R46, RZ ;  /* 0x0000002ea80c723c */ /* 0x040fe600000418ff */
[----:B------:R-:W-:Y:S04]  /*2560*/  LDSM.16.M88.4 R16, [R252+0x11100] ;  /* 0x01110000fc10783b */ /* 0x000fe80000000200 */
[----:B------:R-:W-:Y:S01]  /*2570*/  LDSM.16.M88.4 R44, [R249] ;  /* 0x00000000f92c783b */ /* 0x000fe20000000200 */
[C---:B---3--:R-:W-:Y:S03]  /*2580*/  HMMA.16816.F32.BF16 R24, R168.reuse, R42, RZ ;  /* 0x0000002aa818723c */ /* 0x048fe600000418ff */
[----:B------:R-:W3:Y:S04]  /*2590*/  LDSM.16.M88.4 R40, [R252+0x10900] ;  /* 0x01090000fc28783b */ /* 0x000ee80000000200 */
[----:B------:R-:W-:Y:S01]  /*25a0*/  LDSM.16.M88.4 R80, [R96+0x5800] ;  /* 0x005800006050783b */ /* 0x000fe20000000200 */
[----:B--2---:R-:W-:Y:S03]  /*25b0*/  HMMA.16816.F32.BF16 R8, R168, R48, RZ ;  /* 0x00000030a808723c */ /* 0x004fe600000418ff */
[----:B------:R-:W-:Y:S01]  /*25c0*/  LDSM.16.M88.4 R84, [R252+0x16100] ;  /* 0x01610000fc54783b */ /* 0x000fe20000000200 */
[----:B-1----:R-:W-:-:S03]  /*25d0*/  IADD3 R6, R90, 0x100, RZ ;  /* 0x000001005a067810 */ /* 0x002fc60007ffe0ff */
[----:B------:R-:W0:Y:S01]  /*25e0*/  LDGDEPBAR ;  /* 0x00000000000079af */ /* 0x000e220000000000 */
[----:B------:R-:W-:Y:S03]  /*25f0*/  HMMA.16816.F32.BF16 R28, R168, R50, RZ ;  /* 0x00000032a81c723c */ /* 0x000fe600000418ff */
[----:B------:R1:W-:Y:S04]  /*2600*/  STL [R1+0x50], R6 ;  /* 0x0000500601007387 */ /* 0x0003e80000100800 */
[----:B------:R2:W-:Y:S01]  /*2610*/  STL [R1+0x3c], R2 ;  /* 0x00003c0201007387 */ /* 0x0005e20000100800 */
[C---:B----4-:R-:W-:Y:S03]  /*2620*/  HMMA.16816.F32.BF16 R32, R172.reuse, R72, R20 ;  /* 0x00000048ac20723c */ /* 0x050fe60000041814 */
[----:B------:R-:W4:Y:S04]  /*2630*/  LDSM.16.M88.4 R20, [R252+0x11900] ;  /* 0x01190000fc14783b */ /* 0x000f280000000200 */
[----:B------:R3:W-:Y:S01]  /*2640*/  STL [R1+0x38], R5 ;  /* 0x0000380501007387 */ /* 0x0007e20000100800 */
[C---:B------:R-:W-:Y:S08]  /*2650*/  HMMA.16816.F32.BF16 R36, R172.reuse, R54, R24 ;  /* 0x00000036ac24723c */ /* 0x040ff00000041818 */
[----:B------:R-:W-:Y:S01]  /*2660*/  HMMA.16816.F32.BF16 R12, R172, R74, R12 ;  /* 0x0000004aac0c723c */ /* 0x000fe2000004180c */
[----:B------:R-:W4:Y:S01]  /*2670*/  LDSM.16.M88.4 R72, [R249+0x800] ;  /* 0x00080000f948783b */ /* 0x000f220000000200 */
[----:B-1----:R-:W-:-:S06]  /*2680*/  IADD3 R6, R96, 0x2000, RZ ;  /* 0x0000200060067810 */ /* 0x002fcc0007ffe0ff */
[----:B------:R-:W-:Y:S01]  /*2690*/  HMMA.16816.F32.BF16 R8, R172, R76, R8 ;  /* 0x0000004cac08723c */ /* 0x000fe20000041808 */
[----:B--2---:R-:W-:-:S05]  /*26a0*/  IADD3 R2, R96, 0x1800, RZ ;  /* 0x0000180060027810 */ /* 0x004fca0007ffe0ff */
[----:B------:R1:W-:Y:S02]  /*26b0*/  STL [R1+0x34], R2 ;  /* 0x0000340201007387 */ /* 0x0003e40000100800 */
[----:B------:R-:W-:Y:S01]  /*26c0*/  HMMA.16816.F32.BF16 R24, R172, R78, R28 ;  /* 0x0000004eac18723c */ /* 0x000fe2000004181c */
[C---:B---3--:R-:W-:Y:S01]  /*26d0*/  IADD3 R5, R96.reuse, 0x2800, RZ ;  /* 0x0000280060057810 */ /* 0x048fe20007ffe0ff */
[----:B------:R-:W-:Y:S04]  /*26e0*/  LDSM.16.M88.4 R76, [R249+0x2800] ;  /* 0x00280000f94c783b */ /* 0x000fe80000000200 */
[----:B------:R2:W-:Y:S02]  /*26f0*/  STL [R1+0x30], R6 ;  /* 0x0000300601007387 */ /* 0x0005e40000100800 */
[C---:B------:R-:W-:Y:S02]  /*2700*/  HMMA.16816.F32.BF16 R28, R192.reuse, R56, R64 ;  /* 0x00000038c01c723c */ /* 0x040fe40000041840 */
[----:B------:R-:W-:Y:S04]  /*2710*/  LDSM.16.M88.4 R64, [R249+0x1800] ;  /* 0x00180000f940783b */ /* 0x000fe80000000200 */
[----:B------:R3:W-:Y:S02]  /*2720*/  STL [R1+0x2c], R5 ;  /* 0x00002c0501007387 */ /* 0x0007e40000100800 */
[C---:B------:R-:W-:Y:S02]  /*2730*/  HMMA.16816.F32.BF16 R48, R192.reuse, R58, R68 ;  /* 0x0000003ac030723c */ /* 0x040fe40000041844 */
[----:B------:R-:W4:Y:S04]  /*2740*/  LDSM.16.M88.4 R68, [R249+0x1000] ;  /* 0x00100000f944783b */ /* 0x000f280000000200 */
[----:B------:R-:W-:Y:S01]  /*2750*/  LDSM.16.M88.4 R56, [R134+0x12900] ;  /* 0x012900008638783b */ /* 0x000fe20000000200 */
[C---:B-1----:R-:W-:Y:S01]  /*2760*/  IADD3 R2, R96.reuse, 0x3000, RZ ;  /* 0x0000300060027810 */ /* 0x042fe20007ffe0ff */
[C---:B------:R-:W-:Y:S02]  /*2770*/  HMMA.16816.F32.BF16 R52, R192.reuse, R40, R60 ;  /* 0x00000028c034723c */ /* 0x040fe4000004183c */
[----:B------:R-:W1:Y:S04]  /*2780*/  LDSM.16.M88.4 R60, [R134+0x12100] ;  /* 0x01210000863c783b */ /* 0x000e680000000200 */
[----:B------:R4:W-:Y:S01]  /*2790*/  STL [R1+0x28], R2 ;  /* 0x0000280201007387 */ /* 0x0009e20000100800 */
[C---:B--2---:R-:W-:Y:S01]  /*27a0*/  IADD3 R6, R96.reuse, 0x3800, RZ ;  /* 0x0000380060067810 */ /* 0x044fe20007ffe0ff */
[----:B------:R-:W-:Y:S04]  /*27b0*/  HMMA.16816.F32.BF16 R40, R192, R42, R36 ;  /* 0x0000002ac028723c */ /* 0x000fe80000041824 */
[----:B------:R2:W-:Y:S01]  /*27c0*/  STL [R1+0x24], R6 ;  /* 0x0000240601007387 */ /* 0x0005e20000100800 */
[----:B---3--:R-:W-:-:S03]  /*27d0*/  IADD3 R5, R96, 0x4000, RZ ;  /* 0x0000400060057810 */ /* 0x008fc60007ffe0ff */
[C---:B------:R-:W-:Y:S02]  /*27e0*/  HMMA.16816.F32.BF16 R12, R192.reuse, R18, R12 ;  /* 0x00000012c00c723c */ /* 0x040fe4000004180c */
[----:B------:R3:W-:Y:S06]  /*27f0*/  STL [R1+0x20], R5 ;  /* 0x0000200501007387 */ /* 0x0007ec0000100800 */
[----:B----4-:R-:W-:Y:S01]  /*2800*/  HMMA.16816.F32.BF16 R8, R192, R20, R8 ;  /* 0x00000014c008723c */ /* 0x010fe20000041808 */
[----:B------:R-:W-:-:S07]  /*2810*/  IADD3 R2, R96, 0x4800, RZ ;  /* 0x0000480060027810 */ /* 0x000fce0007ffe0ff */
[----:B------:R-:W-:Y:S01]  /*2820*/  HMMA.16816.F32.BF16 R20, R192, R22, R24 ;  /* 0x00000016c014723c */ /* 0x000fe20000041818 */
[----:B------:R4:W-:Y:S01]  /*2830*/  STL [R1+0x1c], R2 ;  /* 0x00001c0201007387 */ /* 0x0009e20000100800 */
[----:B--2---:R-:W-:-:S06]  /*2840*/  IADD3 R6, R96, 0x5000, RZ ;  /* 0x0000500060067810 */ /* 0x004fcc0007ffe0ff */
[----:B------:R-:W-:Y:S01]  /*2850*/  HMMA.16816.F32.BF16 R24, R196, R44, R28 ;  /* 0x0000002cc418723c */ /* 0x000fe2000004181c */
[----:B------:R2:W-:Y:S01]  /*2860*/  STL [R1+0x18], R6 ;  /* 0x0000180601007387 */ /* 0x0005e20000100800 */
[----:B---3--:R-:W-:-:S06]  /*2870*/  IADD3 R5, R96, 0x5800, RZ ;  /* 0x0000580060057810 */ /* 0x008fcc0007ffe0ff */
[----:B------:R-:W-:Y:S01]  /*2880*/  HMMA.16816.F32.BF16 R28, R196, R46, R48 ;  /* 0x0000002ec41c723c */ /* 0x000fe20000041830 */
[----:B------:R-:W-:Y:S04]  /*2890*/  LDSM.16.M88.4 R48, [R134+0x13900] ;  /* 0x013900008630783b */ /* 0x000fe80000000200 */
[----:B------:R3:W-:Y:S03]  /*28a0*/  STL [R1+0x14], R5 ;  /* 0x0000140501007387 */ /* 0x0007e60000100800 */
[----:B------:R-:W-:Y:S01]  /*28b0*/  HMMA.16816.F32.BF16 R32, R192, R16, R32 ;  /* 0x00000010c020723c */ /* 0x000fe20000041820 */
[----:B----4-:R-:W-:-:S07]  /*28c0*/  IADD3 R2, R96, 0x6000, RZ ;  /* 0x0000600060027810 */ /* 0x010fce0007ffe0ff */
[----:B------:R-:W-:Y:S01]  /*28d0*/  HMMA.16816.F32.BF16 R36, R196, R72, R52 ;  /* 0x00000048c424723c */ /* 0x000fe20000041834 */
[----:B------:R-:W4:Y:S01]  /*28e0*/  LDSM.16.M88.4 R52, [R134+0x13100] ;  /* 0x013100008634783b */ /* 0x000f220000000200 */
[----:B--2---:R-:W-:-:S03]  /*28f0*/  IADD3 R6, R96, 0x6800, RZ ;  /* 0x0000680060067810 */ /* 0x004fc60007ffe0ff */
[----:B------:R2:W-:Y:S03]  /*2900*/  STL [R1+0x10], R2 ;  /* 0x0000100201007387 */ /* 0x0005e60000100800 */
[C---:B------:R-:W-:Y:S01]  /*2910*/  HMMA.16816.F32.BF16 R44, R196.reuse, R74, R40 ;  /* 0x0000004ac42c723c */ /* 0x040fe20000041828 */
[----:B------:R-:W4:Y:S04]  /*2920*/  LDSM.16.M88.4 R40, [R96+0x2000] ;  /* 0x002000006028783b */ /* 0x000f280000000200 */
[----:B------:R-:W4:Y:S01]  /*2930*/  LDSM.16.M88.4 R72, [R96+0x2800] ;  /* 0x002800006048783b */ /* 0x000f220000000200 */
[C---:B---3--:R-:W-:Y:S02]  /*2940*/  IADD3 R5, R96.reuse, 0x7000, RZ ;  /* 0x0000700060057810 */ /* 0x048fe40007ffe0ff */
[C---:B------:R-:W-:Y:S01]  /*2950*/  HMMA.16816.F32.BF16 R16, R196.reuse, R70, R12 ;  /* 0x00000046c410723c */ /* 0x040fe2000004180c */
[----:B------:R-:W-:Y:S07]  /*2960*/  STL [R1+0xc], R6 ;  /* 0x00000c0601007387 */ /* 0x000fee0000100800 */
[----:B------:R-:W-:Y:S01]  /*2970*/  HMMA.16816.F32.BF16 R12, R196, R64, R8 ;  /* 0x00000040c40c723c */ /* 0x000fe20000041808 */
[----:B--2---:R-:W-:-:S07]  /*2980*/  IADD3 R2, R96, 0x7800, RZ ;  /* 0x0000780060027810 */ /* 0x004fce0007ffe0ff */
[----:B------:R-:W-:Y:S01]  /*2990*/  HMMA.16816.F32.BF16 R8, R196, R66, R20 ;  /* 0x00000042c408723c */ /* 0x000fe20000041814 */
[----:B------:R-:W-:Y:S04]  /*29a0*/  LDSM.16.M88.4 R64, [R96+0x3800] ;  /* 0x003800006040783b */ /* 0x000fe80000000200 */
[----:B------:R-:W-:Y:S03]  /*29b0*/  STL [R1+0x4], R2 ;  /* 0x0000040201007387 */ /* 0x000fe60000100800 */
[C---:B-1----:R-:W-:Y:S01]  /*29c0*/  HMMA.16816.F32.BF16 R24, R200.reuse, R60, R24 ;  /* 0x0000003cc818723c */ /* 0x042fe20000041818 */
[----:B------:R-:W-:Y:S07]  /*29d0*/  STL [R1+0x8], R5 ;  /* 0x0000080501007387 */ /* 0x000fee0000100800 */
[----:B------:R-:W-:Y:S01]  /*29e0*/  HMMA.16816.F32.BF16 R28, R200, R62, R28 ;  /* 0x0000003ec81c723c */ /* 0x000fe2000004181c */
[----:B------:R-:W-:Y:S07]  /*29f0*/  LDSM.16.M88.4 R60, [R252+0x12100] ;  /* 0x01210000fc3c783b */ /* 0x000fee0000000200 */
[----:B------:R-:W-:Y:S01]  /*2a00*/  HMMA.16816.F32.BF16 R32, R196, R68, R32 ;  /* 0x00000044c420723c */ /* 0x000fe20000041820 */
[----:B------:R-:W1:Y:S07]  /*2a10*/  LDSM.16.M88.4 R68, [R96+0x3000] ;  /* 0x003000006044783b */ /* 0x000e6e0000000200 */
[C---:B------:R-:W-:Y:S08]  /*2a20*/  HMMA.16816.F32.BF16 R36, R200.reuse, R56, R36 ;  /* 0x00000038c824723c */ /* 0x040ff00000041824 */
[C---:B------:R-:W-:Y:S01]  /*2a30*/  HMMA.16816.F32.BF16 R44, R200.reuse, R58, R44 ;  /* 0x0000003ac82c723c */ /* 0x040fe2000004182c */
[----:B------:R-:W2:Y:S07]  /*2a40*/  LDSM.16.M88.4 R56, [R252+0x12900] ;  /* 0x01290000fc38783b */ /* 0x000eae0000000200 */
[C---:B----4-:R-:W-:Y:S08]  /*2a50*/  HMMA.16816.F32.BF16 R20, R200.reuse, R54, R16 ;  /* 0x00000036c814723c */ /* 0x050ff00000041810 */
[C---:B------:R-:W-:Y:S08]  /*2a60*/  HMMA.16816.F32.BF16 R16, R200.reuse, R48, R12 ;  /* 0x00000030c810723c */ /* 0x040ff0000004180c */
[----:B------:R-:W-:Y:S01]  /*2a70*/  HMMA.16816.F32.BF16 R12, R200, R50, R8 ;  /* 0x00000032c80c723c */ /* 0x000fe20000041808 */
[----:B------:R-:W-:Y:S07]  /*2a80*/  LDSM.16.M88.4 R48, [R252+0x13900] ;  /* 0x01390000fc30783b */ /* 0x000fee0000000200 */
[C---:B------:R-:W-:Y:S08]  /*2a90*/  HMMA.16816.F32.BF16 R8, R204.reuse, R40, R24 ;  /* 0x00000028cc08723c */ /* 0x040ff00000041818 */
[----:B------:R-:W-:Y:S01]  /*2aa0*/  HMMA.16816.F32.BF16 R28, R204, R42, R28 ;  /* 0x0000002acc1c723c */ /* 0x000fe2000004181c */
[----:B------:R-:W-:Y:S07]  /*2ab0*/  LDSM.16.M88.4 R40, [R249+0x2000] ;  /* 0x00200000f928783b */ /* 0x000fee0000000200 */
[----:B------:R-:W-:Y:S01]  /*2ac0*/  HMMA.16816.F32.BF16 R32, R200, R52, R32 ;  /* 0x00000034c820723c */ /* 0x000fe20000041820 */
[----:B------:R-:W3:Y:S07]  /*2ad0*/  LDSM.16.M88.4 R52, [R252+0x13100] ;  /* 0x01310000fc34783b */ /* 0x000eee0000000200 */
[C---:B------:R-:W-:Y:S08]  /*2ae0*/  HMMA.16816.F32.BF16 R36, R204.reuse, R72, R36 ;  /* 0x00000048cc24723c */ /* 0x040ff00000041824 */
[C---:B------:R-:W-:Y:S01]  /*2af0*/  HMMA.16816.F32.BF16 R44, R204.reuse, R74, R44 ;  /* 0x0000004acc2c723c */ /* 0x040fe2000004182c */
[----:B------:R-:W4:Y:S07]  /*2b00*/  LDSM.16.M88.4 R72, [R249+0x3000] ;  /* 0x00300000f948783b */ /* 0x000f2e0000000200 */
[C---:B-1----:R-:W-:Y:S08]  /*2b10*/  HMMA.16816.F32.BF16 R24, R204.reuse, R70, R20 ;  /* 0x00000046cc18723c */ /* 0x042ff00000041814 */
[C---:B------:R-:W-:Y:S08]  /*2b20*/  HMMA.16816.F32.BF16 R20, R204.reuse, R64, R16 ;  /* 0x00000040cc14723c */ /* 0x040ff00000041810 */
[----:B------:R-:W-:Y:S01]  /*2b30*/  HMMA.16816.F32.BF16 R16, R204, R66, R12 ;  /* 0x00000042cc10723c */ /* 0x000fe2000004180c */
[----:B------:R-:W-:Y:S07]  /*2b40*/  LDSM.16.M88.4 R64, [R134+0x14900] ;  /* 0x014900008640783b */ /* 0x000fee0000000200 */
[C---:B------:R-:W-:Y:S08]  /*2b50*/  HMMA.16816.F32.BF16 R12, R208.reuse, R60, R8 ;  /* 0x0000003cd00c723c */ /* 0x040ff00000041808 */
[----:B------:R-:W-:Y:S01]  /*2b60*/  HMMA.16816.F32.BF16 R8, R208, R62, R28 ;  /* 0x0000003ed008723c */ /* 0x000fe2000004181c */
[----:B------:R-:W1:Y:S07]  /*2b70*/  LDSM.16.M88.4 R60, [R249+0x3800] ;  /* 0x00380000f93c783b */ /* 0x000e6e0000000200 */
[----:B------:R-:W-:Y:S01]  /*2b80*/  HMMA.16816.F32.BF16 R32, R204, R68, R32 ;  /* 0x00000044cc20723c */ /* 0x000fe20000041820 */
[----:B------:R-:W1:Y:S07]  /*2b90*/  LDSM.16.M88.4 R68, [R134+0x14100] ;  /* 0x014100008644783b */ /* 0x000e6e0000000200 */
[C---:B--2---:R-:W-:Y:S08]  /*2ba0*/  HMMA.16816.F32.BF16 R36, R208.reuse, R56, R36 ;  /* 0x00000038d024723c */ /* 0x044ff00000041824 */
[C---:B------:R-:W-:Y:S01]  /*2bb0*/  HMMA.16816.F32.BF16 R44, R208.reuse, R58, R44 ;  /* 0x0000003ad02c723c */ /* 0x040fe2000004182c */
[----:B------:R-:W2:Y:S07]  /*2bc0*/  LDSM.16.M88.4 R56, [R134+0x15100] ;  /* 0x015100008638783b */ /* 0x000eae0000000200 */
[C---:B---3--:R-:W-:Y:S08]  /*2bd0*/  HMMA.16816.F32.BF16 R28, R208.reuse, R54, R24 ;  /* 0x00000036d01c723c */ /* 0x048ff00000041818 */
[C---:B------:R-:W-:Y:S08]  /*2be0*/  HMMA.16816.F32.BF16 R24, R208.reuse, R48, R20 ;  /* 0x00000030d018723c */ /* 0x040ff00000041814 */
[----:B------:R-:W-:Y:S08]  /*2bf0*/  HMMA.16816.F32.BF16 R20, R208, R50, R16 ;  /* 0x00000032d014723c */ /* 0x000ff00000041810 */
[C---:B------:R-:W-:Y:S08]  /*2c00*/  HMMA.16816.F32.BF16 R16, R212.reuse, R40, R12 ;  /* 0x00000028d410723c */ /* 0x040ff0000004180c */
[----:B------:R-:W-:Y:S08]  /*2c10*/  HMMA.16816.F32.BF16 R12, R212, R42, R8 ;  /* 0x0000002ad40c723c */ /* 0x000ff00000041808 */
[----:B------:R-:W-:Y:S01]  /*2c20*/  HMMA.16816.F32.BF16 R32, R208, R52, R32 ;  /* 0x00000034d020723c */ /* 0x000fe20000041820 */
[----:B------:R-:W3:Y:S07]  /*2c30*/  LDSM.16.M88.4 R52, [R134+0x15900] ;  /* 0x015900008634783b */ /* 0x000eee0000000200 */
[C---:B------:R-:W-:Y:S08]  /*2c40*/  HMMA.16816.F32.BF16 R8, R212.reuse, R76, R36 ;  /* 0x0000004cd408723c */ /* 0x040ff00000041824 */
[C---:B------:R-:W-:Y:S01]  /*2c50*/  HMMA.16816.F32.BF16 R44, R212.reuse, R78, R44 ;  /* 0x0000004ed42c723c */ /* 0x040fe2000004182c */
[----:B------:R-:W-:Y:S07]  /*2c60*/  LDSM.16.M88.4 R76, [R252+0x14100] ;  /* 0x01410000fc4c783b */ /* 0x000fee0000000200 */
[C---:B----4-:R-:W-:Y:S08]  /*2c70*/  HMMA.16816.F32.BF16 R36, R212.reuse, R74, R28 ;  /* 0x0000004ad424723c */ /* 0x050ff0000004181c */
[----:B-1----:R-:W-:Y:S08]  /*2c80*/  HMMA.16816.F32.BF16 R48, R212, R60, R24 ;  /* 0x0000003cd430723c */ /* 0x002ff00000041818 */
[C---:B------:R-:W-:Y:S08]  /*2c90*/  HMMA.16816.F32.BF16 R28, R216.reuse, R68, R16 ;  /* 0x00000044d81c723c */ /* 0x040ff00000041810 */
[----:B------:R-:W-:Y:S01]  /*2ca0*/  HMMA.16816.F32.BF16 R24, R216, R70, R12 ;  /* 0x00000046d818723c */ /* 0x000fe2000004180c */
[----:B------:R-:W1:Y:S07]  /*2cb0*/  LDSM.16.M88.4 R68, [R96+0x4800] ;  /* 0x004800006044783b */ /* 0x000e6e0000000200 */
[C---:B------:R-:W-:Y:S01]  /*2cc0*/  HMMA.16816.F32.BF16 R40, R212.reuse, R72, R32 ;  /* 0x00000048d428723c */ /* 0x040fe20000041820 */
[----:B------:R-:W-:Y:S07]  /*2cd0*/  LDSM.16.M88.4 R72, [R252+0x14900] ;  /* 0x01490000fc48783b */ /* 0x000fee0000000200 */
[----:B------:R-:W-:Y:S01]  /*2ce0*/  HMMA.16816.F32.BF16 R32, R212, R62, R20 ;  /* 0x0000003ed420723c */ /* 0x000fe20000041814 */
[----:B------:R-:W4:Y:S07]  /*2cf0*/  LDSM.16.M88.4 R60, [R96+0x4000] ;  /* 0x00400000603c783b */ /* 0x000f2e0000000200 */
[C---:B------:R-:W-:Y:S08]  /*2d00*/  HMMA.16816.F32.BF16 R20, R216.reuse, R64, R8 ;  /* 0x00000040d814723c */ /* 0x040ff00000041808 */
[C---:B------:R-:W-:Y:S01]  /*2d10*/  HMMA.16816.F32.BF16 R16, R216.reuse, R66, R44 ;  /* 0x00000042d810723c */ /* 0x040fe2000004182c */
[----:B------:R-:W4:Y:S07]  /*2d20*/  LDSM.16.M88.4 R64, [R96+0x5000] ;  /* 0x005000006040783b */ /* 0x000f2e0000000200 */
[C---:B--2---:R-:W-:Y:S08]  /*2d30*/  HMMA.16816.F32.BF16 R12, R216.reuse, R56, R40 ;  /* 0x00000038d80c723c */ /* 0x044ff00000041828 */
[C---:B------:R-:W-:Y:S08]  /*2d40*/  HMMA.16816.F32.BF16 R8, R216.reuse, R58, R36 ;  /* 0x0000003ad808723c */ /* 0x040ff00000041824 */
[C---:B---3--:R-:W-:Y:S08]  /*2d50*/  HMMA.16816.F32.BF16 R48, R216.reuse, R52, R48 ;  /* 0x00000034d830723c */ /* 0x048ff00000041830 */
[----:B------:R-:W-:Y:S08]  /*2d60*/  HMMA.16816.F32.BF16 R44, R216, R54, R32 ;  /* 0x00000036d82c723c */ /* 0x000ff00000041820 */
[C---:B-1----:R-:W-:Y:S01]  /*2d70*/  HMMA.16816.F32.BF16 R56, R220.reuse, R68, R20 ;  /* 0x00000044dc38723c */ /* 0x042fe20000041814 */
[----:B------:R-:W-:Y:S07]  /*2d80*/  LDSM.16.M88.4 R20, [R249+0x4000] ;  /* 0x00400000f914783b */ /* 0x000fee0000000200 */
[C---:B------:R-:W-:Y:S01]  /*2d90*/  HMMA.16816.F32.BF16 R52, R220.reuse, R70, R16 ;  /* 0x00000046dc34723c */ /* 0x040fe20000041810 */
[----:B------:R-:W1:Y:S07]  /*2da0*/  LDSM.16.M88.4 R68, [R252+0x15100] ;  /* 0x01510000fc44783b */ /* 0x000e6e0000000200 */
[C---:B----4-:R-:W-:Y:S08]  /*2db0*/  HMMA.16816.F32.BF16 R40, R220.reuse, R60, R28 ;  /* 0x0000003cdc28723c */ /* 0x050ff0000004181c */
[C---:B------:R-:W-:Y:S08]  /*2dc0*/  HMMA.16816.F32.BF16 R60, R220.reuse, R62, R24 ;  /* 0x0000003edc3c723c */ /* 0x040ff00000041818 */
[C---:B------:R-:W-:Y:S08]  /*2dd0*/  HMMA.16816.F32.BF16 R36, R220.reuse, R64, R12 ;  /* 0x00000040dc24723c */ /* 0x040ff0000004180c */
[C---:B------:R-:W-:Y:S01]  /*2de0*/  HMMA.16816.F32.BF16 R32, R220.reuse, R66, R8 ;  /* 0x00000042dc20723c */ /* 0x040fe20000041808 */
[----:B------:R-:W2:Y:S07]  /*2df0*/  LDSM.16.M88.4 R64, [R252+0x15900] ;  /* 0x01590000fc40783b */ /* 0x000eae0000000200 */
[C---:B------:R-:W-:Y:S08]  /*2e00*/  HMMA.16816.F32.BF16 R28, R220.reuse, R80, R48 ;  /* 0x00000050dc1c723c */ /* 0x040ff00000041830 */
[----:B------:R-:W-:Y:S01]  /*2e10*/  HMMA.16816.F32.BF16 R24, R220, R82, R44 ;  /* 0x00000052dc18723c */ /* 0x000fe2000004182c */
[----:B------:R-:W3:Y:S07]  /*2e20*/  LDSM.16.M88.4 R80, [R249+0x4800] ;  /* 0x00480000f950783b */ /* 0x000eee0000000200 */
[C---:B------:R-:W-:Y:S08]  /*2e30*/  HMMA.16816.F32.BF16 R16, R224.reuse, R76, R40 ;  /* 0x0000004ce010723c */ /* 0x040ff00000041828 */
[C---:B------:R-:W-:Y:S01]  /*2e40*/  HMMA.16816.F32.BF16 R12, R224.reuse, R78, R60 ;  /* 0x0000004ee00c723c */ /* 0x040fe2000004183c */
[----:B------:R-:W4:Y:S04]  /*2e50*/  LDSM.16.M88.4 R76, [R249+0x5000] ;  /* 0x00500000f94c783b */ /* 0x000f280000000200 */
[----:B------:R-:W-:Y:S03]  /*2e60*/  LDSM.16.M88.4 R60, [R134+0x16900] ;  /* 0x01690000863c783b */ /* 0x000fe60000000200 */
[C---:B------:R-:W-:Y:S08]  /*2e70*/  HMMA.16816.F32.BF16 R8, R224.reuse, R72, R56 ;  /* 0x00000048e008723c */ /* 0x040ff00000041838 */
[C---:B------:R-:W-:Y:S01]  /*2e80*/  HMMA.16816.F32.BF16 R48, R224.reuse, R74, R52 ;  /* 0x0000004ae030723c */ /* 0x040fe20000041834 */
[----:B------:R-:W3:Y:S07]  /*2e90*/  LDSM.16.M88.4 R72, [R249+0x5800] ;  /* 0x00580000f948783b */ /* 0x000eee0000000200 */
[C---:B-1----:R-:W-:Y:S08]  /*2ea0*/  HMMA.16816.F32.BF16 R44, R224.reuse, R68, R36 ;  /* 0x00000044e02c723c */ /* 0x042ff00000041824 */
[C---:B------:R-:W-:Y:S01]  /*2eb0*/  HMMA.16816.F32.BF16 R40, R224.reuse, R70, R32 ;  /* 0x00000046e028723c */ /* 0x040fe20000041820 */
[----:B------:R-:W1:Y:S07]  /*2ec0*/  LDSM.16.M88.4 R68, [R134+0x16100] ;  /* 0x016100008644783b */ /* 0x000e6e0000000200 */
[----:B--2---:R-:W-:Y:S08]  /*2ed0*/  HMMA.16816.F32.BF16 R32, R224, R64, R28 ;  /* 0x00000040e020723c */ /* 0x004ff0000004181c */
[C---:B------:R-:W-:Y:S08]  /*2ee0*/  HMMA.16816.F32.BF16 R52, R228.reuse, R20, R16 ;  /* 0x00000014e434723c */ /* 0x040ff00000041810 */
[----:B------:R-:W-:Y:S08]  /*2ef0*/  HMMA.16816.F32.BF16 R36, R228, R22, R12 ;  /* 0x00000016e424723c */ /* 0x000ff0000004180c */
[----:B------:R-:W-:Y:S01]  /*2f00*/  HMMA.16816.F32.BF16 R56, R224, R66, R24 ;  /* 0x00000042e038723c */ /* 0x000fe20000041818 */
[----:B------:R-:W2:Y:S07]  /*2f10*/  LDSM.16.M88.4 R64, [R134+0x17100] ;  /* 0x017100008640783b */ /* 0x000eae0000000200 */
[C---:B---3--:R-:W-:Y:S08]  /*2f20*/  HMMA.16816.F32.BF16 R24, R228.reuse, R82, R48 ;  /* 0x00000052e418723c */ /* 0x048ff00000041830 */
[C---:B------:R-:W-:Y:S01]  /*2f30*/  HMMA.16816.F32.BF16 R28, R228.reuse, R80, R8 ;  /* 0x00000050e41c723c */ /* 0x040fe20000041808 */
[----:B------:R-:W-:Y:S07]  /*2f40*/  LDSM.16.M88.4 R80, [R96+0x7800] ;  /* 0x007800006050783b */ /* 0x000fee0000000200 */
[C---:B----4-:R-:W-:Y:S08]  /*2f50*/  HMMA.16816.F32.BF16 R20, R228.reuse, R76, R44 ;  /* 0x0000004ce414723c */ /* 0x050ff0000004182c */
[C---:B------:R-:W-:Y:S01]  /*2f60*/  HMMA.16816.F32.BF16 R16, R228.reuse, R78, R40 ;  /* 0x0000004ee410723c */ /* 0x040fe20000041828 */
[----:B------:R-:W-:Y:S07]  /*2f70*/  LDSM.16.M88.4 R76, [R252+0x17100] ;  /* 0x01710000fc4c783b */ /* 0x000fee0000000200 */
[----:B------:R-:W-:Y:S01]  /*2f80*/  HMMA.16816.F32.BF16 R12, R228, R72, R32 ;  /* 0x00000048e40c723c */ /* 0x000fe20000041820 */
[----:B------:R-:W3:Y:S07]  /*2f90*/  LDSM.16.M88.4 R32, [R134+0x17900] ;  /* 0x017900008620783b */ /* 0x000eee0000000200 */
[C---:B-1----:R-:W-:Y:S08]  /*2fa0*/  HMMA.16816.F32.BF16 R52, R232.reuse, R68, R52 ;  /* 0x00000044e834723c */ /* 0x042ff00000041834 */
[----:B------:R-:W-:Y:S01]  /*2fb0*/  HMMA.16816.F32.BF16 R48, R232, R70, R36 ;  /* 0x00000046e830723c */ /* 0x000fe20000041824 */
[----:B------:R-:W1:Y:S07]  /*2fc0*/  LDSM.16.M88.4 R68, [R96+0x6800] ;  /* 0x006800006044783b */ /* 0x000e6e0000000200 */
[----:B------:R-:W-:Y:S01]  /*2fd0*/  HMMA.16816.F32.BF16 R8, R228, R74, R56 ;  /* 0x0000004ae408723c */ /* 0x000fe20000041838 */
[----:B------:R-:W4:Y:S04]  /*2fe0*/  LDSM.16.M88.4 R72, [R96+0x7000] ;  /* 0x007000006048783b */ /* 0x000f280000000200 */
[----:B------:R-:W1:Y:S03]  /*2ff0*/  LDSM.16.M88.4 R56, [R96+0x6000] ;  /* 0x006000006038783b */ /* 0x000e660000000200 */
[C---:B------:R-:W-:Y:S08]  /*3000*/  HMMA.16816.F32.BF16 R24, R232.reuse, R62, R24 ;  /* 0x0000003ee818723c */ /* 0x040ff00000041818 */
[C---:B------:R-:W-:Y:S08]  /*3010*/  HMMA.16816.F32.BF16 R44, R232.reuse, R60, R28 ;  /* 0x0000003ce82c723c */ /* 0x040ff0000004181c */
[C---:B--2---:R-:W-:Y:S08]  /*3020*/  HMMA.16816.F32.BF16 R60, R232.reuse, R64, R20 ;  /* 0x00000040e83c723c */ /* 0x044ff00000041814 */
[C---:B------:R-:W-:Y:S08]  /*3030*/  HMMA.16816.F32.BF16 R40, R232.reuse, R66, R16 ;  /* 0x00000042e828723c */ /* 0x040ff00000041810 */
[C---:B---3--:R-:W-:Y:S08]  /*3040*/  HMMA.16816.F32.BF16 R36, R232.reuse, R32, R12 ;  /* 0x00000020e824723c */ /* 0x048ff0000004180c */
[----:B------:R-:W-:Y:S08]  /*3050*/  HMMA.16816.F32.BF16 R28, R232, R34, R8 ;  /* 0x00000022e81c723c */ /* 0x000ff00000041808 */
[C---:B-1----:R-:W-:Y:S01]  /*3060*/  HMMA.16816.F32.BF16 R8, R236.reuse, R70, R24 ;  /* 0x00000046ec08723c */ /* 0x042fe20000041818 */
[----:B------:R-:W1:Y:S07]  /*3070*/  LDSM.16.M88.4 R24, [R252+0x16900] ;  /* 0x01690000fc18783b */ /* 0x000e6e0000000200 */
[C---:B------:R-:W-:Y:S08]  /*3080*/  HMMA.16816.F32.BF16 R12, R236.reuse, R68, R44 ;  /* 0x00000044ec0c723c */ /* 0x040ff0000004182c */
[C---:B----4-:R-:W-:Y:S08]  /*3090*/  HMMA.16816.F32.BF16 R68, R236.reuse, R72, R60 ;  /* 0x00000048ec44723c */ /* 0x050ff0000004183c */
[C---:B------:R-:W-:Y:S01]  /*30a0*/  HMMA.16816.F32.BF16 R64, R236.reuse, R74, R40 ;  /* 0x0000004aec40723c */ /* 0x040fe20000041828 */
[----:B------:R-:W2:Y:S04]  /*30b0*/  LDSM.16.M88.4 R72, [R252+0x17900] ;  /* 0x01790000fc48783b */ /* 0x000ea80000000200 */
[----:B------:R-:W-:Y:S03]  /*30c0*/  LDSM.16.M88.4 R40, [R249+0x7000] ;  /* 0x00700000f928783b */ /* 0x000fe60000000200 */
[C---:B------:R-:W-:Y:S01]  /*30d0*/  HMMA.16816.F32.BF16 R20, R236.reuse, R56, R52 ;  /* 0x00000038ec14723c */ /* 0x040fe20000041834 */
[----:B------:R-:W3:Y:S07]  /*30e0*/  LDSM.16.M88.4 R52, [R249+0x6000] ;  /* 0x00600000f934783b */ /* 0x000eee0000000200 */
[C---:B------:R-:W-:Y:S01]  /*30f0*/  HMMA.16816.F32.BF16 R16, R236.reuse, R58, R48 ;  /* 0x0000003aec10723c */ /* 0x040fe20000041830 */
[----:B------:R-:W4:Y:S07]  /*3100*/  LDSM.16.M88.4 R48, [R249+0x6800] ;  /* 0x00680000f930783b */ /* 0x000f2e0000000200 */
[C---:B------:R-:W-:Y:S08]  /*3110*/  HMMA.16816.F32.BF16 R60, R236.reuse, R80, R36 ;  /* 0x00000050ec3c723c */ /* 0x040ff00000041824 */
[----:B------:R-:W-:Y:S01]  /*3120*/  HMMA.16816.F32.BF16 R56, R236, R82, R28 ;  /* 0x00000052ec38723c */ /* 0x000fe2000004181c */
[----:B------:R-:W2:Y:S01]  /*3130*/  LDSM.16.M88.4 R28, [R249+0x7800] ;  /* 0x00780000f91c783b */ /* 0x000ea20000000200 */
[----:B------:R-:W-:-:S06]  /*3140*/  DEPBAR.LE SB0, 0x0 ;  /* 0x000080000000791a */ /* 0x000fcc0000000000 */
[C---:B------:R-:W-:Y:S08]  /*3150*/  HMMA.16816.F32.BF16 R44, R240.reuse, R84, R20 ;  /* 0x00000054f02c723c */ /* 0x040ff00000041814 */
[C---:B------:R-:W-:Y:S08]  /*3160*/  HMMA.16816.F32.BF16 R36, R240.reuse, R86, R16 ;  /* 0x00000056f024723c */ /* 0x040ff00000041810 */
[C---:B-1----:R-:W-:Y:S08]  /*3170*/  HMMA.16816.F32.BF16 R32, R240.reuse, R24, R12 ;  /* 0x00000018f020723c */ /* 0x042ff0000004180c */
[C---:B------:R-:W-:Y:S08]  /*3180*/  HMMA.16816.F32.BF16 R24, R240.reuse, R26, R8 ;  /* 0x0000001af018723c */ /* 0x040ff00000041808 */
[C---:B------:R-:W-:Y:S08]  /*3190*/  HMMA.16816.F32.BF16 R20, R240.reuse, R76, R68 ;  /* 0x0000004cf014723c */ /* 0x040ff00000041844 */
[C---:B------:R-:W-:Y:S08]  /*31a0*/  HMMA.16816.F32.BF16 R16, R240.reuse, R78, R64 ;  /* 0x0000004ef010723c */ /* 0x040ff00000041840 */
[C---:B--2---:R-:W-:Y:S08]  /*31b0*/  HMMA.16816.F32.BF16 R12, R240.reuse, R72, R60 ;  /* 0x00000048f00c723c */ /* 0x044ff0000004183c */
[----:B------:R-:W-:Y:S08]  /*31c0*/  HMMA.16816.F32.BF16 R8, R240, R74, R56 ;  /* 0x0000004af008723c */ /* 0x000ff00000041838 */
[C---:B---3--:R-:W-:Y:S08]  /*31d0*/  HMMA.16816.F32.BF16 R60, R244.reuse, R52, R44 ;  /* 0x00000034f43c723c */ /* 0x048ff0000004182c */
[C---:B------:R-:W-:Y:S08]  /*31e0*/  HMMA.16816.F32.BF16 R56, R244.reuse, R54, R36 ;  /* 0x00000036f438723c */ /* 0x040ff00000041824 */
[C---:B----4-:R-:W-:Y:S08]  /*31f0*/  HMMA.16816.F32.BF16 R52, R244.reuse, R48, R32 ;  /* 0x00000030f434723c */ /* 0x050ff00000041820 */
[C---:B------:R-:W-:Y:S08]  /*3200*/  HMMA.16816.F32.BF16 R44, R244.reuse, R40, R20 ;  /* 0x00000028f42c723c */ /* 0x040ff00000041814 */
[C---:B------:R-:W-:Y:S08]  /*3210*/  HMMA.16816.F32.BF16 R48, R244.reuse, R50, R24 ;  /* 0x00000032f430723c */ /* 0x040ff00000041818 */
        /* <DEDUP_REMOVED lines=20> */
[C---:B------:R-:W-:Y:S01]  /*3360*/  IMAD.SHL.U32 R13, R133.reuse, 0x2, RZ ;  /* 0x00000002850d7824 */ /* 0x040fe200078e00ff */
[----:B------:R-:W-:Y:S01]  /*3370*/  SEL R27, RZ, 0x10, P4 ;  /* 0x00000010ff1b7807 */ /* 0x000fe20002000000 */
[----:B------:R-:W-:Y:S01]  /*3380*/  IMAD R10, R2, c[0x0][0x2b8], R5 ;  /* 0x0000ae00020a7a24 */ /* 0x000fe200078e0205 */
[----:B------:R-:W-:Y:S01]  /*3390*/  SEL R26, RZ, 0x10, P3 ;  /* 0x00000010ff1a7807 */ /* 0x000fe20001800000 */
[----:B------:R-:W-:Y:S01]  /*33a0*/  IMAD.SHL.U32 R22, R178, 0x2, RZ ;  /* 0x00000002b2167824 */ /* 0x000fe200078e00ff */
[----:B------:R-:W-:Y:S02]  /*33b0*/  SHF.L.U64.HI R8, R133, 0x1, R93 ;  /* 0x0000000185087819 */ /* 0x000fe4000001025d */
[----:B------:R-:W-:Y:S01]  /*33c0*/  SHF.R.S32.HI R2, RZ, 0x1f, R10 ;  /* 0x0000001fff027819 */ /* 0x000fe2000001140a */
[----:B------:R3:W-:Y:S01]  /*33d0*/  STL [R1+0x48], R10 ;  /* 0x0000480a01007387 */ /* 0x0007e20000100800 */
[----:B------:R-:W-:-:S02]  /*33e0*/  IADD3 R12, -R26, 0x10, RZ ;  /* 0x000000101a0c7810 */ /* 0x000fc40007ffe1ff */
[----:B------:R-:W-:Y:S01]  /*33f0*/  SEL R25, RZ, 0x10, P2 ;  /* 0x00000010ff197807 */ /* 0x000fe20001000000 */
[----:B------:R-:W-:Y:S01]  /*3400*/  IMAD R2, R2, c[0x0][0x1e0], RZ ;  /* 0x0000780002027a24 */ /* 0x000fe200078e02ff */
[----:B------:R-:W-:Y:S02]  /*3410*/  SHF.L.U64.HI R11, R176, 0x1, R179 ;  /* 0x00000001b00b7819 */ /* 0x000fe400000102b3 */
[----:B------:R-:W-:Y:S01]  /*3420*/  LOP3.LUT R12, R12, 0xf, RZ, 0xc0, !PT ;  /* 0x0000000f0c0c7812 */ /* 0x000fe200078ec0ff */
[----:B------:R-:W-:Y:S01]  /*3430*/  IMAD R2, R10, c[0x0][0x1e4], R2 ;  /* 0x000079000a027a24 */ /* 0x000fe200078e0202 */
[----:B------:R-:W-:Y:S02]  /*3440*/  IADD3 R14, -R25, 0x10, RZ ;  /* 0x00000010190e7810 */ /* 0x000fe40007ffe1ff */
[----:B------:R-:W-:Y:S02]  /*3450*/  SHF.L.U64.HI R23, R177, 0x1, R92 ;  /* 0x00000001b1177819 */ /* 0x000fe4000001025c */
[----:B------:R-:W-:Y:S01]  /*3460*/  LOP3.LUT R14, R14, 0xf, RZ, 0xc0, !PT ;  /* 0x0000000f0e0e7812 */ /* 0x000fe200078ec0ff */
[----:B-1----:R-:W-:Y:S01]  /*3470*/  IMAD.WIDE.U32 R6, R10, c[0x0][0x1e0], RZ ;  /* 0x000078000a067a25 */ /* 0x002fe200078e00ff */
[----:B------:R-:W-:-:S03]  /*3480*/  SHF.L.U64.HI R24, R178, 0x1, R91 ;  /* 0x00000001b2187819 */ /* 0x000fc6000001025b */
[----:B------:R-:W-:Y:S02]  /*3490*/  IMAD.IADD R7, R7, 0x1, R2 ;  /* 0x0000000107077824 */ /* 0x000fe400078e0202 */
[----:B---3--:R-:W-:Y:S01]  /*34a0*/  IMAD.SHL.U32 R10, R176, 0x2, RZ ;  /* 0x00000002b00a7824 */ /* 0x008fe200078e00ff */
[----:B--2---:R-:W-:Y:S01]  /*34b0*/  SHF.R.S32.HI R2, RZ, 0x1f, R9 ;  /* 0x0000001fff027819 */ /* 0x004fe20000011409 */
[----:B------:R-:W-:Y:S01]  /*34c0*/  IMAD.WIDE.U32 R6, R9, c[0x0][0x1f0], R6 ;  /* 0x00007c0009067a25 */ /* 0x000fe200078e0006 */
[----:B------:R1:W-:Y:S03]  /*34d0*/  STL [R1+0x44], R9 ;  /* 0x0000440901007387 */ /* 0x0003e60000100800 */
[----:B------:R-:W-:-:S04]  /*34e0*/  IMAD R2, R2, c[0x0][0x1f0], RZ ;  /* 0x00007c0002027a24 */ /* 0x000fc800078e02ff */
[----:B------:R-:W-:Y:S01]  /*34f0*/  IMAD R5, R9, c[0x0][0x1f4], R2 ;  /* 0x00007d0009057a24 */ /* 0x000fe200078e0202 */
[----:B------:R-:W-:-:S04]  /*3500*/  IADD3 R2, P0, R6, UR18, RZ ;  /* 0x0000001206027c10 */ /* 0x000fc8000ff1e0ff */
[----:B------:R-:W-:Y:S02]  /*3510*/  IADD3.X R6, R7, UR15, R5, P0, !PT ;  /* 0x0000000f07067c10 */ /* 0x000fe400087fe405 */
[----:B------:R-:W-:-:S04]  /*3520*/  LEA R7, P0, R2, c[0x0][0x1c8], 0x1 ;  /* 0x0000720002077a11 */ /* 0x000fc800078008ff */
[----:B------:R-:W-:Y:S02]  /*3530*/  LEA.HI.X R6, R2, c[0x0][0x1cc], R6, 0x1, P0 ;  /* 0x0000730002067a11 */ /* 0x000fe400000f0c06 */
[----:B------:R-:W2:Y:S04]  /*3540*/  SHFL.IDX PT, R2, R7, 0x1, 0x181f ;  /* 0x00381f0007027f89 */ /* 0x000ea800000e0000 */
[----:B------:R-:W3:Y:S01]  /*3550*/  SHFL.IDX PT, R5, R6, 0x1, 0x181f ;  /* 0x00381f0006057f89 */ /* 0x000ee200000e0000 */
[----:B-1----:R-:W-:-:S04]  /*3560*/  IADD3 R9, -R28, 0x10, RZ ;  /* 0x000000101c097810 */ /* 0x002fc80007ffe1ff */
[----:B------:R-:W-:-:S04]  /*3570*/  LOP3.LUT R9, R9, 0xf, RZ, 0xc0, !PT ;  /* 0x0000000f09097812 */ /* 0x000fc800078ec0ff */
[----:B--2---:R-:W-:Y:S02]  /*3580*/  IADD3 R20, P6, P0, R9, R2, R13 ;  /* 0x0000000209147210 */ /* 0x004fe400078de00d */
[----:B------:R-:W-:Y:S02]  /*3590*/  IADD3 R9, -R27, 0x10, RZ ;  /* 0x000000101b097810 */ /* 0x000fe40007ffe1ff */
[----:B---3--:R-:W-:Y:S02]  /*35a0*/  IADD3.X R21, RZ, R5, R8, P6, P0 ;  /* 0x00000005ff157210 */ /* 0x008fe400037e0408 */
[----:B------:R-:W-:-:S04]  /*35b0*/  LOP3.LUT R9, R9, 0xf, RZ, 0xc0, !PT ;  /* 0x0000000f09097812 */ /* 0x000fc800078ec0ff */
[----:B------:R-:W-:Y:S01]  /*35c0*/  IADD3 R18, P6, P0, R9, R2, R10 ;  /* 0x0000000209127210 */ /* 0x000fe200078de00a */
[----:B------:R-:W-:-:S03]  /*35d0*/  IMAD.SHL.U32 R9, R177, 0x2, RZ ;  /* 0x00000002b1097824 */ /* 0x000fc600078e00ff */
[----:B------:R-:W-:Y:S02]  /*35e0*/  IADD3.X R19, RZ, R5, R11, P6, P0 ;  /* 0x00000005ff137210 */ /* 0x000fe400037e040b */
[----:B------:R-:W-:-:S04]  /*35f0*/  IADD3 R16, P6, P0, R12, R2, R9 ;  /* 0x000000020c107210 */ /* 0x000fc800078de009 */
[-C--:B------:R-:W-:Y:S02]  /*3600*/  IADD3.X R17, RZ, R5.reuse, R23, P6, P0 ;  /* 0x00000005ff117210 */ /* 0x080fe400037e0417 */
[----:B------:R-:W-:Y:S02]  /*3610*/  IADD3 R14, P6, P0, R14, R2, R22 ;  /* 0x000000020e0e7210 */ /* 0x000fe400078de016 */
[----:B------:R-:W1:Y:S02]  /*3620*/  SHFL.IDX PT, R2, R7, RZ, 0x181f ;  /* 0x00181fff07027589 */ /* 0x000e6400000e0000 */
[----:B------:R-:W-:Y:S02]  /*3630*/  IADD3.X R15, RZ, R5, R24, P6, P0 ;  /* 0x00000005ff0f7210 */ /* 0x000fe400037e0418 */
[----:B------:R-:W2:Y:S01]  /*3640*/  SHFL.IDX PT, R5, R6, RZ, 0x181f ;  /* 0x00181fff06057589 */ /* 0x000ea200000e0000 */
[----:B-1----:R-:W-:-:S05]  /*3650*/  IADD3 R12, P0, R2, R13, RZ ;  /* 0x0000000d020c7210 */ /* 0x002fca0007f1e0ff */
[----:B--2---:R-:W-:Y:S01]  /*3660*/  IMAD.X R13, R5, 0x1, R8, P0 ;  /* 0x00000001050d7824 */ /* 0x004fe200000e0608 */
[----:B------:R-:W-:-:S04]  /*3670*/  IADD3 R10, P0, R2, R10, RZ ;  /* 0x0000000a020a7210 */ /* 0x000fc80007f1e0ff */
[----:B------:R1:W-:Y:S01]  /*3680*/  LDGSTS.E.BYPASS.LTC128B.128 [R90+0x10100], [R12.64], !P5 ;  /* 0x101000000c5a7fae */ /* 0x0003e2000e901d4c */
[----:B------:R-:W-:Y:S01]  /*3690*/  IMAD.X R11, R5, 0x1, R11, P0 ;  /* 0x00000001050b7824 */ /* 0x000fe200000e060b */
[----:B------:R-:W-:-:S04]  /*36a0*/  IADD3 R8, P0, R2, R9, RZ ;  /* 0x0000000902087210 */ /* 0x000fc80007f1e0ff */
[----:B------:R1:W-:Y:S01]  /*36b0*/  LDGSTS.E.BYPASS.LTC128B.128 [R90+0x12100], [R10.64], !P4 ;  /* 0x121000000a5a7fae */ /* 0x0003e2000e101d4c */
[----:B------:R-:W-:Y:S01]  /*36c0*/  IMAD.X R9, R5, 0x1, R23, P0 ;  /* 0x0000000105097824 */ /* 0x000fe200000e0617 */
[----:B------:R-:W-:-:S04]  /*36d0*/  IADD3 R6, P0, R2, R22, RZ ;  /* 0x0000001602067210 */ /* 0x000fc80007f1e0ff */
[----:B------:R1:W-:Y:S01]  /*36e0*/  LDGSTS.E.BYPASS.LTC128B.128 [R90+0x14100], [R8.64], !P3 ;  /* 0x14100000085a7fae */ /* 0x0003e2000d901d4c */
[----:B------:R-:W-:Y:S01]  /*36f0*/  IMAD.X R7, R5, 0x1, R24, P0 ;  /* 0x0000000105077824 */ /* 0x000fe200000e0618 */
[----:B------:R-:W-:-:S04]  /*3700*/  ISETP.NE.U32.AND P0, PT, R28, RZ, PT ;  /* 0x000000ff1c00720c */ /* 0x000fc80003f05070 */
[----:B------:R1:W-:Y:S09]  /*3710*/  LDGSTS.E.BYPASS.LTC128B.128 [R90+0x16100], [R6.64], !P2 ;  /* 0x16100000065a7fae */ /* 0x0003f2000d101d4c */
[----:B------:R1:W-:Y:S01]  /*3720*/  LDGSTS.E.BYPASS.LTC128B.128.ZFILL [R90+0x11100], [R20.64], P0 ;  /* 0x11100000145a7fae */ /* 0x0003e20008141d4c */
[----:B------:R-:W-:-:S13]  /*3730*/  ISETP.NE.U32.AND P0, PT, R27, RZ, PT ;  /* 0x000000ff1b00720c */ /* 0x000fda0003f05070 */
[----:B------:R1:W-:Y:S01]  /*3740*/  LDGSTS.E.BYPASS.LTC128B.128.ZFILL [R90+0x13100], [R18.64], P0 ;  /* 0x13100000125a7fae */ /* 0x0003e20008141d4c */
[----:B------:R-:W-:-:S13]  /*3750*/  ISETP.NE.U32.AND P0, PT, R26, RZ, PT ;  /* 0x000000ff1a00720c */ /* 0x000fda0003f05070 */
[----:B------:R1:W-:Y:S01]  /*3760*/  LDGSTS.E.BYPASS.LTC128B.128.ZFILL [R90+0x15100], [R16.64], P0 ;  /* 0x15100000105a7fae */ /* 0x0003e20008141d4c */
[----:B------:R-:W-:-:S13]  /*3770*/  ISETP.NE.U32.AND P0, PT, R25, RZ, PT ;  /* 0x000000ff1900720c */ /* 0x000fda0003f05070 */
[----:B------:R1:W-:Y:S02]  /*3780*/  LDGSTS.E.BYPASS.LTC128B.128.ZFILL [R90+0x17100], [R14.64], P0 ;  /* 0x171000000e5a7fae */ /* 0x0003e40008141d4c */
.L_x_25:
[----:B------:R-:W-:Y:S01]  /*3790*/  LOP3.LUT R2, R88, 0xffffffe0, RZ, 0xc0, !PT ;  /* 0xffffffe058027812 */ /* 0x000fe200078ec0ff */
[----:B-1----:R-:W-:Y:S01]  /*37a0*/  IMAD.U32 R6, RZ, RZ, UR4 ;  /* 0x00000004ff067e24 */ /* 0x002fe2000f8e00ff */
[----:B------:R-:W0:Y:S01]  /*37b0*/  LDGDEPBAR ;  /* 0x00000000000079af */ /* 0x000e220000000000 */
[----:B------:R-:W-:Y:S02]  /*37c0*/  IMAD.SHL.U32 R135, R3, 0x2, RZ ;  /* 0x0000000203877824 */ /* 0x000fe400078e00ff */
[----:B------:R-:W-:Y:S02]  /*37d0*/  IMAD.IADD R2, R89, 0x1, -R2 ;  /* 0x0000000159027824 */ /* 0x000fe400078e0a02 */
[----:B------:R-:W-:Y:S01]  /*37e0*/  IMAD R248, R4, 0x2, R135 ;  /* 0x0000000204f87824 */ /* 0x000fe200078e0287 */
[C---:B------:R-:W-:Y:S02]  /*37f0*/  LEA R251, R0.reuse, R135, 0x1 ;  /* 0x0000008700fb7211 */ /* 0x040fe400078e08ff */
[----:B------:R-:W-:Y:S01]  /*3800*/  SHF.R.S32.HI R5, RZ, 0x1f, R2 ;  /* 0x0000001fff057819 */ /* 0x000fe20000011402 */
[----:B------:R-:W-:Y:S01]  /*3810*/  IMAD R250, R0, 0x2, R248 ;  /* 0x0000000200fa7824 */ /* 0x000fe200078e02f8 */
[----:B------:R-:W-:Y:S02]  /*3820*/  LDSM.16.MT88.4 R80, [R248+0x2100] ;  /* 0x00210000f850783b */ /* 0x000fe40000004200 */
[----:B------:R-:W-:-:S02]  /*3830*/  LEA.HI R5, R5, R2, RZ, 0x2 ;  /* 0x0000000205057211 */ /* 0x000fc400078f10ff */
[----:B------:R-:W-:Y:S02]  /*3840*/  LDSM.16.MT88.4 R24, [R251+0x100] ;  /* 0x00010000fb18783b */ /* 0x000fe40000004200 */
[----:B------:R-:W-:Y:S02]  /*3850*/  LOP3.LUT R5, R5, 0x7ffffffc, RZ, 0xc0, !PT ;  /* 0x7ffffffc05057812 */ /* 0x000fe400078ec0ff */
[----:B------:R-:W-:Y:S02]  /*3860*/  LDSM.16.MT88.4 R28, [R248+0x100] ;  /* 0x00010000f81c783b */ /* 0x000fe40000004200 */
[----:B------:R-:W-:Y:S02]  /*3870*/  IADD3 R2, R2, -R5, RZ ;  /* 0x8000000502027210 */ /* 0x000fe40007ffe0ff */
[----:B------:R-:W-:Y:S03]  /*3880*/  LDSM.16.MT88.4 R84, [R248+0x2900] ;  /* 0x00290000f854783b */ /* 0x000fe60000004200 */
[----:B------:R-:W-:Y:S01]  /*3890*/  IMAD R2, R2, -0x2, R6 ;  /* 0xfffffffe02027824 */ /* 0x000fe200078e0206 */
[----:B------:R-:W-:Y:S04]  /*38a0*/  LDSM.16.MT88.4 R76, [R248+0x900] ;  /* 0x00090000f84c783b */ /* 0x000fe80000004200 */
[----:B------:R-:W-:Y:S01]  /*38b0*/  ISETP.GT.AND P0, PT, R2, RZ, PT ;  /* 0x000000ff0200720c */ /* 0x000fe20003f04270 */
[----:B------:R-:W-:Y:S03]  /*38c0*/  LDSM.16.MT88.4 R68, [R251+0x900] ;  /* 0x00090000fb44783b */ /* 0x000fe60000004200 */
[----:B------:R-:W-:Y:S01]  /*38d0*/  FSEL R15, R62, -INF , P0 ;  /* 0xff8000003e0f7808 */ /* 0x000fe20000000000 */
[----:B------:R-:W-:Y:S01]  /*38e0*/  LDSM.16.MT88.4 R64, [R250+0x900] ;  /* 0x00090000fa40783b */ /* 0x000fe20000004200 */
[----:B------:R-:W-:-:S02]  /*38f0*/  FSEL R10, R60, -INF , P0 ;  /* 0xff8000003c0a7808 */ /* 0x000fc40000000000 */
[----:B------:R-:W-:-:S04]  /*3900*/  ISETP.GT.AND P0, PT, R2, 0x1, PT ;  /* 0x000000010200780c */ /* 0x000fc80003f04270 */
        /* <DEDUP_REMOVED lines=53> */
[----:B------:R-:W-:Y:S01]  /*3c60*/  FMNMX.FTZ R13, R19, R13, !PT ;  /* 0x0000000d130d7209 */ /* 0x000fe20007810000 */
[----:B------:R-:W-:Y:S01]  /*3c70*/  LDSM.16.MT88.4 R32, [R135+0x900] ;  /* 0x000900008720783b */ /* 0x000fe20000004200 */
[----:B------:R-:W-:Y:S02]  /*3c80*/  ISETP.GT.AND P0, PT, R2, 0x38, PT ;  /* 0x000000380200780c */ /* 0x000fe40003f04270 */
[----:B------:R-:W-:Y:S02]  /*3c90*/  FMNMX.FTZ R5, R106, R5, !PT ;  /* 0x000000056a057209 */ /* 0x000fe40007810000 */
[----:B------:R-:W-:-:S02]  /*3ca0*/  FMNMX.FTZ R13, R18, R13, !PT ;  /* 0x0000000d120d7209 */ /* 0x000fc40007810000 */
[----:B------:R-:W-:Y:S02]  /*3cb0*/  FSEL R108, R38, -INF , P0 ;  /* 0xff800000266c7808 */ /* 0x000fe40000000000 */
[----:B------:R-:W-:Y:S02]  /*3cc0*/  FSEL R104, R36, -INF , P0 ;  /* 0xff80000024687808 */ /* 0x000fe40000000000 */
[----:B------:R-:W-:Y:S02]  /*3cd0*/  ISETP.GT.AND P0, PT, R2, 0x39, PT ;  /* 0x000000390200780c */ /* 0x000fe40003f04270 */
[----:B------:R-:W-:Y:S02]  /*3ce0*/  FMNMX.FTZ R2, R105, R5, !PT ;  /* 0x0000000569027209 */ /* 0x000fe40007810000 */
[----:B------:R-:W-:Y:S02]  /*3cf0*/  FMNMX.FTZ R5, R17, R13, !PT ;  /* 0x0000000d11057209 */ /* 0x000fe40007810000 */
[----:B------:R-:W-:-:S02]  /*3d00*/  FSEL R102, R37, -INF , P0 ;  /* 0xff80000025667808 */ /* 0x000fc40000000000 */
[----:B------:R-:W-:Y:S02]  /*3d10*/  FMNMX.FTZ R5, R16, R5, !PT ;  /* 0x0000000510057209 */ /* 0x000fe40007810000 */
[----:B------:R-:W-:Y:S02]  /*3d20*/  FMNMX.FTZ R2, R104, R2, !PT ;  /* 0x0000000268027209 */ /* 0x000fe40007810000 */
[----:B------:R-:W-:Y:S02]  /*3d30*/  FMNMX.FTZ R5, R21, R5, !PT ;  /* 0x0000000515057209 */ /* 0x000fe40007810000 */
[----:B------:R-:W-:Y:S02]  /*3d40*/  FMNMX.FTZ R2, R102, R2, !PT ;  /* 0x0000000266027209 */ /* 0x000fe40007810000 */
[----:B------:R-:W-:Y:S02]  /*3d50*/  FMNMX.FTZ R5, R22, R5, !PT ;  /* 0x0000000516057209 */ /* 0x000fe40007810000 */
        /* <DEDUP_REMOVED lines=11> */
[----:B------:R-:W1:Y:S01]  /*3e10*/  SHFL.BFLY PT, R132, R2, 0x1, 0x1f ;  /* 0x0c201f0002847f89 */ /* 0x000e6200000e0000 */
[----:B------:R-:W-:-:S05]  /*3e20*/  FMNMX.FTZ R5, R101, R5, !PT ;  /* 0x0000000565057209 */ /* 0x000fca0007810000 */
[----:B------:R-:W2:Y:S01]  /*3e30*/  SHFL.BFLY PT, R23, R5, 0x2, 0x1f ;  /* 0x0c401f0005177f89 */ /* 0x000ea200000e0000 */
[----:B-1----:R-:W-:-:S04]  /*3e40*/  FMNMX.FTZ R132, R2, R132, !PT ;  /* 0x0000008402847209 */ /* 0x002fc80007810000 */
[C---:B------:R-:W-:Y:S01]  /*3e50*/  FSETP.NEU.FTZ.AND P0, PT, R132.reuse, -INF , PT ;  /* 0xff8000008400780b */ /* 0x040fe20003f1d000 */
[----:B------:R-:W-:Y:S01]  /*3e60*/  FMUL.FTZ R13, R132, c[0x0][0x2d0] ;  /* 0x0000b400840d7a20 */ /* 0x000fe20000410000 */
[----:B--2---:R-:W-:-:S04]  /*3e70*/  FMNMX.FTZ R2, R5, R23, !PT ;  /* 0x0000001705027209 */ /* 0x004fc80007810000 */
[----:B------:R-:W-:Y:S01]  /*3e80*/  FSEL R13, R13, RZ, P0 ;  /* 0x000000ff0d0d7208 */ /* 0x000fe20000000000 */
[----:B------:R-:W1:Y:S04]  /*3e90*/  SHFL.BFLY PT, R5, R2, 0x1, 0x1f ;  /* 0x0c201f0002057f89 */ /* 0x000e6800000e0000 */
[--C-:B------:R-:W-:Y:S02]  /*3ea0*/  FFMA.FTZ R12, R12, c[0x0][0x2d0], -R13.reuse ;  /* 0x0000b4000c0c7a23 */ /* 0x100fe4000001080d */
[--C-:B------:R-:W-:Y:S02]  /*3eb0*/  FFMA.FTZ R14, R14, c[0x0][0x2d0], -R13.reuse ;  /* 0x0000b4000e0e7a23 */ /* 0x100fe4000001080d */
[----:B------:R2:W-:Y:S01]  /*3ec0*/  MUFU.EX2 R98, R12 ;  /* 0x0000000c00627308 */ /* 0x0005e20000000800 */
[----:B------:R-:W-:-:S02]  /*3ed0*/  FFMA.FTZ R10, R10, c[0x0][0x2d0], -R13 ;  /* 0x0000b4000a0a7a23 */ /* 0x000fc4000001080d */
[--C-:B------:R-:W-:Y:S02]  /*3ee0*/  FFMA.FTZ R9, R9, c[0x0][0x2d0], -R13.reuse ;  /* 0x0000b40009097a23 */ /* 0x100fe4000001080d */
[--C-:B------:R-:W-:Y:S02]  /*3ef0*/  FFMA.FTZ R8, R8, c[0x0][0x2d0], -R13.reuse ;  /* 0x0000b40008087a23 */ /* 0x100fe4000001080d */
[--C-:B------:R-:W-:Y:S01]  /*3f00*/  FFMA.FTZ R7, R7, c[0x0][0x2d0], -R13.reuse ;  /* 0x0000b40007077a23 */ /* 0x100fe2000001080d */
[----:B------:R-:W-:Y:S01]  /*3f10*/  MUFU.EX2 R100, R14 ;  /* 0x0000000e00647308 */ /* 0x000fe20000000800 */
[--C-:B------:R-:W-:Y:S02]  /*3f20*/  FFMA.FTZ R11, R11, c[0x0][0x2d0], -R13.reuse ;  /* 0x0000b4000b0b7a23 */ /* 0x100fe4000001080d */
[----:B------:R-:W-:Y:S01]  /*3f30*/  FFMA.FTZ R6, R6, c[0x0][0x2d0], -R13 ;  /* 0x0000b40006067a23 */ /* 0x000fe2000001080d */
[----:B-1----:R-:W-:-:S04]  /*3f40*/  FMNMX.FTZ R2, R5, R2, !PT ;  /* 0x0000000205027209 */ /* 0x002fc80007810000 */
[----:B------:R-:W-:Y:S01]  /*3f50*/  MUFU.EX2 R91, R10 ;  /* 0x0000000a005b7308 */ /* 0x000fe20000000800 */
[C---:B------:R-:W-:Y:S01]  /*3f60*/  FSETP.NEU.FTZ.AND P0, PT, R2.reuse, -INF , PT ;  /* 0xff8000000200780b */ /* 0x040fe20003f1d000 */
[----:B--2---:R-:W-:-:S06]  /*3f70*/  FMUL.FTZ R12, R2, c[0x0][0x2d0] ;  /* 0x0000b400020c7a20 */ /* 0x004fcc0000410000 */
[----:B------:R-:W1:Y:S01]  /*3f80*/  MUFU.EX2 R90, R9 ;  /* 0x00000009005a7308 */ /* 0x000e620000000800 */
[----:B------:R-:W-:Y:S02]  /*3f90*/  FSEL R12, R12, RZ, P0 ;  /* 0x000000ff0c0c7208 */ /* 0x000fe40000000000 */
[----:B------:R-:W-:-:S03]  /*3fa0*/  PLOP3.LUT P0, PT, PT, PT, UP0, 0x40, 0x0 ;  /* 0x000000000000781c */ /* 0x000fc60003f0e808 */
[--C-:B------:R-:W-:Y:S02]  /*3fb0*/  FFMA.FTZ R3, R19, c[0x0][0x2d0], -R12.reuse ;  /* 0x0000b40013037a23 */ /* 0x100fe4000001080c */
[--C-:B------:R-:W-:Y:S01]  /*3fc0*/  FFMA.FTZ R15, R15, c[0x0][0x2d0], -R12.reuse ;  /* 0x0000b4000f0f7a23 */ /* 0x100fe2000001080c */
[----:B------:R1:W-:Y:S01]  /*3fd0*/  MUFU.EX2 R93, R8 ;  /* 0x00000008005d7308 */ /* 0x0003e20000000800 */
[----:B------:R-:W-:-:S07]  /*3fe0*/  FFMA.FTZ R20, R20, c[0x0][0x2d0], -R12 ;  /* 0x0000b40014147a23 */ /* 0x000fce000001080c */
[----:B------:R2:W-:Y:S08]  /*3ff0*/  MUFU.EX2 R14, R3 ;  /* 0x00000003000e7308 */ /* 0x0005f00000000800 */
[----:B------:R-:W-:Y:S01]  /*4000*/  MUFU.EX2 R88, R15 ;  /* 0x0000000f00587308 */ /* 0x000fe20000000800 */
[----:B-1----:R-:W-:Y:S01]  /*4010*/  F2FP.BF16.PACK_AB R8, R90, R91 ;  /* 0x0000005b5a08723e */ /* 0x002fe200000010ff */
[----:B--2---:R-:W-:-:S06]  /*4020*/  FFMA.FTZ R3, R18, c[0x0][0x2d0], -R12 ;  /* 0x0000b40012037a23 */ /* 0x004fcc000001080c */
[----:B------:R-:W1:Y:S08]  /*4030*/  MUFU.EX2 R92, R7 ;  /* 0x00000007005c7308 */ /* 0x000e700000000800 */
[----:B------:R-:W2:Y:S08]  /*4040*/  MUFU.EX2 R15, R20 ;  /* 0x00000014000f7308 */ /* 0x000eb00000000800 */
[----:B------:R3:W4:Y:S01]  /*4050*/  MUFU.EX2 R89, R3 ;  /* 0x0000000300597308 */ /* 0x0007220000000800 */
[----:B-1----:R-:W-:-:S07]  /*4060*/  F2FP.BF16.PACK_AB R10, R92, R93 ;  /* 0x0000005d5c0a723e */ /* 0x002fce00000010ff */
[----:B------:R4:W-:Y:S01]  /*4070*/  MUFU.EX2 R99, R11 ;  /* 0x0000000b00637308 */ /* 0x0009e20000000800 */
[----:B--2---:R-:W-:Y:S01]  /*4080*/  F2FP.BF16.PACK_AB R9, R15, R88 ;  /* 0x000000580f09723e */ /* 0x004fe200000010ff */
[----:B---3--:R-:W-:-:S06]  /*4090*/  FFMA.FTZ R3, R17, c[0x0][0x2d0], -R12 ;  /* 0x0000b40011037a23 */ /* 0x008fcc000001080c */
[----:B------:R-:W1:Y:S01]  /*40a0*/  MUFU.EX2 R96, R6 ;  /* 0x0000000600607308 */ /* 0x000e620000000800 */
[----:B----4-:R-:W-:-:S07]  /*40b0*/  F2FP.BF16.PACK_AB R11, R89, R14 ;  /* 0x0000000e590b723e */ /* 0x010fce00000010ff */
[----:B------:R2:W-:Y:S01]  /*40c0*/  MUFU.EX2 R94, R3 ;  /* 0x00000003005e7308 */ /* 0x0005e20000000800 */
[----:B------:R-:W-:Y:S01]  /*40d0*/  HMMA.16816.F32.BF16 R40, R8, R24, RZ ;  /* 0x000000180828723c */ /* 0x000fe200000418ff */
[----:B-1----:R-:W-:Y:S02]  /*40e0*/  F2FP.BF16.PACK_AB R4, R98, R96 ;  /* 0x000000606204723e */ /* 0x002fe400000010ff */
[----:B------:R-:W-:-:S05]  /*40f0*/  F2FP.BF16.PACK_AB R6, R100, R99 ;  /* 0x000000636406723e */ /* 0x000fca00000010ff */
[----:B------:R-:W-:Y:S01]  /*4100*/  HMMA.16816.F32.BF16 R56, R8, R28, RZ ;  /* 0x0000001c0838723c */ /* 0x000fe200000418ff */
[----:B--2---:R-:W-:-:S04]  /*4110*/  FFMA.FTZ R3, R16, c[0x0][0x2d0], -R12 ;  /* 0x0000b40010037a23 */ /* 0x004fc8000001080c */
[----:B------:R1:W2:Y:S03]  /*4120*/  MUFU.EX2 R95, R3 ;  /* 0x00000003005f7308 */ /* 0x0002a60000000800 */
[C---:B------:R-:W-:Y:S08]  /*4130*/  HMMA.16816.F32.BF16 R16, R8.reuse, R38, RZ ;  /* 0x000000260810723c */ /* 0x040ff000000418ff */
[----:B------:R-:W-:Y:S01]  /*4140*/  HMMA.16816.F32.BF16 R44, R8, R30, RZ ;  /* 0x0000001e082c723c */ /* 0x000fe200000418ff */
[----:B-1----:R-:W-:Y:S01]  /*4150*/  FFMA.FTZ R3, R21, c[0x0][0x2d0], -R12 ;  /* 0x0000b40015037a23 */ /* 0x002fe2000001080c */
[----:B--2---:R-:W-:-:S06]  /*4160*/  F2FP.BF16.PACK_AB R5, R95, R94 ;  /* 0x0000005e5f05723e */ /* 0x004fcc00000010ff */
[----:B------:R-:W-:Y:S01]  /*4170*/  HMMA.16816.F32.BF16 R28, R8, R50, RZ ;  /* 0x00000032081c723c */ /* 0x000fe200000418ff */
[----:B------:R1:W-:Y:S02]  /*4180*/  MUFU.EX2 R97, R3 ;  /* 0x0000000300617308 */ /* 0x0003e40000000800 */
[----:B-1----:R-:W-:-:S05]  /*4190*/  FFMA.FTZ R3, R22, c[0x0][0x2d0], -R12 ;  /* 0x0000b40016037a23 */ /* 0x002fca000001080c */
[C---:B------:R-:W-:Y:S01]  /*41a0*/  HMMA.16816.F32.BF16 R20, R8.reuse, R36, RZ ;  /* 0x000000240814723c */ /* 0x040fe200000418ff */
[----:B------:R-:W1:Y:S07]  /*41b0*/  MUFU.EX2 R103, R3 ;  /* 0x0000000300677308 */ /* 0x000e6e0000000800 */
[C---:B------:R-:W-:Y:S08]  /*41c0*/  HMMA.16816.F32.BF16 R36, R8.reuse, R26, RZ ;  /* 0x0000001a0824723c */ /* 0x040ff000000418ff */
[----:B------:R-:W-:Y:S01]  /*41d0*/  HMMA.16816.F32.BF16 R24, R8, R52, RZ ;  /* 0x000000340818723c */ /* 0x000fe200000418ff */
[----:B-1----:R-:W-:-:S07]  /*41e0*/  F2FP.BF16.PACK_AB R7, R103, R97 ;  /* 0x000000616707723e */ /* 0x002fce00000010ff */
[----:B------:R-:W-:Y:S08]  /*41f0*/  HMMA.16816.F32.BF16 R72, R4, R34, R16 ;  /* 0x000000220448723c */ /* 0x000ff00000041810 */
[----:B------:R-:W-:Y:S08]  /*4200*/  HMMA.16816.F32.BF16 R16, R8, R80, RZ ;  /* 0x000000500810723c */ /* 0x000ff000000418ff */
[----:B------:R-:W-:Y:S08]  /*4210*/  HMMA.16816.F32.BF16 R164, R4, R32, R20 ;  /* 0x0000002004a4723c */ /* 0x000ff00000041814 */
[----:B------:R-:W-:Y:S01]  /*4220*/  HMMA.16816.F32.BF16 R32, R8, R48, RZ ;  /* 0x000000300820723c */ /* 0x000fe200000418ff */
[----:B------:R-:W1:Y:S01]  /*4230*/  LDSM.16.MT88.4 R48, [R251+0x2100] ;  /* 0x00210000fb30783b */ /* 0x000e620000004200 */
[----:B------:R-:W-:Y:S01]  /*4240*/  IMAD.MOV.U32 R130, RZ, RZ, R74 ;  /* 0x000000ffff827224 */ /* 0x000fe200078e004a */
[----:B------:R-:W-:Y:S01]  /*4250*/  MOV R129, R75 ;  /* 0x0000004b00817202 */ /* 0x000fe20000000f00 */
[----:B------:R-:W-:-:S02]  /*4260*/  IMAD.MOV.U32 R128, RZ, RZ, R72 ;  /* 0x000000ffff807224 */ /* 0x000fc400078e0048 */
[----:B------:R-:W-:Y:S02]  /*4270*/  IMAD.MOV.U32 R127, RZ, RZ, R73 ;  /* 0x000000ffff7f7224 */ /* 0x000fe400078e0049 */
[C---:B------:R-:W-:Y:S01]  /*4280*/  HMMA.16816.F32.BF16 R24, R4.reuse, R60, R24 ;  /* 0x0000003c0418723c */ /* 0x040fe20000041818 */
[----:B------:R-:W2:Y:S07]  /*4290*/  LDSM.16.MT88.4 R72, [R250+0x2100] ;  /* 0x00210000fa48783b */ /* 0x000eae0000004200 */
[C---:B------:R-:W-:Y:S08]  /*42a0*/  HMMA.16816.F32.BF16 R16, R4.reuse, R84, R16 ;  /* 0x000000540410723c */ /* 0x040ff00000041810 */
[----:B------:R-:W-:Y:S01]  /*42b0*/  HMMA.16816.F32.BF16 R148, R4, R78, R44 ;  /* 0x0000004e0494723c */ /* 0x000fe2000004182c */
[----:B------:R-:W-:Y:S07]  /*42c0*/  LDSM.16.MT88.4 R44, [R135+0x4100] ;  /* 0x00410000872c783b */ /* 0x000fee0000004200 */
[----:B------:R-:W-:Y:S01]  /*42d0*/  MOV R145, R25 ;  /* 0x0000001900917202 */ /* 0x000fe20000000f00 */
[----:B------:R-:W-:Y:S01]  /*42e0*/  IMAD.MOV.U32 R144, RZ, RZ, R26 ;  /* 0x000000ffff907224 */ /* 0x000fe200078e001a */
[----:B------:R-:W-:Y:S01]  /*42f0*/  MOV R138, R24 ;  /* 0x00000018008a7202 */ /* 0x000fe20000000f00 */
[----:B------:R-:W-:Y:S01]  /*4300*/  IMAD.MOV.U32 R139, RZ, RZ, R27 ;  /* 0x000000ffff8b7224 */ /* 0x000fe200078e001b */
[----:B------:R-:W-:Y:S01]  /*4310*/  HMMA.16816.F32.BF16 R20, R8, R54, RZ ;  /* 0x000000360814723c */ /* 0x000fe200000418ff */
[----:B------:R-:W3:Y:S03]  /*4320*/  LDSM.16.MT88.4 R24, [R251+0x2900] ;  /* 0x00290000fb18783b */ /* 0x000ee60000004200 */
[----:B------:R-:W-:Y:S01]  /*4330*/  IMAD.MOV.U32 R137, RZ, RZ, R19 ;  /* 0x000000ffff897224 */ /* 0x000fe200078e0013 */
[----:B------:R-:W-:Y:S01]  /*4340*/  MOV R131, R17 ;  /* 0x0000001100837202 */ /* 0x000fe20000000f00 */
[----:B------:R-:W-:Y:S01]  /*4350*/  IMAD.MOV.U32 R136, RZ, RZ, R18 ;  /* 0x000000ffff887224 */ /* 0x000fe200078e0012 */
[----:B------:R-:W-:Y:S01]  /*4360*/  LDSM.16.MT88.4 R52, [R248+0x4100] ;  /* 0x00410000f834783b */ /* 0x000fe20000004200 */
[----:B------:R-:W-:Y:S01]  /*4370*/  HMMA.16816.F32.BF16 R120, R4, R68, R40 ;  /* 0x000000440478723c */ /* 0x000fe20000041828 */
[----:B------:R-:W-:-:S02]  /*4380*/  IMAD.MOV.U32 R80, RZ, RZ, R16 ;  /* 0x000000ffff507224 */ /* 0x000fc400078e0010 */
[----:B------:R-:W4:Y:S05]  /*4390*/  LDSM.16.MT88.4 R40, [R250+0x2900] ;  /* 0x00290000fa28783b */ /* 0x000f2a0000004200 */
[C---:B------:R-:W-:Y:S08]  /*43a0*/  HMMA.16816.F32.BF16 R28, R4.reuse, R66, R28 ;  /* 0x00000042041c723c */ /* 0x040ff0000004181c */
[----:B------:R-:W-:Y:S08]  /*43b0*/  HMMA.16816.F32.BF16 R32, R4, R64, R32 ;  /* 0x000000400420723c */ /* 0x000ff00000041820 */
[----:B-1----:R-:W-:Y:S01]  /*43c0*/  HMMA.16816.F32.BF16 R16, R8, R48, RZ ;  /* 0x000000300810723c */ /* 0x002fe200000418ff */
[----:B------:R-:W-:Y:S01]  /*43d0*/  IMAD.MOV.U32 R124, RZ, RZ, R120 ;  /* 0x000000ffff7c7224 */ /* 0x000fe200078e0078 */
[----:B------:R-:W-:Y:S01]  /*43e0*/  MOV R126, R122 ;  /* 0x0000007a007e7202 */ /* 0x000fe20000000f00 */
[----:B------:R-:W-:Y:S01]  /*43f0*/  IMAD.MOV.U32 R125, RZ, RZ, R123 ;  /* 0x000000ffff7d7224 */ /* 0x000fe200078e007b */
[----:B------:R-:W-:-:S04]  /*4400*/  MOV R123, R121 ;  /* 0x00000079007b7202 */ /* 0x000fc80000000f00 */
[C---:B------:R-:W-:Y:S01]  /*4410*/  HMMA.16816.F32.BF16 R156, R4.reuse, R76, R56 ;  /* 0x0000004c049c723c */ /* 0x040fe20000041838 */
[----:B------:R-:W1:Y:S01]  /*4420*/  LDSM.16.MT88.4 R56, [R135+0x4900] ;  /* 0x004900008738783b */ /* 0x000e620000004200 */
[----:B------:R-:W-:Y:S01]  /*4430*/  IMAD.MOV.U32 R153, RZ, RZ, R29 ;  /* 0x000000ffff997224 */ /* 0x000fe200078e001d */
[----:B------:R-:W-:Y:S01]  /*4440*/  MOV R152, R30 ;  /* 0x0000001e00987202 */ /* 0x000fe20000000f00 */
[----:B------:R-:W-:Y:S02]  /*4450*/  IMAD.MOV.U32 R147, RZ, RZ, R31 ;  /* 0x000000ffff937224 */ /* 0x000fe400078e001f */
[----:B------:R-:W-:Y:S02]  /*4460*/  IMAD.MOV.U32 R146, RZ, RZ, R28 ;  /* 0x000000ffff927224 */ /* 0x000fe400078e001c */
[----:B------:R-:W-:Y:S01]  /*4470*/  HMMA.16816.F32.BF16 R140, R4, R70, R36 ;  /* 0x00000046048c723c */ /* 0x000fe20000041824 */
[----:B------:R-:W-:Y:S01]  /*4480*/  IMAD.MOV.U32 R120, RZ, RZ, R32 ;  /* 0x000000ffff787224 */ /* 0x000fe200078e0020 */
[----:B------:R-:W-:Y:S01]  /*4490*/  MOV R118, R34 ;  /* 0x0000002200767202 */ /* 0x000fe20000000f00 */
[----:B------:R-:W-:-:S02]  /*44a0*/  IMAD.MOV.U32 R81, RZ, RZ, R33 ;  /* 0x000000ffff517224 */ /* 0x000fc400078e0021 */
[----:B------:R-:W-:-:S03]  /*44b0*/  IMAD.MOV.U32 R119, RZ, RZ, R35 ;  /* 0x000000ffff777224 */ /* 0x000fc600078e0023 */
[----:B------:R-:W-:Y:S01]  /*44c0*/  HMMA.16816.F32.BF16 R64, R4, R62, R20 ;  /* 0x0000003e0440723c */ /* 0x000fe20000041814 */
[----:B------:R-:W5:Y:S07]  /*44d0*/  LDSM.16.MT88.4 R60, [R251+0x4100] ;  /* 0x00410000fb3c783b */ /* 0x000f6e0000004200 */
[C---:B------:R-:W-:Y:S08]  /*44e0*/  HMMA.16816.F32.BF16 R20, R8.reuse, R82, RZ ;  /* 0x000000520814723c */ /* 0x040ff000000418ff */
[C---:B------:R-:W-:Y:S01]  /*44f0*/  HMMA.16816.F32.BF16 R36, R8.reuse, R50, RZ ;  /* 0x000000320824723c */ /* 0x040fe200000418ff */
[----:B------:R-:W1:Y:S07]  /*4500*/  LDSM.16.MT88.4 R48, [R248+0x4900] ;  /* 0x00490000f830783b */ /* 0x000e6e0000004200 */
[C---:B--2---:R-:W-:Y:S08]  /*4510*/  HMMA.16816.F32.BF16 R28, R8.reuse, R74, RZ ;  /* 0x0000004a081c723c */ /* 0x044ff000000418ff */
[----:B------:R-:W-:Y:S08]  /*4520*/  HMMA.16816.F32.BF16 R32, R8, R72, RZ ;  /* 0x000000480820723c */ /* 0x000ff000000418ff */
[----:B---3--:R-:W-:Y:S08]  /*4530*/  HMMA.16816.F32.BF16 R72, R4, R24, R16 ;  /* 0x000000180448723c */ /* 0x008ff00000041810 */
[----:B------:R-:W-:Y:S07]  /*4540*/  HMMA.16816.F32.BF16 R16, R8, R44, RZ ;  /* 0x0000002c0810723c */ /* 0x000fee00000418ff */
[----:B------:R-:W-:Y:S01]  /*4550*/  IMAD.MOV.U32 R44, RZ, RZ, R130 ;  /* 0x000000ffff2c7224 */ /* 0x000fe200078e0082 */
[----:B------:R-:W-:Y:S01]  /*4560*/  HMMA.16816.F32.BF16 R68, R4, R86, R20 ;  /* 0x000000560444723c */ /* 0x000fe20000041814 */
[----:B------:R-:W-:-:S07]  /*4570*/  IMAD.MOV.U32 R45, RZ, RZ, R129 ;  /* 0x000000ffff2d7224 */ /* 0x000fce00078e0081 */
[C---:B------:R-:W-:Y:S01]  /*4580*/  HMMA.16816.F32.BF16 R76, R4.reuse, R26, R36 ;  /* 0x0000001a044c723c */ /* 0x040fe20000041824 */
[----:B------:R-:W2:Y:S07]  /*4590*/  LDSM.16.MT88.4 R36, [R251+0x4900] ;  /* 0x00490000fb24783b */ /* 0x000eae0000004200 */
[C---:B----4-:R-:W-:Y:S08]  /*45a0*/  HMMA.16816.F32.BF16 R160, R4.reuse, R42, R28 ;  /* 0x0000002a04a0723c */ /* 0x050ff0000004181c */
[----:B------:R-:W-:Y:S01]  /*45b0*/  HMMA.16816.F32.BF16 R84, R4, R40, R32 ;  /* 0x000000280454723c */ /* 0x000fe20000041820 */
[----:B------:R-:W3:Y:S07]  /*45c0*/  LDSM.16.MT88.4 R40, [R250+0x4100] ;  /* 0x00410000fa28783b */ /* 0x000eee0000004200 */
[----:B------:R-:W-:Y:S07]  /*45d0*/  HMMA.16816.F32.BF16 R24, R8, R54, RZ ;  /* 0x000000360818723c */ /* 0x000fee00000418ff */
[----:B------:R-:W-:Y:S01]  /*45e0*/  MOV R54, R144 ;  /* 0x0000009000367202 */ /* 0x000fe20000000f00 */
[----:B-1----:R-:W-:Y:S01]  /*45f0*/  HMMA.16816.F32.BF16 R16, R4, R56, R16 ;  /* 0x000000380410723c */ /* 0x002fe20000041810 */
[----:B------:R-:W-:Y:S01]  /*4600*/  IMAD.MOV.U32 R122, RZ, RZ, R163 ;  /* 0x000000ffff7a7224 */ /* 0x000fe200078e00a3 */
[----:B------:R-:W-:Y:S01]  /*4610*/  MOV R121, R161 ;  /* 0x000000a100797202 */ /* 0x000fe20000000f00 */
[----:B------:R-:W-:-:S02]  /*4620*/  IMAD.MOV.U32 R83, RZ, RZ, R162 ;  /* 0x000000ffff537224 */ /* 0x000fc400078e00a2 */
[----:B------:R-:W-:Y:S02]  /*4630*/  IMAD.MOV.U32 R82, RZ, RZ, R160 ;  /* 0x000000ffff527224 */ /* 0x000fe400078e00a0 */
[----:B------:R-:W-:Y:S01]  /*4640*/  IMAD.MOV.U32 R55, RZ, RZ, R139 ;  /* 0x000000ffff377224 */ /* 0x000fe200078e008b */
[C---:B-----5:R-:W-:Y:S07]  /*4650*/  HMMA.16816.F32.BF16 R20, R8.reuse, R60, RZ ;  /* 0x0000003c0814723c */ /* 0x060fee00000418ff */
[----:B------:R-:W-:Y:S01]  /*4660*/  IMAD.MOV.U32 R61, RZ, RZ, R153 ;  /* 0x000000ffff3d7224 */ /* 0x000fe200078e0099 */
[----:B------:R-:W-:Y:S01]  /*4670*/  HMMA.16816.F32.BF16 R28, R8, R52, RZ ;  /* 0x00000034081c723c */ /* 0x000fe200000418ff */
[----:B------:R-:W-:-:S06]  /*4680*/  IMAD.MOV.U32 R60, RZ, RZ, R146 ;  /* 0x000000ffff3c7224 */ /* 0x000fcc00078e0092 */
[----:B------:R-:W-:Y:S01]  /*4690*/  IMAD.MOV.U32 R53, RZ, RZ, R145 ;  /* 0x000000ffff357224 */ /* 0x000fe200078e0091 */
[----:B------:R-:W-:Y:S01]  /*46a0*/  HMMA.16816.F32.BF16 R160, R4, R50, R24 ;  /* 0x0000003204a0723c */ /* 0x000fe20000041818 */
[----:B------:R-:W1:Y:S01]  /*46b0*/  LDSM.16.MT88.4 R24, [R250+0x4900] ;  /* 0x00490000fa18783b */ /* 0x000e620000004200 */
[----:B------:R-:W-:Y:S01]  /*46c0*/  MOV R57, R19 ;  /* 0x0000001300397202 */ /* 0x000fe20000000f00 */
[----:B------:R-:W-:Y:S01]  /*46d0*/  IMAD.MOV.U32 R56, RZ, RZ, R17 ;  /* 0x000000ffff387224 */ /* 0x000fe200078e0011 */
[----:B------:R-:W-:Y:S01]  /*46e0*/  MOV R3, R16 ;  /* 0x0000001000037202 */ /* 0x000fe20000000f00 */
[----:B------:R-:W-:Y:S02]  /*46f0*/  IMAD.MOV.U32 R0, RZ, RZ, R18 ;  /* 0x000000ffff007224 */ /* 0x000fe400078e0012 */
[----:B------:R-:W-:Y:S01]  /*4700*/  IMAD.MOV.U32 R52, RZ, RZ, R138 ;  /* 0x000000ffff347224 */ /* 0x000fe200078e008a */
[----:B------:R-:W-:Y:S01]  /*4710*/  HMMA.16816.F32.BF16 R16, R8, R62, RZ ;  /* 0x0000003e0810723c */ /* 0x000fe200000418ff */
[----:B------:R-:W-:Y:S01]  /*4720*/  IMAD.MOV.U32 R50, RZ, RZ, R136 ;  /* 0x000000ffff327224 */ /* 0x000fe200078e0088 */
[----:B------:R-:W-:-:S05]  /*4730*/  MOV R51, R122 ;  /* 0x0000007a00337202 */ /* 0x000fca0000000f00 */
[----:B------:R-:W-:Y:S01]  /*4740*/  IMAD.MOV.U32 R62, RZ, RZ, R152 ;  /* 0x000000ffff3e7224 */ /* 0x000fe200078e0098 */
[----:B--2---:R-:W-:Y:S01]  /*4750*/  HMMA.16816.F32.BF16 R184, R4, R36, R20 ;  /* 0x0000002404b8723c */ /* 0x004fe20000041814 */
[----:B------:R-:W-:-:S06]  /*4760*/  MOV R63, R147 ;  /* 0x00000093003f7202 */ /* 0x000fcc0000000f00 */
[----:B------:R-:W-:Y:S01]  /*4770*/  MOV R36, R80 ;  /* 0x0000005000247202 */ /* 0x000fe20000000f00 */
[----:B------:R-:W-:Y:S01]  /*4780*/  HMMA.16816.F32.BF16 R188, R4, R48, R28 ;  /* 0x0000003004bc723c */ /* 0x000fe2000004181c */
[----:B------:R-:W2:Y:S01]  /*4790*/  LDSM.16.MT88.4 R28, [R135+0x6100] ;  /* 0x00610000871c783b */ /* 0x000ea20000004200 */
[----:B------:R-:W-:Y:S01]  /*47a0*/  IMAD.MOV.U32 R37, RZ, RZ, R131 ;  /* 0x000000ffff257224 */ /* 0x000fe200078e0083 */
[----:B------:R-:W-:-:S04]  /*47b0*/  MOV R80, R128 ;  /* 0x0000008000507202 */ /* 0x000fc80000000f00 */
[----:B------:R-:W-:Y:S01]  /*47c0*/  MOV R49, R137 ;  /* 0x0000008900317202 */ /* 0x000fe20000000f00 */
[----:B---3--:R-:W-:Y:S01]  /*47d0*/  HMMA.16816.F32.BF16 R20, R8, R40, RZ ;  /* 0x000000280814723c */ /* 0x008fe200000418ff */
[----:B------:R-:W-:-:S06]  /*47e0*/  IMAD.MOV.U32 R48, RZ, RZ, R123 ;  /* 0x000000ffff307224 */ /* 0x000fcc00078e007b */
[----:B------:R-:W-:Y:S01]  /*47f0*/  MOV R40, R57 ;  /* 0x0000003900287202 */ /* 0x000fe20000000f00 */
[----:B------:R-:W-:Y:S01]  /*4800*/  HMMA.16816.F32.BF16 R152, R4, R38, R16 ;  /* 0x000000260498723c */ /* 0x000fe20000041810 */
[----:B------:R-:W-:Y:S01]  /*4810*/  MOV R41, R82 ;  /* 0x0000005200297202 */ /* 0x000fe20000000f00 */
[----:B------:R-:W-:-:S05]  /*4820*/  FFMA.FTZ R82, R105, c[0x0][0x2d0], -R13 ;  /* 0x0000b40069527a23 */ /* 0x000fca000001080d */
[----:B------:R-:W-:Y:S01]  /*4830*/  IMAD.MOV.U32 R38, RZ, RZ, R121 ;  /* 0x000000ffff267224 */ /* 0x000fe200078e0079 */
[----:B------:R-:W-:Y:S01]  /*4840*/  HMMA.16816.F32.BF16 R16, R8, R42, RZ ;  /* 0x0000002a0810723c */ /* 0x000fe200000418ff */
[----:B------:R-:W-:Y:S02]  /*4850*/  IMAD.MOV.U32 R39, RZ, RZ, R83 ;  /* 0x000000ffff277224 */ /* 0x000fe400078e0053 */
[----:B------:R-:W-:-:S04]  /*4860*/  FFMA.FTZ R83, R106, c[0x0][0x2d0], -R13 ;  /* 0x0000b4006a537a23 */ /* 0x000fc8000001080d */
[----:B------:R-:W-:Y:S01]  /*4870*/  IMAD.MOV.U32 R42, RZ, RZ, R56 ;  /* 0x000000ffff2a7224 */ /* 0x000fe200078e0038 */
[----:B-1----:R-:W-:Y:S01]  /*4880*/  HMMA.16816.F32.BF16 R144, R4, R24, R20 ;  /* 0x000000180490723c */ /* 0x002fe20000041814 */
[----:B------:R-:W1:Y:S01]  /*4890*/  LDSM.16.MT88.4 R20, [R135+0x6900] ;  /* 0x006900008714783b */ /* 0x000e620000004200 */
[----:B------:R-:W-:Y:S02]  /*48a0*/  IMAD.MOV.U32 R43, RZ, RZ, R0 ;  /* 0x000000ffff2b7224 */ /* 0x000fe400078e0000 */
[----:B------:R-:W-:Y:S01]  /*48b0*/  FADD.FTZ R0, R91, R90 ;  /* 0x0000005a5b007221 */ /* 0x000fe20000010000 */
[----:B------:R-:W-:Y:S01]  /*48c0*/  MOV R90, R3 ;  /* 0x00000003005a7202 */ /* 0x000fe20000000f00 */
[----:B------:R-:W-:Y:S01]  /*48d0*/  FADD.FTZ R3, R88, R15 ;  /* 0x0000000f58037221 */ /* 0x000fe20000010000 */
[----:B------:R-:W-:Y:S01]  /*48e0*/  MOV R106, R43 ;  /* 0x0000002b006a7202 */ /* 0x000fe20000000f00 */
[----:B------:R-:W-:Y:S01]  /*48f0*/  HMMA.16816.F32.BF16 R32, R8, R46, RZ ;  /* 0x0000002e0820723c */ /* 0x000fe200000418ff */
[----:B------:R-:W-:-:S02]  /*4900*/  IMAD.MOV.U32 R91, RZ, RZ, R51 ;  /* 0x000000ffff5b7224 */ /* 0x000fc400078e0033 */
[----:B------:R-:W-:Y:S02]  /*4910*/  FADD.FTZ R3, R14, R3 ;  /* 0x000000030e037221 */ /* 0x000fe40000010000 */
[----:B------:R-:W-:Y:S02]  /*4920*/  IMAD.MOV.U32 R105, RZ, RZ, R42 ;  /* 0x000000ffff697224 */ /* 0x000fe400078e002a */
[----:B------:R-:W-:Y:S01]  /*4930*/  IMAD.MOV.U32 R47, RZ, RZ, R127 ;  /* 0x000000ffff2f7224 */ /* 0x000fe200078e007f */
[----:B------:R-:W-:Y:S01]  /*4940*/  HMMA.16816.F32.BF16 R136, R4, R26, R16 ;  /* 0x0000001a0488723c */ /* 0x000fe20000041810 */
[----:B------:R-:W3:Y:S01]  /*4950*/  LDSM.16.MT88.4 R24, [R248+0x6100] ;  /* 0x00610000f818783b */ /* 0x000ee20000004200 */
[----:B------:R-:W-:Y:S02]  /*4960*/  IMAD.MOV.U32 R46, RZ, RZ, R124 ;  /* 0x000000ffff2e7224 */ /* 0x000fe400078e007c */
[----:B------:R-:W-:Y:S01]  /*4970*/  FADD.FTZ R3, R89, R3 ;  /* 0x0000000359037221 */ /* 0x000fe20000010000 */
[----:B------:R-:W-:Y:S01]  /*4980*/  MOV R89, R38 ;  /* 0x0000002600597202 */ /* 0x000fe20000000f00 */
[----:B------:R-:W-:Y:S01]  /*4990*/  IMAD.MOV.U32 R88, RZ, RZ, R41 ;  /* 0x000000ffff587224 */ /* 0x000fe200078e0029 */
[----:B------:R-:W-:Y:S01]  /*49a0*/  MOV R51, R46 ;  /* 0x0000002e00337202 */ /* 0x000fe20000000f00 */
[----:B--2---:R-:W-:Y:S01]  /*49b0*/  HMMA.16816.F32.BF16 R16, R8, R28, RZ ;  /* 0x0000001c0810723c */ /* 0x004fe200000418ff */
[----:B------:R-:W-:-:S02]  /*49c0*/  FADD.FTZ R3, R94, R3 ;  /* 0x000000035e037221 */ /* 0x000fc40000010000 */
[----:B------:R-:W-:Y:S02]  /*49d0*/  IMAD.MOV.U32 R46, RZ, RZ, R80 ;  /* 0x000000ffff2e7224 */ /* 0x000fe400078e0050 */
[----:B------:R-:W-:Y:S02]  /*49e0*/  FADD.FTZ R3, R95, R3 ;  /* 0x000000035f037221 */ /* 0x000fe40000010000 */
[----:B------:R-:W-:Y:S01]  /*49f0*/  IMAD.MOV.U32 R95, RZ, RZ, R49 ;  /* 0x000000ffff5f7224 */ /* 0x000fe200078e0031 */
[----:B------:R-:W-:Y:S01]  /*4a00*/  HMMA.16816.F32.BF16 R180, R4, R58, R32 ;  /* 0x0000003a04b4723c */ /* 0x000fe20000041820 */
[--C-:B------:R-:W-:Y:S02]  /*4a10*/  FFMA.FTZ R28, R116, c[0x0][0x2d0], -R12.reuse ;  /* 0x0000b400741c7a23 */ /* 0x100fe4000001080c */
[----:B------:R-:W-:Y:S01]  /*4a20*/  FFMA.FTZ R49, R113, c[0x0][0x2d0], -R12 ;  /* 0x0000b40071317a23 */ /* 0x000fe2000001080c */
[----:B------:R-:W-:Y:S01]  /*4a30*/  MOV R113, R48 ;  /* 0x0000003000717202 */ /* 0x000fe20000000f00 */
[----:B------:R-:W-:-:S02]  /*4a40*/  IMAD.MOV.U32 R94, RZ, RZ, R50 ;  /* 0x000000ffff5e7224 */ /* 0x000fc400078e0032 */
[----:B------:R-:W-:Y:S01]  /*4a50*/  IMAD.MOV.U32 R34, RZ, RZ, R126 ;  /* 0x000000ffff227224 */ /* 0x000fe200078e007e */
[----:B------:R-:W-:Y:S01]  /*4a60*/  MOV R35, R125 ;  /* 0x0000007d00237202 */ /* 0x000fe20000000f00 */
[----:B------:R-:W-:Y:S02]  /*4a70*/  IMAD.MOV.U32 R32, RZ, RZ, R120 ;  /* 0x000000ffff207224 */ /* 0x000fe400078e0078 */
[----:B------:R-:W-:Y:S02]  /*4a80*/  IMAD.MOV.U32 R33, RZ, RZ, R81 ;  /* 0x000000ffff217224 */ /* 0x000fe400078e0051 */
[--C-:B------:R-:W-:Y:S01]  /*4a90*/  FFMA.FTZ R29, R110, c[0x0][0x2d0], -R13.reuse ;  /* 0x0000b4006e1d7a23 */ /* 0x100fe2000001080d */
[----:B------:R-:W-:Y:S01]  /*4aa0*/  MOV R116, R32 ;  /* 0x0000002000747202 */ /* 0x000fe20000000f00 */
[--C-:B------:R-:W-:Y:S01]  /*4ab0*/  FFMA.FTZ R81, R104, c[0x0][0x2d0], -R13.reuse ;  /* 0x0000b40068517a23 */ /* 0x100fe2000001080d */
[----:B-1----:R-:W-:Y:S01]  /*4ac0*/  HMMA.16816.F32.BF16 R128, R4, R20, R16 ;  /* 0x000000140480723c */ /* 0x002fe20000041810 */
[----:B------:R-:W-:-:S02]  /*4ad0*/  FFMA.FTZ R80, R102, c[0x0][0x2d0], -R13 ;  /* 0x0000b40066507a23 */ /* 0x000fc4000001080d */
[--C-:B------:R-:W-:Y:S02]  /*4ae0*/  FFMA.FTZ R32, R115, c[0x0][0x2d0], -R12.reuse ;  /* 0x0000b40073207a23 */ /* 0x100fe4000001080c */
[--C-:B------:R-:W-:Y:S01]  /*4af0*/  FFMA.FTZ R48, R111, c[0x0][0x2d0], -R12.reuse ;  /* 0x0000b4006f307a23 */ /* 0x100fe2000001080c */
[----:B------:R-:W-:Y:S01]  /*4b00*/  MOV R111, R45 ;  /* 0x0000002d006f7202 */ /* 0x000fe20000000f00 */
[----:B------:R-:W-:Y:S01]  /*4b10*/  FFMA.FTZ R50, R108, c[0x0][0x2d0], -R12 ;  /* 0x0000b4006c327a23 */ /* 0x000fe2000001080c */
[----:B------:R-:W-:Y:S01]  /*4b20*/  HMMA.16816.F32.BF16 R16, R8, R30, RZ ;  /* 0x0000001e0810723c */ /* 0x000fe200000418ff */
[----:B------:R-:W-:Y:S01]  /*4b30*/  MOV R108, R46 ;  /* 0x0000002e006c7202 */ /* 0x000fe20000000f00 */
[----:B------:R-:W-:Y:S02]  /*4b40*/  IMAD.MOV.U32 R110, RZ, RZ, R44 ;  /* 0x000000ffff6e7224 */ /* 0x000fe400078e002c */
[----:B------:R-:W-:Y:S01]  /*4b50*/  FADD.FTZ R0, R93, R0 ;  /* 0x000000005d007221 */ /* 0x000fe20000010000 */
[----:B------:R-:W-:Y:S01]  /*4b60*/  MOV R93, R37 ;  /* 0x00000025005d7202 */ /* 0x000fe20000000f00 */
[----:B------:R-:W-:-:S02]  /*4b70*/  IMAD.MOV.U32 R104, RZ, RZ, R90 ;  /* 0x000000ffff687224 */ /* 0x000fc400078e005a */
[--C-:B------:R-:W-:Y:S02]  /*4b80*/  FFMA.FTZ R30, R109, c[0x0][0x2d0], -R13.reuse ;  /* 0x0000b4006d1e7a23 */ /* 0x100fe4000001080d */
[----:B------:R-:W-:Y:S02]  /*4b90*/  FFMA.FTZ R31, R107, c[0x0][0x2d0], -R13 ;  /* 0x0000b4006b1f7a23 */ /* 0x000fe4000001080d */
[----:B------:R-:W-:Y:S02]  /*4ba0*/  IMAD.MOV.U32 R109, RZ, RZ, R47 ;  /* 0x000000ffff6d7224 */ /* 0x000fe400078e002f */
[----:B------:R-:W-:Y:S02]  /*4bb0*/  IMAD.MOV.U32 R107, RZ, RZ, R40 ;  /* 0x000000ffff6b7224 */ /* 0x000fe400078e0028 */
[----:B------:R-:W-:Y:S02]  /*4bc0*/  FADD.FTZ R0, R92, R0 ;  /* 0x000000005c007221 */ /* 0x000fe40000010000 */
[----:B------:R-:W-:-:S02]  /*4bd0*/  IMAD.MOV.U32 R90, RZ, RZ, R39 ;  /* 0x000000ffff5a7224 */ /* 0x000fc400078e0027 */
[----:B------:R-:W-:Y:S02]  /*4be0*/  FADD.FTZ R0, R96, R0 ;  /* 0x0000000060007221 */ /* 0x000fe40000010000 */
[----:B------:R-:W-:Y:S02]  /*4bf0*/  IMAD.MOV.U32 R92, RZ, RZ, R36 ;  /* 0x000000ffff5c7224 */ /* 0x000fe400078e0024 */
[----:B------:R-:W-:Y:S01]  /*4c00*/  HMMA.16816.F32.BF16 R124, R4, R22, R16 ;  /* 0x00000016047c723c */ /* 0x000fe20000041810 */
[----:B------:R-:W1:Y:S01]  /*4c10*/  LDSM.16.MT88.4 R20, [R248+0x6900] ;  /* 0x00690000f814783b */ /* 0x000e620000004200 */
[----:B------:R-:W-:Y:S02]  /*4c20*/  FADD.FTZ R0, R98, R0 ;  /* 0x0000000062007221 */ /* 0x000fe40000010000 */
[----:B------:R-:W-:Y:S02]  /*4c30*/  IMAD.MOV.U32 R115, RZ, RZ, R35 ;  /* 0x000000ffff737224 */ /* 0x000fe400078e0023 */
[----:B------:R-:W-:-:S02]  /*4c40*/  FADD.FTZ R0, R99, R0 ;  /* 0x0000000063007221 */ /* 0x000fc40000010000 */
[----:B---3--:R-:W-:Y:S07]  /*4c50*/  HMMA.16816.F32.BF16 R16, R8, R24, RZ ;  /* 0x000000180810723c */ /* 0x008fee00000418ff */
[--C-:B------:R-:W-:Y:S02]  /*4c60*/  FFMA.FTZ R25, R117, c[0x0][0x2d0], -R12.reuse ;  /* 0x0000b40075197a23 */ /* 0x100fe4000001080c */
[----:B------:R-:W-:Y:S02]  /*4c70*/  IMAD.MOV.U32 R117, RZ, RZ, R33 ;  /* 0x000000ffff757224 */ /* 0x000fe400078e0021 */
[----:B------:R-:W-:-:S02]  /*4c80*/  FFMA.FTZ R33, R114, c[0x0][0x2d0], -R12 ;  /* 0x0000b40072217a23 */ /* 0x000fc4000001080c */
[----:B------:R-:W-:Y:S02]  /*4c90*/  FADD.FTZ R24, R100, R0 ;  /* 0x0000000064187221 */ /* 0x000fe40000010000 */
[----:B------:R-:W-:Y:S01]  /*4ca0*/  MUFU.EX2 R0, R29 ;  /* 0x0000001d00007308 */ /* 0x000fe20000000800 */
[----:B------:R-:W-:-:S08]  /*4cb0*/  IMAD.MOV.U32 R114, RZ, RZ, R34 ;  /* 0x000000ffff727224 */ /* 0x000fd000078e0022 */
[----:B-1----:R-:W-:Y:S08]  /*4cc0*/  HMMA.16816.F32.BF16 R120, R4, R20, R16 ;  /* 0x000000140478723c */ /* 0x002ff00000041810 */
[----:B------:R-:W-:Y:S07]  /*4cd0*/  HMMA.16816.F32.BF16 R16, R8, R26, RZ ;  /* 0x0000001a0810723c */ /* 0x000fee00000418ff */
[----:B------:R-:W-:-:S02]  /*4ce0*/  FFMA.FTZ R26, R112, c[0x0][0x2d0], -R13 ;  /* 0x0000b400701a7a23 */ /* 0x000fc4000001080d */
[----:B------:R-:W-:Y:S02]  /*4cf0*/  IMAD.MOV.U32 R112, RZ, RZ, R51 ;  /* 0x000000ffff707224 */ /* 0x000fe400078e0033 */
[----:B------:R-:W-:Y:S02]  /*4d00*/  FFMA.FTZ R51, R101, c[0x0][0x2d0], -R12 ;  /* 0x0000b40065337a23 */ /* 0x000fe4000001080c */
[----:B------:R-:W-:Y:S02]  /*4d10*/  FADD.FTZ R27, R97, R3 ;  /* 0x00000003611b7221 */ /* 0x000fe40000010000 */
[----:B------:R-:W1:Y:S09]  /*4d20*/  MUFU.EX2 R3, R26 ;  /* 0x0000001a00037308 */ /* 0x000e720000000800 */
[----:B------:R-:W-:Y:S01]  /*4d30*/  HMMA.16816.F32.BF16 R56, R4, R22, R16 ;  /* 0x000000160438723c */ /* 0x000fe20000041810 */
[----:B------:R-:W2:Y:S04]  /*4d40*/  LDSM.16.MT88.4 R20, [R251+0x6100] ;  /* 0x00610000fb14783b */ /* 0x000ea80000004200 */
[----:B------:R-:W3:Y:S03]  /*4d50*/  LDSM.16.MT88.4 R16, [R251+0x6900] ;  /* 0x00690000fb10783b */ /* 0x000ee60000004200 */
[----:B--2---:R-:W-:Y:S11]  /*4d60*/  HMMA.16816.F32.BF16 R12, R8, R20, RZ ;  /* 0x00000014080c723c */ /* 0x004ff600000418ff */
[----:B------:R-:W-:Y:S11]  /*4d70*/  @!UPT UIADD3 URZ, URZ, URZ, URZ ;  /* 0x0000003f3f3ff290 */ /* 0x000ff6000fffe03f */
[----:B------:R-:W-:Y:S02]  /*4d80*/  @!UPT UIADD3 URZ, URZ, URZ, URZ ;  /* 0x0000003f3f3ff290 */ /* 0x000fe4000fffe03f */
[----:B---3--:R-:W-:Y:S08]  /*4d90*/  HMMA.16816.F32.BF16 R44, R4, R16, R12 ;  /* 0x00000010042c723c */ /* 0x008ff0000004180c */
[----:B------:R-:W-:Y:S11]  /*4da0*/  HMMA.16816.F32.BF16 R12, R8, R22, RZ ;  /* 0x00000016080c723c */ /* 0x000ff600000418ff */
[----:B------:R-:W-:Y:S11]  /*4db0*/  @!UPT UIADD3 URZ, URZ, URZ, URZ ;  /* 0x0000003f3f3ff290 */ /* 0x000ff6000fffe03f */
[----:B------:R-:W-:Y:S02]  /*4dc0*/  @!UPT UIADD3 URZ, URZ, URZ, URZ ;  /* 0x0000003f3f3ff290 */ /* 0x000fe4000fffe03f */
[----:B------:R-:W-:Y:S01]  /*4dd0*/  HMMA.16816.F32.BF16 R40, R4, R18, R12 ;  /* 0x000000120428723c */ /* 0x000fe2000004180c */
[----:B------:R-:W2:Y:S07]  /*4de0*/  LDSM.16.MT88.4 R12, [R250+0x6100] ;  /* 0x00610000fa0c783b */ /* 0x000eae0000004200 */
[C---:B--2---:R-:W-:Y:S08]  /*4df0*/  HMMA.16816.F32.BF16 R16, R8.reuse, R12, RZ ;  /* 0x0000000c0810723c */ /* 0x044ff000000418ff */
[----:B------:R-:W-:Y:S01]  /*4e00*/  HMMA.16816.F32.BF16 R8, R8, R14, RZ ;  /* 0x0000000e0808723c */ /* 0x000fe200000418ff */
[----:B------:R-:W2:Y:S11]  /*4e10*/  LDSM.16.MT88.4 R12, [R250+0x6900] ;  /* 0x00690000fa0c783b */ /* 0x000eb60000004200 */
[----:B------:R-:W-:Y:S04]  /*4e20*/  @!UPT UIADD3 URZ, URZ, URZ, URZ ;  /* 0x0000003f3f3ff290 */ /* 0x000fe8000fffe03f */
[C---:B--2---:R-:W-:Y:S01]  /*4e30*/  HMMA.16816.F32.BF16 R36, R4.reuse, R12, R16 ;  /* 0x0000000c0424723c */ /* 0x044fe20000041810 */
[----:B------:R-:W-:Y:S07]  /*4e40*/  MUFU.EX2 R12, R33 ;  /* 0x00000021000c7308 */ /* 0x000fee0000000800 */
[----:B------:R-:W-:Y:S01]  /*4e50*/  HMMA.16816.F32.BF16 R20, R4, R14, R8 ;  /* 0x0000000e0414723c */ /* 0x000fe20000041808 */
[----:B------:R-:W2:Y:S06]  /*4e60*/  MUFU.EX2 R5, R30 ;  /* 0x0000001e00057308 */ /* 0x000eac0000000800 */
[----:B-1----:R-:W-:-:S02]  /*4e70*/  FADD.FTZ R4, R3, R24 ;  /* 0x0000001803047221 */ /* 0x002fc40000010000 */
[----:B------:R-:W1:Y:S01]  /*4e80*/  MUFU.EX2 R6, R31 ;  /* 0x0000001f00067308 */ /* 0x000e620000000800 */
[----:B------:R-:W-:Y:S02]  /*4e90*/  FADD.FTZ R10, R103, R27 ;  /* 0x0000001b670a7221 */ /* 0x000fe40000010000 */
[C---:B------:R-:W-:Y:S01]  /*4ea0*/  FADD.FTZ R9, R0.reuse, R4 ;  /* 0x0000000400097221 */ /* 0x040fe20000010000 */
[----:B------:R-:W-:-:S04]  /*4eb0*/  F2FP.BF16.PACK_AB R4, R0, R3 ;  /* 0x000000030004723e */ /* 0x000fc800000010ff */
[----:B------:R-:W3:Y:S01]  /*4ec0*/  MUFU.EX2 R8, R25 ;  /* 0x0000001900087308 */ /* 0x000ee20000000800 */
[----:B--2---:R-:W-:-:S07]  /*4ed0*/  FADD.FTZ R0, R5, R9 ;  /* 0x0000000905007221 */ /* 0x004fce0000010000 */
[----:B------:R-:W2:Y:S01]  /*4ee0*/  MUFU.EX2 R7, R28 ;  /* 0x0000001c00077308 */ /* 0x000ea20000000800 */
[C---:B-1----:R-:W-:Y:S01]  /*4ef0*/  FADD.FTZ R14, R6.reuse, R0 ;  /* 0x00000000060e7221 */ /* 0x042fe20000010000 */
[----:B------:R-:W-:Y:S01]  /*4f00*/  F2FP.BF16.PACK_AB R6, R6, R5 ;  /* 0x000000050606723e */ /* 0x000fe200000010ff */
[----:B---3--:R-:W-:-:S05]  /*4f10*/  FADD.FTZ R3, R8, R10 ;  /* 0x0000000a08037221 */ /* 0x008fca0000010000 */
[----:B------:R-:W1:Y:S01]  /*4f20*/  MUFU.EX2 R0, R32 ;  /* 0x0000002000007308 */ /* 0x000e620000000800 */
[C---:B--2---:R-:W-:Y:S01]  /*4f30*/  F2FP.BF16.PACK_AB R5, R7.reuse, R8 ;  /* 0x000000080705723e */ /* 0x044fe200000010ff */
[----:B------:R-:W-:Y:S01]  /*4f40*/  FADD.FTZ R3, R7, R3 ;  /* 0x0000000307037221 */ /* 0x000fe20000010000 */
[----:B------:R-:W2:Y:S01]  /*4f50*/  LDSM.16.MT88.4 R8, [R135+0x1100] ;  /* 0x001100008708783b */ /* 0x000ea20000004200 */
[----:B-1----:R-:W-:Y:S02]  /*4f60*/  F2FP.BF16.PACK_AB R7, R12, R0 ;  /* 0x000000000c07723e */ /* 0x002fe400000010ff */
[----:B------:R-:W-:-:S05]  /*4f70*/  FADD.FTZ R13, R0, R3 ;  /* 0x00000003000d7221 */ /* 0x000fca0000010000 */
[C---:B--2---:R-:W-:Y:S08]  /*4f80*/  HMMA.16816.F32.BF16 R164, R4.reuse, R8, R164 ;  /* 0x0000000804a4723c */ /* 0x044ff000000418a4 */
[C---:B------:R-:W-:Y:S01]  /*4f90*/  HMMA.16816.F32.BF16 R16, R4.reuse, R10, R108 ;  /* 0x0000000a0410723c */ /* 0x040fe2000004186c */
[----:B------:R-:W1:Y:S07]  /*4fa0*/  LDSM.16.MT88.4 R8, [R248+0x1100] ;  /* 0x00110000f808783b */ /* 0x000e6e0000004200 */
[C---:B-1----:R-:W-:Y:S08]  /*4fb0*/  HMMA.16816.F32.BF16 R156, R4.reuse, R8, R156 ;  /* 0x00000008049c723c */ /* 0x042ff0000004189c */
        /* <DEDUP_REMOVED lines=25> */
[----:B------:R-:W1:Y:S04]  /*5150*/  LDSM.16.MT88.4 R8, [R251+0x5100] ;  /* 0x00510000fb08783b */ /* 0x000e680000004200 */
[----:B------:R-:W-:Y:S03]  /*5160*/  LDSM.16.MT88.4 R160, [R135+0x1900] ;  /* 0x0019000087a0783b */ /* 0x000fe60000004200 */
[C---:B-1----:R-:W-:Y:S11]  /*5170*/  HMMA.16816.F32.BF16 R112, R4.reuse, R8, R184 ;  /* 0x000000080470723c */ /* 0x042ff600000418b8 */
[----:B------:R-:W-:Y:S11]  /*5180*/  @!UPT UIADD3 URZ, URZ, URZ, URZ ;  /* 0x0000003f3f3ff290 */ /* 0x000ff6000fffe03f */
[----:B------:R-:W-:Y:S02]  /*5190*/  @!UPT UIADD3 URZ, URZ, URZ, URZ ;  /* 0x0000003f3f3ff290 */ /* 0x000fe4000fffe03f */
[----:B------:R-:W-:Y:S01]  /*51a0*/  MOV R9, R115 ;  /* 0x0000007300097202 */ /* 0x000fe20000000f00 */
[----:B------:R-:W-:Y:S02]  /*51b0*/  IMAD.MOV.U32 R8, RZ, RZ, R112 ;  /* 0x000000ffff087224 */ /* 0x000fe400078e0070 */
[----:B------:R-:W-:Y:S02]  /*51c0*/  IMAD.MOV.U32 R110, RZ, RZ, R113 ;  /* 0x000000ffff6e7224 */ /* 0x000fe400078e0071 */
[----:B------:R-:W-:Y:S02]  /*51d0*/  IMAD.MOV.U32 R109, RZ, RZ, R114 ;  /* 0x000000ffff6d7224 */ /* 0x000fe400078e0072 */
[C---:B------:R-:W-:Y:S07]  /*51e0*/  HMMA.16816.F32.BF16 R112, R4.reuse, R10, R152 ;  /* 0x0000000a0470723c */ /* 0x040fee0000041898 */
[----:B------:R-:W-:Y:S01]  /*51f0*/  IMAD.MOV.U32 R155, RZ, RZ, R9 ;  /* 0x000000ffff9b7224 */ /* 0x000fe200078e0009 */
[----:B------:R-:W-:Y:S01]  /*5200*/  MOV R152, R8 ;  /* 0x0000000800987202 */ /* 0x000fe20000000f00 */
[----:B------:R-:W-:Y:S01]  /*5210*/  IMAD.MOV.U32 R154, RZ, RZ, R109 ;  /* 0x000000ffff9a7224 */ /* 0x000fe200078e006d */
[----:B------:R-:W1:Y:S01]  /*5220*/  LDSM.16.MT88.4 R8, [R250+0x5100] ;  /* 0x00510000fa08783b */ /* 0x000e620000004200 */
[----:B------:R-:W-:Y:S11]  /*5230*/  MOV R153, R110 ;  /* 0x0000006e00997202 */ /* 0x000ff60000000f00 */
[----:B------:R-:W-:Y:S02]  /*5240*/  @!UPT UIADD3 URZ, URZ, URZ, URZ ;  /* 0x0000003f3f3ff290 */ /* 0x000fe4000fffe03f */
[----:B------:R-:W-:Y:S01]  /*5250*/  IMAD.MOV.U32 R108, RZ, RZ, R113 ;  /* 0x000000ffff6c7224 */ /* 0x000fe200078e0071 */
[----:B------:R-:W-:Y:S01]  /*5260*/  MOV R15, R114 ;  /* 0x00000072000f7202 */ /* 0x000fe20000000f00 */
[----:B------:R-:W-:Y:S02]  /*5270*/  IMAD.MOV.U32 R3, RZ, RZ, R115 ;  /* 0x000000ffff037224 */ /* 0x000fe400078e0073 */
[----:B------:R-:W-:Y:S01]  /*5280*/  IMAD.MOV.U32 R0, RZ, RZ, R112 ;  /* 0x000000ffff007224 */ /* 0x000fe200078e0070 */
[C---:B-1----:R-:W-:Y:S07]  /*5290*/  HMMA.16816.F32.BF16 R188, R4.reuse, R8, R144 ;  /* 0x0000000804bc723c */ /* 0x042fee0000041890 */
[----:B------:R-:W-:Y:S01]  /*52a0*/  IMAD.MOV.U32 R145, RZ, RZ, R108 ;  /* 0x000000ffff917224 */ /* 0x000fe200078e006c */
[C---:B------:R-:W-:Y:S01]  /*52b0*/  HMMA.16816.F32.BF16 R112, R4.reuse, R10, R136 ;  /* 0x0000000a0470723c */ /* 0x040fe20000041888 */
[----:B------:R-:W1:Y:S01]  /*52c0*/  LDSM.16.MT88.4 R8, [R135+0x7100] ;  /* 0x007100008708783b */ /* 0x000e620000004200 */
[----:B------:R-:W-:Y:S01]  /*52d0*/  IMAD.MOV.U32 R146, RZ, RZ, R15 ;  /* 0x000000ffff927224 */ /* 0x000fe200078e000f */
[----:B------:R-:W-:Y:S01]  /*52e0*/  MOV R147, R3 ;  /* 0x0000000300937202 */ /* 0x000fe20000000f00 */
[----:B------:R-:W-:Y:S01]  /*52f0*/  IMAD.MOV.U32 R144, RZ, RZ, R0 ;  /* 0x000000ffff907224 */ /* 0x000fe200078e0000 */
[----:B------:R-:W-:Y:S01]  /*5300*/  MUFU.EX2 R3, R83 ;  /* 0x0000005300037308 */ /* 0x000fe20000000800 */
[----:B------:R-:W-:Y:S07]  /*5310*/  LDSM.16.MT88.4 R136, [R250+0x1900] ;  /* 0x00190000fa88783b */ /* 0x000fee0000004200 */
[----:B------:R-:W2:Y:S01]  /*5320*/  MUFU.EX2 R0, R82 ;  /* 0x0000005200007308 */ /* 0x000ea20000000800 */
[C---:B-1----:R-:W-:Y:S07]  /*5330*/  HMMA.16816.F32.BF16 R108, R4.reuse, R8, R128 ;  /* 0x00000008046c723c */ /* 0x042fee0000041880 */
[----:B--2---:R-:W-:Y:S01]  /*5340*/  F2FP.BF16.PACK_AB R128, R0, R3 ;  /* 0x000000030080723e */ /* 0x004fe200000010ff */
[C---:B------:R-:W-:Y:S01]  /*5350*/  HMMA.16816.F32.BF16 R124, R4.reuse, R10, R124 ;  /* 0x0000000a047c723c */ /* 0x040fe2000004187c */
[----:B------:R-:W1:Y:S07]  /*5360*/  LDSM.16.MT88.4 R8, [R248+0x7100] ;  /* 0x00710000f808783b */ /* 0x000e6e0000004200 */
[C---:B-1----:R-:W-:Y:S08]  /*5370*/  HMMA.16816.F32.BF16 R116, R4.reuse, R8, R120 ;  /* 0x000000080474723c */ /* 0x042ff00000041878 */
[----:B------:R-:W-:Y:S11]  /*5380*/  HMMA.16816.F32.BF16 R8, R4, R10, R56 ;  /* 0x0000000a0408723c */ /* 0x000ff60000041838 */
[----:B------:R-:W-:Y:S05]  /*5390*/  @!UPT UIADD3 URZ, URZ, URZ, URZ ;  /* 0x0000003f3f3ff290 */ /* 0x000fea000fffe03f */
[----:B------:R-:W-:Y:S01]  /*53a0*/  IMAD.MOV.U32 R123, RZ, RZ, R116 ;  /* 0x000000ffff7b7224 */ /* 0x000fe200078e0074 */
[----:B------:R-:W-:Y:S01]  /*53b0*/  MOV R122, R117 ;  /* 0x00000075007a7202 */ /* 0x000fe20000000f00 */
[----:B------:R-:W-:Y:S02]  /*53c0*/  IMAD.MOV.U32 R121, RZ, RZ, R118 ;  /* 0x000000ffff797224 */ /* 0x000fe400078e0076 */
[----:B------:R-:W-:-:S04]  /*53d0*/  IMAD.MOV.U32 R120, RZ, RZ, R119 ;  /* 0x000000ffff787224 */ /* 0x000fc800078e0077 */
[----:B------:R-:W-:Y:S01]  /*53e0*/  MOV R58, R8 ;  /* 0x00000008003a7202 */ /* 0x000fe20000000f00 */
[----:B------:R-:W-:Y:S01]  /*53f0*/  IMAD.MOV.U32 R57, RZ, RZ, R9 ;  /* 0x000000ffff397224 */ /* 0x000fe200078e0009 */
[----:B------:R-:W-:Y:S01]  /*5400*/  MOV R15, R11 ;  /* 0x0000000b000f7202 */ /* 0x000fe20000000f00 */
[----:B------:R-:W-:Y:S02]  /*5410*/  IMAD.MOV.U32 R56, RZ, RZ, R10 ;  /* 0x000000ffff387224 */ /* 0x000fe400078e000a */
[----:B------:R-:W1:Y:S02]  /*5420*/  LDSM.16.MT88.4 R8, [R251+0x7100] ;  /* 0x00710000fb08783b */ /* 0x000e640000004200 */
[C---:B-1----:R-:W-:Y:S08]  /*5430*/  HMMA.16816.F32.BF16 R116, R4.reuse, R8, R44 ;  /* 0x000000080474723c */ /* 0x042ff0000004182c */
[C---:B------:R-:W-:Y:S01]  /*5440*/  HMMA.16816.F32.BF16 R184, R4.reuse, R10, R40 ;  /* 0x0000000a04b8723c */ /* 0x040fe20000041828 */
[----:B------:R-:W1:Y:S04]  /*5450*/  LDSM.16.MT88.4 R8, [R250+0x7100] ;  /* 0x00710000fa08783b */ /* 0x000e680000004200 */
[----:B------:R-:W2:Y:S03]  /*5460*/  LDSM.16.MT88.4 R40, [R135+0x3900] ;  /* 0x003900008728783b */ /* 0x000ea60000004200 */
[C---:B-1----:R-:W-:Y:S01]  /*5470*/  HMMA.16816.F32.BF16 R180, R4.reuse, R8, R36 ;  /* 0x0000000804b4723c */ /* 0x042fe20000041824 */
[----:B------:R-:W-:Y:S06]  /*5480*/  MUFU.EX2 R8, R50 ;  /* 0x0000003200087308 */ /* 0x000fec0000000800 */
[----:B------:R-:W-:Y:S01]  /*5490*/  FADD.FTZ R9, R3, R14 ;  /* 0x0000000e03097221 */ /* 0x000fe20000010000 */
[----:B------:R-:W-:Y:S01]  /*54a0*/  HMMA.16816.F32.BF16 R20, R4, R10, R20 ;  /* 0x0000000a0414723c */ /* 0x000fe20000041814 */
[----:B------:R-:W1:Y:S01]  /*54b0*/  MUFU.EX2 R7, R49 ;  /* 0x0000003100077308 */ /* 0x000e620000000800 */
[----:B------:R-:W-:Y:S01]  /*54c0*/  MOV R14, R56 ;  /* 0x00000038000e7202 */ /* 0x000fe20000000f00 */
[----:B------:R-:W-:-:S04]  /*54d0*/  FADD.FTZ R9, R0, R9 ;  /* 0x0000000900097221 */ /* 0x000fc80000010000 */
[----:B------:R-:W-:Y:S02]  /*54e0*/  FADD.FTZ R10, R12, R13 ;  /* 0x0000000d0c0a7221 */ /* 0x000fe40000010000 */
[----:B------:R-:W3:Y:S01]  /*54f0*/  MUFU.EX2 R6, R48 ;  /* 0x0000003000067308 */ /* 0x000ee20000000800 */
[----:B------:R-:W-:Y:S02]  /*5500*/  IMAD.MOV.U32 R12, RZ, RZ, R58 ;  /* 0x000000ffff0c7224 */ /* 0x000fe400078e003a */
[----:B------:R-:W-:Y:S02]  /*5510*/  IMAD.MOV.U32 R13, RZ, RZ, R57 ;  /* 0x000000ffff0d7224 */ /* 0x000fe400078e0039 */
[----:B------:R-:W4:Y:S03]  /*5520*/  LDSM.16.MT88.4 R56, [R251+0x3900] ;  /* 0x00390000fb38783b */ /* 0x000f260000004200 */
[----:B------:R5:W2:Y:S01]  /*5530*/  MUFU.EX2 R11, R51 ;  /* 0x00000033000b7308 */ /* 0x000aa20000000800 */
[----:B-1----:R-:W-:-:S07]  /*5540*/  FADD.FTZ R3, R7, R10 ;  /* 0x0000000a07037221 */ /* 0x002fce0000010000 */
[----:B------:R-:W1:Y:S01]  /*5550*/  MUFU.EX2 R5, R81 ;  /* 0x0000005100057308 */ /* 0x000e620000000800 */
[----:B---3--:R-:W-:Y:S02]  /*5560*/  F2FP.BF16.PACK_AB R129, R6, R7 ;  /* 0x000000070681723e */ /* 0x008fe400000010ff */
[----:B------:R-:W-:Y:S01]  /*5570*/  MOV R7, R155 ;  /* 0x0000009b00077202 */ /* 0x000fe20000000f00 */
[----:B-----5:R-:W3:Y:S04]  /*5580*/  LDSM.16.MT88.4 R48, [R248+0x3900] ;  /* 0x00390000f830783b */ /* 0x020ee80000004200 */
[----:B------:R-:W5:Y:S01]  /*5590*/  MUFU.EX2 R4, R80 ;  /* 0x0000005000047308 */ /* 0x000f620000000800 */
[----:B--2---:R-:W-:Y:S01]  /*55a0*/  F2FP.BF16.PACK_AB R131, R11, R8 ;  /* 0x000000080b83723e */ /* 0x004fe200000010ff */
[----:B-1----:R-:W-:Y:S01]  /*55b0*/  FADD.FTZ R0, R5, R9 ;  /* 0x0000000905007221 */ /* 0x002fe20000010000 */
[C---:B-----5:R-:W-:Y:S01]  /*55c0*/  F2FP.BF16.PACK_AB R130, R4.reuse, R5 ;  /* 0x000000050482723e */ /* 0x060fe200000010ff */
[----:B------:R-:W-:Y:S02]  /*55d0*/  LDSM.16.MT88.4 R80, [R248+0x5900] ;  /* 0x00590000f850783b */ /* 0x000fe40000004200 */
[----:B------:R-:W-:Y:S01]  /*55e0*/  FADD.FTZ R0, R4, R0 ;  /* 0x0000000004007221 */ /* 0x000fe20000010000 */
[----:B------:R-:W-:Y:S01]  /*55f0*/  MOV R5, R153 ;  /* 0x0000009900057202 */ /* 0x000fe20000000f00 */
[----:B------:R-:W-:-:S02]  /*5600*/  IMAD.MOV.U32 R4, RZ, RZ, R152 ;  /* 0x000000ffff047224 */ /* 0x000fc400078e0098 */
[C---:B------:R-:W-:Y:S01]  /*5610*/  HMMA.16816.F32.BF16 R36, R128.reuse, R40, R52 ;  /* 0x000000288024723c */ /* 0x040fe20000041834 */
[----:B------:R1:W-:Y:S07]  /*5620*/  STL [R1+0x4c], R0 ;  /* 0x00004c0001007387 */ /* 0x0003ee0000100800 */
[C---:B----4-:R-:W-:Y:S01]  /*5630*/  HMMA.16816.F32.BF16 R52, R128.reuse, R56, R72 ;  /* 0x000000388034723c */ /* 0x050fe20000041848 */
[----:B------:R-:W2:Y:S07]  /*5640*/  LDSM.16.MT88.4 R72, [R135+0x5900] ;  /* 0x005900008748783b */ /* 0x000eae0000004200 */
[C---:B---3--:R-:W-:Y:S01]  /*5650*/  HMMA.16816.F32.BF16 R44, R128.reuse, R48, R64 ;  /* 0x00000030802c723c */ /* 0x048fe20000041840 */
[----:B------:R-:W3:Y:S07]  /*5660*/  LDSM.16.MT88.4 R64, [R250+0x3900] ;  /* 0x00390000fa40783b */ /* 0x000eee0000004200 */
[----:B------:R-:W-:Y:S01]  /*5670*/  HMMA.16816.F32.BF16 R40, R128, R42, R60 ;  /* 0x0000002a8028723c */ /* 0x000fe2000004183c */
[----:B-1----:R-:W-:-:S02]  /*5680*/  FADD.FTZ R0, R6, R3 ;  /* 0x0000000306007221 */ /* 0x002fc40000010000 */
[----:B------:R-:W-:Y:S02]  /*5690*/  IMAD.MOV.U32 R6, RZ, RZ, R154 ;  /* 0x000000ffff067224 */ /* 0x000fe400078e009a */
[----:B------:R-:W1:Y:S01]  /*56a0*/  LDSM.16.MT88.4 R152, [R248+0x1900] ;  /* 0x00190000f898783b */ /* 0x000e620000004200 */
[----:B------:R-:W-:Y:S02]  /*56b0*/  FADD.FTZ R0, R8, R0 ;  /* 0x0000000008007221 */ /* 0x000fe40000010000 */
[----:B------:R-:W-:Y:S02]  /*56c0*/  HMMA.16816.F32.BF16 R48, R128, R50, R68 ;  /* 0x000000328030723c */ /* 0x000fe40000041844 */
[----:B------:R-:W-:-:S06]  /*56d0*/  FADD.FTZ R0, R11, R0 ;  /* 0x000000000b007221 */ /* 0x000fcc0000010000 */
[C---:B------:R-:W-:Y:S01]  /*56e0*/  HMMA.16816.F32.BF16 R164, R128.reuse, R160, R164 ;  /* 0x000000a080a4723c */ /* 0x040fe200000418a4 */
[----:B------:R-:W-:Y:S07]  /*56f0*/  STL [R1+0x74], R0 ;  /* 0x0000740001007387 */ /* 0x000fee0000100800 */
[C---:B------:R-:W-:Y:S07]  /*5700*/  HMMA.16816.F32.BF16 R160, R128.reuse, R162, R16 ;  /* 0x000000a280a0723c */ /* 0x040fee0000041810 */
[----:B------:R-:W-:Y:S01]  /*5710*/  IMAD.MOV.U32 R16, RZ, RZ, R123 ;  /* 0x000000ffff107224 */ /* 0x000fe200078e007b */
[C---:B--2---:R-:W-:Y:S01]  /*5720*/  HMMA.16816.F32.BF16 R68, R128.reuse, R72, R92 ;  /* 0x000000488044723c */ /* 0x044fe2000004185c */
[----:B------:R-:W-:Y:S01]  /*5730*/  MOV R17, R122 ;  /* 0x0000007a00117202 */ /* 0x000fe20000000f00 */
[----:B------:R-:W-:Y:S01]  /*5740*/  IMAD.MOV.U32 R18, RZ, RZ, R121 ;  /* 0x000000ffff127224 */ /* 0x000fe200078e0079 */
[----:B------:R-:W-:Y:S01]  /*5750*/  MOV R19, R120 ;  /* 0x0000007800137202 */ /* 0x000fe20000000f00 */
[----:B------:R-:W-:Y:S01]  /*5760*/  IMAD.MOV.U32 R120, RZ, RZ, R144 ;  /* 0x000000ffff787224 */ /* 0x000fe200078e0090 */
[----:B------:R-:W-:Y:S01]  /*5770*/  MOV R121, R145 ;  /* 0x0000009100797202 */ /* 0x000fe20000000f00 */
[----:B------:R-:W-:Y:S01]  /*5780*/  IMAD.MOV.U32 R122, RZ, RZ, R146 ;  /* 0x000000ffff7a7224 */ /* 0x000fe200078e0092 */
[----:B------:R-:W-:Y:S01]  /*5790*/  MOV R123, R147 ;  /* 0x00000093007b7202 */ /* 0x000fe20000000f00 */
[C---:B---3--:R-:W-:Y:S01]  /*57a0*/  HMMA.16816.F32.BF16 R60, R128.reuse, R64, R84 ;  /* 0x00000040803c723c */ /* 0x048fe20000041854 */
[----:B------:R-:W-:Y:S07]  /*57b0*/  LDSM.16.MT88.4 R144, [R251+0x1900] ;  /* 0x00190000fb90783b */ /* 0x000fee0000004200 */
[C---:B------:R-:W-:Y:S01]  /*57c0*/  HMMA.16816.F32.BF16 R64, R128.reuse, R66, R88 ;  /* 0x000000428040723c */ /* 0x040fe20000041858 */
[----:B------:R-:W2:Y:S07]  /*57d0*/  LDSM.16.MT88.4 R88, [R251+0x5900] ;  /* 0x00590000fb58783b */ /* 0x000eae0000004200 */
[C---:B------:R-:W-:Y:S01]  /*57e0*/  HMMA.16816.F32.BF16 R72, R128.reuse, R74, R96 ;  /* 0x0000004a8048723c */ /* 0x040fe20000041860 */
[----:B------:R-:W3:Y:S07]  /*57f0*/  LDSM.16.MT88.4 R96, [R250+0x5900] ;  /* 0x00590000fa60783b */ /* 0x000eee0000004200 */
[C---:B------:R-:W-:Y:S08]  /*5800*/  HMMA.16816.F32.BF16 R56, R128.reuse, R58, R76 ;  /* 0x0000003a8038723c */ /* 0x040ff0000004184c */
[C---:B------:R-:W-:Y:S08]  /*5810*/  HMMA.16816.F32.BF16 R76, R128.reuse, R80, R100 ;  /* 0x00000050804c723c */ /* 0x040ff00000041864 */
[C---:B------:R-:W-:Y:S01]  /*5820*/  HMMA.16816.F32.BF16 R80, R128.reuse, R82, R104 ;  /* 0x000000528050723c */ /* 0x040fe20000041868 */
[----:B------:R-:W4:Y:S07]  /*5830*/  LDSM.16.MT88.4 R104, [R135+0x7900] ;  /* 0x007900008768783b */ /* 0x000f2e0000004200 */
[C---:B-1----:R-:W-:Y:S08]  /*5840*/  HMMA.16816.F32.BF16 R156, R128.reuse, R152, R156 ;  /* 0x00000098809c723c */ /* 0x042ff0000004189c */
[C---:B--2---:R-:W-:Y:S01]  /*5850*/  HMMA.16816.F32.BF16 R84, R128.reuse, R88, R4 ;  /* 0x000000588054723c */ /* 0x044fe20000041804 */
[----:B------:R-:W-:Y:S07]  /*5860*/  LDSM.16.MT88.4 R4, [R250+0x7900] ;  /* 0x00790000fa04783b */ /* 0x000fee0000004200 */
[C---:B---3--:R-:W-:Y:S08]  /*5870*/  HMMA.16816.F32.BF16 R92, R128.reuse, R96, R188 ;  /* 0x00000060805c723c */ /* 0x048ff000000418bc */
[C---:B------:R-:W-:Y:S01]  /*5880*/  HMMA.16816.F32.BF16 R88, R128.reuse, R90, R120 ;  /* 0x0000005a8058723c */ /* 0x040fe20000041878 */
[----:B------:R-:W1:Y:S07]  /*5890*/  LDSM.16.MT88.4 R120, [R251+0x7900] ;  /* 0x00790000fb78783b */ /* 0x000e6e0000004200 */
[C---:B------:R-:W-:Y:S01]  /*58a0*/  HMMA.16816.F32.BF16 R96, R128.reuse, R98, R112 ;  /* 0x000000628060723c */ /* 0x040fe20000041870 */
[----:B------:R-:W2:Y:S07]  /*58b0*/  LDSM.16.MT88.4 R112, [R248+0x7900] ;  /* 0x00790000f870783b */ /* 0x000eae0000004200 */
[C---:B----4-:R-:W-:Y:S08]  /*58c0*/  HMMA.16816.F32.BF16 R100, R128.reuse, R104, R108 ;  /* 0x000000688064723c */ /* 0x050ff0000004186c */
[C---:B------:R-:W-:Y:S08]  /*58d0*/  HMMA.16816.F32.BF16 R148, R128.reuse, R144, R148 ;  /* 0x000000908094723c */ /* 0x040ff00000041894 */
[C---:B------:R-:W-:Y:S08]  /*58e0*/  HMMA.16816.F32.BF16 R140, R128.reuse, R136, R140 ;  /* 0x00000088808c723c */ /* 0x040ff0000004188c */
[C---:B------:R-:W-:Y:S08]  /*58f0*/  HMMA.16816.F32.BF16 R104, R128.reuse, R106, R124 ;  /* 0x0000006a8068723c */ /* 0x040ff0000004187c */
[C---:B-1----:R-:W-:Y:S08]  /*5900*/  HMMA.16816.F32.BF16 R116, R128.reuse, R120, R116 ;  /* 0x000000788074723c */ /* 0x042ff00000041874 */
[C---:B--2---:R-:W-:Y:S08]  /*5910*/  HMMA.16816.F32.BF16 R108, R128.reuse, R112, R16 ;  /* 0x00000070806c723c */ /* 0x044ff00000041810 */
[C---:B------:R-:W-:Y:S08]  /*5920*/  HMMA.16816.F32.BF16 R152, R128.reuse, R154, R24 ;  /* 0x0000009a8098723c */ /* 0x040ff00000041818 */
[C---:B------:R-:W-:Y:S08]  /*5930*/  HMMA.16816.F32.BF16 R144, R128.reuse, R146, R28 ;  /* 0x000000928090723c */ /* 0x040ff0000004181c */
[C---:B------:R-:W-:Y:S08]  /*5940*/  HMMA.16816.F32.BF16 R136, R128.reuse, R138, R32 ;  /* 0x0000008a8088723c */ /* 0x040ff00000041820 */
[C---:B------:R-:W-:Y:S08]  /*5950*/  HMMA.16816.F32.BF16 R112, R128.reuse, R114, R12 ;  /* 0x000000728070723c */ /* 0x040ff0000004180c */
[C---:B------:R-:W-:Y:S08]  /*5960*/  HMMA.16816.F32.BF16 R120, R128.reuse, R122, R184 ;  /* 0x0000007a8078723c */ /* 0x040ff000000418b8 */
[C---:B------:R-:W-:Y:S08]  /*5970*/  HMMA.16816.F32.BF16 R124, R128.reuse, R4, R180 ;  /* 0x00000004807c723c */ /* 0x040ff000000418b4 */
[----:B------:R-:W-:Y:S01]  /*5980*/  HMMA.16816.F32.BF16 R128, R128, R6, R20 ;  /* 0x000000068080723c */ /* 0x000fe20000041814 */
[----:B------:R-:W-:Y:S07]  /*5990*/  @P0 BRA `(.L_x_26) ;  /* 0x0000379000000947 */ /* 0x000fee0003800000 */
[----:B------:R-:W-:Y:S01]  /*59a0*/  SHF.R.S32.HI R15, RZ, 0x1f, R133 ;  /* 0x0000001fff0f7819 */ /* 0x000fe20000011485 */
[C---:B------:R-:W-:Y:S01]  /*59b0*/  IMAD.SHL.U32 R0, R133.reuse, 0x2, RZ ;  /* 0x0000000285007824 */ /* 0x040fe200078e00ff */
[----:B------:R-:W-:Y:S01]  /*59c0*/  UIADD3 UR6, UR6, -0x2, URZ ;  /* 0xfffffffe06067890 */ /* 0x000fe2000fffe03f */
[----:B------:R-:W-:Y:S01]  /*59d0*/  IMAD.SHL.U32 R4, R176, 0x2, RZ ;  /* 0x00000002b0047824 */ /* 0x000fe200078e00ff */
[----:B------:R-:W-:Y:S01]  /*59e0*/  SHF.L.U64.HI R3, R133, 0x1, R15 ;  /* 0x0000000185037819 */ /* 0x000fe2000001020f */
[----:B------:R-:W-:Y:S01]  /*59f0*/  IMAD.MOV.U32 R133, RZ, RZ, R2 ;  /* 0x000000ffff857224 */ /* 0x000fe200078e0002 */
[----:B------:R-:W-:Y:S01]  /*5a00*/  SHF.R.S32.HI R15, RZ, 0x1f, R177 ;  /* 0x0000001fff0f7819 */ /* 0x000fe200000114b1 */
[----:B------:R-:W-:-:S02]  /*5a10*/  IMAD.SHL.U32 R2, R178, 0x2, RZ ;  /* 0x00000002b2027824 */ /* 0x000fc400078e00ff */
[----:B------:R1:W-:Y:S04]  /*5a20*/  STL [R1+0x70], R3 ;  /* 0x0000700301007387 */ /* 0x0003e80000100800 */
[----:B------:R2:W-:Y:S01]  /*5a30*/  STL [R1+0x6c], R0 ;  /* 0x00006c0001007387 */ /* 0x0005e20000100800 */
[----:B-1----:R-:W-:Y:S02]  /*5a40*/  SHF.L.U64.HI R3, R176, 0x1, R179 ;  /* 0x00000001b0037819 */ /* 0x002fe400000102b3 */
[----:B--2---:R-:W-:-:S03]  /*5a50*/  SHF.L.U64.HI R0, R177, 0x1, R15 ;  /* 0x00000001b1007819 */ /* 0x004fc6000001020f */
[----:B------:R1:W-:Y:S01]  /*5a60*/  STL [R1+0x68], R3 ;  /* 0x0000680301007387 */ /* 0x0003e20000100800 */
[----:B------:R-:W-:-:S03]  /*5a70*/  SHF.R.S32.HI R15, RZ, 0x1f, R178 ;  /* 0x0000001fff0f7819 */ /* 0x000fc600000114b2 */
[----:B------:R-:W-:Y:S04]  /*5a80*/  STL [R1+0x64], R4 ;  /* 0x0000640401007387 */ /* 0x000fe80000100800 */
[----:B------:R2:W-:Y:S01]  /*5a90*/  STL [R1+0x60], R0 ;  /* 0x0000600001007387 */ /* 0x0005e20000100800 */
[----:B-1----:R-:W-:-:S05]  /*5aa0*/  IMAD.SHL.U32 R3, R177, 0x2, RZ ;  /* 0x00000002b1037824 */ /* 0x002fca00078e00ff */
[----:B------:R1:W-:Y:S01]  /*5ab0*/  STL [R1+0x5c], R3 ;  /* 0x00005c0301007387 */ /* 0x0003e20000100800 */
[----:B--2---:R-:W-:-:S03]  /*5ac0*/  IMAD.MOV.U32 R0, RZ, RZ, R132 ;  /* 0x000000ffff007224 */ /* 0x004fc600078e0084 */
[----:B------:R2:W-:Y:S01]  /*5ad0*/  STL [R1+0x54], R2 ;  /* 0x0000540201007387 */ /* 0x0005e20000100800 */
[----:B-1----:R-:W-:-:S05]  /*5ae0*/  SHF.L.U64.HI R3, R178, 0x1, R15 ;  /* 0x00000001b2037819 */ /* 0x002fca000001020f */
[----:B------:R2:W-:Y:S01]  /*5af0*/  STL [R1+0x58], R3 ;  /* 0x0000580301007387 */ /* 0x0005e20000100800 */
[----:B------:R-:W-:Y:S05]  /*5b00*/  BRA `(.L_x_27) ;  /* 0x0000047000007947 */ /* 0x000fea0003800000 */
.L_x_29:
[----:B------:R-:W2:Y:S01]  /*5b10*/  LDL R2, [R1+0x78] ;  /* 0x0000780001027983 */ /* 0x000ea20000100800 */
[----:B------:R-:W-:Y:S01]  /*5b20*/  IMAD.MOV.U32 R3, RZ, RZ, c[0x0][0x2b8] ;  /* 0x0000ae00ff037624 */ /* 0x000fe200078e00ff */
[----:B------:R-:W-:Y:S01]  /*5b30*/  ULEA UR4, UR6, UR10, 0x6 ;  /* 0x0000000a06047291 */ /* 0x000fe2000f8e303f */
[----:B------:R-:W-:Y:S01]  /*5b40*/  IMAD.MOV.U32 R178, RZ, RZ, RZ ;  /* 0x000000ffffb27224 */ /* 0x000fe200078e00ff */
[----:B------:R-:W3:Y:S02]  /*5b50*/  LDL R181, [R1+0x6c] ;  /* 0x00006c0001b57983 */ /* 0x000ee40000100800 */
        /* <DEDUP_REMOVED lines=35> */
[----:B------:R-:W-:Y:S01]  /*5d90*/  LEA.HI.X R180, R2, c[0x0][0x1cc], R180, 0x1, P0 ;  /* 0x0000730002b47a11 */ /* 0x000fe200000f0cb4 */
[----:B------:R-:W3:Y:S04]  /*5da0*/  SHFL.IDX PT, R132, R177, RZ, 0x181f ;  /* 0x00181fffb1847589 */ /* 0x000ee800000e0000 */
[----:B------:R-:W4:Y:S01]  /*5db0*/  SHFL.IDX PT, R176, R180, RZ, 0x181f ;  /* 0x00181fffb4b07589 */ /* 0x000f2200000e0000 */
[----:B---3--:R-:W-:Y:S05]  /*5dc0*/  IADD3 R2, P0, R132, R181, RZ ;  /* 0x000000b584027210 */ /* 0x008fea0007f1e0ff */
[----:B----4-:R-:W-:Y:S01]  /*5dd0*/  IMAD.X R3, R176, 0x1, R186, P0 ;  /* 0x00000001b0037824 */ /* 0x010fe200000e06ba */
[----:B-----5:R-:W-:Y:S04]  /*5de0*/  IADD3 R178, P0, R132, R187, RZ ;  /* 0x000000bb84b27210 */ /* 0x020fe80007f1e0ff */
[----:B------:R-:W-:Y:S01]  /*5df0*/  @!PT LDS RZ, [RZ] ;  /* 0x00000000fffff984 */ /* 0x000fe20000000800 */
[----:B------:R1:W-:Y:S01]  /*5e00*/  LDGSTS.E.BYPASS.LTC128B.128 [R189+0x10100], [R2.64], !P5 ;  /* 0x1010000002bd7fae */ /* 0x0003e2000e901d4c */
[-C--:B------:R-:W-:Y:S05]  /*5e10*/  IADD3.X R179, R176, R184.reuse, RZ, P0, !PT ;  /* 0x000000b8b0b37210 */ /* 0x080fea00007fe4ff */
[----:B------:R2:W-:Y:S04]  /*5e20*/  LDGSTS.E.BYPASS.LTC128B.128 [R189+0x12100], [R178.64], !P4 ;  /* 0x12100000b2bd7fae */ /* 0x0005e8000e101d4c */
[----:B-1----:R-:W1:Y:S04]  /*5e30*/  SHFL.IDX PT, R2, R177, 0x1, 0x181f ;  /* 0x00381f00b1027f89 */ /* 0x002e6800000e0000 */
[----:B------:R-:W3:Y:S01]  /*5e40*/  SHFL.IDX PT, R3, R180, 0x1, 0x181f ;  /* 0x00381f00b4037f89 */ /* 0x000ee200000e0000 */
[----:B--2---:R-:W-:Y:S05]  /*5e50*/  IADD3 R178, P0, R132, R185, RZ ;  /* 0x000000b984b27210 */ /* 0x004fea0007f1e0ff */
[----:B------:R-:W-:Y:S05]  /*5e60*/  IMAD.X R179, R176, 0x1, R190, P0 ;  /* 0x00000001b0b37824 */ /* 0x000fea00000e06be */
[----:B------:R2:W-:Y:S02]  /*5e70*/  LDGSTS.E.BYPASS.LTC128B.128 [R189+0x14100], [R178.64], !P3 ;  /* 0x14100000b2bd7fae */ /* 0x0005e4000d901d4c */
[----:B--2---:R-:W-:Y:S05]  /*5e80*/  IADD3 R178, P0, R132, R191, RZ ;  /* 0x000000bf84b27210 */ /* 0x004fea0007f1e0ff */
[----:B------:R-:W-:Y:S01]  /*5e90*/  IMAD.X R179, R176, 0x1, R188, P0 ;  /* 0x00000001b0b37824 */ /* 0x000fe200000e06bc */
[C---:B-1----:R-:W-:Y:S04]  /*5ea0*/  IADD3 R176, P0, R2.reuse, R181, RZ ;  /* 0x000000b502b07210 */ /* 0x042fe80007f1e0ff */
[----:B------:R1:W-:Y:S01]  /*5eb0*/  LDGSTS.E.BYPASS.LTC128B.128 [R189+0x16100], [R178.64], !P2 ;  /* 0x16100000b2bd7fae */ /* 0x0003e2000d101d4c */
[C---:B---3--:R-:W-:Y:S05]  /*5ec0*/  IMAD.X R177, R3.reuse, 0x1, R186, P0 ;  /* 0x0000000103b17824 */ /* 0x048fea00000e06ba */
[----:B------:R2:W-:Y:S02]  /*5ed0*/  LDGSTS.E.BYPASS.LTC128B.128 [R189+0x11100], [R176.64], !P5 ;  /* 0x11100000b0bd7fae */ /* 0x0005e4000e901d4c */
[C---:B--2---:R-:W-:Y:S04]  /*5ee0*/  IADD3 R176, P0, R2.reuse, R187, RZ ;  /* 0x000000bb02b07210 */ /* 0x044fe80007f1e0ff */
[C---:B------:R-:W-:Y:S05]  /*5ef0*/  IADD3.X R177, R3.reuse, R184, RZ, P0, !PT ;  /* 0x000000b803b17210 */ /* 0x040fea00007fe4ff */
[----:B------:R2:W-:Y:S02]  /*5f00*/  LDGSTS.E.BYPASS.LTC128B.128 [R189+0x13100], [R176.64], !P4 ;  /* 0x13100000b0bd7fae */ /* 0x0005e4000e101d4c */
[C---:B--2---:R-:W-:Y:S05]  /*5f10*/  IADD3 R176, P0, R2.reuse, R185, RZ ;  /* 0x000000b902b07210 */ /* 0x044fea0007f1e0ff */
[C---:B------:R-:W-:Y:S01]  /*5f20*/  IMAD.X R177, R3.reuse, 0x1, R190, P0 ;  /* 0x0000000103b17824 */ /* 0x040fe200000e06be */
[----:B------:R-:W-:Y:S04]  /*5f30*/  IADD3 R2, P0, R2, R191, RZ ;  /* 0x000000bf02027210 */ /* 0x000fe80007f1e0ff */
[----:B------:R1:W-:Y:S01]  /*5f40*/  LDGSTS.E.BYPASS.LTC128B.128 [R189+0x15100], [R176.64], !P3 ;  /* 0x15100000b0bd7fae */ /* 0x0003e2000d901d4c */
[----:B------:R-:W-:Y:S05]  /*5f50*/  IMAD.X R3, R3, 0x1, R188, P0 ;  /* 0x0000000103037824 */ /* 0x000fea00000e06bc */
[----:B------:R1:W-:Y:S01]  /*5f60*/  LDGSTS.E.BYPASS.LTC128B.128 [R189+0x17100], [R2.64], !P2 ;  /* 0x1710000002bd7fae */ /* 0x0003e2000d101d4c */
[----:B------:R-:W-:-:S05]  /*5f70*/  BRA `(.L_x_28) ;  /* 0x000011c000007947 */ /* 0x000fca0003800000 */
.L_x_27:
[----:B------:R-:W3:Y:S01]  /*5f80*/  LDL R5, [R1+0x48] ;  /* 0x0000480001057983 */ /* 0x000ee20000100800 */
[----:B------:R-:W-:Y:S04]  /*5f90*/  DEPBAR.LE SB0, 0x0 ;  /* 0x000080000000791a */ /* 0x000fe80000000000 */
[----:B------:R-:W4:Y:S01]  /*5fa0*/  LDL R7, [R1+0x44] ;  /* 0x0000440001077983 */ /* 0x000f220000100800 */
[----:B------:R-:W-:Y:S03]  /*5fb0*/  UISETP.GE.AND UP0, UPT, UR6, 0x1, UPT ;  /* 0x000000010600788c */ /* 0x000fe6000bf06270 */
[----:B------:R1:W-:Y:S04]  /*5fc0*/  STL [R1+0x90], R40 ;  /* 0x0000902801007387 */ /* 0x0003e80000100800 */
[----:B------:R2:W-:Y:S04]  /*5fd0*/  STL [R1+0x8c], R39 ;  /* 0x00008c2701007387 */ /* 0x0005e80000100800 */
[----:B------:R2:W-:Y:S04]  /*5fe0*/  STL [R1+0x88], R38 ;  /* 0x0000882601007387 */ /* 0x0005e80000100800 */
[----:B------:R2:W-:Y:S04]  /*5ff0*/  STL [R1+0x84], R37 ;  /* 0x0000842501007387 */ /* 0x0005e80000100800 */
[----:B------:R2:W-:Y:S04]  /*6000*/  STL [R1+0x80], R36 ;  /* 0x0000802401007387 */ /* 0x0005e80000100800 */
[----:B------:R2:W-:Y:S04]  /*6010*/  STL [R1+0x7c], R0 ;  /* 0x00007c0001007387 */ /* 0x0005e80000100800 */
[----:B------:R-:W4:Y:S04]  /*6020*/  LDL R6, [R1] ;  /* 0x0000000001067983 */ /* 0x000f280000100800 */
[----:B-1----:R-:W4:Y:S04]  /*6030*/  LDL R40, [R1+0x6c] ;  /* 0x00006c0001287983 */ /* 0x002f280000100800 */
[----:B--2---:R-:W2:Y:S04]  /*6040*/  LDL R39, [R1+0x70] ;  /* 0x0000700001277983 */ /* 0x004ea80000100800 */
[----:B------:R-:W2:Y:S04]  /*6050*/  LDL R30, [R1+0x3c] ;  /* 0x00003c00011e7983 */ /* 0x000ea80000100800 */
[----:B------:R-:W2:Y:S04]  /*6060*/  LDL R23, [R1+0x38] ;  /* 0x0000380001177983 */ /* 0x000ea80000100800 */
[----:B------:R-:W2:Y:S04]  /*6070*/  LDL R22, [R1+0x34] ;  /* 0x0000340001167983 */ /* 0x000ea80000100800 */
[----:B------:R-:W2:Y:S04]  /*6080*/  LDL R29, [R1+0x50] ;  /* 0x00005000011d7983 */ /* 0x000ea80000100800 */
[----:B------:R-:W-:Y:S06]  /*6090*/  BAR.SYNC.DEFER_BLOCKING 0x0 ;  /* 0x0000000000007b1d */ /* 0x000fec0000010000 */
[----:B------:R-:W1:Y:S04]  /*60a0*/  LDSM.16.M88.4 R8, [R134+0x10100] ;  /* 0x010100008608783b */ /* 0x000e680000000200 */
[----:B------:R-:W-:Y:S04]  /*60b0*/  LDSM.16.M88.4 R16, [R134+0x10900] ;  /* 0x010900008610783b */ /* 0x000fe80000000200 */
[----:B------:R-:W-:Y:S04]  /*60c0*/  LDSM.16.M88.4 R24, [R134+0x11100] ;  /* 0x011100008618783b */ /* 0x000fe80000000200 */
[----:B------:R-:W-:Y:S04]  /*60d0*/  LDSM.16.M88.4 R32, [R134+0x11900] ;  /* 0x011900008620783b */ /* 0x000fe80000000200 */
[----:B------:R-:W2:Y:S04]  /*60e0*/  LDL R38, [R1+0x64] ;  /* 0x0000640001267983 */ /* 0x000ea80000100800 */
[----:B------:R-:W2:Y:S04]  /*60f0*/  LDL R37, [R1+0x68] ;  /* 0x0000680001257983 */ /* 0x000ea80000100800 */
[----:B------:R-:W2:Y:S04]  /*6100*/  LDL R36, [R1+0x5c] ;  /* 0x00005c0001247983 */ /* 0x000ea80000100800 */
[----:B------:R-:W2:Y:S04]  /*6110*/  LDL R0, [R1+0x60] ;  /* 0x0000600001007983 */ /* 0x000ea80000100800 */
[----:B------:R-:W2:Y:S04]  /*6120*/  LDL R21, [R1+0x54] ;  /* 0x0000540001157983 */ /* 0x000ea80000100800 */
[----:B------:R-:W2:Y:S01]  /*6130*/  LDL R132, [R1+0x58] ;  /* 0x0000580001847983 */ /* 0x000ea20000100800 */
        /* <DEDUP_REMOVED lines=11> */
[C---:B------:R-:W-:Y:S01]  /*61f0*/  LEA R20, P0, R2.reuse, c[0x0][0x1f8], 0x1 ;  /* 0x00007e0002147a11 */ /* 0x040fe200078008ff */
[----:B------:R1:W-:Y:S03]  /*6200*/  LDSM.16.M88.4 R176, [R6] ;  /* 0x0000000006b0783b */ /* 0x0003e60000000200 */
[----:B------:R-:W-:Y:S02]  /*6210*/  LEA.HI.X R28, R2, c[0x0][0x1fc], R28, 0x1, P0 ;  /* 0x00007f00021c7a11 */ /* 0x000fe400000f0c1c */
[----:B------:R-:W3:Y:S04]  /*6220*/  SHFL.IDX PT, R2, R20, RZ, 0x181f ;  /* 0x00181fff14027589 */ /* 0x000ee800000e0000 */
[----:B------:R-:W4:Y:S04]  /*6230*/  SHFL.IDX PT, R3, R28, RZ, 0x181f ;  /* 0x00181fff1c037589 */ /* 0x000f2800000e0000 */
[----:B--2---:R-:W-:Y:S04]  /*6240*/  LDSM.16.M88.4 R180, [R30] ;  /* 0x000000001eb4783b */ /* 0x004fe80000000200 */
[----:B------:R-:W-:Y:S04]  /*6250*/  LDSM.16.M88.4 R184, [R23] ;  /* 0x0000000017b8783b */ /* 0x000fe80000000200 */
[----:B------:R2:W-:Y:S01]  /*6260*/  LDSM.16.M88.4 R188, [R22] ;  /* 0x0000000016bc783b */ /* 0x0005e20000000200 */
[C---:B-1----:R-:W-:Y:S03]  /*6270*/  HMMA.16816.F32.BF16 R4, R168.reuse, R8, RZ ;  /* 0x00000008a804723c */ /* 0x042fe600000418ff */
[----:B------:R-:W1:Y:S01]  /*6280*/  SHFL.IDX PT, R20, R20, 0x1, 0x181f ;  /* 0x00381f0014147f89 */ /* 0x000e6200000e0000 */
[C---:B---3--:R-:W-:Y:S03]  /*6290*/  IADD3 R12, P0, R2.reuse, R40, RZ ;  /* 0x00000028020c7210 */ /* 0x048fe60007f1e0ff */
[----:B------:R-:W3:Y:S01]  /*62a0*/  SHFL.IDX PT, R28, R28, 0x1, 0x181f ;  /* 0x00381f001c1c7f89 */ /* 0x000ee200000e0000 */
[C---:B------:R-:W-:Y:S01]  /*62b0*/  HMMA.16816.F32.BF16 R8, R168.reuse, R10, RZ ;  /* 0x0000000aa808723c */ /* 0x040fe200000418ff */
[C---:B----4-:R-:W-:Y:S05]  /*62c0*/  IMAD.X R13, R3.reuse, 0x1, R39, P0 ;  /* 0x00000001030d7824 */ /* 0x050fea00000e0627 */
[----:B------:R-:W-:Y:S01]  /*62d0*/  @!PT LDS RZ, [RZ] ;  /* 0x00000000fffff984 */ /* 0x000fe20000000800 */
[----:B------:R4:W-:Y:S04]  /*62e0*/  LDGSTS.E.BYPASS.LTC128B.128 [R29], [R12.64], !P5 ;  /* 0x000000000c1d7fae */ /* 0x0009e8000e901d4c */
[----:B----4-:R-:W4:Y:S02]  /*62f0*/  LDL R13, [R1+0x40] ;  /* 0x00004000010d7983 */ /* 0x010f240000100800 */
[C---:B------:R-:W-:Y:S05]  /*6300*/  IADD3 R14, P0, R2.reuse, R38, RZ ;  /* 0x00000026020e7210 */ /* 0x040fea0007f1e0ff */
[C---:B------:R-:W-:Y:S01]  /*6310*/  IMAD.X R15, R3.reuse, 0x1, R37, P0 ;  /* 0x00000001030f7824 */ /* 0x040fe200000e0625 */
[C---:B--2---:R-:W-:Y:S05]  /*6320*/  IADD3 R22, P0, R2.reuse, R36, RZ ;  /* 0x0000002402167210 */ /* 0x044fea0007f1e0ff */
[C---:B------:R-:W-:Y:S01]  /*6330*/  IMAD.X R23, R3.reuse, 0x1, R0, P0 ;  /* 0x0000000103177824 */ /* 0x040fe200000e0600 */
[----:B------:R-:W-:Y:S05]  /*6340*/  IADD3 R30, P0, R2, R21, RZ ;  /* 0x00000015021e7210 */ /* 0x000fea0007f1e0ff */
[--C-:B------:R-:W-:Y:S01]  /*6350*/  IMAD.X R31, R3, 0x1, R132.reuse, P0 ;  /* 0x00000001031f7824 */ /* 0x100fe200000e0684 */
[----:B-1----:R-:W-:Y:S02]  /*6360*/  IADD3 R2, P0, R20, R40, RZ ;  /* 0x0000002814027210 */ /* 0x002fe40007f1e0ff */
[----:B------:R1:W5:Y:S04]  /*6370*/  LDL.LU R40, [R1+0x90] ;  /* 0x0000900001287983 */ /* 0x0003680000300800 */
[----:B----4-:R2:W-:Y:S01]  /*6380*/  LDGSTS.E.BYPASS.LTC128B.128 [R13+0x2100], [R14.64], !P4 ;  /* 0x021000000e0d7fae */ /* 0x0105e2000e101d4c */
[----:B------:R-:W-:Y:S05]  /*6390*/  MOV R3, R13 ;  /* 0x0000000d00037202 */ /* 0x000fea0000000f00 */
[----:B------:R3:W-:Y:S01]  /*63a0*/  LDGSTS.E.BYPASS.LTC128B.128 [R3+0x4100], [R22.64], !P3 ;  /* 0x0410000016037fae */ /* 0x0007e2000d901d4c */
[C---:B--2---:R-:W-:Y:S07]  /*63b0*/  HMMA.16816.F32.BF16 R12, R168.reuse, R16, RZ ;  /* 0x00000010a80c723c */ /* 0x044fee00000418ff */
[----:B------:R-:W-:Y:S02]  /*63c0*/  IMAD.MOV.U32 R17, RZ, RZ, R3 ;  /* 0x000000ffff117224 */ /* 0x000fe400078e0003 */
[----:B---3--:R-:W-:Y:S02]  /*63d0*/  IMAD.X R3, R28, 0x1, R39, P0 ;  /* 0x000000011c037824 */ /* 0x008fe400000e0627 */
[----:B------:R1:W5:Y:S01]  /*63e0*/  LDL.LU R39, [R1+0x8c] ;  /* 0x00008c0001277983 */ /* 0x0003620000300800 */
[----:B------:R-:W-:Y:S03]  /*63f0*/  IADD3 R22, P0, R20, R38, RZ ;  /* 0x0000002614167210 */ /* 0x000fe60007f1e0ff */
[----:B------:R2:W-:Y:S02]  /*6400*/  LDGSTS.E.BYPASS.LTC128B.128 [R17+0x6100], [R30.64], !P2 ;  /* 0x061000001e117fae */ /* 0x0005e4000d101d4c */
[----:B------:R-:W-:Y:S02]  /*6410*/  IMAD.X R23, R28, 0x1, R37, P0 ;  /* 0x000000011c177824 */ /* 0x000fe400000e0625 */
[----:B------:R3:W-:Y:S04]  /*6420*/  LDGSTS.E.BYPASS.LTC128B.128 [R29+0x1000], [R2.64], !P5 ;  /* 0x01000000021d7fae */ /* 0x0007e8000e901d4c */
[----:B------:R4:W-:Y:S04]  /*6430*/  LDGSTS.E.BYPASS.LTC128B.128 [R29+0x3000], [R22.64], !P4 ;  /* 0x03000000161d7fae */ /* 0x0009e8000e101d4c */
[----:B------:R1:W5:Y:S04]  /*6440*/  LDL.LU R38, [R1+0x88] ;  /* 0x0000880001267983 */ /* 0x0003680000300800 */
[----:B------:R1:W5:Y:S01]  /*6450*/  LDL.LU R37, [R1+0x84] ;  /* 0x0000840001257983 */ /* 0x0003620000300800 */
[C---:B--2---:R-:W-:Y:S01]  /*6460*/  HMMA.16816.F32.BF16 R16, R168.reuse, R18, RZ ;  /* 0x00000012a810723c */ /* 0x044fe200000418ff */
[----:B---3--:R-:W-:Y:S02]  /*6470*/  IADD3 R2, P0, R20, R36, RZ ;  /* 0x0000002414027210 */ /* 0x008fe40007f1e0ff */
[----:B------:R1:W5:Y:S02]  /*6480*/  LDL.LU R36, [R1+0x80] ;  /* 0x0000800001247983 */ /* 0x0003640000300800 */
[----:B------:R-:W-:Y:S02]  /*6490*/  IADD3.X R3, R28, R0, RZ, P0, !PT ;  /* 0x000000001c037210 */ /* 0x000fe400007fe4ff */
[----:B------:R1:W5:Y:S01]  /*64a0*/  LDL.LU R0, [R1+0x7c] ;  /* 0x00007c0001007983 */ /* 0x0003620000300800 */
[----:B------:R-:W-:Y:S02]  /*64b0*/  IADD3 R30, P0, R20, R21, RZ ;  /* 0x00000015141e7210 */ /* 0x000fe40007f1e0ff */
[C---:B----4-:R-:W-:Y:S01]  /*64c0*/  HMMA.16816.F32.BF16 R20, R168.reuse, R24, RZ ;  /* 0x00000018a814723c */ /* 0x050fe200000418ff */
[----:B------:R2:W-:Y:S02]  /*64d0*/  LDGSTS.E.BYPASS.LTC128B.128 [R29+0x5000], [R2.64], !P3 ;  /* 0x05000000021d7fae */ /* 0x0005e4000d901d4c */
[----:B------:R-:W-:Y:S01]  /*64e0*/  IMAD.X R31, R28, 0x1, R132, P0 ;  /* 0x000000011c1f7824 */ /* 0x000fe200000e0684 */
[----:B------:R-:W-:Y:S01]  /*64f0*/  PLOP3.LUT P0, PT, PT, PT, UP0, 0x80, 0x0 ;  /* 0x000000000000781c */ /* 0x000fe20003f0f008 */
[----:B------:R-:W3:Y:S03]  /*6500*/  LDL R132, [R1+0x2c] ;  /* 0x00002c0001847983 */ /* 0x000ee60000100800 */
[C---:B------:R-:W-:Y:S01]  /*6510*/  HMMA.16816.F32.BF16 R24, R168.reuse, R26, RZ ;  /* 0x0000001aa818723c */ /* 0x040fe200000418ff */
[----:B------:R4:W-:Y:S04]  /*6520*/  LDGSTS.E.BYPASS.LTC128B.128 [R29+0x7000], [R30.64], !P2 ;  /* 0x070000001e1d7fae */ /* 0x0009e8000d101d4c */
[----:B------:R-:W0:Y:S04]  /*6530*/  LDGDEPBAR ;  /* 0x00000000000079af */ /* 0x000e280000000000 */
[----:B--2---:R-:W2:Y:S04]  /*6540*/  LDL R3, [R1+0x28] ;  /* 0x0000280001037983 */ /* 0x004ea80000100800 */
[----:B------:R-:W2:Y:S01]  /*6550*/  LDL R2, [R1+0x24] ;  /* 0x0000240001027983 */ /* 0x000ea20000100800 */
[C---:B----4-:R-:W-:Y:S08]  /*6560*/  HMMA.16816.F32.BF16 R28, R168.reuse, R32, RZ ;  /* 0x00000020a81c723c */ /* 0x050ff000000418ff */
[----:B------:R-:W-:Y:S08]  /*6570*/  HMMA.16816.F32.BF16 R32, R168, R34, RZ ;  /* 0x00000022a820723c */ /* 0x000ff000000418ff */
[C---:B------:R-:W-:Y:S08]  /*6580*/  HMMA.16816.F32.BF16 R4, R172.reuse, R176, R4 ;  /* 0x000000b0ac04723c */ /* 0x040ff00000041804 */
[C---:B------:R-:W-:Y:S01]  /*6590*/  HMMA.16816.F32.BF16 R8, R172.reuse, R178, R8 ;  /* 0x000000b2ac08723c */ /* 0x040fe20000041808 */
[----:B------:R-:W4:Y:S07]  /*65a0*/  LDSM.16.M88.4 R176, [R252+0x10100] ;  /* 0x01010000fcb0783b */ /* 0x000f2e0000000200 */
[C---:B------:R-:W-:Y:S08]  /*65b0*/  HMMA.16816.F32.BF16 R12, R172.reuse, R180, R12 ;  /* 0x000000b4ac0c723c */ /* 0x040ff0000004180c */
[C---:B------:R-:W-:Y:S01]  /*65c0*/  HMMA.16816.F32.BF16 R16, R172.reuse, R182, R16 ;  /* 0x000000b6ac10723c */ /* 0x040fe20000041810 */
[----:B------:R-:W1:Y:S07]  /*65d0*/  LDSM.16.M88.4 R180, [R252+0x10900] ;  /* 0x01090000fcb4783b */ /* 0x000e6e0000000200 */
[C---:B------:R-:W-:Y:S08]  /*65e0*/  HMMA.16816.F32.BF16 R20, R172.reuse, R184, R20 ;  /* 0x000000b8ac14723c */ /* 0x040ff00000041814 */
[C---:B------:R-:W-:Y:S01]  /*65f0*/  HMMA.16816.F32.BF16 R24, R172.reuse, R186, R24 ;  /* 0x000000baac18723c */ /* 0x040fe20000041818 */
[----:B------:R-:W-:Y:S07]  /*6600*/  LDSM.16.M88.4 R184, [R252+0x11900] ;  /* 0x01190000fcb8783b */ /* 0x000fee0000000200 */
[C---:B------:R-:W-:Y:S01]  /*6610*/  HMMA.16816.F32.BF16 R28, R172.reuse, R188, R28 ;  /* 0x000000bcac1c723c */ /* 0x040fe2000004181c */
[----:B------:R-:W2:Y:S04]  /*6620*/  LDL R189, [R1+0x30] ;  /* 0x0000300001bd7983 */ /* 0x000ea80000100800 */
[----:B------:R-:W2:Y:S03]  /*6630*/  LDL R188, [R1+0x20] ;  /* 0x0000200001bc7983 */ /* 0x000ea60000100800 */
[----:B------:R-:W-:Y:S08]  /*6640*/  HMMA.16816.F32.BF16 R32, R172, R190, R32 ;  /* 0x000000beac20723c */ /* 0x000ff00000041820 */
[C---:B----4-:R-:W-:Y:S08]  /*6650*/  HMMA.16816.F32.BF16 R4, R192.reuse, R176, R4 ;  /* 0x000000b0c004723c */ /* 0x050ff00000041804 */
[C---:B------:R-:W-:Y:S01]  /*6660*/  HMMA.16816.F32.BF16 R8, R192.reuse, R178, R8 ;  /* 0x000000b2c008723c */ /* 0x040fe20000041808 */
[----:B------:R-:W4:Y:S07]  /*6670*/  LDSM.16.M88.4 R176, [R252+0x11100] ;  /* 0x01110000fcb0783b */ /* 0x000f2e0000000200 */
[C---:B-1----:R-:W-:Y:S08]  /*6680*/  HMMA.16816.F32.BF16 R12, R192.reuse, R180, R12 ;  /* 0x000000b4c00c723c */ /* 0x042ff0000004180c */
[C---:B------:R-:W-:Y:S01]  /*6690*/  HMMA.16816.F32.BF16 R16, R192.reuse, R182, R16 ;  /* 0x000000b6c010723c */ /* 0x040fe20000041810 */
[----:B------:R-:W1:Y:S07]  /*66a0*/  LDSM.16.M88.4 R180, [R249] ;  /* 0x00000000f9b4783b */ /* 0x000e6e0000000200 */
[C---:B----4-:R-:W-:Y:S08]  /*66b0*/  HMMA.16816.F32.BF16 R20, R192.reuse, R176, R20 ;  /* 0x000000b0c014723c */ /* 0x050ff00000041814 */
[C---:B------:R-:W-:Y:S01]  /*66c0*/  HMMA.16816.F32.BF16 R24, R192.reuse, R178, R24 ;  /* 0x000000b2c018723c */ /* 0x040fe20000041818 */
[----:B------:R-:W4:Y:S07]  /*66d0*/  LDSM.16.M88.4 R176, [R249+0x800] ;  /* 0x00080000f9b0783b */ /* 0x000f2e0000000200 */
[C---:B------:R-:W-:Y:S08]  /*66e0*/  HMMA.16816.F32.BF16 R28, R192.reuse, R184, R28 ;  /* 0x000000b8c01c723c */ /* 0x040ff0000004181c */
[----:B------:R-:W-:Y:S01]  /*66f0*/  HMMA.16816.F32.BF16 R32, R192, R186, R32 ;  /* 0x000000bac020723c */ /* 0x000fe20000041820 */
[----:B------:R-:W4:Y:S07]  /*6700*/  LDSM.16.M88.4 R184, [R249+0x1000] ;  /* 0x00100000f9b8783b */ /* 0x000f2e0000000200 */
[C---:B-1----:R-:W-:Y:S08]  /*6710*/  HMMA.16816.F32.BF16 R4, R196.reuse, R180, R4 ;  /* 0x000000b4c404723c */ /* 0x042ff00000041804 */
[C---:B------:R-:W-:Y:S01]  /*6720*/  HMMA.16816.F32.BF16 R8, R196.reuse, R182, R8 ;  /* 0x000000b6c408723c */ /* 0x040fe20000041808 */
[----:B------:R-:W1:Y:S07]  /*6730*/  LDSM.16.M88.4 R180, [R249+0x1800] ;  /* 0x00180000f9b4783b */ /* 0x000e6e0000000200 */
[C---:B----4-:R-:W-:Y:S08]  /*6740*/  HMMA.16816.F32.BF16 R12, R196.reuse, R176, R12 ;  /* 0x000000b0c40c723c */ /* 0x050ff0000004180c */
[C---:B------:R-:W-:Y:S01]  /*6750*/  HMMA.16816.F32.BF16 R16, R196.reuse, R178, R16 ;  /* 0x000000b2c410723c */ /* 0x040fe20000041810 */
[----:B------:R-:W4:Y:S07]  /*6760*/  LDSM.16.M88.4 R176, [R134+0x12100] ;  /* 0x0121000086b0783b */ /* 0x000f2e0000000200 */
[C---:B------:R-:W-:Y:S08]  /*6770*/  HMMA.16816.F32.BF16 R20, R196.reuse, R184, R20 ;  /* 0x000000b8c414723c */ /* 0x040ff00000041814 */
[C---:B------:R-:W-:Y:S01]  /*6780*/  HMMA.16816.F32.BF16 R24, R196.reuse, R186, R24 ;  /* 0x000000bac418723c */ /* 0x040fe20000041818 */
[----:B------:R-:W4:Y:S07]  /*6790*/  LDSM.16.M88.4 R184, [R134+0x12900] ;  /* 0x0129000086b8783b */ /* 0x000f2e0000000200 */
[C---:B-1----:R-:W-:Y:S08]  /*67a0*/  HMMA.16816.F32.BF16 R28, R196.reuse, R180, R28 ;  /* 0x000000b4c41c723c */ /* 0x042ff0000004181c */
[----:B------:R-:W-:Y:S01]  /*67b0*/  HMMA.16816.F32.BF16 R32, R196, R182, R32 ;  /* 0x000000b6c420723c */ /* 0x000fe20000041820 */
[----:B------:R-:W1:Y:S07]  /*67c0*/  LDSM.16.M88.4 R180, [R134+0x13100] ;  /* 0x0131000086b4783b */ /* 0x000e6e0000000200 */
[C---:B----4-:R-:W-:Y:S08]  /*67d0*/  HMMA.16816.F32.BF16 R4, R200.reuse, R176, R4 ;  /* 0x000000b0c804723c */ /* 0x050ff00000041804 */
[C---:B------:R-:W-:Y:S01]  /*67e0*/  HMMA.16816.F32.BF16 R8, R200.reuse, R178, R8 ;  /* 0x000000b2c808723c */ /* 0x040fe20000041808 */
[----:B------:R-:W4:Y:S07]  /*67f0*/  LDSM.16.M88.4 R176, [R134+0x13900] ;  /* 0x0139000086b0783b */ /* 0x000f2e0000000200 */
[C---:B------:R-:W-:Y:S08]  /*6800*/  HMMA.16816.F32.BF16 R12, R200.reuse, R184, R12 ;  /* 0x000000b8c80c723c */ /* 0x040ff0000004180c */
[C---:B------:R-:W-:Y:S08]  /*6810*/  HMMA.16816.F32.BF16 R16, R200.reuse, R186, R16 ;  /* 0x000000bac810723c */ /* 0x040ff00000041810 */
[C---:B-1----:R-:W-:Y:S08]  /*6820*/  HMMA.16816.F32.BF16 R20, R200.reuse, R180, R20 ;  /* 0x000000b4c814723c */ /* 0x042ff00000041814 */
[C---:B------:R-:W-:Y:S01]  /*6830*/  HMMA.16816.F32.BF16 R24, R200.reuse, R182, R24 ;  /* 0x000000b6c818723c */ /* 0x040fe20000041818 */
[----:B---3--:R1:W-:Y:S07]  /*6840*/  LDSM.16.M88.4 R180, [R132] ;  /* 0x0000000084b4783b */ /* 0x0083ee0000000200 */
[C---:B----4-:R-:W-:Y:S08]  /*6850*/  HMMA.16816.F32.BF16 R28, R200.reuse, R176, R28 ;  /* 0x000000b0c81c723c */ /* 0x050ff0000004181c */
[----:B------:R-:W-:Y:S01]  /*6860*/  HMMA.16816.F32.BF16 R32, R200, R178, R32 ;  /* 0x000000b2c820723c */ /* 0x000fe20000041820 */
[----:B--2---:R2:W-:Y:S04]  /*6870*/  LDSM.16.M88.4 R176, [R3] ;  /* 0x0000000003b0783b */ /* 0x0045e80000000200 */
[----:B-1----:R-:W3:Y:S04]  /*6880*/  LDL R132, [R1+0x1c] ;  /* 0x00001c0001847983 */ /* 0x002ee80000100800 */
[----:B--2---:R-:W2:Y:S04]  /*6890*/  LDL R3, [R1+0x18] ;  /* 0x0000180001037983 */ /* 0x004ea80000100800 */
[----:B------:R-:W1:Y:S02]  /*68a0*/  LDSM.16.M88.4 R184, [R189] ;  /* 0x00000000bdb8783b */ /* 0x000e640000000200 */
[C---:B-1----:R-:W-:Y:S08]  /*68b0*/  HMMA.16816.F32.BF16 R4, R204.reuse, R184, R4 ;  /* 0x000000b8cc04723c */ /* 0x042ff00000041804 */
[C---:B------:R-:W-:Y:S01]  /*68c0*/  HMMA.16816.F32.BF16 R8, R204.reuse, R186, R8 ;  /* 0x000000bacc08723c */ /* 0x040fe20000041808 */
[----:B------:R1:W4:Y:S07]  /*68d0*/  LDSM.16.M88.4 R184, [R2] ;  /* 0x0000000002b8783b */ /* 0x00032e0000000200 */
[C---:B------:R-:W-:Y:S08]  /*68e0*/  HMMA.16816.F32.BF16 R12, R204.reuse, R180, R12 ;  /* 0x000000b4cc0c723c */ /* 0x040ff0000004180c */
[C---:B------:R-:W-:Y:S01]  /*68f0*/  HMMA.16816.F32.BF16 R16, R204.reuse, R182, R16 ;  /* 0x000000b6cc10723c */ /* 0x040fe20000041810 */
[----:B------:R-:W4:Y:S07]  /*6900*/  LDSM.16.M88.4 R180, [R252+0x12100] ;  /* 0x01210000fcb4783b */ /* 0x000f2e0000000200 */
[C---:B------:R-:W-:Y:S01]  /*6910*/  HMMA.16816.F32.BF16 R20, R204.reuse, R176, R20 ;  /* 0x000000b0cc14723c */ /* 0x040fe20000041814 */
[----:B-1----:R-:W2:Y:S07]  /*6920*/  LDL R2, [R1+0x14] ;  /* 0x0000140001027983 */ /* 0x002eae0000100800 */
[C---:B------:R-:W-:Y:S01]  /*6930*/  HMMA.16816.F32.BF16 R24, R204.reuse, R178, R24 ;  /* 0x000000b2cc18723c */ /* 0x040fe20000041818 */
[----:B------:R-:W1:Y:S07]  /*6940*/  LDSM.16.M88.4 R176, [R252+0x12900] ;  /* 0x01290000fcb0783b */ /* 0x000e6e0000000200 */
[C---:B----4-:R-:W-:Y:S08]  /*6950*/  HMMA.16816.F32.BF16 R28, R204.reuse, R184, R28 ;  /* 0x000000b8cc1c723c */ /* 0x050ff0000004181c */
[----:B------:R-:W-:Y:S01]  /*6960*/  HMMA.16816.F32.BF16 R32, R204, R186, R32 ;  /* 0x000000bacc20723c */ /* 0x000fe20000041820 */
[----:B------:R-:W4:Y:S07]  /*6970*/  LDSM.16.M88.4 R184, [R252+0x13100] ;  /* 0x01310000fcb8783b */ /* 0x000f2e0000000200 */
[C---:B------:R-:W-:Y:S08]  /*6980*/  HMMA.16816.F32.BF16 R4, R208.reuse, R180, R4 ;  /* 0x000000b4d004723c */ /* 0x040ff00000041804 */
[C---:B------:R-:W-:Y:S01]  /*6990*/  HMMA.16816.F32.BF16 R8, R208.reuse, R182, R8 ;  /* 0x000000b6d008723c */ /* 0x040fe20000041808 */
        /* <DEDUP_REMOVED lines=18> */
[----:B------:R-:W3:Y:S07]  /*6ac0*/  LDSM.16.M88.4 R180, [R134+0x14900] ;  /* 0x0149000086b4783b */ /* 0x000eee0000000200 */
[C---:B-1----:R-:W-:Y:S08]  /*6ad0*/  HMMA.16816.F32.BF16 R28, R212.reuse, R176, R28 ;  /* 0x000000b0d41c723c */ /* 0x042ff0000004181c */
[----:B------:R-:W-:Y:S01]  /*6ae0*/  HMMA.16816.F32.BF16 R32, R212, R178, R32 ;  /* 0x000000b2d420723c */ /* 0x000fe20000041820 */
[----:B------:R-:W1:Y:S07]  /*6af0*/  LDSM.16.M88.4 R176, [R134+0x15100] ;  /* 0x0151000086b0783b */ /* 0x000e6e0000000200 */
[C---:B----4-:R-:W-:Y:S08]  /*6b00*/  HMMA.16816.F32.BF16 R4, R216.reuse, R184, R4 ;  /* 0x000000b8d804723c */ /* 0x050ff00000041804 */
[C---:B------:R-:W-:Y:S01]  /*6b10*/  HMMA.16816.F32.BF16 R8, R216.reuse, R186, R8 ;  /* 0x000000bad808723c */ /* 0x040fe20000041808 */
[----:B------:R-:W4:Y:S07]  /*6b20*/  LDSM.16.M88.4 R184, [R134+0x15900] ;  /* 0x0159000086b8783b */ /* 0x000f2e0000000200 */
[C---:B---3--:R-:W-:Y:S08]  /*6b30*/  HMMA.16816.F32.BF16 R12, R216.reuse, R180, R12 ;  /* 0x000000b4d80c723c */ /* 0x048ff0000004180c */
[C---:B------:R-:W-:Y:S01]  /*6b40*/  HMMA.16816.F32.BF16 R16, R216.reuse, R182, R16 ;  /* 0x000000b6d810723c */ /* 0x040fe20000041810 */
[----:B------:R3:W2:Y:S07]  /*6b50*/  LDSM.16.M88.4 R180, [R188] ;  /* 0x00000000bcb4783b */ /* 0x0006ae0000000200 */
[C---:B-1----:R-:W-:Y:S08]  /*6b60*/  HMMA.16816.F32.BF16 R20, R216.reuse, R176, R20 ;  /* 0x000000b0d814723c */ /* 0x042ff00000041814 */
[C---:B------:R-:W-:Y:S01]  /*6b70*/  HMMA.16816.F32.BF16 R24, R216.reuse, R178, R24 ;  /* 0x000000b2d818723c */ /* 0x040fe20000041818 */
[----:B------:R1:W2:Y:S04]  /*6b80*/  LDSM.16.M88.4 R176, [R132] ;  /* 0x0000000084b0783b */ /* 0x0002a80000000200 */
[----:B---3--:R-:W3:Y:S03]  /*6b90*/  LDL R188, [R1+0x10] ;  /* 0x0000100001bc7983 */ /* 0x008ee60000100800 */
[C---:B----4-:R-:W-:Y:S08]  /*6ba0*/  HMMA.16816.F32.BF16 R28, R216.reuse, R184, R28 ;  /* 0x000000b8d81c723c */ /* 0x050ff0000004181c */
[----:B------:R-:W-:Y:S01]  /*6bb0*/  HMMA.16816.F32.BF16 R32, R216, R186, R32 ;  /* 0x000000bad820723c */ /* 0x000fe20000041820 */
[----:B--2---:R2:W4:Y:S04]  /*6bc0*/  LDSM.16.M88.4 R184, [R3] ;  /* 0x0000000003b8783b */ /* 0x0045280000000200 */
[----:B-1----:R-:W3:Y:S03]  /*6bd0*/  LDL R132, [R1+0xc] ;  /* 0x00000c0001847983 */ /* 0x002ee60000100800 */
[C---:B------:R-:W-:Y:S08]  /*6be0*/  HMMA.16816.F32.BF16 R4, R220.reuse, R180, R4 ;  /* 0x000000b4dc04723c */ /* 0x040ff00000041804 */
[C---:B------:R-:W-:Y:S08]  /*6bf0*/  HMMA.16816.F32.BF16 R8, R220.reuse, R182, R8 ;  /* 0x000000b6dc08723c */ /* 0x040ff00000041808 */
[C---:B------:R-:W-:Y:S01]  /*6c00*/  HMMA.16816.F32.BF16 R12, R220.reuse, R176, R12 ;  /* 0x000000b0dc0c723c */ /* 0x040fe2000004180c */
[----:B--2---:R-:W2:Y:S07]  /*6c10*/  LDL R3, [R1+0x8] ;  /* 0x0000080001037983 */ /* 0x004eae0000100800 */
[C---:B------:R-:W-:Y:S01]  /*6c20*/  HMMA.16816.F32.BF16 R16, R220.reuse, R178, R16 ;  /* 0x000000b2dc10723c */ /* 0x040fe20000041810 */
[----:B------:R-:W-:Y:S07]  /*6c30*/  LDSM.16.M88.4 R176, [R252+0x14100] ;  /* 0x01410000fcb0783b */ /* 0x000fee0000000200 */
[C---:B----4-:R-:W-:Y:S08]  /*6c40*/  HMMA.16816.F32.BF16 R20, R220.reuse, R184, R20 ;  /* 0x000000b8dc14723c */ /* 0x050ff00000041814 */
[C---:B------:R-:W-:Y:S01]  /*6c50*/  HMMA.16816.F32.BF16 R24, R220.reuse, R186, R24 ;  /* 0x000000badc18723c */ /* 0x040fe20000041818 */
[----:B------:R-:W-:Y:S04]  /*6c60*/  LDSM.16.M88.4 R184, [R252+0x14900] ;  /* 0x01490000fcb8783b */ /* 0x000fe80000000200 */
[----:B------:R1:W4:Y:S04]  /*6c70*/  LDSM.16.M88.4 R180, [R2] ;  /* 0x0000000002b4783b */ /* 0x0003280000000200 */
[----:B-1----:R-:W2:Y:S01]  /*6c80*/  LDL R2, [R1+0x4] ;  /* 0x0000040001027983 */ /* 0x002ea20000100800 */
[C---:B----4-:R-:W-:Y:S08]  /*6c90*/  HMMA.16816.F32.BF16 R28, R220.reuse, R180, R28 ;  /* 0x000000b4dc1c723c */ /* 0x050ff0000004181c */
[----:B------:R-:W-:Y:S01]  /*6ca0*/  HMMA.16816.F32.BF16 R32, R220, R182, R32 ;  /* 0x000000b6dc20723c */ /* 0x000fe20000041820 */
[----:B------:R-:W1:Y:S07]  /*6cb0*/  LDSM.16.M88.4 R180, [R252+0x15100] ;  /* 0x01510000fcb4783b */ /* 0x000e6e0000000200 */
[C---:B------:R-:W-:Y:S08]  /*6cc0*/  HMMA.16816.F32.BF16 R4, R224.reuse, R176, R4 ;  /* 0x000000b0e004723c */ /* 0x040ff00000041804 */
[C---:B------:R-:W-:Y:S01]  /*6cd0*/  HMMA.16816.F32.BF16 R8, R224.reuse, R178, R8 ;  /* 0x000000b2e008723c */ /* 0x040fe20000041808 */
        /* <DEDUP_REMOVED lines=21> */
[----:B------:R-:W3:Y:S07]  /*6e30*/  LDSM.16.M88.4 R184, [R134+0x17100] ;  /* 0x0171000086b8783b */ /* 0x000eee0000000200 */
[C---:B-1----:R-:W-:Y:S08]  /*6e40*/  HMMA.16816.F32.BF16 R4, R232.reuse, R180, R4 ;  /* 0x000000b4e804723c */ /* 0x042ff00000041804 */
[C---:B------:R-:W-:Y:S01]  /*6e50*/  HMMA.16816.F32.BF16 R8, R232.reuse, R182, R8 ;  /* 0x000000b6e808723c */ /* 0x040fe20000041808 */
[----:B------:R-:W1:Y:S07]  /*6e60*/  LDSM.16.M88.4 R180, [R134+0x17900] ;  /* 0x0179000086b4783b */ /* 0x000e6e0000000200 */
[C---:B----4-:R-:W-:Y:S08]  /*6e70*/  HMMA.16816.F32.BF16 R12, R232.reuse, R176, R12 ;  /* 0x000000b0e80c723c */ /* 0x050ff0000004180c */
[C---:B------:R-:W-:Y:S01]  /*6e80*/  HMMA.16816.F32.BF16 R16, R232.reuse, R178, R16 ;  /* 0x000000b2e810723c */ /* 0x040fe20000041810 */
[----:B---3--:R-:W3:Y:S07]  /*6e90*/  LDSM.16.M88.4 R176, [R188] ;  /* 0x00000000bcb0783b */ /* 0x008eee0000000200 */
[C---:B------:R-:W-:Y:S08]  /*6ea0*/  HMMA.16816.F32.BF16 R20, R232.reuse, R184, R20 ;  /* 0x000000b8e814723c */ /* 0x040ff00000041814 */
[C---:B------:R-:W-:Y:S01]  /*6eb0*/  HMMA.16816.F32.BF16 R24, R232.reuse, R186, R24 ;  /* 0x000000bae818723c */ /* 0x040fe20000041818 */
[----:B------:R-:W4:Y:S07]  /*6ec0*/  LDSM.16.M88.4 R184, [R132] ;  /* 0x0000000084b8783b */ /* 0x000f2e0000000200 */
[C---:B-1----:R-:W-:Y:S08]  /*6ed0*/  HMMA.16816.F32.BF16 R28, R232.reuse, R180, R28 ;  /* 0x000000b4e81c723c */ /* 0x042ff0000004181c */
[----:B------:R-:W-:Y:S01]  /*6ee0*/  HMMA.16816.F32.BF16 R32, R232, R182, R32 ;  /* 0x000000b6e820723c */ /* 0x000fe20000041820 */
[----:B--2---:R-:W1:Y:S07]  /*6ef0*/  LDSM.16.M88.4 R180, [R3] ;  /* 0x0000000003b4783b */ /* 0x004e6e0000000200 */
[C---:B---3--:R-:W-:Y:S08]  /*6f00*/  HMMA.16816.F32.BF16 R4, R236.reuse, R176, R4 ;  /* 0x000000b0ec04723c */ /* 0x048ff00000041804 */
[C---:B------:R-:W-:Y:S08]  /*6f10*/  HMMA.16816.F32.BF16 R8, R236.reuse, R178, R8 ;  /* 0x000000b2ec08723c */ /* 0x040ff00000041808 */
[C---:B----4-:R-:W-:Y:S08]  /*6f20*/  HMMA.16816.F32.BF16 R12, R236.reuse, R184, R12 ;  /* 0x000000b8ec0c723c */ /* 0x050ff0000004180c */
[C---:B------:R-:W-:Y:S01]  /*6f30*/  HMMA.16816.F32.BF16 R16, R236.reuse, R186, R16 ;  /* 0x000000baec10723c */ /* 0x040fe20000041810 */
[----:B------:R-:W-:Y:S07]  /*6f40*/  LDSM.16.M88.4 R184, [R252+0x16100] ;  /* 0x01610000fcb8783b */ /* 0x000fee0000000200 */
[C---:B-1----:R-:W-:Y:S08]  /*6f50*/  HMMA.16816.F32.BF16 R20, R236.reuse, R180, R20 ;  /* 0x000000b4ec14723c */ /* 0x042ff00000041814 */
[C---:B------:R-:W-:Y:S01]  /*6f60*/  HMMA.16816.F32.BF16 R24, R236.reuse, R182, R24 ;  /* 0x000000b6ec18723c */ /* 0x040fe20000041818 */
[----:B------:R-:W-:Y:S04]  /*6f70*/  LDSM.16.M88.4 R180, [R252+0x16900] ;  /* 0x01690000fcb4783b */ /* 0x000fe80000000200 */
[----:B------:R-:W1:Y:S03]  /*6f80*/  LDSM.16.M88.4 R176, [R2] ;  /* 0x0000000002b0783b */ /* 0x000e660000000200 */
        /* <DEDUP_REMOVED lines=26> */
[----:B-----5:R-:W-:-:S07]  /*7130*/  @P0 BRA `(.L_x_29) ;  /* 0xffffe9d000000947 */ /* 0x020fce000383ffff */
.L_x_28:
[----:B-1----:R-:W2:Y:S01]  /*7140*/  LDL.LU R176, [R1+0x4c] ;  /* 0x00004c0001b07983 */ /* 0x002ea20000300800 */
[----:B------:R-:W-:Y:S02]  /*7150*/  FMNMX.FTZ R2, R4, R0, !PT ;  /* 0x0000000004027209 */ /* 0x000fe40007810000 */
[----:B------:R-:W-:Y:S01]  /*7160*/  ISETP.LT.AND P0, PT, RZ, UR6, PT ;  /* 0x00000006ff007c0c */ /* 0x000fe2000bf01270 */
[----:B------:R-:W0:Y:S01]  /*7170*/  LDGDEPBAR ;  /* 0x00000000000079af */ /* 0x000e220000000000 */
[----:B------:R-:W-:Y:S01]  /*7180*/  FMNMX.FTZ R2, R5, R2, !PT ;  /* 0x0000000205027209 */ /* 0x000fe20007810000 */
[----:B------:R-:W-:Y:S03]  /*7190*/  UIADD3 UR6, UR6, -0x1, URZ ;  /* 0xffffffff06067890 */ /* 0x000fe6000fffe03f */
        /* <DEDUP_REMOVED lines=44> */
[C---:B------:R-:W-:Y:S01]  /*7460*/  FMUL.FTZ R16, R3.reuse, R152 ;  /* 0x0000009803107220 */ /* 0x040fe20000410000 */
[----:B------:R-:W-:Y:S01]  /*7470*/  MOV R152, R28 ;  /* 0x0000001c00987202 */ /* 0x000fe20000000f00 */
        /* <DEDUP_REMOVED lines=98> */
[--C-:B------:R-:W-:Y:S01]  /*7aa0*/  FFMA.FTZ R26, R26, c[0x0][0x2d0], -R4.reuse ;  /* 0x0000b4001a1a7a23 */ /* 0x100fe20000010804 */
[----:B------:R-:W-:Y:S01]  /*7ab0*/  MOV R18, R25 ;  /* 0x0000001900127202 */ /* 0x000fe20000000f00 */
[--C-:B------:R-:W-:Y:S02]  /*7ac0*/  FFMA.FTZ R27, R27, c[0x0][0x2d0], -R4.reuse ;  /* 0x0000b4001b1b7a23 */ /* 0x100fe40000010804 */
[--C-:B------:R-:W-:Y:S01]  /*7ad0*/  FFMA.FTZ R30, R30, c[0x0][0x2d0], -R4.reuse ;  /* 0x0000b4001e1e7a23 */ /* 0x100fe20000010804 */
[----:B------:R-:W1:Y:S01]  /*7ae0*/  MUFU.EX2 R7, R7 ;  /* 0x0000000700077308 */ /* 0x000e620000000800 */
[--C-:B------:R-:W-:Y:S02]  /*7af0*/  FFMA.FTZ R31, R31, c[0x0][0x2d0], -R4.reuse ;  /* 0x0000b4001f1f7a23 */ /* 0x100fe40000010804 */
[--C-:B------:R-:W-:Y:S01]  /*7b00*/  FFMA.FTZ R179, R10, c[0x0][0x2d0], -R4.reuse ;  /* 0x0000b4000ab37a23 */ /* 0x100fe20000010804 */
[----:B------:R-:W-:Y:S01]  /*7b10*/  MOV R10, R33 ;  /* 0x00000021000a7202 */ /* 0x000fe20000000f00 */
[--C-:B------:R-:W-:Y:S01]  /*7b20*/  FFMA.FTZ R184, R19, c[0x0][0x2d0], -R4.reuse ;  /* 0x0000b40013b87a23 */ /* 0x100fe20000010804 */
[----:B------:R-:W-:Y:S01]  /*7b30*/  MOV R19, R32 ;  /* 0x0000002000137202 */ /* 0x000fe20000000f00 */
[----:B------:R-:W-:Y:S01]  /*7b40*/  FFMA.FTZ R191, R22, c[0x0][0x2d0], -R4 ;  /* 0x0000b40016bf7a23 */ /* 0x000fe20000010804 */
[----:B------:R-:W-:Y:S01]  /*7b50*/  MOV R22, R29 ;  /* 0x0000001d00167202 */ /* 0x000fe20000000f00 */
[C---:B------:R-:W-:Y:S01]  /*7b60*/  FMUL.FTZ R32, R3.reuse, R136 ;  /* 0x0000008803207220 */ /* 0x040fe20000410000 */
[----:B------:R-:W-:Y:S01]  /*7b70*/  MOV R157, R19 ;  /* 0x00000013009d7202 */ /* 0x000fe20000000f00 */
[C---:B------:R-:W-:Y:S01]  /*7b80*/  FMUL.FTZ R33, R3.reuse, R137 ;  /* 0x0000008903217220 */ /* 0x040fe20000410000 */
[----:B------:R-:W2:Y:S01]  /*7b90*/  MUFU.EX2 R179, R179 ;  /* 0x000000b300b37308 */ /* 0x000ea20000000800 */
[C---:B------:R-:W-:Y:S01]  /*7ba0*/  FMUL.FTZ R21, R3.reuse, R149 ;  /* 0x0000009503157220 */ /* 0x040fe20000410000 */
[----:B------:R-:W-:Y:S01]  /*7bb0*/  MOV R149, R11 ;  /* 0x0000000b00957202 */ /* 0x000fe20000000f00 */
[C---:B---3--:R-:W-:Y:S01]  /*7bc0*/  FFMA.FTZ R4, R0.reuse, R12, R6 ;  /* 0x0000000c00047223 */ /* 0x048fe20000010006 */
[----:B------:R-:W-:Y:S01]  /*7bd0*/  MOV R161, R30 ;  /* 0x0000001e00a17202 */ /* 0x000fe20000000f00 */
[C---:B------:R-:W-:Y:S01]  /*7be0*/  FMUL.FTZ R34, R0.reuse, R138 ;  /* 0x0000008a00227220 */ /* 0x040fe20000410000 */
[----:B------:R-:W-:Y:S01]  /*7bf0*/  MOV R160, R31 ;  /* 0x0000001f00a07202 */ /* 0x000fe20000000f00 */
[C---:B------:R-:W-:Y:S02]  /*7c00*/  FMUL.FTZ R19, R0.reuse, R155 ;  /* 0x0000009b00137220 */ /* 0x040fe40000410000 */
[----:B------:R-:W-:Y:S01]  /*7c10*/  FMUL.FTZ R12, R3, R156 ;  /* 0x0000009c030c7220 */ /* 0x000fe20000410000 */
[----:B------:R-:W3:Y:S01]  /*7c20*/  MUFU.EX2 R155, R180 ;  /* 0x000000b4009b7308 */ /* 0x000ee20000000800 */
[----:B------:R-:W-:Y:S01]  /*7c30*/  MOV R156, R10 ;  /* 0x0000000a009c7202 */ /* 0x000fe20000000f00 */
[C---:B-1----:R-:W-:Y:S01]  /*7c40*/  FADD.FTZ R133, R7.reuse, R4 ;  /* 0x0000000407857221 */ /* 0x042fe20000010000 */
[----:B------:R-:W-:Y:S01]  /*7c50*/  F2FP.BF16.PACK_AB R177, R7, R6 ;  /* 0x0000000607b1723e */ /* 0x000fe200000010ff */
[----:B------:R-:W-:Y:S01]  /*7c60*/  FMUL.FTZ R4, R3, R164 ;  /* 0x000000a403047220 */ /* 0x000fe20000410000 */
[----:B------:R-:W-:Y:S01]  /*7c70*/  MOV R164, R35 ;  /* 0x0000002300a47202 */ /* 0x000fe20000000f00 */
[C---:B------:R-:W-:Y:S02]  /*7c80*/  FMUL.FTZ R35, R0.reuse, R139 ;  /* 0x0000008b00237220 */ /* 0x040fe40000410000 */
[----:B------:R-:W1:Y:S01]  /*7c90*/  LDSM.16.MT88.4 R136, [R135+0x100] ;  /* 0x000100008788783b */ /* 0x000e620000004200 */
[C---:B------:R-:W-:Y:S01]  /*7ca0*/  FMUL.FTZ R6, R0.reuse, R166 ;  /* 0x000000a600067220 */ /* 0x040fe20000410000 */
[----:B------:R-:W-:Y:S01]  /*7cb0*/  MOV R166, R22 ;  /* 0x0000001600a67202 */ /* 0x000fe20000000f00 */
[C---:B------:R-:W-:Y:S01]  /*7cc0*/  FMUL.FTZ R7, R0.reuse, R167 ;  /* 0x000000a700077220 */ /* 0x040fe20000410000 */
[----:B------:R-:W-:Y:S01]  /*7cd0*/  MOV R167, R27 ;  /* 0x0000001b00a77202 */ /* 0x000fe20000000f00 */
[C---:B------:R-:W-:Y:S01]  /*7ce0*/  FMUL.FTZ R10, R0.reuse, R162 ;  /* 0x000000a2000a7220 */ /* 0x040fe20000410000 */
[----:B------:R-:W-:Y:S01]  /*7cf0*/  MOV R162, R26 ;  /* 0x0000001a00a27202 */ /* 0x000fe20000000f00 */
[----:B--2---:R-:W-:Y:S01]  /*7d00*/  FADD.FTZ R153, R179, R133 ;  /* 0x00000085b3997221 */ /* 0x004fe20000010000 */
[----:B------:R-:W-:Y:S01]  /*7d10*/  MUFU.EX2 R149, R149 ;  /* 0x0000009500957308 */ /* 0x000fe20000000800 */
[C---:B------:R-:W-:Y:S01]  /*7d20*/  FMUL.FTZ R11, R0.reuse, R163 ;  /* 0x000000a3000b7220 */ /* 0x040fe20000410000 */
[----:B------:R-:W-:Y:S01]  /*7d30*/  MOV R163, R14 ;  /* 0x0000000e00a37202 */ /* 0x000fe20000000f00 */
[C---:B------:R-:W-:Y:S01]  /*7d40*/  FMUL.FTZ R14, R0.reuse, R158 ;  /* 0x0000009e000e7220 */ /* 0x040fe20000410000 */
[----:B------:R-:W-:Y:S01]  /*7d50*/  MOV R158, R15 ;  /* 0x0000000f009e7202 */ /* 0x000fe20000000f00 */
[C---:B------:R-:W-:Y:S02]  /*7d60*/  FMUL.FTZ R15, R0.reuse, R159 ;  /* 0x0000009f000f7220 */ /* 0x040fe40000410000 */
[----:B------:R-:W-:Y:S01]  /*7d70*/  FMUL.FTZ R20, R3, R148 ;  /* 0x0000009403147220 */ /* 0x000fe20000410000 */
[----:B---3--:R-:W-:Y:S01]  /*7d80*/  F2FP.BF16.PACK_AB R179, R155, R179 ;  /* 0x000000b39bb3723e */ /* 0x008fe200000010ff */
        /* <DEDUP_REMOVED lines=8> */
[----:B------:R-:W-:Y:S01]  /*7e10*/  MUFU.EX2 R148, R148 ;  /* 0x0000009400947308 */ /* 0x000fe20000000800 */
[C---:B------:R-:W-:Y:S02]  /*7e20*/  FMUL.FTZ R31, R0.reuse, R143 ;  /* 0x0000008f001f7220 */ /* 0x040fe40000410000 */
[----:B------:R-:W-:Y:S01]  /*7e30*/  LDSM.16.MT88.4 R140, [R135+0x900] ;  /* 0x00090000878c783b */ /* 0x000fe20000004200 */
[C---:B------:R-:W-:Y:S02]  /*7e40*/  FMUL.FTZ R18, R0.reuse, R154 ;  /* 0x0000009a00127220 */ /* 0x040fe40000410000 */
[C---:B------:R-:W-:Y:S02]  /*7e50*/  FMUL.FTZ R24, R3.reuse, R144 ;  /* 0x0000009003187220 */ /* 0x040fe40000410000 */
[----:B------:R-:W-:Y:S02]  /*7e60*/  FMUL.FTZ R25, R3, R145 ;  /* 0x0000009103197220 */ /* 0x000fe40000410000 */
[----:B------:R-:W-:Y:S01]  /*7e70*/  MUFU.EX2 R145, R186 ;  /* 0x000000ba00917308 */ /* 0x000fe20000000800 */
[C---:B------:R-:W-:Y:S01]  /*7e80*/  FMUL.FTZ R38, R0.reuse, R38 ;  /* 0x0000002600267220 */ /* 0x040fe20000410000 */
[C---:B-1----:R-:W-:Y:S05]  /*7e90*/  HMMA.16816.F32.BF16 R4, R176.reuse, R136, R4 ;  /* 0x00000088b004723c */ /* 0x042fea0000041804 */
        /* <DEDUP_REMOVED lines=24> */
[C---:B------:R-:W-:Y:S01]  /*8020*/  FMUL.FTZ R75, R0.reuse, R75 ;  /* 0x0000004b004b7220 */ /* 0x040fe20000410000 */
[C---:B-1----:R-:W-:Y:S02]  /*8030*/  HMMA.16816.F32.BF16 R12, R176.reuse, R136, R12 ;  /* 0x00000088b00c723c */ /* 0x042fe4000004180c */
[----:B------:R-:W-:Y:S01]  /*8040*/  MUFU.EX2 R181, R161 ;  /* 0x000000a100b57308 */ /* 0x000fe20000000800 */
[C---:B------:R-:W-:Y:S02]  /*8050*/  FMUL.FTZ R78, R0.reuse, R78 ;  /* 0x0000004e004e7220 */ /* 0x040fe40000410000 */
[C---:B------:R-:W-:Y:S02]  /*8060*/  FMUL.FTZ R79, R0.reuse, R79 ;  /* 0x0000004f004f7220 */ /* 0x040fe40000410000 */
[C---:B------:R-:W-:Y:S01]  /*8070*/  FMUL.FTZ R82, R0.reuse, R82 ;  /* 0x0000005200527220 */ /* 0x040fe20000410000 */
[C---:B------:R-:W-:Y:S01]  /*8080*/  HMMA.16816.F32.BF16 R16, R176.reuse, R138, R16 ;  /* 0x0000008ab010723c */ /* 0x040fe20000041810 */
[----:B------:R-:W1:Y:S03]  /*8090*/  LDSM.16.MT88.4 R136, [R251+0x100] ;  /* 0x00010000fb88783b */ /* 0x000e660000004200 */
[----:B------:R-:W-:Y:S01]  /*80a0*/  MUFU.EX2 R185, R183 ;  /* 0x000000b700b97308 */ /* 0x000fe20000000800 */
[C---:B------:R-:W-:Y:S02]  /*80b0*/  FMUL.FTZ R83, R0.reuse, R83 ;  /* 0x0000005300537220 */ /* 0x040fe40000410000 */
[C---:B------:R-:W-:Y:S02]  /*80c0*/  FMUL.FTZ R86, R0.reuse, R86 ;  /* 0x0000005600567220 */ /* 0x040fe40000410000 */
[C---:B------:R-:W-:Y:S03]  /*80d0*/  FMUL.FTZ R87, R0.reuse, R87 ;  /* 0x0000005700577220 */ /* 0x040fe60000410000 */
[C---:B------:R-:W-:Y:S02]  /*80e0*/  FMUL.FTZ R90, R0.reuse, R90 ;  /* 0x0000005a005a7220 */ /* 0x040fe40000410000 */
        /* <DEDUP_REMOVED lines=24> */
[----:B------:R-:W2:Y:S01]  /*8270*/  MUFU.EX2 R133, R188 ;  /* 0x000000bc00857308 */ /* 0x000ea20000000800 */
[C---:B------:R-:W-:Y:S02]  /*8280*/  FMUL.FTZ R126, R0.reuse, R126 ;  /* 0x0000007e007e7220 */ /* 0x040fe40000410000 */
[C---:B------:R-:W-:Y:S02]  /*8290*/  FMUL.FTZ R127, R0.reuse, R127 ;  /* 0x0000007f007f7220 */ /* 0x040fe40000410000 */
[C---:B------:R-:W-:Y:S03]  /*82a0*/  FMUL.FTZ R130, R0.reuse, R130 ;  /* 0x0000008200827220 */ /* 0x040fe60000410000 */
[----:B------:R-:W-:Y:S02]  /*82b0*/  FMUL.FTZ R131, R0, R131 ;  /* 0x0000008300837220 */ /* 0x000fe40000410000 */
[----:B------:R-:W3:Y:S01]  /*82c0*/  MUFU.EX2 R184, R184 ;  /* 0x000000b800b87308 */ /* 0x000ee20000000800 */
[----:B--2---:R-:W-:Y:S04]  /*82d0*/  FADD.FTZ R0, R133, R189 ;  /* 0x000000bd85007221 */ /* 0x004fe80000010000 */
[----:B------:R-:W-:Y:S04]  /*82e0*/  FADD.FTZ R0, R3, R0 ;  /* 0x0000000003007221 */ /* 0x000fe80000010000 */
[----:B------:R-:W-:Y:S04]  /*82f0*/  FADD.FTZ R0, R145, R0 ;  /* 0x0000000091007221 */ /* 0x000fe80000010000 */
[----:B------:R-:W-:Y:S01]  /*8300*/  FADD.FTZ R0, R144, R0 ;  /* 0x0000000090007221 */ /* 0x000fe20000010000 */
        /* <DEDUP_REMOVED lines=36> */
[C---:B-1----:R-:W-:Y:S07]  /*8550*/  HMMA.16816.F32.BF16 R124, R176.reuse, R136, R124 ;  /* 0x00000088b07c723c */ /* 0x042fee000004187c */
[----:B------:R-:W-:Y:S01]  /*8560*/  F2FP.BF16.PACK_AB R137, R186, R154 ;  /* 0x0000009aba89723e */ /* 0x000fe200000010ff */
[----:B------:R-:W-:Y:S01]  /*8570*/  HMMA.16816.F32.BF16 R128, R176, R138, R128 ;  /* 0x0000008ab080723c */ /* 0x000fe20000041880 */
[----:B------:R-:W-:Y:S03]  /*8580*/  MUFU.EX2 R176, R166 ;  /* 0x000000a600b07308 */ /* 0x000fe60000000800 */
[----:B------:R-:W-:Y:S03]  /*8590*/  F2FP.BF16.PACK_AB R136, R3, R133 ;  /* 0x000000850388723e */ /* 0x000fe600000010ff */
[----:B------:R-:W-:Y:S02]  /*85a0*/  F2FP.BF16.PACK_AB R138, R144, R145 ;  /* 0x00000091908a723e */ /* 0x000fe400000010ff */
[----:B------:R-:W1:Y:S02]  /*85b0*/  LDSM.16.MT88.4 R144, [R248+0x900] ;  /* 0x00090000f890783b */ /* 0x000e640000004200 */
[----:B------:R2:W-:Y:S01]  /*85c0*/  MUFU.EX2 R3, R163 ;  /* 0x000000a300037308 */ /* 0x0005e20000000800 */
[----:B---3--:R-:W-:Y:S02]  /*85d0*/  F2FP.BF16.PACK_AB R139, R184, R185 ;  /* 0x000000b9b88b723e */ /* 0x008fe400000010ff */
[----:B------:R-:W-:Y:S05]  /*85e0*/  F2FP.BF16.PACK_AB R177, R180, R181 ;  /* 0x000000b5b4b1723e */ /* 0x000fea00000010ff */
[C---:B------:R-:W-:Y:S02]  /*85f0*/  HMMA.16816.F32.BF16 R4, R136.reuse, R140, R4 ;  /* 0x0000008c8804723c */ /* 0x040fe40000041804 */
[----:B------:R-:W3:Y:S06]  /*8600*/  MUFU.EX2 R133, R158 ;  /* 0x0000009e00857308 */ /* 0x000eec0000000800 */
[C---:B------:R-:W-:Y:S01]  /*8610*/  HMMA.16816.F32.BF16 R8, R136.reuse, R142, R8 ;  /* 0x0000008e8808723c */ /* 0x040fe20000041808 */
[----:B------:R-:W4:Y:S03]  /*8620*/  LDSM.16.MT88.4 R140, [R251+0x900] ;  /* 0x00090000fb8c783b */ /* 0x000f260000004200 */
[----:B------:R-:W-:Y:S05]  /*8630*/  MUFU.EX2 R178, R156 ;  /* 0x0000009c00b27308 */ /* 0x000fea0000000800 */
[----:B--2---:R-:W-:Y:S03]  /*8640*/  LDSM.16.MT88.4 R160, [R135+0x1900] ;  /* 0x0019000087a0783b */ /* 0x004fe60000004200 */
[----:B---3--:R-:W-:Y:S01]  /*8650*/  FADD.FTZ R0, R133, R0 ;  /* 0x0000000085007221 */ /* 0x008fe20000010000 */
[C---:B-1----:R-:W-:Y:S03]  /*8660*/  HMMA.16816.F32.BF16 R12, R136.reuse, R144, R12 ;  /* 0x00000090880c723c */ /* 0x042fe6000004180c */
[----:B------:R-:W-:Y:S04]  /*8670*/  FADD.FTZ R0, R3, R0 ;  /* 0x0000000003007221 */ /* 0x000fe80000010000 */
[----:B------:R-:W-:Y:S01]  /*8680*/  FADD.FTZ R0, R149, R0 ;  /* 0x0000000095007221 */ /* 0x000fe20000010000 */
[C---:B------:R-:W-:Y:S01]  /*8690*/  HMMA.16816.F32.BF16 R16, R136.reuse, R146, R16 ;  /* 0x000000928810723c */ /* 0x040fe20000041810 */
[----:B------:R-:W1:Y:S03]  /*86a0*/  LDSM.16.MT88.4 R144, [R250+0x900] ;  /* 0x00090000fa90783b */ /* 0x000e660000004200 */
[----:B------:R-:W-:Y:S04]  /*86b0*/  FADD.FTZ R0, R148, R0 ;  /* 0x0000000094007221 */ /* 0x000fe80000010000 */
[----:B------:R-:W-:Y:S01]  /*86c0*/  FADD.FTZ R0, R152, R0 ;  /* 0x0000000098007221 */ /* 0x000fe20000010000 */
[C---:B----4-:R-:W-:Y:S03]  /*86d0*/  HMMA.16816.F32.BF16 R20, R136.reuse, R140, R20 ;  /* 0x0000008c8814723c */ /* 0x050fe60000041814 */
[C---:B------:R-:W-:Y:S01]  /*86e0*/  FADD.FTZ R0, R176.reuse, R0 ;  /* 0x00000000b0007221 */ /* 0x040fe20000010000 */
[----:B------:R-:W-:Y:S04]  /*86f0*/  F2FP.BF16.PACK_AB R176, R176, R152 ;  /* 0x00000098b0b0723e */ /* 0x000fe800000010ff */
        /* <DEDUP_REMOVED lines=45> */
[----:B------:R-:W4:Y:S01]  /*89d0*/  MUFU.EX2 R133, R157 ;  /* 0x0000009d00857308 */ /* 0x000f220000000800 */
[----:B------:R-:W-:Y:S07]  /*89e0*/  F2FP.BF16.PACK_AB R139, R182, R183 ;  /* 0x000000b7b68b723e */ /* 0x000fee00000010ff */
[C---:B--2---:R-:W-:Y:S08]  /*89f0*/  HMMA.16816.F32.BF16 R4, R136.reuse, R140, R4 ;  /* 0x0000008c8804723c */ /* 0x044ff00000041804 */
[C---:B------:R-:W-:Y:S01]  /*8a00*/  HMMA.16816.F32.BF16 R8, R136.reuse, R142, R8 ;  /* 0x0000008e8808723c */ /* 0x040fe20000041808 */
[----:B------:R-:W2:Y:S03]  /*8a10*/  LDSM.16.MT88.4 R140, [R250+0x1100] ;  /* 0x00110000fa8c783b */ /* 0x000ea60000004200 */
[----:B----4-:R-:W-:Y:S04]  /*8a20*/  FADD.FTZ R3, R133, R0 ;  /* 0x0000000085037221 */ /* 0x010fe80000010000 */
[C---:B-1----:R-:W-:Y:S04]  /*8a30*/  HMMA.16816.F32.BF16 R12, R136.reuse, R144, R12 ;  /* 0x00000090880c723c */ /* 0x042fe8000004180c */
[C---:B------:R-:W-:Y:S01]  /*8a40*/  FADD.FTZ R3, R178.reuse, R3 ;  /* 0x00000003b2037221 */ /* 0x040fe20000010000 */
[----:B------:R-:W-:Y:S01]  /*8a50*/  F2FP.BF16.PACK_AB R178, R178, R133 ;  /* 0x00000085b2b2723e */ /* 0x000fe200000010ff */
[----:B------:R-:W-:Y:S01]  /*8a60*/  FADD.FTZ R0, R155, R153 ;  /* 0x000000999b007221 */ /* 0x000fe20000010000 */
[----:B------:R-:W1:Y:S01]  /*8a70*/  MUFU.EX2 R133, R165 ;  /* 0x000000a500857308 */ /* 0x000e620000000800 */
[C---:B------:R-:W-:Y:S01]  /*8a80*/  HMMA.16816.F32.BF16 R16, R136.reuse, R146, R16 ;  /* 0x000000928810723c */ /* 0x040fe20000041810 */
[----:B------:R-:W4:Y:S03]  /*8a90*/  LDSM.16.MT88.4 R144, [R135+0x3100] ;  /* 0x003100008790783b */ /* 0x000f260000004200 */
[----:B------:R-:W-:Y:S04]  /*8aa0*/  FADD.FTZ R0, R154, R0 ;  /* 0x000000009a007221 */ /* 0x000fe80000010000 */
[C---:B---3--:R-:W-:Y:S01]  /*8ab0*/  HMMA.16816.F32.BF16 R20, R136.reuse, R148, R20 ;  /* 0x000000948814723c */ /* 0x048fe20000041814 */
[----:B------:R-:W-:Y:S03]  /*8ac0*/  LDSM.16.MT88.4 R152, [R248+0x1900] ;  /* 0x00190000f898783b */ /* 0x000fe60000004200 */
[----:B------:R-:W-:Y:S04]  /*8ad0*/  FADD.FTZ R0, R186, R0 ;  /* 0x00000000ba007221 */ /* 0x000fe80000010000 */
[C---:B------:R-:W-:Y:S01]  /*8ae0*/  HMMA.16816.F32.BF16 R24, R136.reuse, R150, R24 ;  /* 0x000000968818723c */ /* 0x040fe20000041818 */
[----:B------:R-:W3:Y:S03]  /*8af0*/  LDSM.16.MT88.4 R148, [R248+0x3100] ;  /* 0x00310000f894783b */ /* 0x000ee60000004200 */
[----:B------:R-:W-:Y:S04]  /*8b00*/  FADD.FTZ R0, R185, R0 ;  /* 0x00000000b9007221 */ /* 0x000fe80000010000 */
[C---:B--2---:R-:W-:Y:S01]  /*8b10*/  HMMA.16816.F32.BF16 R28, R136.reuse, R140, R28 ;  /* 0x0000008c881c723c */ /* 0x044fe2000004181c */
[----:B------:R2:W-:Y:S03]  /*8b20*/  STL [R1+0x4c], R3 ;  /* 0x00004c0301007387 */ /* 0x0005e60000100800 */
[----:B------:R-:W-:Y:S04]  /*8b30*/  FADD.FTZ R0, R184, R0 ;  /* 0x00000000b8007221 */ /* 0x000fe80000010000 */
[C---:B------:R-:W-:Y:S01]  /*8b40*/  HMMA.16816.F32.BF16 R32, R136.reuse, R142, R32 ;  /* 0x0000008e8820723c */ /* 0x040fe20000041820 */
[----:B------:R-:W5:Y:S03]  /*8b50*/  LDSM.16.MT88.4 R140, [R251+0x3100] ;  /* 0x00310000fb8c783b */ /* 0x000f660000004200 */
[----:B------:R-:W-:Y:S04]  /*8b60*/  FADD.FTZ R0, R191, R0 ;  /* 0x00000000bf007221 */ /* 0x000fe80000010000 */
[----:B------:R-:W-:Y:S01]  /*8b70*/  FADD.FTZ R0, R190, R0 ;  /* 0x00000000be007221 */ /* 0x000fe20000010000 */
[C---:B----4-:R-:W-:Y:S03]  /*8b80*/  HMMA.16816.F32.BF16 R36, R136.reuse, R144, R36 ;  /* 0x000000908824723c */ /* 0x050fe60000041824 */
[----:B------:R-:W-:Y:S04]  /*8b90*/  FADD.FTZ R0, R183, R0 ;  /* 0x00000000b7007221 */ /* 0x000fe80000010000 */
[----:B------:R-:W-:Y:S01]  /*8ba0*/  FADD.FTZ R0, R182, R0 ;  /* 0x00000000b6007221 */ /* 0x000fe20000010000 */
[C---:B------:R-:W-:Y:S01]  /*8bb0*/  HMMA.16816.F32.BF16 R40, R136.reuse, R146, R40 ;  /* 0x000000928828723c */ /* 0x040fe20000041828 */
[----:B------:R-:W4:Y:S01]  /*8bc0*/  LDSM.16.MT88.4 R144, [R250+0x3100] ;  /* 0x00310000fa90783b */ /* 0x000f220000004200 */
[----:B--2---:R-:W2:Y:S02]  /*8bd0*/  MUFU.EX2 R3, R164 ;  /* 0x000000a400037308 */ /* 0x004ea40000000800 */
[----:B------:R-:W-:Y:S04]  /*8be0*/  FADD.FTZ R0, R181, R0 ;  /* 0x00000000b5007221 */ /* 0x000fe80000010000 */
[C---:B---3--:R-:W-:Y:S04]  /*8bf0*/  HMMA.16816.F32.BF16 R44, R136.reuse, R148, R44 ;  /* 0x00000094882c723c */ /* 0x048fe8000004182c */
[----:B------:R-:W-:Y:S04]  /*8c00*/  FADD.FTZ R0, R180, R0 ;  /* 0x00000000b4007221 */ /* 0x000fe80000010000 */
[C---:B------:R-:W-:Y:S01]  /*8c10*/  HMMA.16816.F32.BF16 R48, R136.reuse, R150, R48 ;  /* 0x000000968830723c */ /* 0x040fe20000041830 */
[----:B------:R-:W3:Y:S03]  /*8c20*/  LDSM.16.MT88.4 R148, [R135+0x5100] ;  /* 0x005100008794783b */ /* 0x000ee60000004200 */
[----:B-1----:R-:W-:Y:S04]  /*8c30*/  FADD.FTZ R0, R133, R0 ;  /* 0x0000000085007221 */ /* 0x002fe80000010000 */
[C---:B-----5:R-:W-:Y:S04]  /*8c40*/  HMMA.16816.F32.BF16 R52, R136.reuse, R140, R52 ;  /* 0x0000008c8834723c */ /* 0x060fe80000041834 */
[C---:B--2---:R-:W-:Y:S01]  /*8c50*/  FADD.FTZ R0, R3.reuse, R0 ;  /* 0x0000000003007221 */ /* 0x044fe20000010000 */
[----:B------:R-:W-:Y:S02]  /*8c60*/  F2FP.BF16.PACK_AB R179, R3, R133 ;  /* 0x0000008503b3723e */ /* 0x000fe400000010ff */
[----:B------:R-:W-:Y:S01]  /*8c70*/  MOV R133, R2 ;  /* 0x0000000200857202 */ /* 0x000fe20000000f00 */
[C---:B------:R-:W-:Y:S01]  /*8c80*/  HMMA.16816.F32.BF16 R56, R136.reuse, R142, R56 ;  /* 0x0000008e8838723c */ /* 0x040fe20000041838 */
[----:B------:R-:W1:Y:S07]  /*8c90*/  LDSM.16.MT88.4 R140, [R248+0x5100] ;  /* 0x00510000f88c783b */ /* 0x000e6e0000004200 */
[C---:B----4-:R-:W-:Y:S01]  /*8ca0*/  HMMA.16816.F32.BF16 R60, R136.reuse, R144, R60 ;  /* 0x00000090883c723c */ /* 0x050fe2000004183c */
[----:B------:R2:W-:Y:S07]  /*8cb0*/  STL [R1+0x74], R0 ;  /* 0x0000740001007387 */ /* 0x0005ee0000100800 */
[C---:B------:R-:W-:Y:S01]  /*8cc0*/  HMMA.16816.F32.BF16 R64, R136.reuse, R146, R64 ;  /* 0x000000928840723c */ /* 0x040fe20000041840 */
[----:B------:R-:W4:Y:S07]  /*8cd0*/  LDSM.16.MT88.4 R144, [R251+0x5100] ;  /* 0x00510000fb90783b */ /* 0x000f2e0000004200 */
[C---:B---3--:R-:W-:Y:S08]  /*8ce0*/  HMMA.16816.F32.BF16 R68, R136.reuse, R148, R68 ;  /* 0x000000948844723c */ /* 0x048ff00000041844 */
[C---:B------:R-:W-:Y:S01]  /*8cf0*/  HMMA.16816.F32.BF16 R72, R136.reuse, R150, R72 ;  /* 0x000000968848723c */ /* 0x040fe20000041848 */
[----:B------:R-:W3:Y:S03]  /*8d00*/  LDSM.16.MT88.4 R148, [R250+0x5100] ;  /* 0x00510000fa94783b */ /* 0x000ee60000004200 */
[----:B--2---:R-:W-:Y:S04]  /*8d10*/  MOV R0, R132 ;  /* 0x0000008400007202 */ /* 0x004fe80000000f00 */
[C---:B-1----:R-:W-:Y:S08]  /*8d20*/  HMMA.16816.F32.BF16 R76, R136.reuse, R140, R76 ;  /* 0x0000008c884c723c */ /* 0x042ff0000004184c */
[C---:B------:R-:W-:Y:S01]  /*8d30*/  HMMA.16816.F32.BF16 R80, R136.reuse, R142, R80 ;  /* 0x0000008e8850723c */ /* 0x040fe20000041850 */
[----:B------:R-:W1:Y:S07]  /*8d40*/  LDSM.16.MT88.4 R140, [R135+0x7100] ;  /* 0x00710000878c783b */ /* 0x000e6e0000004200 */
[C---:B----4-:R-:W-:Y:S08]  /*8d50*/  HMMA.16816.F32.BF16 R84, R136.reuse, R144, R84 ;  /* 0x000000908854723c */ /* 0x050ff00000041854 */
[C---:B------:R-:W-:Y:S01]  /*8d60*/  HMMA.16816.F32.BF16 R88, R136.reuse, R146, R88 ;  /* 0x000000928858723c */ /* 0x040fe20000041858 */
[----:B------:R-:W2:Y:S07]  /*8d70*/  LDSM.16.MT88.4 R144, [R248+0x7100] ;  /* 0x00710000f890783b */ /* 0x000eae0000004200 */
[C---:B---3--:R-:W-:Y:S08]  /*8d80*/  HMMA.16816.F32.BF16 R92, R136.reuse, R148, R92 ;  /* 0x00000094885c723c */ /* 0x048ff0000004185c */
[C---:B------:R-:W-:Y:S01]  /*8d90*/  HMMA.16816.F32.BF16 R96, R136.reuse, R150, R96 ;  /* 0x000000968860723c */ /* 0x040fe20000041860 */
[----:B------:R-:W3:Y:S07]  /*8da0*/  LDSM.16.MT88.4 R148, [R251+0x7100] ;  /* 0x00710000fb94783b */ /* 0x000eee0000004200 */
[C---:B-1----:R-:W-:Y:S08]  /*8db0*/  HMMA.16816.F32.BF16 R100, R136.reuse, R140, R100 ;  /* 0x0000008c8864723c */ /* 0x042ff00000041864 */
[C---:B------:R-:W-:Y:S01]  /*8dc0*/  HMMA.16816.F32.BF16 R104, R136.reuse, R142, R104 ;  /* 0x0000008e8868723c */ /* 0x040fe20000041868 */
[----:B------:R-:W1:Y:S07]  /*8dd0*/  LDSM.16.MT88.4 R140, [R250+0x7100] ;  /* 0x00710000fa8c783b */ /* 0x000e6e0000004200 */
[C---:B--2---:R-:W-:Y:S08]  /*8de0*/  HMMA.16816.F32.BF16 R108, R136.reuse, R144, R108 ;  /* 0x00000090886c723c */ /* 0x044ff0000004186c */
[C---:B------:R-:W-:Y:S01]  /*8df0*/  HMMA.16816.F32.BF16 R112, R136.reuse, R146, R112 ;  /* 0x000000928870723c */ /* 0x040fe20000041870 */
[----:B------:R-:W2:Y:S07]  /*8e00*/  LDSM.16.MT88.4 R144, [R251+0x1900] ;  /* 0x00190000fb90783b */ /* 0x000eae0000004200 */
[C---:B---3--:R-:W-:Y:S08]  /*8e10*/  HMMA.16816.F32.BF16 R116, R136.reuse, R148, R116 ;  /* 0x000000948874723c */ /* 0x048ff00000041874 */
[C---:B------:R-:W-:Y:S08]  /*8e20*/  HMMA.16816.F32.BF16 R120, R136.reuse, R150, R120 ;  /* 0x000000968878723c */ /* 0x040ff00000041878 */
[C---:B-1----:R-:W-:Y:S08]  /*8e30*/  HMMA.16816.F32.BF16 R124, R136.reuse, R140, R124 ;  /* 0x0000008c887c723c */ /* 0x042ff0000004187c */
[----:B------:R-:W-:Y:S01]  /*8e40*/  HMMA.16816.F32.BF16 R128, R136, R142, R128 ;  /* 0x0000008e8880723c */ /* 0x000fe20000041880 */
[----:B------:R-:W1:Y:S07]  /*8e50*/  LDSM.16.MT88.4 R136, [R250+0x1900] ;  /* 0x00190000fa88783b */ /* 0x000e6e0000004200 */
[C---:B------:R-:W-:Y:S01]  /*8e60*/  HMMA.16816.F32.BF16 R164, R176.reuse, R160, R4 ;  /* 0x000000a0b0a4723c */ /* 0x040fe20000041804 */
[----:B------:R-:W3:Y:S07]  /*8e70*/  LDSM.16.MT88.4 R4, [R135+0x3900] ;  /* 0x003900008704783b */ /* 0x000eee0000004200 */
[C---:B------:R-:W-:Y:S01]  /*8e80*/  HMMA.16816.F32.BF16 R160, R176.reuse, R162, R8 ;  /* 0x000000a2b0a0723c */ /* 0x040fe20000041808 */
[----:B------:R-:W4:Y:S07]  /*8e90*/  LDSM.16.MT88.4 R8, [R248+0x3900] ;  /* 0x00390000f808783b */ /* 0x000f2e0000004200 */
[C---:B------:R-:W-:Y:S01]  /*8ea0*/  HMMA.16816.F32.BF16 R156, R176.reuse, R152, R12 ;  /* 0x00000098b09c723c */ /* 0x040fe2000004180c */
[----:B------:R-:W5:Y:S07]  /*8eb0*/  LDSM.16.MT88.4 R12, [R251+0x3900] ;  /* 0x00390000fb0c783b */ /* 0x000f6e0000004200 */
[C---:B------:R-:W-:Y:S01]  /*8ec0*/  HMMA.16816.F32.BF16 R152, R176.reuse, R154, R16 ;  /* 0x0000009ab098723c */ /* 0x040fe20000041810 */
[----:B------:R-:W4:Y:S07]  /*8ed0*/  LDSM.16.MT88.4 R16, [R250+0x3900] ;  /* 0x00390000fa10783b */ /* 0x000f2e0000004200 */
[C---:B--2---:R-:W-:Y:S08]  /*8ee0*/  HMMA.16816.F32.BF16 R148, R176.reuse, R144, R20 ;  /* 0x00000090b094723c */ /* 0x044ff00000041814 */
[C---:B------:R-:W-:Y:S08]  /*8ef0*/  HMMA.16816.F32.BF16 R144, R176.reuse, R146, R24 ;  /* 0x00000092b090723c */ /* 0x040ff00000041818 */
[C---:B-1----:R-:W-:Y:S08]  /*8f00*/  HMMA.16816.F32.BF16 R140, R176.reuse, R136, R28 ;  /* 0x00000088b08c723c */ /* 0x042ff0000004181c */
[C---:B------:R-:W-:Y:S08]  /*8f10*/  HMMA.16816.F32.BF16 R136, R176.reuse, R138, R32 ;  /* 0x0000008ab088723c */ /* 0x040ff00000041820 */
[C---:B---3--:R-:W-:Y:S08]  /*8f20*/  HMMA.16816.F32.BF16 R36, R176.reuse, R4, R36 ;  /* 0x00000004b024723c */ /* 0x048ff00000041824 */
        /* <DEDUP_REMOVED lines=32> */
.L_x_26:
[----:B------:R-:W2:Y:S04]  /*9130*/  LDL.LU R5, [R1+0x4c] ;  /* 0x00004c0001057983 */ /* 0x000ea80000300800 */
[----:B------:R-:W3:Y:S01]  /*9140*/  LDL.LU R3, [R1+0x74] ;  /* 0x0000740001037983 */ /* 0x000ee20000300800 */
[----:B------:R-:W-:-:S03]  /*9150*/  PLOP3.LUT P2, PT, PT, PT, PT, 0x8, 0x0 ;  /* 0x000000000000781c */ /* 0x000fc60003f4e170 */
[----:B--2---:R-:W1:Y:S04]  /*9160*/  SHFL.BFLY PT, R0, R5, 0x2, 0x1f ;  /* 0x0c401f0005007f89 */ /* 0x004e6800000e0000 */
[----:B---3--:R-:W2:Y:S01]  /*9170*/  SHFL.BFLY PT, R4, R3, 0x2, 0x1f ;  /* 0x0c401f0003047f89 */ /* 0x008ea200000e0000 */
[----:B-1----:R-:W-:Y:S02]  /*9180*/  FADD.FTZ R0, R0, R5 ;  /* 0x0000000500007221 */ /* 0x002fe40000010000 */
[----:B--2---:R-:W-:-:S03]  /*9190*/  FADD.FTZ R4, R4, R3 ;  /* 0x0000000304047221 */ /* 0x004fc60000010000 */
[----:B------:R-:W1:Y:S01]  /*91a0*/  SHFL.BFLY PT, R6, R0, 0x1, 0x1f ;  /* 0x0c201f0000067f89 */ /* 0x000e6200000e0000 */
[----:B------:R-:W-:-:S03]  /*91b0*/  MOV R3, RZ ;  /* 0x000000ff00037202 */ /* 0x000fc60000000f00 */
[----:B------:R-:W2:Y:S01]  /*91c0*/  SHFL.BFLY PT, R5, R4, 0x1, 0x1f ;  /* 0x0c201f0004057f89 */ /* 0x000ea200000e0000 */
[----:B-1----:R-:W-:Y:S01]  /*91d0*/  FADD.FTZ R6, R0, R6 ;  /* 0x0000000600067221 */ /* 0x002fe20000010000 */
[----:B------:R-:W-:Y:S01]  /*91e0*/  MOV R0, RZ ;  /* 0x000000ff00007202 */ /* 0x000fe20000000f00 */
[----:B--2---:R-:W-:-:S03]  /*91f0*/  FADD.FTZ R4, R5, R4 ;  /* 0x0000000405047221 */ /* 0x004fc60000010000 */
[----:B------:R-:W-:Y:S02]  /*9200*/  FSETP.NE.FTZ.AND P1, PT, R6, RZ, PT ;  /* 0x000000ff0600720b */ /* 0x000fe40003f35000 */
[----:B------:R-:W-:-:S11]  /*9210*/  FSETP.NE.FTZ.AND P0, PT, R4, RZ, PT ;  /* 0x000000ff0400720b */ /* 0x000fd60003f15000 */
[----:B------:R-:W1:Y:S08]  /*9220*/  @P1 MUFU.RCP R3, R6 ;  /* 0x0000000600031308 */ /* 0x000e700000001000 */
[----:B------:R-:W2:Y:S08]  /*9230*/  @P1 MUFU.LG2 R6, R6 ;  /* 0x0000000600061308 */ /* 0x000eb00000000c00 */
[----:B------:R-:W3:Y:S01]  /*9240*/  @P0 MUFU.LG2 R7, R4 ;  /* 0x0000000400070308 */ /* 0x000ee20000000c00 */
[----:B-1----:R-:W-:-:S02]  /*9250*/  FMUL.FTZ R12, R3, R36 ;  /* 0x00000024030c7220 */ /* 0x002fc40000410000 */
[C---:B------:R-:W-:Y:S02]  /*9260*/  FMUL.FTZ R164, R3.reuse, R164 ;  /* 0x000000a403a47220 */ /* 0x040fe40000410000 */
[C---:B------:R-:W-:Y:S02]  /*9270*/  FMUL.FTZ R8, R3.reuse, R165 ;  /* 0x000000a503087220 */ /* 0x040fe40000410000 */
[C---:B------:R-:W-:Y:S01]  /*9280*/  FMUL.FTZ R160, R3.reuse, R160 ;  /* 0x000000a003a07220 */ /* 0x040fe20000410000 */
[----:B------:R1:W4:Y:S01]  /*9290*/  @P0 MUFU.RCP R0, R4 ;  /* 0x0000000400000308 */ /* 0x0003220000001000 */
[C---:B------:R-:W-:Y:S02]  /*92a0*/  FMUL.FTZ R161, R3.reuse, R161 ;  /* 0x000000a103a17220 */ /* 0x040fe40000410000 */
[C---:B------:R-:W-:Y:S02]  /*92b0*/  FMUL.FTZ R156, R3.reuse, R156 ;  /* 0x0000009c039c7220 */ /* 0x040fe40000410000 */
[----:B------:R-:W-:-:S02]  /*92c0*/  FMUL.FTZ R157, R3, R157 ;  /* 0x0000009d039d7220 */ /* 0x000fc40000410000 */
[C---:B------:R-:W-:Y:S02]  /*92d0*/  FMUL.FTZ R152, R3.reuse, R152 ;  /* 0x0000009803987220 */ /* 0x040fe40000410000 */
[C---:B------:R-:W-:Y:S02]  /*92e0*/  FMUL.FTZ R153, R3.reuse, R153 ;  /* 0x0000009903997220 */ /* 0x040fe40000410000 */
[C---:B------:R-:W-:Y:S02]  /*92f0*/  FMUL.FTZ R148, R3.reuse, R148 ;  /* 0x0000009403947220 */ /* 0x040fe40000410000 */
[C---:B------:R-:W-:Y:S02]  /*9300*/  FMUL.FTZ R149, R3.reuse, R149 ;  /* 0x0000009503957220 */ /* 0x040fe40000410000 */
[C---:B------:R-:W-:Y:S01]  /*9310*/  FMUL.FTZ R144, R3.reuse, R144 ;  /* 0x0000009003907220 */ /* 0x040fe20000410000 */
[----:B-1----:R-:W-:Y:S01]  /*9320*/  @P1 MOV R4, 0x3f317218 ;  /* 0x3f31721800041802 */ /* 0x002fe20000000f00 */
        /* <DEDUP_REMOVED lines=12> */
[C---:B------:R-:W-:Y:S01]  /*93f0*/  FMUL.FTZ R20, R3.reuse, R52 ;  /* 0x0000003403147220 */ /* 0x040fe20000410000 */
[----:B------:R-:W-:Y:S01]  /*9400*/  MOV R52, 0xff800000 ;  /* 0xff80000000347802 */ /* 0x000fe20000000f00 */
[C---:B------:R-:W-:Y:S01]  /*9410*/  FMUL.FTZ R35, R3.reuse, R53 ;  /* 0x0000003503237220 */ /* 0x040fe20000410000 */
[----:B------:R-:W-:Y:S01]  /*9420*/  MOV R53, 0xff800000 ;  /* 0xff80000000357802 */ /* 0x000fe20000000f00 */
        /* <DEDUP_REMOVED lines=38> */
[----:B------:R-:W-:Y:S01]  /*9690*/  @P0 MOV R3, 0x3f317218 ;  /* 0x3f31721800030802 */ /* 0x000fe20000000f00 */
[----:B------:R-:W-:Y:S02]  /*96a0*/  @P1 FMUL.FTZ R5, R4, c[0x0][0x2d0] ;  /* 0x0000b40004051a20 */ /* 0x000fe40000410000 */
[----:B--2---:R-:W-:Y:S02]  /*96b0*/  @P1 FMUL.FTZ R6, R6, 0.69314718246459960938 ;  /* 0x3f31721806061820 */ /* 0x004fe40000410000 */
[----:B---3--:R-:W-:Y:S02]  /*96c0*/  @P0 FMUL.FTZ R4, R7, 0.69314718246459960938 ;  /* 0x3f31721807040820 */ /* 0x008fe40000410000 */
[----:B------:R-:W-:Y:S02]  /*96d0*/  @P0 FMUL.FTZ R3, R3, c[0x0][0x2d0] ;  /* 0x0000b40003030a20 */ /* 0x000fe40000410000 */
[----:B----4-:R-:W-:-:S02]  /*96e0*/  FMUL.FTZ R166, R0, R166 ;  /* 0x000000a600a67220 */ /* 0x010fc40000410000 */
        /* <DEDUP_REMOVED lines=62> */
[----:B------:R-:W-:Y:S02]  /*9ad0*/  FMUL.FTZ R10, R0, R131 ;  /* 0x00000083000a7220 */ /* 0x000fe40000410000 */
[----:B------:R-:W-:Y:S02]  /*9ae0*/  @P1 FFMA.FTZ R52, R5, R132, R6 ;  /* 0x0000008405341223 */ /* 0x000fe40000010006 */
[----:B------:R-:W-:Y:S02]  /*9af0*/  @P0 FFMA.FTZ R53, R3, R2, R4 ;  /* 0x0000000203350223 */ /* 0x000fe40000010004 */
.L_x_24:
[----:B------:R-:W-:Y:S01]  /*9b00*/  USHF.R.S32.HI UR8, URZ, 0x1f, UR9 ;  /* 0x0000001f3f087899 */ /* 0x000fe20008011409 */
[----:B------:R-:W-:Y:S05]  /*9b10*/  @P2 BRA `(.L_x_30) ;  /* 0x00001be000002947 */ /* 0x000fea0003800000 */
[----:B------:R-:W1:Y:S01]  /*9b20*/  S2R R57, SR_TID.X ;  /* 0x0000000000397919 */ /* 0x000e620000002100 */
[----:B------:R-:W-:Y:S01]  /*9b30*/  F2FP.BF16.PACK_AB R46, R47, R46 ;  /* 0x0000002e2f2e723e */ /* 0x000fe200000010ff */
[----:B------:R-:W-:Y:S01]  /*9b40*/  ULDC.64 UR4, c[0x0][0x500] ;  /* 0x0001400000047ab9 */ /* 0x000fe20000000a00 */
[----:B------:R-:W-:Y:S01]  /*9b50*/  F2FP.BF16.PACK_AB R42, R43, R42 ;  /* 0x0000002a2b2a723e */ /* 0x000fe200000010ff */
[----:B------:R-:W-:Y:S01]  /*9b60*/  UISETP.NE.U32.AND UP1, UPT, URZ, UR4, UPT ;  /* 0x000000043f00728c */ /* 0x000fe2000bf25070 */
[----:B------:R-:W-:Y:S01]  /*9b70*/  F2FP.BF16.PACK_AB R39, R39, R38 ;  /* 0x000000262727723e */ /* 0x000fe200000010ff */
[----:B------:R-:W-:Y:S01]  /*9b80*/  UMOV UR6, 0x4 ;  /* 0x0000000400067882 */ /* 0x000fe20000000000 */
[----:B------:R-:W-:Y:S01]  /*9b90*/  F2FP.BF16.PACK_AB R38, R41, R14 ;  /* 0x0000000e2926723e */ /* 0x000fe200000010ff */
[----:B------:R-:W-:Y:S01]  /*9ba0*/  UISETP.NE.AND.EX UP1, UPT, URZ, UR5, UPT, UP1 ;  /* 0x000000053f00728c */ /* 0x000fe2000bf25310 */
[----:B------:R-:W-:-:S02]  /*9bb0*/  F2FP.BF16.PACK_AB R8, R8, R164 ;  /* 0x000000a40808723e */ /* 0x000fc400000010ff */
[----:B------:R-:W-:Y:S01]  /*9bc0*/  F2FP.BF16.PACK_AB R167, R167, R166 ;  /* 0x000000a6a7a7723e */ /* 0x000fe200000010ff */
[----:B------:R-:W-:Y:S01]  /*9bd0*/  ULDC.64 UR4, c[0x0][0x500] ;  /* 0x0001400000047ab9 */ /* 0x000fe20000000a00 */
[----:B------:R-:W-:Y:S01]  /*9be0*/  F2FP.BF16.PACK_AB R6, R161, R160 ;  /* 0x000000a0a106723e */ /* 0x000fe200000010ff */
[----:B------:R-:W-:Y:S01]  /*9bf0*/  UIMAD.WIDE UR4, UR11, UR6, UR4 ;  /* 0x000000060b0472a5 */ /* 0x000fe2000f8e0204 */
[----:B------:R-:W-:Y:S02]  /*9c00*/  F2FP.BF16.PACK_AB R162, R163, R162 ;  /* 0x000000a2a3a2723e */ /* 0x000fe400000010ff */
[----:B------:R-:W-:Y:S02]  /*9c10*/  F2FP.BF16.PACK_AB R5, R157, R156 ;  /* 0x0000009c9d05723e */ /* 0x000fe400000010ff */
[----:B------:R-:W-:Y:S02]  /*9c20*/  F2FP.BF16.PACK_AB R158, R159, R158 ;  /* 0x0000009e9f9e723e */ /* 0x000fe400000010ff */
[----:B------:R-:W-:-:S02]  /*9c30*/  F2FP.BF16.PACK_AB R7, R153, R152 ;  /* 0x000000989907723e */ /* 0x000fc400000010ff */
[----:B------:R-:W-:Y:S02]  /*9c40*/  F2FP.BF16.PACK_AB R154, R155, R154 ;  /* 0x0000009a9b9a723e */ /* 0x000fe400000010ff */
[----:B-1----:R-:W-:Y:S02]  /*9c50*/  SHF.R.S32.HI R47, RZ, 0x1f, R57 ;  /* 0x0000001fff2f7819 */ /* 0x002fe40000011439 */
[----:B------:R-:W-:Y:S02]  /*9c60*/  F2FP.BF16.PACK_AB R49, R149, R148 ;  /* 0x000000949531723e */ /* 0x000fe400000010ff */
[CC--:B------:R-:W-:Y:S02]  /*9c70*/  LEA.HI R2, R47.reuse, R57.reuse, RZ, 0x2 ;  /* 0x000000392f027211 */ /* 0x0c0fe400078f10ff */
[----:B------:R-:W-:Y:S02]  /*9c80*/  LEA.HI R43, R47, R57, RZ, 0x5 ;  /* 0x000000392f2b7211 */ /* 0x000fe400078f28ff */
[----:B------:R-:W-:-:S02]  /*9c90*/  SHF.R.S32.HI R4, RZ, 0x2, R2 ;  /* 0x00000002ff047819 */ /* 0x000fc40000011402 */
[----:B------:R-:W-:Y:S02]  /*9ca0*/  SHF.R.S32.HI R0, RZ, 0x1f, R2 ;  /* 0x0000001fff007819 */ /* 0x000fe40000011402 */
[----:B------:R-:W-:Y:S02]  /*9cb0*/  SHF.R.S32.HI R41, RZ, 0x5, R43 ;  /* 0x00000005ff297819 */ /* 0x000fe4000001142b */
[----:B------:R-:W-:Y:S02]  /*9cc0*/  LEA.HI R0, R0, R4, RZ, 0x3 ;  /* 0x0000000400007211 */ /* 0x000fe400078f18ff */
[----:B------:R-:W-:Y:S02]  /*9cd0*/  F2FP.BF16.PACK_AB R150, R151, R150 ;  /* 0x000000969796723e */ /* 0x000fe400000010ff */
[----:B------:R-:W-:Y:S02]  /*9ce0*/  LOP3.LUT R0, R0, 0xfffffff8, RZ, 0xc0, !PT ;  /* 0xfffffff800007812 */ /* 0x000fe400078ec0ff */
[----:B------:R-:W-:-:S02]  /*9cf0*/  F2FP.BF16.PACK_AB R48, R145, R144 ;  /* 0x000000909130723e */ /* 0x000fc400000010ff */
[----:B------:R-:W-:Y:S01]  /*9d00*/  F2FP.BF16.PACK_AB R146, R147, R146 ;  /* 0x000000929392723e */ /* 0x000fe200000010ff */
[----:B------:R-:W-:Y:S01]  /*9d10*/  IMAD.IADD R4, R4, 0x1, -R0 ;  /* 0x0000000104047824 */ /* 0x000fe200078e0a00 */
[----:B------:R-:W-:Y:S02]  /*9d20*/  LOP3.LUT R0, R2, 0xfffffffc, RZ, 0xc0, !PT ;  /* 0xfffffffc02007812 */ /* 0x000fe400078ec0ff */
[----:B------:R-:W-:Y:S01]  /*9d30*/  F2FP.BF16.PACK_AB R45, R141, R140 ;  /* 0x0000008c8d2d723e */ /* 0x000fe200000010ff */
[C---:B------:R-:W-:Y:S01]  /*9d40*/  IMAD.SHL.U32 R2, R4.reuse, 0x40, RZ ;  /* 0x0000004004027824 */ /* 0x040fe200078e00ff */
[----:B------:R-:W-:Y:S01]  /*9d50*/  LOP3.LUT R3, R4, 0x1, RZ, 0xc0, !PT ;  /* 0x0000000104037812 */ /* 0x000fe200078ec0ff */
[----:B------:R-:W-:Y:S01]  /*9d60*/  IMAD.IADD R22, R57, 0x1, -R0 ;  /* 0x0000000139167824 */ /* 0x000fe200078e0a00 */
[----:B------:R-:W-:Y:S02]  /*9d70*/  F2FP.BF16.PACK_AB R142, R143, R142 ;  /* 0x0000008e8f8e723e */ /* 0x000fe400000010ff */
[----:B------:R-:W-:Y:S01]  /*9d80*/  LOP3.LUT R0, R2, 0x1c0, RZ, 0xc0, !PT ;  /* 0x000001c002007812 */ /* 0x000fe200078ec0ff */
[----:B------:R-:W-:Y:S01]  /*9d90*/  IMAD R2, R41, 0x200, R22 ;  /* 0x0000020029027824 */ /* 0x000fe200078e0216 */
[----:B------:R-:W-:-:S02]  /*9da0*/  ISETP.NE.U32.AND P0, PT, R3, 0x1, PT ;  /* 0x000000010300780c */ /* 0x000fc40003f05070 */
[----:B------:R-:W-:Y:S02]  /*9db0*/  LEA.HI R0, R0, R0, RZ, 0x1d ;  /* 0x0000000000007211 */ /* 0x000fe400078fe8ff */
[----:B------:R-:W-:Y:S01]  /*9dc0*/  R2P PR, R4, 0x6 ;  /* 0x0000000604007804 */ /* 0x000fe20000000000 */
[----:B------:R-:W-:Y:S01]  /*9dd0*/  IMAD.MOV.U32 R4, RZ, RZ, 0x20 ;  /* 0x00000020ff047424 */ /* 0x000fe200078e00ff */
[----:B------:R-:W-:Y:S01]  /*9de0*/  F2FP.BF16.PACK_AB R44, R137, R136 ;  /* 0x00000088892c723e */ /* 0x000fe200000010ff */
[----:B------:R-:W-:Y:S01]  /*9df0*/  IMAD.U32 R0, R2, 0x2, R0 ;  /* 0x0000000202007824 */ /* 0x000fe200078e0000 */
[----:B------:R-:W-:Y:S02]  /*9e00*/  F2FP.BF16.PACK_AB R138, R139, R138 ;  /* 0x0000008a8b8a723e */ /* 0x000fe400000010ff */
[----:B------:R-:W-:Y:S01]  /*9e10*/  SEL R4, R4, 0xffffffe0, !P1 ;  /* 0xffffffe004047807 */ /* 0x000fe20004800000 */
[----:B------:R-:W-:Y:S01]  /*9e20*/  IMAD.SHL.U32 R0, R0, 0x2, RZ ;  /* 0x0000000200007824 */ /* 0x000fe200078e00ff */
[----:B------:R-:W-:Y:S01]  /*9e30*/  BAR.SYNC.DEFER_BLOCKING 0x1, 0x100 ;  /* 0x0044000000007b1d */ /* 0x000fe20000010000 */
[----:B------:R-:W-:-:S02]  /*9e40*/  F2FP.BF16.PACK_AB R40, R37, R12 ;  /* 0x0000000c2528723e */ /* 0x000fc400000010ff */
[----:B------:R-:W-:Y:S02]  /*9e50*/  F2FP.BF16.PACK_AB R37, R9, R16 ;  /* 0x000000100925723e */ /* 0x000fe400000010ff */
[C---:B------:R-:W-:Y:S02]  /*9e60*/  IADD3 R3, R0.reuse, 0x80, RZ ;  /* 0x0000008000037810 */ /* 0x040fe40007ffe0ff */
[C---:B------:R-:W-:Y:S02]  /*9e70*/  IADD3 R2, R0.reuse, 0x70, RZ ;  /* 0x0000007000027810 */ /* 0x040fe40007ffe0ff */
[----:B------:R-:W-:Y:S01]  /*9e80*/  @P0 IADD3 R2, R3, 0x10, RZ ;  /* 0x0000001003020810 */ /* 0x000fe20007ffe0ff */
[----:B------:R-:W-:Y:S01]  /*9e90*/  IMAD.IADD R3, R0, 0x1, R4 ;  /* 0x0000000100037824 */ /* 0x000fe200078e0204 */
[----:B------:R-:W-:Y:S02]  /*9ea0*/  F2FP.BF16.PACK_AB R36, R36, R18 ;  /* 0x000000122424723e */ /* 0x000fe400000010ff */
[----:B------:R-:W-:-:S02]  /*9eb0*/  F2FP.BF16.PACK_AB R50, R51, R50 ;  /* 0x000000323332723e */ /* 0x000fc400000010ff */
[----:B------:R-:W-:Y:S02]  /*9ec0*/  F2FP.BF16.PACK_AB R35, R35, R20 ;  /* 0x000000142323723e */ /* 0x000fe400000010ff */
[----:B------:R-:W-:Y:S02]  /*9ed0*/  F2FP.BF16.PACK_AB R54, R55, R54 ;  /* 0x000000363736723e */ /* 0x000fe400000010ff */
[----:B------:R-:W-:Y:S02]  /*9ee0*/  F2FP.BF16.PACK_AB R34, R34, R56 ;  /* 0x000000382222723e */ /* 0x000fe400000010ff */
[----:B------:R-:W-:Y:S02]  /*9ef0*/  F2FP.BF16.PACK_AB R58, R59, R58 ;  /* 0x0000003a3b3a723e */ /* 0x000fe400000010ff */
[----:B------:R-:W-:Y:S01]  /*9f00*/  F2FP.BF16.PACK_AB R33, R33, R60 ;  /* 0x0000003c2121723e */ /* 0x000fe200000010ff */
[----:B------:R1:W-:Y:S01]  /*9f10*/  STS [R0+0x80], R8 ;  /* 0x0000800800007388 */ /* 0x0003e20000000800 */
[----:B------:R-:W-:-:S02]  /*9f20*/  F2FP.BF16.PACK_AB R62, R63, R62 ;  /* 0x0000003e3f3e723e */ /* 0x000fc400000010ff */
[----:B------:R-:W-:Y:S01]  /*9f30*/  F2FP.BF16.PACK_AB R32, R32, R64 ;  /* 0x000000402020723e */ /* 0x000fe200000010ff */
[----:B------:R-:W-:Y:S01]  /*9f40*/  STS [R0+0x480], R167 ;  /* 0x000480a700007388 */ /* 0x000fe20000000800 */
[----:B------:R-:W-:Y:S02]  /*9f50*/  F2FP.BF16.PACK_AB R66, R67, R66 ;  /* 0x000000424342723e */ /* 0x000fe400000010ff */
[----:B------:R-:W-:Y:S01]  /*9f60*/  F2FP.BF16.PACK_AB R31, R31, R68 ;  /* 0x000000441f1f723e */ /* 0x000fe200000010ff */
[----:B------:R2:W-:Y:S01]  /*9f70*/  STS [R2], R6 ;  /* 0x0000000602007388 */ /* 0x0005e20000000800 */
[----:B------:R-:W-:Y:S02]  /*9f80*/  F2FP.BF16.PACK_AB R70, R71, R70 ;  /* 0x000000464746723e */ /* 0x000fe400000010ff */
[----:B------:R-:W-:Y:S01]  /*9f90*/  F2FP.BF16.PACK_AB R30, R30, R72 ;  /* 0x000000481e1e723e */ /* 0x000fe200000010ff */
[----:B------:R-:W-:Y:S01]  /*9fa0*/  STS [R2+0x400], R162 ;  /* 0x000400a202007388 */ /* 0x000fe20000000800 */
[----:B------:R-:W-:-:S02]  /*9fb0*/  F2FP.BF16.PACK_AB R74, R75, R74 ;  /* 0x0000004a4b4a723e */ /* 0x000fc400000010ff */
[----:B------:R-:W-:Y:S01]  /*9fc0*/  F2FP.BF16.PACK_AB R29, R29, R76 ;  /* 0x0000004c1d1d723e */ /* 0x000fe200000010ff */
[----:B------:R3:W-:Y:S01]  /*9fd0*/  STS [R3+0x80], R5 ;  /* 0x0000800503007388 */ /* 0x0007e20000000800 */
[----:B------:R-:W-:Y:S02]  /*9fe0*/  F2FP.BF16.PACK_AB R78, R79, R78 ;  /* 0x0000004e4f4e723e */ /* 0x000fe400000010ff */
[----:B------:R-:W-:Y:S01]  /*9ff0*/  F2FP.BF16.PACK_AB R28, R28, R80 ;  /* 0x000000501c1c723e */ /* 0x000fe200000010ff */
[----:B------:R-:W-:Y:S01]  /*a000*/  STS [R3+0x480], R158 ;  /* 0x0004809e03007388 */ /* 0x000fe20000000800 */
[----:B------:R-:W-:Y:S02]  /*a010*/  F2FP.BF16.PACK_AB R82, R83, R82 ;  /* 0x000000525352723e */ /* 0x000fe400000010ff */
[----:B------:R-:W-:Y:S01]  /*a020*/  F2FP.BF16.PACK_AB R27, R27, R84 ;  /* 0x000000541b1b723e */ /* 0x000fe200000010ff */
[----:B-1----:R-:W-:Y:S01]  /*a030*/  IMAD.MOV.U32 R8, RZ, RZ, 0x40 ;  /* 0x00000040ff087424 */ /* 0x002fe200078e00ff */
[----:B------:R-:W-:-:S02]  /*a040*/  F2FP.BF16.PACK_AB R86, R87, R86 ;  /* 0x000000565756723e */ /* 0x000fc400000010ff */
[----:B------:R-:W-:Y:S02]  /*a050*/  F2FP.BF16.PACK_AB R26, R26, R88 ;  /* 0x000000581a1a723e */ /* 0x000fe400000010ff */
[----:B------:R-:W-:Y:S02]  /*a060*/  F2FP.BF16.PACK_AB R90, R91, R90 ;  /* 0x0000005a5b5a723e */ /* 0x000fe400000010ff */
[----:B------:R-:W-:Y:S02]  /*a070*/  F2FP.BF16.PACK_AB R25, R25, R92 ;  /* 0x0000005c1919723e */ /* 0x000fe400000010ff */
[----:B--2---:R-:W-:Y:S01]  /*a080*/  SEL R6, R8, 0xffffffc0, !P2 ;  /* 0xffffffc008067807 */ /* 0x004fe20005000000 */
[----:B------:R-:W-:Y:S01]  /*a090*/  IMAD.IADD R8, R4, 0x1, R2 ;  /* 0x0000000104087824 */ /* 0x000fe200078e0202 */
[----:B------:R-:W-:Y:S02]  /*a0a0*/  F2FP.BF16.PACK_AB R94, R95, R94 ;  /* 0x0000005e5f5e723e */ /* 0x000fe400000010ff */
[----:B------:R-:W-:Y:S01]  /*a0b0*/  F2FP.BF16.PACK_AB R24, R24, R96 ;  /* 0x000000601818723e */ /* 0x000fe200000010ff */
[----:B------:R-:W-:Y:S01]  /*a0c0*/  IMAD.IADD R4, R6, 0x1, R3 ;  /* 0x0000000106047824 */ /* 0x000fe200078e0203 */
[----:B------:R1:W-:Y:S01]  /*a0d0*/  STS [R8], R7 ;  /* 0x0000000708007388 */ /* 0x0003e20000000800 */
[----:B---3--:R-:W-:Y:S01]  /*a0e0*/  IMAD.IADD R5, R0, 0x1, R6 ;  /* 0x0000000100057824 */ /* 0x008fe200078e0206 */
[----:B------:R-:W-:-:S02]  /*a0f0*/  F2FP.BF16.PACK_AB R98, R99, R98 ;  /* 0x000000626362723e */ /* 0x000fc400000010ff */
[----:B------:R-:W-:Y:S01]  /*a100*/  STS [R8+0x400], R154 ;  /* 0x0004009a08007388 */ /* 0x000fe20000000800 */
[----:B------:R-:W-:Y:S02]  /*a110*/  F2FP.BF16.PACK_AB R23, R23, R100 ;  /* 0x000000641717723e */ /* 0x000fe400000010ff */
[----:B------:R-:W-:Y:S01]  /*a120*/  F2FP.BF16.PACK_AB R103, R103, R102 ;  /* 0x000000666767723e */ /* 0x000fe200000010ff */
[----:B------:R-:W-:Y:S01]  /*a130*/  STS [R5+0x80], R49 ;  /* 0x0000803105007388 */ /* 0x000fe20000000800 */
[----:B------:R-:W-:Y:S02]  /*a140*/  F2FP.BF16.PACK_AB R21, R21, R104 ;  /* 0x000000681515723e */ /* 0x000fe400000010ff */
[----:B------:R-:W-:Y:S01]  /*a150*/  F2FP.BF16.PACK_AB R107, R107, R106 ;  /* 0x0000006a6b6b723e */ /* 0x000fe200000010ff */
[----:B------:R-:W-:Y:S01]  /*a160*/  STS [R5+0x480], R150 ;  /* 0x0004809605007388 */ /* 0x000fe20000000800 */
[----:B------:R-:W-:Y:S02]  /*a170*/  F2FP.BF16.PACK_AB R20, R109, R108 ;  /* 0x0000006c6d14723e */ /* 0x000fe400000010ff */
[----:B------:R-:W-:-:S02]  /*a180*/  F2FP.BF16.PACK_AB R19, R19, R110 ;  /* 0x0000006e1313723e */ /* 0x000fc400000010ff */
[----:B------:R-:W-:Y:S02]  /*a190*/  F2FP.BF16.PACK_AB R18, R113, R112 ;  /* 0x000000707112723e */ /* 0x000fe400000010ff */
[----:B------:R-:W-:Y:S02]  /*a1a0*/  F2FP.BF16.PACK_AB R17, R17, R114 ;  /* 0x000000721111723e */ /* 0x000fe400000010ff */
[----:B------:R-:W-:Y:S02]  /*a1b0*/  F2FP.BF16.PACK_AB R16, R117, R116 ;  /* 0x000000747510723e */ /* 0x000fe400000010ff */
[----:B-----5:R-:W-:Y:S01]  /*a1c0*/  F2FP.BF16.PACK_AB R13, R119, R118 ;  /* 0x00000076770d723e */ /* 0x020fe200000010ff */
[----:B-1----:R-:W-:Y:S01]  /*a1d0*/  IMAD.IADD R7, R6, 0x1, R2 ;  /* 0x0000000106077824 */ /* 0x002fe200078e0202 */
[----:B------:R-:W-:Y:S01]  /*a1e0*/  F2FP.BF16.PACK_AB R12, R121, R120 ;  /* 0x00000078790c723e */ /* 0x000fe200000010ff */
[----:B------:R-:W-:Y:S01]  /*a1f0*/  IMAD.IADD R6, R8, 0x1, R6 ;  /* 0x0000000108067824 */ /* 0x000fe200078e0206 */
[----:B------:R-:W-:-:S02]  /*a200*/  F2FP.BF16.PACK_AB R11, R11, R122 ;  /* 0x0000007a0b0b723e */ /* 0x000fc400000010ff */
[----:B------:R-:W-:Y:S01]  /*a210*/  STS [R7], R48 ;  /* 0x0000003007007388 */ /* 0x000fe20000000800 */
[----:B------:R-:W-:Y:S02]  /*a220*/  F2FP.BF16.PACK_AB R9, R125, R124 ;  /* 0x0000007c7d09723e */ /* 0x000fe400000010ff */
[----:B------:R-:W-:Y:S01]  /*a230*/  F2FP.BF16.PACK_AB R15, R15, R126 ;  /* 0x0000007e0f0f723e */ /* 0x000fe200000010ff */
[----:B------:R-:W-:Y:S01]  /*a240*/  STS [R7+0x400], R146 ;  /* 0x0004009207007388 */ /* 0x000fe20000000800 */
[----:B------:R-:W-:Y:S02]  /*a250*/  F2FP.BF16.PACK_AB R14, R129, R128 ;  /* 0x00000080810e723e */ /* 0x000fe400000010ff */
[----:B------:R-:W-:Y:S01]  /*a260*/  F2FP.BF16.PACK_AB R10, R10, R130 ;  /* 0x000000820a0a723e */ /* 0x000fe200000010ff */
[----:B------:R-:W-:Y:S01]  /*a270*/  STS [R4+0x80], R45 ;  /* 0x0000802d04007388 */ /* 0x000fe20000000800 */
[----:B------:R-:W-:-:S03]  /*a280*/  PLOP3.LUT P0, PT, PT, PT, UP1, 0x80, 0x0 ;  /* 0x000000000000781c */ /* 0x000fc60003f0f018 */
[----:B------:R-:W-:Y:S04]  /*a290*/  STS [R4+0x480], R142 ;  /* 0x0004808e04007388 */ /* 0x000fe80000000800 */
[----:B------:R-:W-:Y:S04]  /*a2a0*/  STS [R6], R44 ;  /* 0x0000002c06007388 */ /* 0x000fe80000000800 */
        /* <DEDUP_REMOVED lines=45> */
[----:B------:R2:W-:Y:S04]  /*a580*/  STS [R4+0xc080], R9 ;  /* 0x00c0800904007388 */ /* 0x0005e80000000800 */
[----:B------:R3:W-:Y:S01]  /*a590*/  STS [R4+0xc480], R15 ;  /* 0x00c4800f04007388 */ /* 0x0007e20000000800 */
[----:B-1----:R-:W-:-:S03]  /*a5a0*/  IMAD.U32 R8, RZ, RZ, UR4 ;  /* 0x00000004ff087e24 */ /* 0x002fc6000f8e00ff */
[----:B------:R3:W-:Y:S04]  /*a5b0*/  STS [R6+0xc000], R14 ;  /* 0x00c0000e06007388 */ /* 0x0007e80000000800 */
[----:B------:R3:W-:Y:S01]  /*a5c0*/  STS [R6+0xc400], R10 ;  /* 0x00c4000a06007388 */ /* 0x0007e20000000800 */
[----:B--2---:R-:W-:-:S03]  /*a5d0*/  IMAD.U32 R9, RZ, RZ, UR5 ;  /* 0x00000005ff097e24 */ /* 0x004fc6000f8e00ff */
[----:B------:R-:W-:Y:S06]  /*a5e0*/  BAR.SYNC.DEFER_BLOCKING 0x1, 0x100 ;  /* 0x0044000000007b1d */ /* 0x000fec0000010000 */
[----:B------:R-:W-:Y:S02]  /*a5f0*/  ULDC.64 UR4, c[0x0][0x508] ;  /* 0x0001420000047ab9 */ /* 0x000fe40000000a00 */
[----:B------:R-:W-:Y:S01]  /*a600*/  UISETP.NE.U32.AND UP0, UPT, URZ, UR4, UPT ;  /* 0x000000043f00728c */ /* 0x000fe2000bf05070 */
[----:B------:R-:W2:Y:S03]  /*a610*/  @P0 LDG.E R0, [R8.64] ;  /* 0x0000000c08000981 */ /* 0x000ea6000c1e1900 */
[----:B------:R-:W-:Y:S01]  /*a620*/  UISETP.NE.AND.EX UP0, UPT, URZ, UR5, UPT, UP0 ;  /* 0x000000053f00728c */ /* 0x000fe2000bf05300 */
[----:B------:R-:W-:-:S02]  /*a630*/  IMAD.MOV.U32 R16, RZ, RZ, c[0x0][0x388] ;  /* 0x0000e200ff107624 */ /* 0x000fc400078e00ff */
[----:B------:R-:W-:-:S03]  /*a640*/  ULDC.64 UR4, c[0x0][0x508] ;  /* 0x0001420000047ab9 */ /* 0x000fc60000000a00 */
[----:B------:R-:W-:-:S05]  /*a650*/  PLOP3.LUT P1, PT, PT, PT, UP0, 0x80, 0x0 ;  /* 0x000000000000781c */ /* 0x000fca0003f2f008 */
[----:B------:R-:W-:-:S06]  /*a660*/  @UP0 UIMAD.WIDE UR4, UR11, UR6, UR4 ;  /* 0x000000060b0402a5 */ /* 0x000fcc000f8e0204 */
[----:B------:R-:W-:Y:S02]  /*a670*/  IMAD.U32 R2, RZ, RZ, UR4 ;  /* 0x00000004ff027e24 */ /* 0x000fe4000f8e00ff */
[----:B------:R-:W-:-:S05]  /*a680*/  IMAD.U32 R3, RZ, RZ, UR5 ;  /* 0x00000005ff037e24 */ /* 0x000fca000f8e00ff */
[----:B------:R3:W5:Y:S01]  /*a690*/  @P1 LDG.E R16, [R2.64] ;  /* 0x0000000c02101981 */ /* 0x000762000c1e1900 */
[----:B------:R-:W-:Y:S02]  /*a6a0*/  UMOV UR16, URZ ;  /* 0x0000003f00107c82 */ /* 0x000fe40008000000 */
[----:B------:R-:W-:Y:S01]  /*a6b0*/  UMOV UR17, URZ ;  /* 0x0000003f00117c82 */ /* 0x000fe20008000000 */
[----:B--2---:R-:W1:Y:S02]  /*a6c0*/  @P0 R2UR UR5, R0 ;  /* 0x00000000000503c2 */ /* 0x004e6400000e0000 */
[----:B-1----:R-:W-:Y:S02]  /*a6d0*/  @UP1 USHF.R.S32.HI UR4, URZ, 0x1f, UR5 ;  /* 0x0000001f3f041899 */ /* 0x002fe40008011405 */
[----:B------:R-:W-:-:S05]  /*a6e0*/  @UP1 UMOV UR16, UR5 ;  /* 0x0000000500101c82 */ /* 0x000fca0008000000 */
[----:B------:R-:W-:Y:S01]  /*a6f0*/  @UP1 UMOV UR17, UR4 ;  /* 0x0000000400111c82 */ /* 0x000fe20008000000 */
[----:B------:R-:W-:Y:S05]  /*a700*/  @P1 BRA `(.L_x_31) ;  /* 0x0000004000001947 */ /* 0x000fea0003800000 */
[----:B---3--:R-:W-:Y:S05]  /*a710*/  @!P0 BRA `(.L_x_31) ;  /* 0x0000003000008947 */ /* 0x008fea0003800000 */
[----:B------:R-:W2:Y:S04]  /*a720*/  LDG.E R0, [R8.64] ;  /* 0x0000000c08007981 */ /* 0x000ea8000c1e1900 */
[----:B------:R-:W2:Y:S02]  /*a730*/  LDG.E R2, [R8.64+0x4] ;  /* 0x0000040c08027981 */ /* 0x000ea4000c1e1900 */
[----:B--2--5:R-:W-:Y:S02]  /*a740*/  IADD3 R16, -R0, R2, RZ ;  /* 0x0000000200107210 */ /* 0x024fe40007ffe1ff */
.L_x_31:
[----:B---3--:R-:W-:Y:S01]  /*a750*/  SHF.R.S32.HI R0, RZ, 0x1f, R41 ;  /* 0x0000001fff007819 */ /* 0x008fe20000011429 */
[----:B------:R-:W-:Y:S01]  /*a760*/  IMAD.MOV.U32 R2, RZ, RZ, c[0x0][0x4e8] ;  /* 0x00013a00ff027624 */ /* 0x000fe200078e00ff */
[----:B------:R-:W-:Y:S01]  /*a770*/  LOP3.LUT R3, R43, 0xffffffe0, RZ, 0xc0, !PT ;  /* 0xffffffe02b037812 */ /* 0x000fe200078ec0ff */
[----:B------:R-:W1:Y:S01]  /*a780*/  S2R R28, SR_CTAID.X ;  /* 0x00000000001c7919 */ /* 0x000e620000002500 */
[----:B------:R-:W-:Y:S01]  /*a790*/  LEA.HI R0, R0, R41, RZ, 0x3 ;  /* 0x0000002900007211 */ /* 0x000fe200078f18ff */
[----:B------:R-:W-:Y:S01]  /*a7a0*/  ULDC.64 UR4, c[0x0][0x3a0] ;  /* 0x0000e80000047ab9 */ /* 0x000fe20000000a00 */
[----:B------:R-:W-:Y:S01]  /*a7b0*/  ISETP.NE.AND P1, PT, R2, 0x1, PT ;  /* 0x000000010200780c */ /* 0x000fe20003f25270 */
[----:B------:R-:W-:Y:S01]  /*a7c0*/  IMAD.IADD R3, R57, 0x1, -R3 ;  /* 0x0000000139037824 */ /* 0x000fe200078e0a03 */
[----:B------:R-:W-:Y:S01]  /*a7d0*/  LOP3.LUT R0, R0, 0xffffff8, RZ, 0xc0, !PT ;  /* 0x0ffffff800007812 */ /* 0x000fe200078ec0ff */
[----:B------:R-:W-:Y:S01]  /*a7e0*/  UMOV UR15, UR17 ;  /* 0x00000011000f7c82 */ /* 0x000fe20008000000 */
[----:B------:R-:W-:Y:S01]  /*a7f0*/  LEA.HI R6, R47, R57, RZ, 0x3 ;  /* 0x000000392f067211 */ /* 0x000fe200078f18ff */
[----:B------:R-:W-:Y:S01]  /*a800*/  UIMAD UR17, UR17, UR4, URZ ;  /* 0x00000004111172a4 */ /* 0x000fe2000f8e023f */
[----:B------:R-:W-:Y:S01]  /*a810*/  SHF.R.S32.HI R2, RZ, 0x1f, R3 ;  /* 0x0000001fff027819 */ /* 0x000fe20000011403 */
[----:B------:R-:W-:Y:S01]  /*a820*/  IMAD.IADD R4, R41, 0x1, -R0 ;  /* 0x0000000129047824 */ /* 0x000fe200078e0a00 */
[----:B------:R-:W-:Y:S01]  /*a830*/  LEA.HI R0, R22, R22, RZ, 0x1 ;  /* 0x0000001616007211 */ /* 0x000fe200078f08ff */
[----:B------:R-:W-:Y:S01]  /*a840*/  UMOV UR14, UR16 ;  /* 0x00000010000e7c82 */ /* 0x000fe20008000000 */
[----:B------:R-:W-:Y:S01]  /*a850*/  LEA.HI R2, R2, R3, RZ, 0x2 ;  /* 0x0000000302027211 */ /* 0x000fe200078f10ff */
[----:B------:R-:W-:Y:S01]  /*a860*/  ULDC.64 UR6, c[0x0][0x490] ;  /* 0x0001240000067ab9 */ /* 0x000fe20000000a00 */
[----:B------:R-:W-:Y:S01]  /*a870*/  LOP3.LUT R0, R0, 0x1ffffffe, RZ, 0xc0, !PT ;  /* 0x1ffffffe00007812 */ /* 0x000fe200078ec0ff */
[----:B------:R-:W-:Y:S01]  /*a880*/  UIMAD.WIDE.U32 UR18, UR16, UR4, URZ ;  /* 0x00000004101272a5 */ /* 0x000fe2000f8e003f */
[----:B------:R-:W-:Y:S01]  /*a890*/  SHF.R.S32.HI R2, RZ, 0x2, R2 ;  /* 0x00000002ff027819 */ /* 0x000fe20000011402 */
[----:B------:R-:W-:Y:S01]  /*a8a0*/  UIMAD UR17, UR16, UR5, UR17 ;  /* 0x00000005101172a4 */ /* 0x000fe2000f8e0211 */
[----:B------:R-:W-:Y:S01]  /*a8b0*/  LOP3.LUT P2, RZ, R3, 0x3, RZ, 0xc0, !PT ;  /* 0x0000000303ff7812 */ /* 0x000fe2000784c0ff */
[----:B------:R-:W-:Y:S01]  /*a8c0*/  IMAD.IADD R0, R22, 0x1, -R0 ;  /* 0x0000000116007824 */ /* 0x000fe200078e0a00 */
[----:B------:R-:W-:Y:S01]  /*a8d0*/  USHF.R.S32.HI UR16, URZ, 0x1f, UR11 ;  /* 0x0000001f3f107899 */ /* 0x000fe2000801140b */
[----:B------:R-:W-:Y:S01]  /*a8e0*/  IMAD R15, R4, 0x10, R2 ;  /* 0x00000010040f7824 */ /* 0x000fe200078e0202 */
[----:B------:R-:W-:Y:S01]  /*a8f0*/  UIMAD UR10, UR8, UR6, URZ ;  /* 0x00000006080a72a4 */ /* 0x000fe2000f8e023f */
[----:B------:R-:W-:Y:S01]  /*a900*/  LOP3.LUT R4, R6, 0xfffffff8, RZ, 0xc0, !PT ;  /* 0xfffffff806047812 */ /* 0x000fe200078ec0ff */
[----:B------:R-:W-:Y:S01]  /*a910*/  USEL UR16, UR16, URZ, !UP1 ;  /* 0x0000003f10107287 */ /* 0x000fe2000c800000 */
[----:B------:R-:W-:Y:S01]  /*a920*/  IMAD R0, R0, 0x8, R15 ;  /* 0x0000000800007824 */ /* 0x000fe200078e020f */
[----:B------:R-:W-:Y:S01]  /*a930*/  UIMAD.WIDE.U32 UR14, UR9, UR6, UR14 ;  /* 0x00000006090e72a5 */ /* 0x000fe2000f8e000e */
[----:B------:R-:W-:Y:S01]  /*a940*/  SHF.R.S32.HI R14, RZ, 0x3, R6 ;  /* 0x00000003ff0e7819 */ /* 0x000fe20000011406 */
[----:B------:R-:W-:Y:S01]  /*a950*/  UIMAD UR10, UR9, UR7, UR10 ;  /* 0x00000007090a72a4 */ /* 0x000fe2000f8e020a */
[----:B------:R-:W-:Y:S01]  /*a960*/  IMAD.IADD R7, R57, 0x1, -R4 ;  /* 0x0000000139077824 */ /* 0x000fe200078e0a04 */
[----:B-1----:R-:W-:Y:S01]  /*a970*/  LEA R0, R28, R0, 0x7 ;  /* 0x000000001c007211 */ /* 0x002fe200078e38ff */
[----:B------:R-:W-:Y:S01]  /*a980*/  ULDC.64 UR6, c[0x0][0x498] ;  /* 0x0001260000067ab9 */ /* 0x000fe20000000a00 */
[----:B-----5:R-:W-:Y:S01]  /*a990*/  IMAD R29, R16, c[0x0][0x4e8], RZ ;  /* 0x00013a00101d7a24 */ /* 0x020fe200078e02ff */
[----:B------:R-:W-:Y:S01]  /*a9a0*/  USEL UR11, UR11, URZ, !UP1 ;  /* 0x0000003f0b0b7287 */ /* 0x000fe2000c800000 */
[----:B------:R-:W-:Y:S01]  /*a9b0*/  LEA R6, R7, R14, 0x5 ;  /* 0x0000000e07067211 */ /* 0x000fe200078e28ff */
[----:B------:R-:W-:Y:S01]  /*a9c0*/  @P1 IMAD.HI.U32 R3, R0, c[0x0][0x4ec], RZ ;  /* 0x00013b0000031a27 */ /* 0x000fe200078e00ff */
[----:B------:R-:W-:Y:S01]  /*a9d0*/  UIMAD UR20, UR16, UR6, URZ ;  /* 0x00000006101472a4 */ /* 0x000fe2000f8e023f */
[----:B------:R-:W-:Y:S01]  /*a9e0*/  LEA.HI R18, R47, R57, RZ, 0x6 ;  /* 0x000000392f127211 */ /* 0x000fe200078f30ff */
[----:B------:R-:W-:Y:S01]  /*a9f0*/  UIADD3 UR15, UR15, UR10, URZ ;  /* 0x0000000a0f0f7290 */ /* 0x000fe2000fffe03f */
[----:B------:R-:W-:Y:S01]  /*aa00*/  IMAD.MOV.U32 R2, RZ, RZ, R0 ;  /* 0x000000ffff027224 */ /* 0x000fe200078e0000 */
[----:B------:R-:W-:Y:S01]  /*aa10*/  @P1 SHF.R.U32.HI R2, RZ, c[0x0][0x4f0], R3 ;  /* 0x00013c00ff021a19 */ /* 0x000fe20000011603 */
[----:B------:R-:W-:Y:S01]  /*aa20*/  UIMAD UR7, UR11, UR7, UR20 ;  /* 0x000000070b0772a4 */ /* 0x000fe2000f8e0214 */
[----:B------:R-:W-:Y:S01]  /*aa30*/  IMAD R6, R28, 0x80, R6 ;  /* 0x000000801c067824 */ /* 0x000fe200078e0206 */
[----:B------:R-:W-:Y:S01]  /*aa40*/  UIMAD.WIDE.U32 UR14, UR11, UR6, UR14 ;  /* 0x000000060b0e72a5 */ /* 0x000fe2000f8e000e */
[--C-:B------:R-:W-:Y:S01]  /*aa50*/  SHF.R.S32.HI R5, RZ, 0x1f, R2.reuse ;  /* 0x0000001fff057819 */ /* 0x100fe20000011402 */
[----:B------:R-:W-:Y:S01]  /*aa60*/  IMAD.MOV R3, RZ, RZ, -R2 ;  /* 0x000000ffff037224 */ /* 0x000fe200078e0a02 */
[----:B------:R-:W-:Y:S01]  /*aa70*/  ULDC.64 UR4, c[0x0][0x3e8] ;  /* 0x0000fa0000047ab9 */ /* 0x000fe20000000a00 */
[----:B------:R-:W-:Y:S01]  /*aa80*/  @P1 IMAD.HI.U32 R10, R6, c[0x0][0x4ec], RZ ;  /* 0x00013b00060a1a27 */ /* 0x000fe200078e00ff */
[----:B------:R-:W-:Y:S01]  /*aa90*/  UIMAD UR8, UR8, UR4, URZ ;  /* 0x00000004080872a4 */ /* 0x000fe2000f8e023f */
[----:B------:R-:W-:Y:S01]  /*aaa0*/  IADD3 R2, P0, R2, UR14, RZ ;  /* 0x0000000e02027c10 */ /* 0x000fe2000ff1e0ff */
[----:B------:R-:W-:Y:S01]  /*aab0*/  UIADD3 UR19, UR19, UR17, URZ ;  /* 0x0000001113137290 */ /* 0x000fe2000fffe03f */
[----:B------:R-:W-:Y:S01]  /*aac0*/  IMAD R0, R3, c[0x0][0x4e8], R0 ;  /* 0x00013a0003007a24 */ /* 0x000fe200078e0200 */
[----:B------:R-:W-:Y:S01]  /*aad0*/  UIMAD UR5, UR9, UR5, UR8 ;  /* 0x00000005090572a4 */ /* 0x000fe2000f8e0208 */
[----:B------:R-:W-:Y:S01]  /*aae0*/  IMAD.U32 R3, RZ, RZ, UR7 ;  /* 0x00000007ff037e24 */ /* 0x000fe2000f8e00ff */
[----:B------:R-:W-:Y:S01]  /*aaf0*/  UIMAD.WIDE.U32 UR18, UR9, UR4, UR18 ;  /* 0x00000004091272a5 */ /* 0x000fe2000f8e0012 */
[----:B------:R-:W-:Y:S01]  /*ab00*/  BSSY B0, `(.L_x_32) ;  /* 0x0000062000007945 */ /* 0x000fe20003800000 */
[----:B------:R-:W-:Y:S01]  /*ab10*/  SHF.R.S32.HI R4, RZ, 0x1f, R0 ;  /* 0x0000001fff047819 */ /* 0x000fe20000011400 */
[----:B------:R-:W-:Y:S01]  /*ab20*/  ULDC.64 UR6, c[0x0][0x3f0] ;  /* 0x0000fc0000067ab9 */ /* 0x000fe20000000a00 */
[----:B------:R-:W-:Y:S01]  /*ab30*/  IADD3.X R3, R5, UR15, R3, P0, !PT ;  /* 0x0000000f05037c10 */ /* 0x000fe200087fe403 */
[----:B------:R-:W-:Y:S01]  /*ab40*/  IMAD.SHL.U32 R5, R14, 0x40, RZ ;  /* 0x000000400e057824 */ /* 0x000fe200078e00ff */
[----:B------:R-:W-:Y:S01]  /*ab50*/  UIMAD UR16, UR16, UR6, URZ ;  /* 0x00000006101072a4 */ /* 0x000fe2000f8e023f */
[----:B------:R-:W-:Y:S01]  /*ab60*/  IMAD R4, R4, c[0x0][0x488], RZ ;  /* 0x0001220004047a24 */ /* 0x000fe200078e02ff */
[----:B------:R-:W-:Y:S01]  /*ab70*/  UIADD3 UR19, UR19, UR5, URZ ;  /* 0x0000000513137290 */ /* 0x000fe2000fffe03f */
[----:B------:R-:W-:Y:S01]  /*ab80*/  IMAD.WIDE.U32 R2, R0, c[0x0][0x488], R2 ;  /* 0x0001220000027a25 */ /* 0x000fe200078e0002 */
[----:B------:R-:W-:Y:S01]  /*ab90*/  LOP3.LUT R5, R5, 0x1c0, RZ, 0xc0, !PT ;  /* 0x000001c005057812 */ /* 0x000fe200078ec0ff */
[----:B------:R-:W-:-:S02]  /*aba0*/  UIMAD UR7, UR11, UR7, UR16 ;  /* 0x000000070b0772a4 */ /* 0x000fc4000f8e0210 */
[----:B------:R-:W-:Y:S01]  /*abb0*/  IMAD R9, R0, c[0x0][0x48c], R4 ;  /* 0x0001230000097a24 */ /* 0x000fe200078e0204 */
[----:B------:R-:W-:Y:S01]  /*abc0*/  SHF.R.U32.HI R8, RZ, 0x3, R5 ;  /* 0x00000003ff087819 */ /* 0x000fe20000011605 */
[----:B------:R-:W-:Y:S01]  /*abd0*/  IMAD.SHL.U32 R4, R7, 0x8, RZ ;  /* 0x0000000807047824 */ /* 0x000fe200078e00ff */
[C---:B------:R-:W-:Y:S01]  /*abe0*/  LEA R7, P0, R2.reuse, c[0x0][0x450], 0x2 ;  /* 0x0001140002077a11 */ /* 0x040fe200078010ff */
[----:B------:R-:W-:Y:S01]  /*abf0*/  IMAD.IADD R3, R3, 0x1, R9 ;  /* 0x0000000103037824 */ /* 0x000fe200078e0209 */
[----:B------:R-:W-:Y:S01]  /*ac00*/  UIMAD.WIDE.U32 UR18, UR11, UR6, UR18 ;  /* 0x000000060b1272a5 */ /* 0x000fe2000f8e0012 */
[----:B------:R-:W-:Y:S01]  /*ac10*/  IMAD.MOV.U32 R0, RZ, RZ, R6 ;  /* 0x000000ffff007224 */ /* 0x000fe200078e0006 */
[----:B------:R-:W-:Y:S01]  /*ac20*/  LOP3.LUT R5, R5, 0x38, R4, 0xf8, !PT ;  /* 0x0000003805057812 */ /* 0x000fe200078ef804 */
[----:B------:R-:W-:Y:S01]  /*ac30*/  SHFL.IDX PT, R12, R7, RZ, 0x1c1f ;  /* 0x001c1fff070c7589 */ /* 0x000fe200000e0000 */
[----:B------:R-:W-:Y:S01]  /*ac40*/  @P1 SHF.R.U32.HI R0, RZ, c[0x0][0x4f0], R10 ;  /* 0x00013c00ff001a19 */ /* 0x000fe2000001160a */
[----:B------:R-:W-:Y:S01]  /*ac50*/  UIADD3 UR7, UR19, UR7, URZ ;  /* 0x0000000713077290 */ /* 0x000fe2000fffe03f */
[----:B------:R-:W-:Y:S01]  /*ac60*/  LOP3.LUT R17, R5, R8, RZ, 0x3c, !PT ;  /* 0x0000000805117212 */ /* 0x000fe200078e3cff */
[----:B------:R1:W-:Y:S01]  /*ac70*/  SHFL.IDX PT, R10, R7, 0x1, 0x1c1f ;  /* 0x003c1f00070a7f89 */ /* 0x0003e200000e0000 */
[----:B------:R-:W-:Y:S01]  /*ac80*/  LEA.HI.X R5, R2, c[0x0][0x454], R3, 0x2, P0 ;  /* 0x0001150002057a11 */ /* 0x000fe200000f1403 */
[--C-:B------:R-:W-:Y:S01]  /*ac90*/  IMAD.MOV R8, RZ, RZ, -R0.reuse ;  /* 0x000000ffff087224 */ /* 0x100fe200078e0a00 */
[----:B------:R-:W-:Y:S01]  /*aca0*/  SHF.R.S32.HI R9, RZ, 0x1f, R0 ;  /* 0x0000001fff097819 */ /* 0x000fe20000011400 */
[----:B------:R-:W-:Y:S01]  /*acb0*/  IMAD.U32 R3, RZ, RZ, UR19 ;  /* 0x00000013ff037e24 */ /* 0x000fe2000f8e00ff */
[----:B------:R-:W-:Y:S01]  /*acc0*/  MOV R2, UR18 ;  /* 0x0000001200027c02 */ /* 0x000fe20008000f00 */
[----:B------:R-:W2:Y:S01]  /*acd0*/  SHFL.IDX PT, R13, R5, RZ, 0x1c1f ;  /* 0x001c1fff050d7589 */ /* 0x000ea200000e0000 */
[----:B------:R-:W-:-:S02]  /*ace0*/  IMAD.U32 R3, RZ, RZ, UR7 ;  /* 0x00000007ff037e24 */ /* 0x000fc4000f8e00ff */
[----:B------:R-:W-:Y:S01]  /*acf0*/  IMAD R6, R8, c[0x0][0x4e8], R6 ;  /* 0x00013a0008067a24 */ /* 0x000fe200078e0206 */
[----:B------:R3:W4:Y:S01]  /*ad00*/  SHFL.IDX PT, R11, R5, 0x1, 0x1c1f ;  /* 0x003c1f00050b7f89 */ /* 0x00072200000e0000 */
[----:B------:R-:W-:-:S04]  /*ad10*/  IMAD.WIDE.U32 R2, R0, c[0x0][0x3e0], R2 ;  /* 0x0000f80000027a25 */ /* 0x000fc800078e0002 */
[----:B-1----:R-:W-:-:S04]  /*ad20*/  IMAD R7, R9, c[0x0][0x3e0], RZ ;  /* 0x0000f80009077a24 */ /* 0x002fc800078e02ff */
[----:B------:R-:W-:Y:S01]  /*ad30*/  IMAD R7, R0, c[0x0][0x3e4], R7 ;  /* 0x0000f90000077a24 */ /* 0x000fe200078e0207 */
[----:B------:R-:W-:-:S04]  /*ad40*/  SHF.R.S32.HI R0, RZ, 0x1f, R6 ;  /* 0x0000001fff007819 */ /* 0x000fc80000011406 */
[----:B------:R-:W-:Y:S01]  /*ad50*/  IADD3 R3, R3, R7, RZ ;  /* 0x0000000703037210 */ /* 0x000fe20007ffe0ff */
[----:B---3--:R-:W-:Y:S02]  /*ad60*/  IMAD R5, R28, 0x80, R15 ;  /* 0x000000801c057824 */ /* 0x008fe400078e020f */
[----:B------:R-:W-:Y:S02]  /*ad70*/  IMAD R0, R0, c[0x0][0x3d8], RZ ;  /* 0x0000f60000007a24 */ /* 0x000fe400078e02ff */
[----:B------:R-:W-:Y:S01]  /*ad80*/  IMAD.WIDE.U32 R2, R6, c[0x0][0x3d8], R2 ;  /* 0x0000f60006027a25 */ /* 0x000fe200078e0002 */
[C---:B------:R-:W-:Y:S02]  /*ad90*/  IADD3 R8, R5.reuse, 0x8, RZ ;  /* 0x0000000805087810 */ /* 0x040fe40007ffe0ff */
[-C--:B------:R-:W-:Y:S01]  /*ada0*/  ISETP.GE.OR P1, PT, R5, R29.reuse, P2 ;  /* 0x0000001d0500720c */ /* 0x080fe20001726670 */
[----:B------:R-:W-:Y:S01]  /*adb0*/  IMAD.SHL.U32 R5, R18, 0x8, RZ ;  /* 0x0000000812057824 */ /* 0x000fe200078e00ff */
[----:B------:R-:W-:Y:S01]  /*adc0*/  ISETP.GE.OR P0, PT, R8, R29, P2 ;  /* 0x0000001d0800720c */ /* 0x000fe20001706670 */
[----:B------:R-:W-:-:S03]  /*add0*/  IMAD R28, R28, 0x80, R14 ;  /* 0x000000801c1c7824 */ /* 0x000fc600078e020e */
[----:B------:R-:W-:Y:S01]  /*ade0*/  LOP3.LUT R7, R17, 0x7ffffe00, R5, 0xf8, !PT ;  /* 0x7ffffe0011077812 */ /* 0x000fe200078ef805 */
[----:B------:R-:W-:-:S04]  /*adf0*/  IMAD R5, R6, c[0x0][0x3dc], R0 ;  /* 0x0000f70006057a24 */ /* 0x000fc800078e0200 */
[----:B------:R-:W-:Y:S02]  /*ae00*/  IMAD.SHL.U32 R0, R7, 0x2, RZ ;  /* 0x0000000207007824 */ /* 0x000fe400078e00ff */
[----:B--2---:R1:W-:Y:S01]  /*ae10*/  @!P1 ST.E [R12.64], R52 ;  /* 0x000000340c009985 */ /* 0x0043e2000c10190c */
[----:B------:R-:W-:-:S03]  /*ae20*/  IMAD.IADD R3, R3, 0x1, R5 ;  /* 0x0000000103037824 */ /* 0x000fc600078e0205 */
[----:B----4-:R1:W-:Y:S01]  /*ae30*/  @!P0 ST.E [R10.64], R53 ;  /* 0x000000350a008985 */ /* 0x0103e2000c10190c */
[----:B------:R-:W-:-:S03]  /*ae40*/  LEA R31, P0, R2, c[0x0][0x380], 0x1 ;  /* 0x0000e000021f7a11 */ /* 0x000fc600078008ff */
[----:B------:R1:W2:Y:S01]  /*ae50*/  LDS.128 R44, [R0+0x1080] ;  /* 0x00108000002c7984 */ /* 0x0002a20000000c00 */
[----:B------:R-:W-:Y:S02]  /*ae60*/  LEA.HI.X R30, R2, c[0x0][0x384], R3, 0x1, P0 ;  /* 0x0000e100021e7a11 */ /* 0x000fe400000f0c03 */
[----:B------:R-:W-:Y:S01]  /*ae70*/  ISETP.GE.AND P0, PT, R28, R29, PT ;  /* 0x0000001d1c00720c */ /* 0x000fe20003f06270 */
[----:B------:R1:W3:Y:S04]  /*ae80*/  LDS.128 R60, [R0+0x2080] ;  /* 0x00208000003c7984 */ /* 0x0002e80000000c00 */
[----:B------:R1:W4:Y:S04]  /*ae90*/  LDS.128 R72, [R0+0x3080] ;  /* 0x0030800000487984 */ /* 0x0003280000000c00 */
[----:B------:R1:W1:Y:S04]  /*aea0*/  LDS.128 R40, [R0+0x5080] ;  /* 0x0050800000287984 */ /* 0x0002680000000c00 */
        /* <DEDUP_REMOVED lines=8> */
[----:B------:R1:W1:Y:S04]  /*af30*/  SHFL.IDX PT, R2, R31, RZ, 0x181f ;  /* 0x00181fff1f027589 */ /* 0x00026800000e0000 */
[----:B------:R1:W1:Y:S01]  /*af40*/  SHFL.IDX PT, R3, R30, RZ, 0x181f ;  /* 0x00181fff1e037589 */ /* 0x00026200000e0000 */
[----:B------:R-:W-:Y:S05]  /*af50*/  @P0 BRA `(.L_x_33) ;  /* 0x000001c000000947 */ /* 0x000fea0003800000 */
[----:B--234-:R-:W2:Y:S01]  /*af60*/  LDS.128 R24, [R0+0x80] ;  /* 0x0000800000187984 */ /* 0x01cea20000000c00 */
[----:B------:R-:W-:-:S02]  /*af70*/  IADD3 R7, R4, 0x40, RZ ;  /* 0x0000004004077810 */ /* 0x000fc40007ffe0ff */
[C---:B------:R-:W-:Y:S01]  /*af80*/  IADD3 R8, R4.reuse, 0x80, RZ ;  /* 0x0000008004087810 */ /* 0x040fe20007ffe0ff */
[----:B------:R-:W3:Y:S01]  /*af90*/  LDS.128 R20, [R0+0x4080] ;  /* 0x0040800000147984 */ /* 0x000ee20000000c00 */
[----:B------:R-:W-:Y:S02]  /*afa0*/  IADD3 R9, R4, 0xc0, RZ ;  /* 0x000000c004097810 */ /* 0x000fe40007ffe0ff */
[----:B------:R-:W-:Y:S01]  /*afb0*/  ISETP.GE.AND P2, PT, R7, c[0x0][0x3c8], PT ;  /* 0x0000f20007007a0c */ /* 0x000fe20003f46270 */
[----:B------:R-:W4:Y:S01]  /*afc0*/  LDS.128 R16, [R0+0x8080] ;  /* 0x0080800000107984 */ /* 0x000f220000000c00 */
[----:B------:R-:W-:Y:S02]  /*afd0*/  ISETP.GE.AND P1, PT, R8, c[0x0][0x3c8], PT ;  /* 0x0000f20008007a0c */ /* 0x000fe40003f26270 */
[----:B------:R-:W-:Y:S01]  /*afe0*/  ISETP.GE.AND P0, PT, R9, c[0x0][0x3c8], PT ;  /* 0x0000f20009007a0c */ /* 0x000fe20003f06270 */
[----:B-1----:R1:W5:Y:S01]  /*aff0*/  LDS.128 R12, [R0+0xc080] ;  /* 0x00c08000000c7984 */ /* 0x0023620000000c00 */
[----:B------:R-:W-:-:S07]  /*b000*/  ISETP.GE.AND P3, PT, R4, c[0x0][0x3c8], PT ;  /* 0x0000f20004007a0c */ /* 0x000fce0003f66270 */
[----:B------:R-:W-:-:S04]  /*b010*/  @!P2 SHF.R.S32.HI R5, RZ, 0x1f, R7 ;  /* 0x0000001fff05a819 */ /* 0x000fc80000011407 */
[----:B------:R-:W-:Y:S02]  /*b020*/  @!P0 SHF.R.S32.HI R6, RZ, 0x1f, R9 ;  /* 0x0000001fff068819 */ /* 0x000fe40000011409 */
[----:B------:R-:W-:Y:S01]  /*b030*/  @!P2 LEA.HI R7, R5, R7, RZ, 0x3 ;  /* 0x000000070507a211 */ /* 0x000fe200078f18ff */
[----:B------:R-:W-:Y:S01]  /*b040*/  @!P3 IMAD.WIDE R10, R4, 0x2, R2 ;  /* 0x00000002040ab825 */ /* 0x000fe200078e0202 */
[----:B-1----:R-:W-:-:S04]  /*b050*/  @!P1 SHF.R.S32.HI R0, RZ, 0x1f, R8 ;  /* 0x0000001fff009819 */ /* 0x002fc80000011408 */
[----:B------:R-:W-:Y:S01]  /*b060*/  @!P1 LEA.HI R5, R0, R8, RZ, 0x3 ;  /* 0x0000000800059211 */ /* 0x000fe200078f18ff */
[----:B--2---:R1:W-:Y:S01]  /*b070*/  @!P3 ST.E.128 [R10.64], R24 ;  /* 0x000000180a00b985 */ /* 0x0043e2000c101d0c */
[----:B------:R-:W-:Y:S02]  /*b080*/  @!P0 LEA.HI R0, R6, R9, RZ, 0x3 ;  /* 0x0000000906008211 */ /* 0x000fe400078f18ff */
[----:B------:R-:W-:Y:S02]  /*b090*/  @!P2 LOP3.LUT R6, R7, 0xfffffff8, RZ, 0xc0, !PT ;  /* 0xfffffff80706a812 */ /* 0x000fe400078ec0ff */
[----:B------:R-:W-:Y:S02]  /*b0a0*/  @!P1 LOP3.LUT R5, R5, 0xfffffff8, RZ, 0xc0, !PT ;  /* 0xfffffff805059812 */ /* 0x000fe400078ec0ff */
[----:B------:R-:W-:Y:S01]  /*b0b0*/  @!P0 LOP3.LUT R0, R0, 0xfffffff8, RZ, 0xc0, !PT ;  /* 0xfffffff800008812 */ /* 0x000fe200078ec0ff */
[----:B------:R-:W-:-:S04]  /*b0c0*/  @!P2 IMAD.WIDE R8, R6, 0x2, R2 ;  /* 0x000000020608a825 */ /* 0x000fc800078e0202 */
[--C-:B------:R-:W-:Y:S01]  /*b0d0*/  @!P1 IMAD.WIDE R6, R5, 0x2, R2.reuse ;  /* 0x0000000205069825 */ /* 0x100fe200078e0202 */
[----:B---3--:R1:W-:Y:S03]  /*b0e0*/  @!P2 ST.E.128 [R8.64], R20 ;  /* 0x000000140800a985 */ /* 0x0083e6000c101d0c */
[----:B------:R-:W-:Y:S01]  /*b0f0*/  @!P0 IMAD.WIDE R2, R0, 0x2, R2 ;  /* 0x0000000200028825 */ /* 0x000fe200078e0202 */
[----:B----4-:R1:W-:Y:S04]  /*b100*/  @!P1 ST.E.128 [R6.64], R16 ;  /* 0x0000001006009985 */ /* 0x0103e8000c101d0c */
[----:B-----5:R1:W-:Y:S02]  /*b110*/  @!P0 ST.E.128 [R2.64], R12 ;  /* 0x0000000c02008985 */ /* 0x0203e4000c101d0c */
.L_x_33:
[----:B--234-:R-:W-:Y:S05]  /*b120*/  BSYNC B0 ;  /* 0x0000000000007941 */ /* 0x01cfea0003800000 */
.L_x_32:
[----:B-1----:R-:W-:Y:S01]  /*b130*/  IADD3 R0, R28, 0x20, RZ ;  /* 0x000000201c007810 */ /* 0x002fe20007ffe0ff */
[----:B------:R1:W2:Y:S01]  /*b140*/  SHFL.IDX PT, R3, R30, 0x1, 0x181f ;  /* 0x00381f001e037f89 */ /* 0x0002a200000e0000 */
[----:B------:R-:W-:Y:S02]  /*b150*/  BSSY B0, `(.L_x_34) ;  /* 0x000001c000007945 */ /* 0x000fe40003800000 */
[----:B------:R-:W-:Y:S01]  /*b160*/  ISETP.GE.AND P0, PT, R0, R29, PT ;  /* 0x0000001d0000720c */ /* 0x000fe20003f06270 */
[----:B------:R1:W3:-:S12]  /*b170*/  SHFL.IDX PT, R2, R31, 0x1, 0x181f ;  /* 0x00381f001f027f89 */ /* 0x0002d800000e0000 */
[----:B------:R-:W-:Y:S05]  /*b180*/  @P0 BRA `(.L_x_35) ;  /* 0x0000018000000947 */ /* 0x000fea0003800000 */
[C---:B------:R-:W-:Y:S02]  /*b190*/  IADD3 R7, R4.reuse, 0x40, RZ ;  /* 0x0000004004077810 */ /* 0x040fe40007ffe0ff */
        /* <DEDUP_REMOVED lines=9> */
[----:B------:R-:W-:Y:S01]  /*b230*/  @!P2 LEA.HI R7, R5, R7, RZ, 0x3 ;  /* 0x000000070507a211 */ /* 0x000fe200078f18ff */
[----:B--23--:R-:W-:Y:S01]  /*b240*/  @!P3 IMAD.WIDE R10, R4, 0x2, R2 ;  /* 0x00000002040ab825 */ /* 0x00cfe200078e0202 */
[----:B------:R-:W-:Y:S02]  /*b250*/  @!P1 LEA.HI R5, R0, R8, RZ, 0x3 ;  /* 0x0000000800059211 */ /* 0x000fe400078f18ff */
[----:B------:R-:W-:-:S02]  /*b260*/  @!P0 LEA.HI R0, R6, R9, RZ, 0x3 ;  /* 0x0000000906008211 */ /* 0x000fc400078f18ff */
[----:B------:R-:W-:Y:S01]  /*b270*/  @!P2 LOP3.LUT R6, R7, 0xfffffff8, RZ, 0xc0, !PT ;  /* 0xfffffff80706a812 */ /* 0x000fe200078ec0ff */
[----:B------:R2:W-:Y:S01]  /*b280*/  @!P3 ST.E.128 [R10.64], R44 ;  /* 0x0000002c0a00b985 */ /* 0x0005e2000c101d0c */
[----:B------:R-:W-:Y:S02]  /*b290*/  @!P1 LOP3.LUT R5, R5, 0xfffffff8, RZ, 0xc0, !PT ;  /* 0xfffffff805059812 */ /* 0x000fe400078ec0ff */
[----:B------:R-:W-:Y:S01]  /*b2a0*/  @!P0 LOP3.LUT R0, R0, 0xfffffff8, RZ, 0xc0, !PT ;  /* 0xfffffff800008812 */ /* 0x000fe200078ec0ff */
[----:B------:R-:W-:-:S04]  /*b2b0*/  @!P2 IMAD.WIDE R8, R6, 0x2, R2 ;  /* 0x000000020608a825 */ /* 0x000fc800078e0202 */
[--C-:B------:R-:W-:Y:S01]  /*b2c0*/  @!P1 IMAD.WIDE R6, R5, 0x2, R2.reuse ;  /* 0x0000000205069825 */ /* 0x100fe200078e0202 */
[----:B------:R2:W-:Y:S03]  /*b2d0*/  @!P2 ST.E.128 [R8.64], R40 ;  /* 0x000000280800a985 */ /* 0x0005e6000c101d0c */
[----:B------:R-:W-:Y:S01]  /*b2e0*/  @!P0 IMAD.WIDE R2, R0, 0x2, R2 ;  /* 0x0000000200028825 */ /* 0x000fe200078e0202 */
[----:B------:R2:W-:Y:S04]  /*b2f0*/  @!P1 ST.E.128 [R6.64], R36 ;  /* 0x0000002406009985 */ /* 0x0005e8000c101d0c */
[----:B------:R2:W-:Y:S02]  /*b300*/  @!P0 ST.E.128 [R2.64], R32 ;  /* 0x0000002002008985 */ /* 0x0005e4000c101d0c */
.L_x_35:
[----:B------:R-:W-:Y:S05]  /*b310*/  BSYNC B0 ;  /* 0x0000000000007941 */ /* 0x000fea0003800000 */
.L_x_34:
[----:B------:R-:W-:Y:S01]  /*b320*/  IADD3 R0, R28, 0x40, RZ ;  /* 0x000000401c007810 */ /* 0x000fe20007ffe0ff */
[----:B--2---:R2:W4:Y:S01]  /*b330*/  SHFL.IDX PT, R3, R30, 0x2, 0x181f ;  /* 0x00581f001e037f89 */ /* 0x00452200000e0000 */
[----:B------:R-:W-:Y:S02]  /*b340*/  BSSY B0, `(.L_x_36) ;  /* 0x000001c000007945 */ /* 0x000fe40003800000 */
[----:B------:R-:W-:Y:S01]  /*b350*/  ISETP.GE.AND P0, PT, R0, R29, PT ;  /* 0x0000001d0000720c */ /* 0x000fe20003f06270 */
[----:B---3--:R2:W3:-:S12]  /*b360*/  SHFL.IDX PT, R2, R31, 0x2, 0x181f ;  /* 0x00581f001f027f89 */ /* 0x0084d800000e0000 */
        /* <DEDUP_REMOVED lines=12> */
[----:B---34-:R-:W-:Y:S01]  /*b430*/  @!P3 IMAD.WIDE R10, R4, 0x2, R2 ;  /* 0x00000002040ab825 */ /* 0x018fe200078e0202 */
        /* <DEDUP_REMOVED lines=12> */
.L_x_37:
[----:B------:R-:W-:Y:S05]  /*b500*/  BSYNC B0 ;  /* 0x0000000000007941 */ /* 0x000fea0003800000 */
.L_x_36:
[----:B------:R-:W-:Y:S01]  /*b510*/  IADD3 R0, R28, 0x60, RZ ;  /* 0x000000601c007810 */ /* 0x000fe20007ffe0ff */
[----:B---34-:R3:W4:Y:S03]  /*b520*/  SHFL.IDX PT, R3, R30, 0x3, 0x181f ;  /* 0x00781f001e037f89 */ /* 0x01872600000e0000 */
[----:B------:R-:W-:Y:S01]  /*b530*/  ISETP.GE.AND P0, PT, R0, R29, PT ;  /* 0x0000001d0000720c */ /* 0x000fe20003f06270 */
[----:B------:R3:W1:-:S12]  /*b540*/  SHFL.IDX PT, R2, R31, 0x3, 0x181f ;  /* 0x00781f001f027f89 */ /* 0x00065800000e0000 */
[----:B------:R-:W-:Y:S05]  /*b550*/  @P0 EXIT ;  /* 0x000000000000094d */ /* 0x000fea0003800000 */
[C---:B------:R-:W-:Y:S02]  /*b560*/  IADD3 R6, R4.reuse, 0x40, RZ ;  /* 0x0000004004067810 */ /* 0x040fe40007ffe0ff */
        /* <DEDUP_REMOVED lines=19> */
[----:B------:R-:W-:-:S04]  /*b6a0*/  SHF.R.S32.HI R4, RZ, 0x1f, R0 ;  /* 0x0000001fff047819 */ /* 0x000fc80000011400 */
[----:B------:R-:W-:-:S04]  /*b6b0*/  LEA.HI R0, R4, R0, RZ, 0x3 ;  /* 0x0000000004007211 */ /* 0x000fc800078f18ff */
[----:B------:R-:W-:-:S05]  /*b6c0*/  LOP3.LUT R0, R0, 0xfffffff8, RZ, 0xc0, !PT ;  /* 0xfffffff800007812 */ /* 0x000fca00078ec0ff */
[----:B------:R-:W-:-:S05]  /*b6d0*/  IMAD.WIDE R2, R0, 0x2, R2 ;  /* 0x0000000200027825 */ /* 0x000fca00078e0202 */
[----:B------:R-:W-:Y:S01]  /*b6e0*/  ST.E.128 [R2.64], R76 ;  /* 0x0000004c02007985 */ /* 0x000fe2000c101d0c */
[----:B------:R-:W-:Y:S05]  /*b6f0*/  EXIT ;  /* 0x000000000000794d */ /* 0x000fea0003800000 */
.L_x_30:
[----:B------:R-:W-:Y:S02]  /*b700*/  ULDC.64 UR4, c[0x0][0x500] ;  /* 0x0001400000047ab9 */ /* 0x000fe40000000a00 */
[----:B------:R-:W-:Y:S02]  /*b710*/  UISETP.NE.U32.AND UP1, UPT, URZ, UR4, UPT ;  /* 0x000000043f00728c */ /* 0x000fe4000bf25070 */
[----:B------:R-:W-:Y:S02]  /*b720*/  UMOV UR6, 0x4 ;  /* 0x0000000400067882 */ /* 0x000fe40000000000 */
[----:B------:R-:W-:-:S03]  /*b730*/  UISETP.NE.AND.EX UP1, UPT, URZ, UR5, UPT, UP1 ;  /* 0x000000053f00728c */ /* 0x000fc6000bf25310 */
[----:B------:R-:W-:Y:S02]  /*b740*/  ULDC.64 UR4, c[0x0][0x500] ;  /* 0x0001400000047ab9 */ /* 0x000fe40000000a00 */
[----:B------:R-:W-:Y:S01]  /*b750*/  UIMAD.WIDE UR4, UR11, UR6, UR4 ;  /* 0x000000060b0472a5 */ /* 0x000fe2000f8e0204 */
[----:B------:R-:W-:-:S05]  /*b760*/  PLOP3.LUT P0, PT, PT, PT, UP1, 0x80, 0x0 ;  /* 0x000000000000781c */ /* 0x000fca0003f0f018 */
[----:B------:R-:W-:Y:S01]  /*b770*/  IMAD.U32 R4, RZ, RZ, UR4 ;  /* 0x00000004ff047e24 */ /* 0x000fe2000f8e00ff */
[----:B------:R-:W-:Y:S01]  /*b780*/  MOV R5, UR5 ;  /* 0x0000000500057c02 */ /* 0x000fe20008000f00 */
[----:B------:R-:W-:-:S06]  /*b790*/  ULDC.64 UR4, c[0x0][0x508] ;  /* 0x0001420000047ab9 */ /* 0x000fcc0000000a00 */
[----:B------:R-:W2:Y:S01]  /*b7a0*/  @P0 LDG.E R0, [R4.64] ;  /* 0x0000000c04000981 */ /* 0x000ea2000c1e1900 */
[----:B------:R-:W-:Y:S01]  /*b7b0*/  UISETP.NE.U32.AND UP0, UPT, URZ, UR4, UPT ;  /* 0x000000043f00728c */ /* 0x000fe2000bf05070 */
[----:B------:R-:W-:-:S03]  /*b7c0*/  IMAD.MOV.U32 R9, RZ, RZ, c[0x0][0x388] ;  /* 0x0000e200ff097624 */ /* 0x000fc600078e00ff */
[----:B------:R-:W-:-:S03]  /*b7d0*/  UISETP.NE.AND.EX UP0, UPT, URZ, UR5, UPT, UP0 ;  /* 0x000000053f00728c */ /* 0x000fc6000bf05300 */
[----:B------:R-:W-:-:S03]  /*b7e0*/  ULDC.64 UR4, c[0x0][0x508] ;  /* 0x0001420000047ab9 */ /* 0x000fc60000000a00 */
[----:B------:R-:W-:-:S05]  /*b7f0*/  PLOP3.LUT P1, PT, PT, PT, UP0, 0x80, 0x0 ;  /* 0x000000000000781c */ /* 0x000fca0003f2f008 */
[----:B------:R-:W-:-:S06]  /*b800*/  @UP0 UIMAD.WIDE UR4, UR11, UR6, UR4 ;  /* 0x000000060b0402a5 */ /* 0x000fcc000f8e0204 */
[----:B------:R-:W-:Y:S01]  /*b810*/  MOV R2, UR4 ;  /* 0x0000000400027c02 */ /* 0x000fe20008000f00 */
[----:B------:R-:W-:-:S05]  /*b820*/  IMAD.U32 R3, RZ, RZ, UR5 ;  /* 0x00000005ff037e24 */ /* 0x000fca000f8e00ff */
[----:B------:R1:W5:Y:S01]  /*b830*/  @P1 LDG.E R9, [R2.64] ;  /* 0x0000000c02091981 */ /* 0x000362000c1e1900 */
[----:B------:R-:W-:Y:S02]  /*b840*/  UMOV UR14, URZ ;  /* 0x0000003f000e7c82 */ /* 0x000fe40008000000 */
[----:B------:R-:W-:Y:S01]  /*b850*/  UMOV UR15, URZ ;  /* 0x0000003f000f7c82 */ /* 0x000fe20008000000 */
[----:B--2---:R-:W2:Y:S02]  /*b860*/  @P0 R2UR UR5, R0 ;  /* 0x00000000000503c2 */ /* 0x004ea400000e0000 */
[----:B--2---:R-:W-:Y:S02]  /*b870*/  @UP1 USHF.R.S32.HI UR4, URZ, 0x1f, UR5 ;  /* 0x0000001f3f041899 */ /* 0x004fe40008011405 */
[----:B------:R-:W-:-:S05]  /*b880*/  @UP1 UMOV UR14, UR5 ;  /* 0x00000005000e1c82 */ /* 0x000fca0008000000 */
[----:B------:R-:W-:Y:S01]  /*b890*/  @UP1 UMOV UR15, UR4 ;  /* 0x00000004000f1c82 */ /* 0x000fe20008000000 */
[----:B------:R-:W-:Y:S05]  /*b8a0*/  @P1 BRA `(.L_x_38) ;  /* 0x0000004000001947 */ /* 0x000fea0003800000 */
[----:B-1----:R-:W-:Y:S05]  /*b8b0*/  @!P0 BRA `(.L_x_38) ;  /* 0x0000003000008947 */ /* 0x002fea0003800000 */
[----:B------:R-:W2:Y:S04]  /*b8c0*/  LDG.E R0, [R4.64] ;  /* 0x0000000c04007981 */ /* 0x000ea8000c1e1900 */
[----:B------:R-:W2:Y:S02]  /*b8d0*/  LDG.E R2, [R4.64+0x4] ;  /* 0x0000040c04027981 */ /* 0x000ea4000c1e1900 */
[----:B--2--5:R-:W-:Y:S02]  /*b8e0*/  IADD3 R9, -R0, R2, RZ ;  /* 0x0000000200097210 */ /* 0x024fe40007ffe1ff */
.L_x_38:
[----:B-1----:R-:W1:Y:S01]  /*b8f0*/  S2R R8, SR_TID.X ;  /* 0x0000000000087919 */ /* 0x002e620000002100 */
[----:B------:R-:W-:Y:S01]  /*b900*/  USHF.R.S32.HI UR6, URZ, 0x1f, UR11 ;  /* 0x0000001f3f067899 */ /* 0x000fe2000801140b */
[----:B------:R-:W-:Y:S01]  /*b910*/  BSSY B0, `(.L_x_39) ;  /* 0x0000029000007945 */ /* 0x000fe20003800000 */
[----:B------:R-:W-:-:S02]  /*b920*/  USEL UR11, UR11, URZ, !UP1 ;  /* 0x0000003f0b0b7287 */ /* 0x000fc4000c800000 */
[----:B------:R-:W-:Y:S01]  /*b930*/  USEL UR6, UR6, URZ, !UP1 ;  /* 0x0000003f06067287 */ /* 0x000fe2000c800000 */
[----:B-1----:R-:W-:-:S13]  /*b940*/  ISETP.GE.AND P0, PT, R8, 0x80, PT ;  /* 0x000000800800780c */ /* 0x002fda0003f06270 */
[----:B------:R-:W-:Y:S05]  /*b950*/  @P0 BRA `(.L_x_40) ;  /* 0x0000024000000947 */ /* 0x000fea0003800000 */
[----:B------:R-:W1:Y:S01]  /*b960*/  S2R R3, SR_CTAID.X ;  /* 0x0000000000037919 */ /* 0x000e620000002500 */
[----:B-----5:R-:W-:Y:S01]  /*b970*/  IMAD R0, R9, c[0x0][0x4e8], RZ ;  /* 0x00013a0009007a24 */ /* 0x020fe200078e02ff */
[----:B-1----:R-:W-:-:S04]  /*b980*/  LEA R3, R3, R8, 0x7 ;  /* 0x0000000803037211 */ /* 0x002fc800078e38ff */
[----:B------:R-:W-:-:S13]  /*b990*/  ISETP.GE.AND P0, PT, R3, R0, PT ;  /* 0x000000000300720c */ /* 0x000fda0003f06270 */
[----:B------:R-:W-:Y:S05]  /*b9a0*/  @P0 BRA `(.L_x_40) ;  /* 0x000001f000000947 */ /* 0x000fea0003800000 */
[----:B------:R-:W-:Y:S01]  /*b9b0*/  IMAD.MOV.U32 R0, RZ, RZ, c[0x0][0x4e8] ;  /* 0x00013a00ff007624 */ /* 0x000fe200078e00ff */
[----:B------:R-:W-:Y:S01]  /*b9c0*/  ULDC.64 UR4, c[0x0][0x490] ;  /* 0x0001240000047ab9 */ /* 0x000fe20000000a00 */
[----:B------:R-:W-:Y:S01]  /*b9d0*/  IMAD.MOV.U32 R2, RZ, RZ, R3 ;  /* 0x000000ffff027224 */ /* 0x000fe200078e0003 */
[----:B------:R-:W-:Y:S02]  /*b9e0*/  UIMAD UR7, UR8, UR4, URZ ;  /* 0x00000004080772a4 */ /* 0x000fe4000f8e023f */
[----:B------:R-:W-:Y:S01]  /*b9f0*/  ISETP.NE.AND P0, PT, R0, 0x1, PT ;  /* 0x000000010000780c */ /* 0x000fe20003f05270 */
[----:B------:R-:W-:Y:S02]  /*ba00*/  UMOV UR16, UR14 ;  /* 0x0000000e00107c82 */ /* 0x000fe40008000000 */
[----:B------:R-:W-:Y:S02]  /*ba10*/  UMOV UR17, UR15 ;  /* 0x0000000f00117c82 */ /* 0x000fe40008000000 */
[----:B------:R-:W-:-:S02]  /*ba20*/  UIMAD.WIDE.U32 UR16, UR9, UR4, UR16 ;  /* 0x00000004091072a5 */ /* 0x000fc4000f8e0010 */
[----:B------:R-:W-:-:S03]  /*ba30*/  UIMAD UR7, UR9, UR5, UR7 ;  /* 0x00000005090772a4 */ /* 0x000fc6000f8e0207 */
[----:B------:R-:W-:Y:S02]  /*ba40*/  ULDC.64 UR4, c[0x0][0x498] ;  /* 0x0001260000047ab9 */ /* 0x000fe40000000a00 */
[----:B------:R-:W-:Y:S01]  /*ba50*/  UIADD3 UR17, UR7, UR17, URZ ;  /* 0x0000001107117290 */ /* 0x000fe2000fffe03f */
[----:B------:R-:W-:Y:S01]  /*ba60*/  @P0 IMAD.HI.U32 R0, R3, c[0x0][0x4ec], RZ ;  /* 0x00013b0003000a27 */ /* 0x000fe200078e00ff */
[----:B------:R-:W-:Y:S02]  /*ba70*/  UIMAD UR7, UR6, UR4, URZ ;  /* 0x00000004060772a4 */ /* 0x000fe4000f8e023f */
[----:B------:R-:W-:Y:S02]  /*ba80*/  UIMAD.WIDE.U32 UR16, UR11, UR4, UR16 ;  /* 0x000000040b1072a5 */ /* 0x000fe4000f8e0010 */
[----:B------:R-:W-:Y:S01]  /*ba90*/  @P0 SHF.R.U32.HI R2, RZ, c[0x0][0x4f0], R0 ;  /* 0x00013c00ff020a19 */ /* 0x000fe20000011600 */
[----:B------:R-:W-:-:S03]  /*baa0*/  UIMAD UR5, UR11, UR5, UR7 ;  /* 0x000000050b0572a4 */ /* 0x000fc6000f8e0207 */
[----:B------:R-:W-:-:S03]  /*bab0*/  IADD3 R0, -R2, RZ, RZ ;  /* 0x000000ff02007210 */ /* 0x000fc60007ffe1ff */
[----:B------:R-:W-:Y:S02]  /*bac0*/  IMAD.U32 R5, RZ, RZ, UR5 ;  /* 0x00000005ff057e24 */ /* 0x000fe4000f8e00ff */
[----:B------:R-:W-:Y:S01]  /*bad0*/  IMAD R0, R0, c[0x0][0x4e8], R3 ;  /* 0x00013a0000007a24 */ /* 0x000fe200078e0203 */
[----:B------:R-:W-:Y:S02]  /*bae0*/  SHF.R.S32.HI R3, RZ, 0x1f, R2 ;  /* 0x0000001fff037819 */ /* 0x000fe40000011402 */
[----:B------:R-:W-:Y:S02]  /*baf0*/  IADD3 R2, P0, R2, UR16, RZ ;  /* 0x0000001002027c10 */ /* 0x000fe4000ff1e0ff */
[----:B------:R-:W-:Y:S02]  /*bb00*/  SHF.R.S32.HI R4, RZ, 0x1f, R0 ;  /* 0x0000001fff047819 */ /* 0x000fe40000011400 */
[----:B------:R-:W-:-:S03]  /*bb10*/  IADD3.X R3, R3, UR17, R5, P0, !PT ;  /* 0x0000001103037c10 */ /* 0x000fc600087fe405 */
[----:B------:R-:W-:Y:S02]  /*bb20*/  IMAD R4, R4, c[0x0][0x488], RZ ;  /* 0x0001220004047a24 */ /* 0x000fe400078e02ff */
[----:B------:R-:W-:-:S04]  /*bb30*/  IMAD.WIDE.U32 R2, R0, c[0x0][0x488], R2 ;  /* 0x0001220000027a25 */ /* 0x000fc800078e0002 */
[----:B------:R-:W-:-:S05]  /*bb40*/  IMAD R4, R0, c[0x0][0x48c], R4 ;  /* 0x0001230000047a24 */ /* 0x000fca00078e0204 */
[----:B------:R-:W-:Y:S02]  /*bb50*/  IADD3 R0, R3, R4, RZ ;  /* 0x0000000403007210 */ /* 0x000fe40007ffe0ff */
[----:B------:R-:W-:-:S04]  /*bb60*/  LEA R4, P0, R2, c[0x0][0x450], 0x2 ;  /* 0x0001140002047a11 */ /* 0x000fc800078010ff */
[----:B------:R-:W-:Y:S01]  /*bb70*/  LEA.HI.X R5, R2, c[0x0][0x454], R0, 0x2, P0 ;  /* 0x0001150002057a11 */ /* 0x000fe200000f1400 */
[----:B------:R-:W-:-:S05]  /*bb80*/  IMAD.MOV.U32 R0, RZ, RZ, -0x800000 ;  /* 0xff800000ff007424 */ /* 0x000fca00078e00ff */
[----:B------:R1:W-:Y:S03]  /*bb90*/  STG.E [R4.64], R0 ;  /* 0x0000000004007986 */ /* 0x0003e6000c10190c */
.L_x_40:
[----:B------:R-:W-:Y:S05]  /*bba0*/  BSYNC B0 ;  /* 0x0000000000007941 */ /* 0x000fea0003800000 */
.L_x_39:
[----:B------:R-:W2:Y:S01]  /*bbb0*/  S2R R14, SR_CTAID.X ;  /* 0x00000000000e7919 */ /* 0x000ea20000002500 */
[----:B-1----:R-:W-:Y:S01]  /*bbc0*/  SHF.R.S32.HI R0, RZ, 0x1f, R8 ;  /* 0x0000001fff007819 */ /* 0x002fe20000011408 */
[----:B------:R-:W-:Y:S01]  /*bbd0*/  IMAD.MOV.U32 R3, RZ, RZ, c[0x0][0x4e8] ;  /* 0x00013a00ff037624 */ /* 0x000fe200078e00ff */
[----:B------:R-:W-:Y:S01]  /*bbe0*/  ULDC.64 UR4, c[0x0][0x3a0] ;  /* 0x0000e80000047ab9 */ /* 0x000fe20000000a00 */
[----:B-----5:R-:W-:Y:S01]  /*bbf0*/  IMAD R16, R9, c[0x0][0x4e8], RZ ;  /* 0x00013a0009107a24 */ /* 0x020fe200078e02ff */
[----:B------:R-:W-:Y:S01]  /*bc00*/  LEA.HI R0, R0, R8, RZ, 0x3 ;  /* 0x0000000800007211 */ /* 0x000fe200078f18ff */
[----:B------:R-:W-:Y:S01]  /*bc10*/  UIMAD UR7, UR15, UR4, URZ ;  /* 0x000000040f0772a4 */ /* 0x000fe2000f8e023f */
[----:B------:R-:W-:Y:S01]  /*bc20*/  ISETP.NE.AND P0, PT, R3, 0x1, PT ;  /* 0x000000010300780c */ /* 0x000fe20003f05270 */
[----:B------:R-:W-:Y:S01]  /*bc30*/  UIMAD.WIDE.U32 UR16, UR14, UR4, URZ ;  /* 0x000000040e1072a5 */ /* 0x000fe2000f8e003f */
[----:B------:R-:W-:Y:S01]  /*bc40*/  LOP3.LUT R2, R0, 0xfffffff8, RZ, 0xc0, !PT ;  /* 0xfffffff800027812 */ /* 0x000fe200078ec0ff */
[----:B------:R-:W-:Y:S01]  /*bc50*/  UIMAD UR7, UR14, UR5, UR7 ;  /* 0x000000050e0772a4 */ /* 0x000fe2000f8e0207 */
[----:B------:R-:W-:Y:S01]  /*bc60*/  SHF.R.S32.HI R7, RZ, 0x3, R0 ;  /* 0x00000003ff077819 */ /* 0x000fe20000011400 */
[----:B------:R-:W-:Y:S01]  /*bc70*/  BSSY B0, `(.L_x_41) ;  /* 0x0000041000007945 */ /* 0x000fe20003800000 */
[----:B------:R-:W-:Y:S01]  /*bc80*/  ULDC.64 UR4, c[0x0][0x3e8] ;  /* 0x0000fa0000047ab9 */ /* 0x000fe20000000a00 */
[----:B------:R-:W-:Y:S01]  /*bc90*/  IMAD.IADD R8, R8, 0x1, -R2 ;  /* 0x0000000108087824 */ /* 0x000fe200078e0a02 */
[----:B------:R-:W-:-:S02]  /*bca0*/  UIADD3 UR17, UR17, UR7, URZ ;  /* 0x0000000711117290 */ /* 0x000fc4000fffe03f */
[----:B------:R-:W-:Y:S02]  /*bcb0*/  UIMAD UR7, UR8, UR4, URZ ;  /* 0x00000004080772a4 */ /* 0x000fe4000f8e023f */
[----:B------:R-:W-:Y:S01]  /*bcc0*/  LEA R0, R8, R7, 0x5 ;  /* 0x0000000708007211 */ /* 0x000fe200078e28ff */
[----:B------:R-:W-:Y:S02]  /*bcd0*/  UIMAD.WIDE.U32 UR16, UR9, UR4, UR16 ;  /* 0x00000004091072a5 */ /* 0x000fe4000f8e0010 */
[----:B------:R-:W-:Y:S02]  /*bce0*/  UIMAD UR7, UR9, UR5, UR7 ;  /* 0x00000005090772a4 */ /* 0x000fe4000f8e0207 */
[C---:B--2---:R-:W-:Y:S01]  /*bcf0*/  IMAD R0, R14.reuse, 0x80, R0 ;  /* 0x000000800e007824 */ /* 0x044fe200078e0200 */
[----:B------:R-:W-:Y:S01]  /*bd00*/  ULDC.64 UR4, c[0x0][0x3f0] ;  /* 0x0000fc0000047ab9 */ /* 0x000fe20000000a00 */
[----:B------:R-:W-:Y:S01]  /*bd10*/  IMAD R14, R14, 0x80, R7 ;  /* 0x000000800e0e7824 */ /* 0x000fe200078e0207 */
[----:B------:R-:W-:Y:S01]  /*bd20*/  UIMAD UR6, UR6, UR4, URZ ;  /* 0x00000004060672a4 */ /* 0x000fe2000f8e023f */
[----:B------:R-:W-:Y:S01]  /*bd30*/  @P0 IMAD.HI.U32 R2, R0, c[0x0][0x4ec], RZ ;  /* 0x00013b0000020a27 */ /* 0x000fe200078e00ff */
[----:B------:R-:W-:-:S02]  /*bd40*/  UIADD3 UR17, UR7, UR17, URZ ;  /* 0x0000001107117290 */ /* 0x000fc4000fffe03f */
[----:B------:R-:W-:Y:S01]  /*bd50*/  UIMAD UR5, UR11, UR5, UR6 ;  /* 0x000000050b0572a4 */ /* 0x000fe2000f8e0206 */
[----:B------:R-:W-:Y:S01]  /*bd60*/  IMAD.MOV.U32 R4, RZ, RZ, R0 ;  /* 0x000000ffff047224 */ /* 0x000fe200078e0000 */
[----:B------:R-:W-:Y:S01]  /*bd70*/  @P0 SHF.R.U32.HI R4, RZ, c[0x0][0x4f0], R2 ;  /* 0x00013c00ff040a19 */ /* 0x000fe20000011602 */
[----:B------:R-:W-:-:S03]  /*bd80*/  UIMAD.WIDE.U32 UR16, UR11, UR4, UR16 ;  /* 0x000000040b1072a5 */ /* 0x000fc6000f8e0010 */
[----:B------:R-:W-:Y:S01]  /*bd90*/  IADD3 R2, -R4, RZ, RZ ;  /* 0x000000ff04027210 */ /* 0x000fe20007ffe1ff */
[----:B------:R-:W-:Y:S01]  /*bda0*/  UIADD3 UR5, UR17, UR5, URZ ;  /* 0x0000000511057290 */ /* 0x000fe2000fffe03f */
[----:B------:R-:W-:-:S03]  /*bdb0*/  SHF.R.S32.HI R3, RZ, 0x1f, R4 ;  /* 0x0000001fff037819 */ /* 0x000fc60000011404 */
[----:B------:R-:W-:Y:S02]  /*bdc0*/  IMAD R5, R2, c[0x0][0x4e8], R0 ;  /* 0x00013a0002057a24 */ /* 0x000fe400078e0200 */
[----:B------:R-:W-:Y:S02]  /*bdd0*/  IMAD R0, R3, c[0x0][0x3e0], RZ ;  /* 0x0000f80003007a24 */ /* 0x000fe400078e02ff */
[----:B------:R-:W-:Y:S01]  /*bde0*/  IMAD.U32 R3, RZ, RZ, UR17 ;  /* 0x00000011ff037e24 */ /* 0x000fe2000f8e00ff */
[----:B------:R-:W-:Y:S01]  /*bdf0*/  MOV R3, UR5 ;  /* 0x0000000500037c02 */ /* 0x000fe20008000f00 */
[----:B------:R-:W-:Y:S02]  /*be00*/  IMAD.U32 R2, RZ, RZ, UR16 ;  /* 0x00000010ff027e24 */ /* 0x000fe4000f8e00ff */
[C---:B------:R-:W-:Y:S01]  /*be10*/  IMAD R6, R4.reuse, c[0x0][0x3e4], R0 ;  /* 0x0000f90004067a24 */ /* 0x040fe200078e0200 */
[----:B------:R-:W-:Y:S01]  /*be20*/  SHF.R.S32.HI R0, RZ, 0x1f, R5 ;  /* 0x0000001fff007819 */ /* 0x000fe20000011405 */
[----:B------:R-:W-:-:S04]  /*be30*/  IMAD.WIDE.U32 R2, R4, c[0x0][0x3e0], R2 ;  /* 0x0000f80004027a25 */ /* 0x000fc800078e0002 */
[----:B------:R-:W-:Y:S02]  /*be40*/  IMAD R0, R0, c[0x0][0x3d8], RZ ;  /* 0x0000f60000007a24 */ /* 0x000fe400078e02ff */
[----:B------:R-:W-:Y:S02]  /*be50*/  IMAD.IADD R3, R3, 0x1, R6 ;  /* 0x0000000103037824 */ /* 0x000fe400078e0206 */
[C---:B------:R-:W-:Y:S02]  /*be60*/  IMAD R0, R5.reuse, c[0x0][0x3dc], R0 ;  /* 0x0000f70005007a24 */ /* 0x040fe400078e0200 */
[----:B------:R-:W-:-:S05]  /*be70*/  IMAD.WIDE.U32 R2, R5, c[0x0][0x3d8], R2 ;  /* 0x0000f60005027a25 */ /* 0x000fca00078e0002 */
[----:B------:R-:W-:Y:S02]  /*be80*/  IADD3 R0, R3, R0, RZ ;  /* 0x0000000003007210 */ /* 0x000fe40007ffe0ff */
[----:B------:R-:W-:-:S04]  /*be90*/  LEA R17, P0, R2, c[0x0][0x380], 0x1 ;  /* 0x0000e00002117a11 */ /* 0x000fc800078008ff */
[----:B------:R-:W-:Y:S02]  /*bea0*/  LEA.HI.X R15, R2, c[0x0][0x384], R0, 0x1, P0 ;  /* 0x0000e100020f7a11 */ /* 0x000fe400000f0c00 */
[----:B------:R-:W-:Y:S01]  /*beb0*/  ISETP.GE.AND P0, PT, R14, R16, PT ;  /* 0x000000100e00720c */ /* 0x000fe20003f06270 */
[----:B------:R1:W2:Y:S01]  /*bec0*/  SHFL.IDX PT, R2, R17, RZ, 0x181f ;  /* 0x00181fff11027589 */ /* 0x0002a200000e0000 */
[----:B------:R-:W-:-:S03]  /*bed0*/  SHF.L.U32 R0, R8, 0x3, RZ ;  /* 0x0000000308007819 */ /* 0x000fc600000006ff */
[----:B------:R1:W3:Y:S01]  /*bee0*/  SHFL.IDX PT, R3, R15, RZ, 0x181f ;  /* 0x00181fff0f037589 */ /* 0x0002e200000e0000 */
[C---:B------:R-:W-:Y:S02]  /*bef0*/  IADD3 R11, R0.reuse, 0x40, RZ ;  /* 0x00000040000b7810 */ /* 0x040fe40007ffe0ff */
[C---:B------:R-:W-:Y:S02]  /*bf00*/  IADD3 R12, R0.reuse, 0x80, RZ ;  /* 0x00000080000c7810 */ /* 0x040fe40007ffe0ff */
[----:B------:R-:W-:-:S03]  /*bf10*/  IADD3 R13, R0, 0xc0, RZ ;  /* 0x000000c0000d7810 */ /* 0x000fc60007ffe0ff */
[----:B------:R-:W-:Y:S05]  /*bf20*/  @P0 BRA `(.L_x_42) ;  /* 0x0000015000000947 */ /* 0x000fea0003800000 */
[----:B------:R-:W-:Y:S02]  /*bf30*/  ISETP.GE.AND P2, PT, R11, c[0x0][0x3c8], PT ;  /* 0x0000f2000b007a0c */ /* 0x000fe40003f46270 */
[----:B------:R-:W-:Y:S02]  /*bf40*/  ISETP.GE.AND P1, PT, R12, c[0x0][0x3c8], PT ;  /* 0x0000f2000c007a0c */ /* 0x000fe40003f26270 */
[----:B------:R-:W-:Y:S02]  /*bf50*/  ISETP.GE.AND P0, PT, R13, c[0x0][0x3c8], PT ;  /* 0x0000f2000d007a0c */ /* 0x000fe40003f06270 */
        /* <DEDUP_REMOVED lines=9> */
[----:B------:R2:W-:Y:S01]  /*bff0*/  @!P3 ST.E.128 [R8.64], RZ ;  /* 0x000000ff0800b985 */ /* 0x0005e2000c101d0c */
[----:B------:R-:W-:Y:S02]  /*c000*/  @!P1 LOP3.LUT R5, R5, 0xfffffff8, RZ, 0xc0, !PT ;  /* 0xfffffff805059812 */ /* 0x000fe400078ec0ff */
[----:B------:R-:W-:Y:S01]  /*c010*/  @!P0 LOP3.LUT R10, R4, 0xfffffff8, RZ, 0xc0, !PT ;  /* 0xfffffff8040a8812 */ /* 0x000fe200078ec0ff */
[----:B------:R-:W-:-:S04]  /*c020*/  @!P2 IMAD.WIDE R6, R6, 0x2, R2 ;  /* 0x000000020606a825 */ /* 0x000fc800078e0202 */
[--C-:B------:R-:W-:Y:S01]  /*c030*/  @!P1 IMAD.WIDE R4, R5, 0x2, R2.reuse ;  /* 0x0000000205049825 */ /* 0x100fe200078e0202 */
[----:B------:R2:W-:Y:S03]  /*c040*/  @!P2 ST.E.128 [R6.64], RZ ;  /* 0x000000ff0600a985 */ /* 0x0005e6000c101d0c */
[----:B------:R-:W-:Y:S01]  /*c050*/  @!P0 IMAD.WIDE R2, R10, 0x2, R2 ;  /* 0x000000020a028825 */ /* 0x000fe200078e0202 */
[----:B------:R2:W-:Y:S04]  /*c060*/  @!P1 ST.E.128 [R4.64], RZ ;  /* 0x000000ff04009985 */ /* 0x0005e8000c101d0c */
[----:B------:R2:W-:Y:S02]  /*c070*/  @!P0 ST.E.128 [R2.64], RZ ;  /* 0x000000ff02008985 */ /* 0x0005e4000c101d0c */
.L_x_42:
[----:B------:R-:W-:Y:S05]  /*c080*/  BSYNC B0 ;  /* 0x0000000000007941 */ /* 0x000fea0003800000 */
.L_x_41:
[----:B--2---:R-:W-:Y:S01]  /*c090*/  IADD3 R4, R14, 0x20, RZ ;  /* 0x000000200e047810 */ /* 0x004fe20007ffe0ff */
[----:B---3--:R2:W3:Y:S01]  /*c0a0*/  SHFL.IDX PT, R3, R15, 0x1, 0x181f ;  /* 0x00381f000f037f89 */ /* 0x0084e200000e0000 */
[----:B------:R-:W-:Y:S02]  /*c0b0*/  BSSY B0, `(.L_x_43) ;  /* 0x0000019000007945 */ /* 0x000fe40003800000 */
[----:B------:R-:W-:Y:S01]  /*c0c0*/  ISETP.GE.AND P0, PT, R4, R16, PT ;  /* 0x000000100400720c */ /* 0x000fe20003f06270 */
[----:B------:R2:W4:-:S12]  /*c0d0*/  SHFL.IDX PT, R2, R17, 0x1, 0x181f ;  /* 0x00381f0011027f89 */ /* 0x00051800000e0000 */
        /* <DEDUP_REMOVED lines=22> */
.L_x_44:
[----:B------:R-:W-:Y:S05]  /*c240*/  BSYNC B0 ;  /* 0x0000000000007941 */ /* 0x000fea0003800000 */
.L_x_43:
[----:B---3--:R-:W-:Y:S01]  /*c250*/  IADD3 R4, R14, 0x40, RZ ;  /* 0x000000400e047810 */ /* 0x008fe20007ffe0ff */
[----:B------:R3:W1:Y:S01]  /*c260*/  SHFL.IDX PT, R3, R15, 0x2, 0x181f ;  /* 0x00581f000f037f89 */ /* 0x00066200000e0000 */
[----:B------:R-:W-:Y:S02]  /*c270*/  BSSY B0, `(.L_x_45) ;  /* 0x0000019000007945 */ /* 0x000fe40003800000 */
[----:B------:R-:W-:Y:S01]  /*c280*/  ISETP.GE.AND P0, PT, R4, R16, PT ;  /* 0x000000100400720c */ /* 0x000fe20003f06270 */
[----:B----4-:R3:W4:-:S12]  /*c290*/  SHFL.IDX PT, R2, R17, 0x2, 0x181f ;  /* 0x00581f0011027f89 */ /* 0x01071800000e0000 */
        /* <DEDUP_REMOVED lines=9> */
[----:B-1--4-:R-:W-:Y:S01]  /*c330*/  @!P3 IMAD.WIDE R8, R0, 0x2, R2 ;  /* 0x000000020008b825 */ /* 0x012fe200078e0202 */
        /* <DEDUP_REMOVED lines=12> */
.L_x_46:
[----:B------:R-:W-:Y:S05]  /*c400*/  BSYNC B0 ;  /* 0x0000000000007941 */ /* 0x000fea0003800000 */
.L_x_45:
[----:B-1----:R-:W-:Y:S01]  /*c410*/  IADD3 R4, R14, 0x60, RZ ;  /* 0x000000600e047810 */ /* 0x002fe20007ffe0ff */
[----:B------:R1:W2:Y:S03]  /*c420*/  SHFL.IDX PT, R3, R15, 0x3, 0x181f ;  /* 0x00781f000f037f89 */ /* 0x0002a600000e0000 */
[----:B------:R-:W-:Y:S01]  /*c430*/  ISETP.GE.AND P0, PT, R4, R16, PT ;  /* 0x000000100400720c */ /* 0x000fe20003f06270 */
[----:B----4-:R1:W4:-:S12]  /*c440*/  SHFL.IDX PT, R2, R17, 0x3, 0x181f ;  /* 0x00781f0011027f89 */ /* 0x01031800000e0000 */
[----:B------:R-:W-:Y:S05]  /*c450*/  @P0 EXIT ;  /* 0x000000000000094d */ /* 0x000fea0003800000 */
[----:B------:R-:W-:Y:S02]  /*c460*/  ISETP.GE.AND P1, PT, R11, c[0x0][0x3c8], PT ;  /* 0x0000f2000b007a0c */ /* 0x000fe40003f26270 */
[----:B------:R-:W-:Y:S02]  /*c470*/  ISETP.GE.AND P0, PT, R12, c[0x0][0x3c8], PT ;  /* 0x0000f2000c007a0c */ /* 0x000fe40003f06270 */
[----:B------:R-:W-:-:S09]  /*c480*/  ISETP.GE.AND P2, PT, R0, c[0x0][0x3c8], PT ;  /* 0x0000f20000007a0c */ /* 0x000fd20003f46270 */
[----:B------:R-:W-:Y:S02]  /*c490*/  @!P1 SHF.R.S32.HI R5, RZ, 0x1f, R11 ;  /* 0x0000001fff059819 */ /* 0x000fe4000001140b */
[----:B------:R-:W-:Y:S02]  /*c4a0*/  @!P0 SHF.R.S32.HI R4, RZ, 0x1f, R12 ;  /* 0x0000001fff048819 */ /* 0x000fe4000001140c */
[----:B------:R-:W-:Y:S01]  /*c4b0*/  @!P1 LEA.HI R5, R5, R11, RZ, 0x3 ;  /* 0x0000000b05059211 */ /* 0x000fe200078f18ff */
[--C-:B--2-4-:R-:W-:Y:S01]  /*c4c0*/  @!P2 IMAD.WIDE R8, R0, 0x2, R2.reuse ;  /* 0x000000020008a825 */ /* 0x114fe200078e0202 */
[----:B------:R-:W-:Y:S02]  /*c4d0*/  @!P0 LEA.HI R4, R4, R12, RZ, 0x3 ;  /* 0x0000000c04048211 */ /* 0x000fe400078f18ff */
[----:B------:R-:W-:Y:S02]  /*c4e0*/  @!P1 LOP3.LUT R5, R5, 0xfffffff8, RZ, 0xc0, !PT ;  /* 0xfffffff805059812 */ /* 0x000fe400078ec0ff */
[----:B------:R-:W-:Y:S01]  /*c4f0*/  @!P0 LOP3.LUT R4, R4, 0xfffffff8, RZ, 0xc0, !PT ;  /* 0xfffffff804048812 */ /* 0x000fe200078ec0ff */
[----:B------:R2:W-:Y:S02]  /*c500*/  @!P2 ST.E.128 [R8.64], RZ ;  /* 0x000000ff0800a985 */ /* 0x0005e4000c101d0c */
[----:B------:R-:W-:-:S04]  /*c510*/  @!P1 IMAD.WIDE R6, R5, 0x2, R2 ;  /* 0x0000000205069825 */ /* 0x000fc800078e0202 */
[----:B------:R-:W-:Y:S01]  /*c520*/  @!P0 IMAD.WIDE R4, R4, 0x2, R2 ;  /* 0x0000000204048825 */ /* 0x000fe200078e0202 */
[----:B------:R2:W-:Y:S04]  /*c530*/  @!P1 ST.E.128 [R6.64], RZ ;  /* 0x000000ff06009985 */ /* 0x0005e8000c101d0c */
[----:B------:R2:W-:Y:S01]  /*c540*/  @!P0 ST.E.128 [R4.64], RZ ;  /* 0x000000ff04008985 */ /* 0x0005e2000c101d0c */
[----:B------:R-:W-:-:S13]  /*c550*/  ISETP.GE.AND P0, PT, R13, c[0x0][0x3c8], PT ;  /* 0x0000f2000d007a0c */ /* 0x000fda0003f06270 */
[----:B------:R-:W-:Y:S05]  /*c560*/  @P0 EXIT ;  /* 0x000000000000094d */ /* 0x000fea0003800000 */
[----:B------:R-:W-:-:S04]  /*c570*/  SHF.R.S32.HI R0, RZ, 0x1f, R13 ;  /* 0x0000001fff007819 */ /* 0x000fc8000001140d */
[----:B------:R-:W-:-:S04]  /*c580*/  LEA.HI R0, R0, R13, RZ, 0x3 ;  /* 0x0000000d00007211 */ /* 0x000fc800078f18ff */
[----:B------:R-:W-:-:S05]  /*c590*/  LOP3.LUT R0, R0, 0xfffffff8, RZ, 0xc0, !PT ;  /* 0xfffffff800007812 */ /* 0x000fca00078ec0ff */
[----:B------:R-:W-:-:S05]  /*c5a0*/  IMAD.WIDE R2, R0, 0x2, R2 ;  /* 0x0000000200027825 */ /* 0x000fca00078e0202 */
[----:B------:R-:W-:Y:S01]  /*c5b0*/  ST.E.128 [R2.64], RZ ;  /* 0x000000ff02007985 */ /* 0x000fe2000c101d0c */
[----:B------:R-:W-:Y:S05]  /*c5c0*/  EXIT ;  /* 0x000000000000794d */ /* 0x000fea0003800000 */
.L_x_47:
        /* <DEDUP_REMOVED lines=11> */
.L_x_1767:


//--------------------- .text._ZN7cutlass13device_kernelIN5flash19enable_sm80_to_sm89INS1_16FlashAttnFwdSm80INS1_25CollectiveMainloopFwdSm80ILi8ELi1ELb0EN4cute5tupleIJNS5_1CILi128EEENS7_ILi32EEENS7_ILi256EEEEEELi256ENS_10bfloat16_tEfNS_4arch4Sm80ELb0ELb0ELb0ELb1ELb1ELb1ELb1ELb0EEENS1_21CollectiveEpilogueFwdINS6_IJS8_SA_S9_EEENS6_IJNS7_ILi1EEESI_SI_EEESC_SE_Li256ELb1ELb1ELb0ELb0EEENS1_19SingleTileSchedulerILb1ELb0ELb1ELi128EEEEEEEEEvNT_6ParamsE --------------------------
	.section	.text._ZN7cutlass13device_kernelIN5flash19enable_sm80_to_sm89INS1_16FlashAttnFwdSm80INS1_25CollectiveMainloopFwdSm80ILi8ELi1ELb0EN4cute5tupleIJNS5_1CILi128EEENS7_ILi32EEENS7_ILi256EEEEEELi256ENS_10bfloat16_tEfNS_4arch4Sm80ELb0ELb0ELb0ELb1ELb1ELb1ELb1ELb0EEENS1_21CollectiveEpilogueFwdINS6_IJS8_SA_S9_EEENS6_IJNS7_ILi1EEESI_SI_EEESC_SE_Li256ELb1ELb1ELb0ELb0EEENS1_19SingleTileSchedulerILb1ELb0ELb1ELi128EEEEEEEEEvNT_6ParamsE,"ax",@progbits
	.sectioninfo	@"SHI_REGISTERS=248"
	.align	128
.text._ZN7cutlass13device_kernelIN5flash19enable_sm80_to_sm89INS1_16FlashAttnFwdSm80INS1_25CollectiveMainloopFwdSm80ILi8ELi1ELb0EN4cute5tupleIJNS5_1CILi128EEENS7_ILi32EEENS7_ILi256EEEEEELi256ENS_10bfloat16_tEfNS_4arch4Sm80ELb0ELb0ELb0ELb1ELb1ELb1ELb1ELb0EEENS1_21CollectiveEpilogueFwdINS6_IJS8_SA_S9_EEENS6_IJNS7_ILi1EEESI_SI_EEESC_SE_Li256ELb1ELb1ELb0ELb0EEENS1_19SingleTileSchedulerILb1ELb0ELb1ELi128EEEEEEEEEvNT_6ParamsE:
        .type           _ZN7cutlass13device_kernelIN5flash19enable_sm80_to_sm89INS1_16FlashAttnFwdSm80INS1_25CollectiveMainloopFwdSm80ILi8ELi1ELb0EN4cute5tupleIJNS5_1CILi128EEENS7_ILi32EEENS7_ILi256EEEEEELi256ENS_10bfloat16_tEfNS_4arch4Sm80ELb0ELb0ELb0ELb1ELb1ELb1ELb1ELb0EEENS1_21CollectiveEpilogueFwdINS6_IJS8_SA_S9_EEENS6_IJNS7_ILi1EEESI_SI_EEESC_SE_Li256ELb1ELb1ELb0ELb0EEENS1_19SingleTileSchedulerILb1ELb0ELb1ELi128EEEEEEEEEvNT_6ParamsE,@function
        .size           _ZN7cutlass13device_kernelIN5flash19enable_sm80_to_sm89INS1_16FlashAttnFwdSm80INS1_25CollectiveMainloopFwdSm80ILi8ELi1ELb0EN4cute5tupleIJNS5_1CILi128EEENS7_ILi32EEENS7_ILi256EEEEEELi256ENS_10bfloat16_tEfNS_4arch4Sm80ELb0ELb0ELb0ELb1ELb1ELb1ELb1ELb0EEENS1_21CollectiveEpilogueFwdINS6_IJS8_SA_S9_EEENS6_IJNS7_ILi1EEESI_SI_EEESC_SE_Li256ELb1ELb1ELb0ELb0EEENS1_19SingleTileSchedulerILb1ELb0ELb1ELi128EEEEEEEEEvNT_6ParamsE,(.L_x_1768 - _ZN7cutlass13device_kernelIN5flash19enable_sm80_to_sm89INS1_16FlashAttnFwdSm80INS1_25CollectiveMainloopFwdSm80ILi8ELi1ELb0EN4cute5tupleIJNS5_1CILi128EEENS7_ILi32EEENS7_ILi256EEEEEELi256ENS_10bfloat16_tEfNS_4arch4Sm80ELb0ELb0ELb0ELb1ELb1ELb1ELb1ELb0EEENS1_21CollectiveEpilogueFwdINS6_IJS8_SA_S9_EEENS6_IJNS7_ILi1EEESI_SI_EEESC_SE_Li256ELb1ELb1ELb0ELb0EEENS1_19SingleTileSchedulerILb1ELb0ELb1ELi128EEEEEEEEEvNT_6ParamsE)
        .other          _ZN7cutlass13device_kernelIN5flash19enable_sm80_to_sm89INS1_16FlashAttnFwdSm80INS1_25CollectiveMainloopFwdSm80ILi8ELi1ELb0EN4cute5tupleIJNS5_1CILi128EEENS7_ILi32EEENS7_ILi256EEEEEELi256ENS_10bfloat16_tEfNS_4arch4Sm80ELb0ELb0ELb0ELb1ELb1ELb1ELb1ELb0EEENS1_21CollectiveEpilogueFwdINS6_IJS8_SA_S9_EEENS6_IJNS7_ILi1EEESI_SI_EEESC_SE_Li256ELb1ELb1ELb0ELb0EEENS1_19SingleTileSchedulerILb1ELb0ELb1ELi128EEEEEEEEEvNT_6ParamsE,@"STO_CUDA_ENTRY STV_DEFAULT"
_ZN7cutlass13device_kernelIN5flash19enable_sm80_to_sm89INS1_16FlashAttnFwdSm80INS1_25CollectiveMainloopFwdSm80ILi8ELi1ELb0EN4cute5tupleIJNS5_1CILi128EEENS7_ILi32EEENS7_ILi256EEEEEELi256ENS_10bfloat16_tEfNS_4arch4Sm80ELb0ELb0ELb0ELb1ELb1ELb1ELb1ELb0EEENS1_21CollectiveEpilogueFwdINS6_IJS8_SA_S9_EEENS6_IJNS7_ILi1EEESI_SI_EEESC_SE_Li256ELb1ELb1ELb0ELb0EEENS1_19SingleTileSchedulerILb1ELb0ELb1ELi128EEEEEEEEEvNT_6ParamsE:
[----:B------:R-:W-:Y:S02]  /*0000*/  MOV R1, c[0x0][0x28] ;  /* 0x00000a0000017a02 */ /* 0x000fe40000000f00 */
[----:B------:R-:W1:Y:S01]  /*0010*/  S2R R66, SR_TID.X ;  /* 0x0000000000427919 */ /* 0x000e620000002100 */
[----:B------:R-:W2:Y:S01]  /*0020*/  S2UR UR20, SR_CTAID.Z ;  /* 0x00000000001479c3 */ /* 0x000ea20000002700 */
[----:B------:R-:W-:Y:S02]  /*0030*/  UMOV UR6, 0x4 ;  /* 0x0000000400067882 */ /* 0x000fe40000000000 */
[----:B------:R-:W-:Y:S02]  /*0040*/  ULDC.64 UR4, c[0x0][0x568] ;  /* 0x00015a0000047ab9 */ /* 0x000fe40000000a00 */
[----:B------:R-:W-:-:S03]  /*0050*/  ULDC.64 UR22, c[0x0][0x118] ;  /* 0x0000460000167ab9 */ /* 0x000fc60000000a00 */
[----:B------:R-:W3:Y:S01]  /*0060*/  S2UR UR14, SR_CTAID.X ;  /* 0x00000000000e79c3 */ /* 0x000ee20000002500 */
[----:B-1----:R-:W-:Y:S01]  /*0070*/  SHF.R.U32.HI R0, RZ, 0x5, R66 ;  /* 0x00000005ff007819 */ /* 0x002fe20000011642 */
[----:B--2---:R-:W-:-:S05]  /*0080*/  UIMAD.WIDE UR4, UR20, UR6, UR4 ;  /* 0x00000006140472a5 */ /* 0x004fca000f8e0204 */
[----:B------:R-:W1:Y:S02]  /*0090*/  SHFL.IDX PT, R0, R0, RZ, 0x1f ;  /* 0x00001fff00007589 */ /* 0x000e6400000e0000 */
[----:B-1----:R-:W-:-:S13]  /*00a0*/  ISETP.NE.AND P0, PT, R0, RZ, PT ;  /* 0x000000ff0000720c */ /* 0x002fda0003f05270 */
[----:B------:R-:W-:Y:S05]  /*00b0*/  @!P0 BRA `(.L_x_48) ;  /* 0x000001c000008947 */ /* 0x000fea0003800000 */
[----:B---3--:R-:W-:-:S04]  /*00c0*/  ISETP.NE.U32.AND P0, PT, RZ, c[0x0][0x568], PT ;  /* 0x00015a00ff007a0c */ /* 0x008fc80003f05070 */
[----:B------:R-:W-:-:S13]  /*00d0*/  ISETP.NE.AND.EX P0, PT, RZ, c[0x0][0x56c], PT, P0 ;  /* 0x00015b00ff007a0c */ /* 0x000fda0003f05300 */
[----:B------:R-:W-:Y:S05]  /*00e0*/  @!P0 BRA `(.L_x_49) ;  /* 0x0000005000008947 */ /* 0x000fea0003800000 */
[----:B------:R-:W-:Y:S02]  /*00f0*/  MOV R2, UR4 ;  /* 0x0000000400027c02 */ /* 0x000fe40008000f00 */
[----:B------:R-:W-:-:S05]  /*0100*/  MOV R3, UR5 ;  /* 0x0000000500037c02 */ /* 0x000fca0008000f00 */
[----:B------:R-:W2:Y:S02]  /*0110*/  LDG.E R2, [R2.64] ;  /* 0x0000001602027981 */ /* 0x000ea4000c1e1900 */
[----:B--2---:R1:W2:Y:S02]  /*0120*/  R2UR UR7, R2 ;  /* 0x00000000020773c2 */ /* 0x0042a400000e0000 */
[----:B-12---:R-:W-:Y:S05]  /*0130*/  BRA `(.L_x_50) ;  /* 0x000000e000007947 */ /* 0x006fea0003800000 */
.L_x_49:
        /* <DEDUP_REMOVED lines=11> */
[----:B-1----:R-:W-:Y:S01]  /*01f0*/  UIADD3 UR7, -UR4, UR7, URZ ;  /* 0x0000000704077290 */ /* 0x002fe2000fffe13f */
[----:B------:R-:W-:Y:S05]  /*0200*/  BRA `(.L_x_50) ;  /* 0x0000001000007947 */ /* 0x000fea0003800000 */
.L_x_51:
[----:B------:R-:W-:Y:S02]  /*0210*/  ULDC UR7, c[0x0][0x54c] ;  /* 0x0001530000077ab9 */ /* 0x000fe40000000800 */
.L_x_50:
[----:B------:R-:W-:Y:S02]  /*0220*/  ULDC UR4, c[0x0][0x548] ;  /* 0x0001520000047ab9 */ /* 0x000fe40000000800 */
[----:B------:R-:W-:-:S02]  /*0230*/  USHF.L.U32 UR5, UR14, 0x7, URZ ;  /* 0x000000070e057899 */ /* 0x000fc4000800063f */
[----:B------:R-:W-:-:S04]  /*0240*/  UIMAD UR4, UR7, UR4, URZ ;  /* 0x00000004070472a4 */ /* 0x000fc8000f8e023f */
[----:B------:R-:W-:-:S04]  /*0250*/  UISETP.GE.AND UP0, UPT, UR5, UR4, UPT ;  /* 0x000000040500728c */ /* 0x000fc8000bf06270 */
[----:B------:R-:W-:Y:S01]  /*0260*/  USEL UR20, UR20, 0xffffffff, !UP0 ;  /* 0xffffffff14147887 */ /* 0x000fe2000c000000 */
[----:B------:R-:W-:Y:S05]  /*0270*/  BRA `(.L_x_52) ;  /* 0x000001b000007947 */ /* 0x000fea0003800000 */
.L_x_48:
        /* <DEDUP_REMOVED lines=8> */
.L_x_53:
        /* <DEDUP_REMOVED lines=13> */
.L_x_55:
[----:B------:R-:W-:Y:S02]  /*03d0*/  ULDC UR7, c[0x0][0x54c] ;  /* 0x0001530000077ab9 */ /* 0x000fe40000000800 */
.L_x_54:
[----:B------:R-:W-:Y:S02]  /*03e0*/  ULDC UR4, c[0x0][0x548] ;  /* 0x0001520000047ab9 */ /* 0x000fe40000000800 */
[----:B------:R-:W-:-:S02]  /*03f0*/  USHF.L.U32 UR5, UR14, 0x7, URZ ;  /* 0x000000070e057899 */ /* 0x000fc4000800063f */
[----:B------:R-:W-:-:S04]  /*0400*/  UIMAD UR4, UR7, UR4, URZ ;  /* 0x00000004070472a4 */ /* 0x000fc8000f8e023f */
[----:B------:R-:W-:-:S04]  /*0410*/  UISETP.GE.AND UP0, UPT, UR5, UR4, UPT ;  /* 0x000000040500728c */ /* 0x000fc8000bf06270 */
[----:B------:R-:W-:-:S06]  /*0420*/  USEL UR20, UR20, 0xffffffff, !UP0 ;  /* 0xffffffff14147887 */ /* 0x000fcc000c000000 */
.L_x_52:
[----:B------:R-:W-:-:S13]  /*0430*/  ISETP.LE.AND P0, PT, RZ, UR20, PT ;  /* 0x00000014ff007c0c */ /* 0x000fda000bf03270 */
[----:B------:R-:W-:Y:S05]  /*0440*/  @!P0 EXIT ;  /* 0x000000000000894d */ /* 0x000fea0003800000 */
[----:B------:R-:W-:Y:S01]  /*0450*/  ULDC.64 UR4, c[0x0][0x360] ;  /* 0x0000d80000047ab9 */ /* 0x000fe20000000a00 */
[----:B------:R-:W-:Y:S01]  /*0460*/  ISETP.NE.U32.AND P3, PT, RZ, c[0x0][0x348], PT ;  /* 0x0000d200ff007a0c */ /* 0x000fe20003f65070 */
[----:B------:R-:W-:Y:S02]  /*0470*/  UISETP.NE.U32.AND UP0, UPT, URZ, UR4, UPT ;  /* 0x000000043f00728c */ /* 0x000fe4000bf05070 */
[----:B------:R-:W-:Y:S01]  /*0480*/  ULDC.64 UR8, c[0x0][0x370] ;  /* 0x0000dc0000087ab9 */ /* 0x000fe20000000a00 */
[----:B------:R-:W-:Y:S01]  /*0490*/  ISETP.NE.AND.EX P3, PT, RZ, c[0x0][0x34c], PT, P3 ;  /* 0x0000d300ff007a0c */ /* 0x000fe20003f65330 */
[----:B------:R-:W-:Y:S02]  /*04a0*/  UISETP.NE.AND.EX UP0, UPT, URZ, UR5, UPT, UP0 ;  /* 0x000000053f00728c */ /* 0x000fe4000bf05300 */
[----:B------:R-:W-:Y:S02]  /*04b0*/  UISETP.NE.U32.AND UP1, UPT, URZ, UR8, UPT ;  /* 0x000000083f00728c */ /* 0x000fe4000bf25070 */
[----:B------:R-:W-:-:S02]  /*04c0*/  ULDC.64 UR4, c[0x0][0x360] ;  /* 0x0000d80000047ab9 */ /* 0x000fc40000000a00 */
[----:B------:R-:W-:Y:S01]  /*04d0*/  UISETP.NE.AND.EX UP1, UPT, URZ, UR9, UPT, UP1 ;  /* 0x000000093f00728c */ /* 0x000fe2000bf25310 */
[----:B------:R-:W-:Y:S01]  /*04e0*/  PLOP3.LUT P1, PT, PT, PT, UP0, 0x80, 0x0 ;  /* 0x000000000000781c */ /* 0x000fe20003f2f008 */
[----:B------:R-:W-:Y:S02]  /*04f0*/  ULDC.64 UR10, c[0x0][0x370] ;  /* 0x0000dc00000a7ab9 */ /* 0x000fe40000000a00 */
[----:B------:R-:W-:Y:S02]  /*0500*/  ULDC.64 UR8, c[0x0][0x348] ;  /* 0x0000d20000087ab9 */ /* 0x000fe40000000a00 */
[----:B------:R-:W-:Y:S01]  /*0510*/  @UP0 UIMAD.WIDE UR4, UR20, UR6, UR4 ;  /* 0x00000006140402a5 */ /* 0x000fe2000f8e0204 */
[----:B------:R-:W-:Y:S01]  /*0520*/  PLOP3.LUT P2, PT, PT, PT, UP1, 0x80, 0x0 ;  /* 0x000000000000781c */ /* 0x000fe20003f4f018 */
[----:B------:R-:W-:Y:S01]  /*0530*/  UIMAD.WIDE UR8, UR20, UR6, UR8 ;  /* 0x00000006140872a5 */ /* 0x000fe2000f8e0208 */
[----:B------:R-:W-:Y:S02]  /*0540*/  ISETP.NE.U32.AND P4, PT, RZ, c[0x0][0x350], PT ;  /* 0x0000d400ff007a0c */ /* 0x000fe40003f85070 */
[----:B------:R-:W-:Y:S01]  /*0550*/  @UP1 UIMAD.WIDE UR10, UR20, UR6, UR10 ;  /* 0x00000006140a12a5 */ /* 0x000fe2000f8e020a */
[----:B------:R-:W-:Y:S01]  /*0560*/  IMAD.U32 R6, RZ, RZ, UR4 ;  /* 0x00000004ff067e24 */ /* 0x000fe2000f8e00ff */
[----:B------:R-:W-:Y:S01]  /*0570*/  MOV R7, UR5 ;  /* 0x0000000500077c02 */ /* 0x000fe20008000f00 */
[----:B------:R-:W-:Y:S01]  /*0580*/  ULDC.64 UR4, c[0x0][0x358] ;  /* 0x0000d60000047ab9 */ /* 0x000fe20000000a00 */
[----:B------:R-:W-:Y:S01]  /*0590*/  IMAD.U32 R10, RZ, RZ, UR8 ;  /* 0x00000008ff0a7e24 */ /* 0x000fe2000f8e00ff */
[----:B------:R-:W-:Y:S01]  /*05a0*/  UISETP.NE.U32.AND UP2, UPT, URZ, UR4, UPT ;  /* 0x000000043f00728c */ /* 0x000fe2000bf45070 */
[----:B------:R-:W-:Y:S01]  /*05b0*/  IMAD.U32 R11, RZ, RZ, UR9 ;  /* 0x00000009ff0b7e24 */ /* 0x000fe2000f8e00ff */
[----:B------:R-:W-:Y:S01]  /*05c0*/  ISETP.NE.AND.EX P4, PT, RZ, c[0x0][0x354], PT, P4 ;  /* 0x0000d500ff007a0c */ /* 0x000fe20003f85340 */
[----:B------:R-:W-:Y:S01]  /*05d0*/  IMAD.U32 R4, RZ, RZ, UR10 ;  /* 0x0000000aff047e24 */ /* 0x000fe2000f8e00ff */
[----:B------:R-:W-:Y:S01]  /*05e0*/  UISETP.NE.AND.EX UP2, UPT, URZ, UR5, UPT, UP2 ;  /* 0x000000053f00728c */ /* 0x000fe2000bf45320 */
[----:B------:R-:W-:Y:S01]  /*05f0*/  IMAD.U32 R5, RZ, RZ, UR11 ;  /* 0x0000000bff057e24 */ /* 0x000fe2000f8e00ff */
[----:B------:R-:W-:Y:S01]  /*0600*/  ULDC.64 UR8, c[0x0][0x350] ;  /* 0x0000d40000087ab9 */ /* 0x000fe20000000a00 */
[----:B------:R1:W2:Y:S01]  /*0610*/  @P1 LDG.E R0, [R6.64] ;  /* 0x0000001606001981 */ /* 0x0002a2000c1e1900 */
[----:B------:R-:W-:-:S02]  /*0620*/  ULDC.64 UR4, c[0x0][0x358] ;  /* 0x0000d60000047ab9 */ /* 0x000fc40000000a00 */
[----:B------:R-:W-:Y:S01]  /*0630*/  PLOP3.LUT P0, PT, PT, PT, UP2, 0x80, 0x0 ;  /* 0x000000000000781c */ /* 0x000fe20003f0f028 */
[----:B------:R-:W-:Y:S01]  /*0640*/  UIMAD.WIDE UR8, UR20, UR6, UR8 ;  /* 0x00000006140872a5 */ /* 0x000fe2000f8e0208 */
[----:B------:R-:W3:Y:S01]  /*0650*/  @P2 LDG.E R4, [R4.64] ;  /* 0x0000001604042981 */ /* 0x000ee2000c1e1900 */
[----:B------:R-:W-:Y:S01]  /*0660*/  UIMAD.WIDE UR4, UR20, UR6, UR4 ;  /* 0x00000006140472a5 */ /* 0x000fe2000f8e0204 */
[----:B------:R-:W-:Y:S01]  /*0670*/  MOV R77, RZ ;  /* 0x000000ff004d7202 */ /* 0x000fe20000000f00 */
[----:B------:R-:W-:Y:S01]  /*0680*/  IMAD.MOV.U32 R2, RZ, RZ, RZ ;  /* 0x000000ffff027224 */ /* 0x000fe200078e00ff */
[----:B------:R-:W4:Y:S01]  /*0690*/  @P3 LDG.E R3, [R10.64] ;  /* 0x000000160a033981 */ /* 0x000f22000c1e1900 */
[----:B------:R-:W-:Y:S01]  /*06a0*/  IMAD.U32 R8, RZ, RZ, UR8 ;  /* 0x00000008ff087e24 */ /* 0x000fe2000f8e00ff */
[----:B------:R-:W-:-:S05]  /*06b0*/  MOV R9, UR9 ;  /* 0x0000000900097c02 */ /* 0x000fca0008000f00 */
[----:B------:R2:W5:Y:S01]  /*06c0*/  @P4 LDG.E R77, [R8.64] ;  /* 0x00000016084d4981 */ /* 0x000562000c1e1900 */
[----:B-1----:R-:W-:Y:S01]  /*06d0*/  IMAD.U32 R6, RZ, RZ, UR4 ;  /* 0x00000004ff067e24 */ /* 0x002fe2000f8e00ff */
[----:B------:R-:W-:-:S05]  /*06e0*/  MOV R7, UR5 ;  /* 0x0000000500077c02 */ /* 0x000fca0008000f00 */
[----:B------:R1:W5:Y:S01]  /*06f0*/  @P0 LDG.E R2, [R6.64] ;  /* 0x0000001606020981 */ /* 0x000362000c1e1900 */
[----:B------:R-:W1:Y:S01]  /*0700*/  S2UR UR13, SR_CTAID.Y ;  /* 0x00000000000d79c3 */ /* 0x000e620000002600 */
[----:B------:R-:W-:Y:S02]  /*0710*/  UMOV UR15, URZ ;  /* 0x0000003f000f7c82 */ /* 0x000fe40008000000 */
[----:B------:R-:W-:Y:S02]  /*0720*/  ULDC UR19, c[0x0][0x168] ;  /* 0x00005a0000137ab9 */ /* 0x000fe40000000800 */
[----:B------:R-:W-:Y:S02]  /*0730*/  UMOV UR16, URZ ;  /* 0x0000003f00107c82 */ /* 0x000fe40008000000 */
[----:B------:R-:W-:Y:S02]  /*0740*/  ULDC UR4, c[0x0][0x2ac] ;  /* 0x0000ab0000047ab9 */ /* 0x000fe40000000800 */
[----:B------:R-:W-:-:S02]  /*0750*/  ULDC UR18, c[0x0][0x1d0] ;  /* 0x0000740000127ab9 */ /* 0x000fc40000000800 */
[----:B------:R-:W-:Y:S02]  /*0760*/  UIMAD UR18, UR4, UR18, URZ ;  /* 0x00000012041272a4 */ /* 0x000fe4000f8e023f */
[----:B------:R-:W-:Y:S02]  /*0770*/  ULDC UR17, c[0x0][0x228] ;  /* 0x00008a0000117ab9 */ /* 0x000fe40000000800 */
[----:B-1----:R-:W-:Y:S01]  /*0780*/  USHF.R.S32.HI UR12, URZ, 0x1f, UR13 ;  /* 0x0000001f3f0c7899 */ /* 0x002fe2000801140d */
[----:B--2---:R1:W2:Y:S08]  /*0790*/  @P1 R2UR UR19, R0 ;  /* 0x00000000001313c2 */ /* 0x0042b000000e0000 */
[----:B---3--:R1:W3:Y:S08]  /*07a0*/  @P2 R2UR UR15, R4 ;  /* 0x00000000040f23c2 */ /* 0x0082f000000e0000 */
[----:B----4-:R1:W4:Y:S01]  /*07b0*/  @P3 R2UR UR16, R3 ;  /* 0x00000000031033c2 */ /* 0x01032200000e0000 */
[----:B------:R-:W-:Y:S05]  /*07c0*/  @P1 BRA `(.L_x_56) ;  /* 0x0000006000001947 */ /* 0x000fea0003800000 */
[----:B------:R-:W-:Y:S05]  /*07d0*/  @!P3 BRA `(.L_x_56) ;  /* 0x000000500000b947 */ /* 0x000fea0003800000 */
[----:B-1--4-:R-:W4:Y:S04]  /*07e0*/  LDG.E R0, [R10.64] ;  /* 0x000000160a007981 */ /* 0x012f28000c1e1900 */
[----:B---3--:R-:W3:Y:S01]  /*07f0*/  LDG.E R3, [R10.64+0x4] ;  /* 0x000004160a037981 */ /* 0x008ee2000c1e1900 */
[----:B--2-4-:R-:W1:Y:S08]  /*0800*/  R2UR UR19, R0 ;  /* 0x00000000001373c2 */ /* 0x014e7000000e0000 */
[----:B---3--:R-:W1:Y:S02]  /*0810*/  R2UR UR4, R3 ;  /* 0x00000000030473c2 */ /* 0x008e6400000e0000 */
[----:B-1----:R-:W-:-:S06]  /*0820*/  UIADD3 UR19, -UR19, UR4, URZ ;  /* 0x0000000413137290 */ /* 0x002fcc000fffe13f */
.L_x_56:
[----:B------:R-:W-:-:S04]  /*0830*/  ISETP.NE.U32.AND P1, PT, RZ, c[0x0][0x368], PT ;  /* 0x0000da00ff007a0c */ /* 0x000fc80003f25070 */
[----:B------:R-:W-:-:S13]  /*0840*/  ISETP.NE.AND.EX P1, PT, RZ, c[0x0][0x36c], PT, P1 ;  /* 0x0000db00ff007a0c */ /* 0x000fda0003f25310 */
[----:B------:R-:W-:Y:S05]  /*0850*/  @!P1 BRA `(.L_x_57) ;  /* 0x0000007000009947 */ /* 0x000fea0003800000 */
[----:B------:R-:W-:Y:S02]  /*0860*/  ULDC.64 UR4, c[0x0][0x368] ;  /* 0x0000da0000047ab9 */ /* 0x000fe40000000a00 */
[----:B------:R-:W-:-:S06]  /*0870*/  UIMAD.WIDE UR4, UR20, UR6, UR4 ;  /* 0x00000006140472a5 */ /* 0x000fcc000f8e0204 */
[----:B-1----:R-:W-:Y:S02]  /*0880*/  MOV R4, UR4 ;  /* 0x0000000400047c02 */ /* 0x002fe40008000f00 */
[----:B------:R-:W-:-:S05]  /*0890*/  MOV R5, UR5 ;  /* 0x0000000500057c02 */ /* 0x000fca0008000f00 */
[----:B----4-:R-:W4:Y:S02]  /*08a0*/  LDG.E R0, [R4.64] ;  /* 0x0000001604007981 */ /* 0x010f24000c1e1900 */
[----:B----4-:R1:W4:Y:S01]  /*08b0*/  R2UR UR18, R0 ;  /* 0x00000000001273c2 */ /* 0x01032200000e0000 */
[----:B------:R-:W-:Y:S05]  /*08c0*/  BRA `(.L_x_58) ;  /* 0x0000006000007947 */ /* 0x000fea0003800000 */
.L_x_57:
[----:B------:R-:W-:Y:S05]  /*08d0*/  @!P4 BRA `(.L_x_58) ;  /* 0x000000500000c947 */ /* 0x000fea0003800000 */
[----:B-1--4-:R-:W4:Y:S04]  /*08e0*/  LDG.E R0, [R8.64] ;  /* 0x0000001608007981 */ /* 0x012f28000c1e1900 */
[----:B---3--:R-:W3:Y:S01]  /*08f0*/  LDG.E R3, [R8.64+0x4] ;  /* 0x0000041608037981 */ /* 0x008ee2000c1e1900 */
[----:B----4-:R-:W1:Y:S08]  /*0900*/  R2UR UR18, R0 ;  /* 0x00000000001273c2 */ /* 0x010e7000000e0000 */
[----:B---3--:R-:W1:Y:S02]  /*0910*/  R2UR UR4, R3 ;  /* 0x00000000030473c2 */ /* 0x008e6400000e0000 */
[----:B-1----:R-:W-:-:S06]  /*0920*/  UIADD3 UR18, -UR18, UR4, URZ ;  /* 0x0000000412127290 */ /* 0x002fcc000fffe13f */
.L_x_58:
[----:B-1--4-:R-:W4:Y:S01]  /*0930*/  @P0 LDG.E R0, [R6.64] ;  /* 0x0000001606000981 */ /* 0x012f22000c1e1900 */
[----:B------:R-:W-:-:S03]  /*0940*/  ULDC.64 UR4, c[0x0][0x378] ;  /* 0x0000de0000047ab9 */ /* 0x000fc60000000a00 */
[----:B---3--:R-:W3:Y:S01]  /*0950*/  @P0 LDG.E R3, [R6.64+0x4] ;  /* 0x0000041606030981 */ /* 0x008ee2000c1e1900 */
[----:B------:R-:W-:Y:S01]  /*0960*/  UISETP.NE.U32.AND UP0, UPT, URZ, UR4, UPT ;  /* 0x000000043f00728c */ /* 0x000fe2000bf05070 */
[----:B------:R-:W-:-:S03]  /*0970*/  IMAD.U32 R67, RZ, RZ, UR18 ;  /* 0x00000012ff437e24 */ /* 0x000fc6000f8e00ff */
[----:B------:R-:W-:-:S03]  /*0980*/  UISETP.NE.AND.EX UP0, UPT, URZ, UR5, UPT, UP0 ;  /* 0x000000053f00728c */ /* 0x000fc6000bf05300 */
[----:B------:R-:W-:-:S03]  /*0990*/  ULDC.64 UR4, c[0x0][0x378] ;  /* 0x0000de0000047ab9 */ /* 0x000fc60000000a00 */
[----:B------:R-:W-:-:S05]  /*09a0*/  PLOP3.LUT P1, PT, PT, PT, UP0, 0x80, 0x0 ;  /* 0x000000000000781c */ /* 0x000fca0003f2f008 */
[----:B------:R-:W-:-:S06]  /*09b0*/  @UP0 UIMAD.WIDE UR4, UR20, UR6, UR4 ;  /* 0x00000006140402a5 */ /* 0x000fcc000f8e0204 */
[----:B------:R-:W-:Y:S01]  /*09c0*/  MOV R4, UR4 ;  /* 0x0000000400047c02 */ /* 0x000fe20008000f00 */
[----:B------:R-:W-:-:S05]  /*09d0*/  IMAD.U32 R5, RZ, RZ, UR5 ;  /* 0x00000005ff057e24 */ /* 0x000fca000f8e00ff */
[----:B------:R1:W5:Y:S01]  /*09e0*/  @P1 LDG.E R67, [R4.64] ;  /* 0x0000001604431981 */ /* 0x000362000c1e1900 */
[----:B------:R-:W-:-:S04]  /*09f0*/  UIADD3 UR5, -UR15, UR18, URZ ;  /* 0x000000120f057290 */ /* 0x000fc8000fffe13f */
[----:B------:R-:W-:-:S04]  /*0a00*/  UIADD3 UR8, -UR5, URZ, URZ ;  /* 0x0000003f05087290 */ /* 0x000fc8000fffe13f */
[----:B------:R-:W-:-:S04]  /*0a10*/  UISETP.LT.AND UP1, UPT, URZ, UR8, UPT ;  /* 0x000000083f00728c */ /* 0x000fc8000bf21270 */
[----:B------:R-:W-:Y:S01]  /*0a20*/  USEL UR8, URZ, UR8, !UP1 ;  /* 0x000000083f087287 */ /* 0x000fe2000c800000 */
[----:B----4-:R-:W4:Y:S08]  /*0a30*/  @P0 R2UR UR4, R0 ;  /* 0x00000000000403c2 */ /* 0x010f3000000e0000 */
[----:B---3--:R-:W4:Y:S02]  /*0a40*/  @P0 R2UR UR7, R3 ;  /* 0x00000000030703c2 */ /* 0x008f2400000e0000 */
[----:B----4-:R-:W-:-:S04]  /*0a50*/  @UP2 UIADD3 UR17, -UR4, UR7, URZ ;  /* 0x0000000704112290 */ /* 0x010fc8000fffe13f */
[----:B------:R-:W-:-:S04]  /*0a60*/  UIADD3 UR11, UR5, UR17, URZ ;  /* 0x00000011050b7290 */ /* 0x000fc8000fffe03f */
[----:B------:R-:W-:-:S04]  /*0a70*/  UIADD3 UR4, UR11, 0x1f, URZ ;  /* 0x0000001f0b047890 */ /* 0x000fc8000fffe03f */
[----:B------:R-:W-:-:S04]  /*0a80*/  USHF.R.S32.HI UR10, URZ, 0x1f, UR4 ;  /* 0x0000001f3f0a7899 */ /* 0x000fc80008011404 */
[----:B------:R-:W-:-:S04]  /*0a90*/  ULEA.HI UR10, UR10, UR4, URZ, 0x5 ;  /* 0x000000040a0a7291 */ /* 0x000fc8000f8f283f */
[----:B------:R-:W-:-:S04]  /*0aa0*/  ULOP3.LUT UR9, UR10, 0xffffffe0, URZ, 0xc0, !UPT ;  /* 0xffffffe00a097892 */ /* 0x000fc8000f8ec03f */
[----:B------:R-:W-:-:S04]  /*0ab0*/  UIADD3 UR5, -UR5, UR9, URZ ;  /* 0x0000000905057290 */ /* 0x000fc8000fffe13f */
[----:B------:R-:W-:-:S04]  /*0ac0*/  UISETP.LT.AND UP0, UPT, UR5, UR17, UPT ;  /* 0x000000110500728c */ /* 0x000fc8000bf01270 */
[----:B------:R-:W-:-:S04]  /*0ad0*/  USEL UR5, UR5, UR17, UP0 ;  /* 0x0000001105057287 */ /* 0x000fc80008000000 */
[----:B------:R-:W-:Y:S02]  /*0ae0*/  UISETP.GT.AND UP0, UPT, UR5, UR8, UPT ;  /* 0x000000080500728c */ /* 0x000fe4000bf04270 */
[----:B------:R-:W-:-:S07]  /*0af0*/  USHF.R.U32.HI UR8, URZ, 0x5, UR8 ;  /* 0x000000053f087899 */ /* 0x000fce0008011608 */
[----:B------:R-:W-:Y:S02]  /*0b00*/  UMOV UR7, UR8 ;  /* 0x0000000800077c82 */ /* 0x000fe40008000000 */
[----:B------:R-:W-:-:S04]  /*0b10*/  @UP0 UIADD3 UR5, UR5, 0x1f, URZ ;  /* 0x0000001f05050890 */ /* 0x000fc8000fffe03f */
[----:B------:R-:W-:-:S04]  /*0b20*/  @UP0 USHF.R.S32.HI UR4, URZ, 0x1f, UR5 ;  /* 0x0000001f3f040899 */ /* 0x000fc80008011405 */
[----:B------:R-:W-:-:S04]  /*0b30*/  @UP0 ULEA.HI UR4, UR4, UR5, URZ, 0x5 ;  /* 0x0000000504040291 */ /* 0x000fc8000f8f283f */
[----:B------:R-:W-:-:S04]  /*0b40*/  @UP0 USHF.R.S32.HI UR7, URZ, 0x5, UR4 ;  /* 0x000000053f070899 */ /* 0x000fc80008011404 */
[----:B------:R-:W-:-:S06]  /*0b50*/  UISETP.GT.AND UP0, UPT, UR7, UR8, UPT ;  /* 0x000000080700728c */ /* 0x000fcc000bf04270 */
[----:B------:R-:W-:-:S13]  /*0b60*/  PLOP3.LUT P0, PT, PT, PT, UP0, 0x80, 0x0 ;  /* 0x000000000000781c */ /* 0x000fda0003f0f008 */
[----:B------:R-:W-:Y:S05]  /*0b70*/  @!P0 BRA `(.L_x_59) ;  /* 0x00003e6000008947 */ /* 0x000fea0003800000 */
[----:B-1----:R-:W-:Y:S02]  /*0b80*/  ULDC.64 UR4, c[0x0][0x340] ;  /* 0x0000d00000047ab9 */ /* 0x002fe40000000a00 */
        /* <DEDUP_REMOVED lines=8> */
[----:B------:R-:W-:Y:S02]  /*0c10*/  UIADD3 UR26, UR7, -0x1, URZ ;  /* 0xffffffff071a7890 */ /* 0x000fe4000fffe03f */
[----:B------:R-:W-:Y:S01]  /*0c20*/  ULDC.64 UR4, c[0x0][0x240] ;  /* 0x0000900000047ab9 */ /* 0x000fe20000000a00 */
[----:B------:R1:W3:Y:S01]  /*0c30*/  @P1 LDG.E R4, [R8.64] ;  /* 0x0000001608041981 */ /* 0x0002e2000c1e1900 */
[----:B------:R-:W-:Y:S01]  /*0c40*/  LEA.HI R5, R7, R66, RZ, 0x3 ;  /* 0x0000004207057211 */ /* 0x000fe200078f18ff */
[----:B------:R-:W-:Y:S01]  /*0c50*/  UMOV UR25, 0x5 ;  /* 0x0000000500197882 */ /* 0x000fe20000000000 */
[----:B------:R-:W-:Y:S01]  /*0c60*/  IMAD.U32 R120, RZ, RZ, UR13 ;  /* 0x0000000dff787e24 */ /* 0x000fe2000f8e00ff */
[----:B------:R-:W-:Y:S01]  /*0c70*/  ULDC.64 UR6, c[0x0][0x238] ;  /* 0x00008e0000067ab9 */ /* 0x000fe20000000a00 */
[----:B------:R-:W-:Y:S01]  /*0c80*/  SHF.R.S32.HI R109, RZ, 0x3, R5 ;  /* 0x00000003ff6d7819 */ /* 0x000fe20000011405 */
[----:B------:R-:W-:Y:S01]  /*0c90*/  UIMAD UR4, UR12, UR4, URZ ;  /* 0x000000040c0472a4 */ /* 0x000fe2000f8e023f */
[----:B------:R-:W-:Y:S01]  /*0ca0*/  LOP3.LUT R5, R5, 0xfffffff8, RZ, 0xc0, !PT ;  /* 0xfffffff805057812 */ /* 0x000fe200078ec0ff */
[----:B------:R-:W-:Y:S01]  /*0cb0*/  USHF.L.U64.HI UR21, UR6, UR25, UR7 ;  /* 0x0000001906157299 */ /* 0x000fe20008010207 */
[----:B------:R-:W-:Y:S01]  /*0cc0*/  SHF.R.S32.HI R3, RZ, 0x1f, R109 ;  /* 0x0000001fff037819 */ /* 0x000fe2000001146d */
[----:B------:R-:W-:Y:S01]  /*0cd0*/  USHF.L.U32 UR24, UR6, 0x5, URZ ;  /* 0x0000000506187899 */ /* 0x000fe2000800063f */
[C---:B-----5:R-:W-:Y:S01]  /*0ce0*/  IADD3 R122, P0, R109.reuse, R2, RZ ;  /* 0x000000026d7a7210 */ /* 0x060fe20007f1e0ff */
[----:B------:R-:W-:Y:S01]  /*0cf0*/  IMAD.IADD R0, R66, 0x1, -R5 ;  /* 0x0000000142007824 */ /* 0x000fe200078e0a05 */
[----:B------:R-:W-:Y:S01]  /*0d00*/  IADD3 R81, -R109, UR17, RZ ;  /* 0x000000116d517c10 */ /* 0x000fe2000fffe1ff */
[----:B------:R-:W-:Y:S01]  /*0d10*/  USHF.R.S32.HI UR6, URZ, 0x1f, UR20 ;  /* 0x0000001f3f067899 */ /* 0x000fe20008011414 */
[----:B------:R-:W-:Y:S01]  /*0d20*/  LEA.HI.X.SX32 R123, R2, R3, 0x1, P0 ;  /* 0x00000003027b7211 */ /* 0x000fe200000f0eff */
[C---:B------:R-:W-:Y:S01]  /*0d30*/  IMAD.SHL.U32 R16, R0.reuse, 0x8, RZ ;  /* 0x0000000800107824 */ /* 0x040fe200078e00ff */
[----:B------:R-:W-:Y:S01]  /*0d40*/  UIMAD UR7, UR13, UR5, UR4 ;  /* 0x000000050d0772a4 */ /* 0x000fe2000f8e0204 */
[----:B------:R-:W-:Y:S01]  /*0d50*/  IMAD.SHL.U32 R14, R0, 0x4, RZ ;  /* 0x00000004000e7824 */ /* 0x000fe200078e00ff */
[----:B------:R-:W-:Y:S01]  /*0d60*/  LEA.HI R104, R7, R66, RZ, 0x6 ;  /* 0x0000004207687211 */ /* 0x000fe200078f30ff */
[----:B------:R-:W-:Y:S01]  /*0d70*/  IMAD.U32 R2, RZ, RZ, UR26 ;  /* 0x0000001aff027e24 */ /* 0x000fe2000f8e00ff */
[----:B------:R-:W-:Y:S01]  /*0d80*/  SHF.R.S32.HI R17, RZ, 0x1f, R16 ;  /* 0x0000001fff117819 */ /* 0x000fe20000011410 */
[----:B------:R-:W-:Y:S01]  /*0d90*/  USEL UR31, UR20, URZ, !UP2 ;  /* 0x0000003f141f7287 */ /* 0x000fe2000d000000 */
[----:B------:R-:W-:Y:S01]  /*0da0*/  IADD3 R12, R14, 0x40, RZ ;  /* 0x000000400e0c7810 */ /* 0x000fe20007ffe0ff */
[----:B------:R-:W-:Y:S01]  /*0db0*/  IMAD R5, R2, -0x20, R81 ;  /* 0xffffffe002057824 */ /* 0x000fe200078e0251 */
[----:B------:R-:W-:Y:S01]  /*0dc0*/  USEL UR30, UR6, URZ, !UP2 ;  /* 0x0000003f061e7287 */ /* 0x000fe2000d000000 */
[----:B-1----:R-:W-:Y:S01]  /*0dd0*/  IMAD R9, R123, c[0x0][0x238], RZ ;  /* 0x00008e007b097a24 */ /* 0x002fe200078e02ff */
[----:B------:R-:W-:Y:S01]  /*0de0*/  ULDC.64 UR4, c[0x0][0x248] ;  /* 0x0000920000047ab9 */ /* 0x000fe20000000a00 */
[----:B------:R-:W-:Y:S01]  /*0df0*/  IMAD.IADD R11, R14, 0x1, R12 ;  /* 0x000000010e0b7824 */ /* 0x000fe200078e020c */
[----:B------:R-:W-:Y:S01]  /*0e00*/  ISETP.GT.AND P3, PT, R5, RZ, PT ;  /* 0x000000ff0500720c */ /* 0x000fe20003f64270 */
[----:B------:R-:W-:Y:S01]  /*0e10*/  IMAD R2, R122, c[0x0][0x23c], R9 ;  /* 0x00008f007a027a24 */ /* 0x000fe200078e0209 */
[----:B------:R-:W-:Y:S01]  /*0e20*/  ISETP.GE.AND P2, PT, R16, c[0x0][0x1d4], PT ;  /* 0x0000750010007a0c */ /* 0x000fe20003f46270 */
[----:B------:R-:W-:Y:S01]  /*0e30*/  IMAD.WIDE.U32 R8, R122, c[0x0][0x238], R16 ;  /* 0x00008e007a087a25 */ /* 0x000fe200078e0010 */
[----:B------:R-:W-:Y:S01]  /*0e40*/  ISETP.GE.AND P0, PT, R11, c[0x0][0x1d4], PT ;  /* 0x000075000b007a0c */ /* 0x000fe20003f06270 */
[----:B------:R-:W-:Y:S01]  /*0e50*/  UIMAD UR4, UR30, UR4, URZ ;  /* 0x000000041e0472a4 */ /* 0x000fe2000f8e023f */
[C---:B------:R-:W-:Y:S01]  /*0e60*/  IADD3 R108, R16.reuse, 0x80, RZ ;  /* 0x00000080106c7810 */ /* 0x040fe20007ffe0ff */
[----:B------:R-:W-:Y:S01]  /*0e70*/  IMAD.IADD R9, R9, 0x1, R2 ;  /* 0x0000000109097824 */ /* 0x000fe200078e0202 */
[----:B------:R-:W-:Y:S01]  /*0e80*/  SEL R2, RZ, 0xffffffff, P0 ;  /* 0xffffffffff027807 */ /* 0x000fe20000000000 */
[----:B------:R-:W-:Y:S01]  /*0e90*/  IMAD.SHL.U32 R107, R109, 0x40, RZ ;  /* 0x000000406d6b7824 */ /* 0x000fe200078e00ff */
[----:B------:R-:W-:Y:S01]  /*0ea0*/  IADD3 R106, R16, 0xc0, RZ ;  /* 0x000000c0106a7810 */ /* 0x000fe20007ffe0ff */
[----:B------:R-:W-:Y:S01]  /*0eb0*/  IMAD.WIDE.U32 R120, R120, c[0x0][0x240], R8 ;  /* 0x0000900078787a25 */ /* 0x000fe200078e0008 */
[----:B------:R-:W-:Y:S01]  /*0ec0*/  SEL R5, RZ, 0x1, P2 ;  /* 0x00000001ff057807 */ /* 0x000fe20001000000 */
[----:B------:R-:W-:Y:S01]  /*0ed0*/  UIMAD UR5, UR31, UR5, UR4 ;  /* 0x000000051f0572a4 */ /* 0x000fe2000f8e0204 */
[----:B------:R-:W-:Y:S01]  /*0ee0*/  LOP3.LUT R107, R107, 0x1c0, RZ, 0xc0, !PT ;  /* 0x000001c06b6b7812 */ /* 0x000fe200078ec0ff */
[----:B------:R-:W-:Y:S01]  /*0ef0*/  IMAD.SHL.U32 R104, R104, 0x8, RZ ;  /* 0x0000000868687824 */ /* 0x000fe200078e00ff */
[----:B------:R-:W-:Y:S01]  /*0f00*/  IADD3 R121, R121, UR7, RZ ;  /* 0x0000000779797c10 */ /* 0x000fe2000fffe0ff */
[----:B------:R-:W-:Y:S01]  /*0f10*/  IMAD.U32 R118, RZ, RZ, UR31 ;  /* 0x0000001fff767e24 */ /* 0x000fe2000f8e00ff */
[----:B------:R-:W-:Y:S01]  /*0f20*/  LOP3.LUT R103, R107, 0x38, R16, 0xf8, !PT ;  /* 0x000000386b677812 */ /* 0x000fe200078ef810 */
[----:B------:R-:W-:Y:S01]  /*0f30*/  IMAD.SHL.U32 R2, R2, 0x2, RZ ;  /* 0x0000000202027824 */ /* 0x000fe200078e00ff */
[----:B------:R-:W-:Y:S01]  /*0f40*/  LOP3.LUT R104, R104, 0xfffffe00, RZ, 0xc0, !PT ;  /* 0xfffffe0068687812 */ /* 0x000fe200078ec0ff */
[----:B------:R-:W-:Y:S01]  /*0f50*/  IMAD.WIDE.U32 R120, R118, c[0x0][0x248], R120 ;  /* 0x0000920076787a25 */ /* 0x000fe200078e0078 */
[----:B------:R-:W-:Y:S01]  /*0f60*/  SHF.R.U32.HI R105, RZ, 0x3, R107 ;  /* 0x00000003ff697819 */ /* 0x000fe2000001166b */
[----:B------:R-:W-:Y:S01]  /*0f70*/  BSSY B0, `(.L_x_60) ;  /* 0x0000028000007945 */ /* 0x000fe20003800000 */
[----:B------:R-:W-:Y:S01]  /*0f80*/  ISETP.GE.AND P0, PT, R106, c[0x0][0x1d4], PT ;  /* 0x000075006a007a0c */ /* 0x000fe20003f06270 */
[----:B------:R-:W-:Y:S01]  /*0f90*/  IMAD.U32 R102, RZ, RZ, UR26 ;  /* 0x0000001aff667e24 */ /* 0x000fe2000f8e00ff */
[----:B------:R-:W-:-:S02]  /*0fa0*/  LOP3.LUT R2, R2, 0x2, R5, 0xe2, !PT ;  /* 0x0000000202027812 */ /* 0x000fc400078ee205 */
[----:B------:R-:W-:Y:S02]  /*0fb0*/  LOP3.LUT R103, R104, R103, R105, 0xf6, !PT ;  /* 0x0000006768677212 */ /* 0x000fe400078ef669 */
[----:B------:R-:W-:Y:S02]  /*0fc0*/  SEL R98, RZ, 0x8, P0 ;  /* 0x00000008ff627807 */ /* 0x000fe40000000000 */
[----:B------:R-:W-:Y:S01]  /*0fd0*/  IADD3 R125, R121, UR5, RZ ;  /* 0x00000005797d7c10 */ /* 0x000fe2000fffe0ff */
[----:B------:R-:W-:Y:S01]  /*0fe0*/  IMAD.SHL.U32 R103, R103, 0x2, RZ ;  /* 0x0000000267677824 */ /* 0x000fe200078e00ff */
[----:B---3--:R-:W1:Y:S01]  /*0ff0*/  @P1 R2UR UR28, R4 ;  /* 0x00000000041c13c2 */ /* 0x008e6200000e0000 */
[----:B------:R-:W-:-:S04]  /*1000*/  ISETP.GE.AND P1, PT, R108, c[0x0][0x1d4], PT ;  /* 0x000075006c007a0c */ /* 0x000fc80003f26270 */
[----:B------:R-:W-:-:S04]  /*1010*/  SEL R5, RZ, 0x4, P1 ;  /* 0x00000004ff057807 */ /* 0x000fc80000800000 */
[----:B------:R-:W-:Y:S01]  /*1020*/  LOP3.LUT R98, R98, R2, R5, 0xfe, !PT ;  /* 0x0000000262627212 */ /* 0x000fe200078efe05 */
[----:B-1----:R-:W-:-:S03]  /*1030*/  @UP0 USHF.R.S32.HI UR29, URZ, 0x1f, UR28 ;  /* 0x0000001f3f1d0899 */ /* 0x002fc6000801141c */
[----:B------:R-:W-:-:S04]  /*1040*/  @!UP0 UMOV UR28, UR20 ;  /* 0x00000014001c8c82 */ /* 0x000fc80008000000 */
[----:B------:R-:W-:Y:S01]  /*1050*/  @!UP0 UMOV UR29, UR6 ;  /* 0x00000006001d8c82 */ /* 0x000fe20008000000 */
[----:B------:R-:W-:Y:S05]  /*1060*/  @!P3 BRA `(.L_x_61) ;  /* 0x000001800000b947 */ /* 0x000fea0003800000 */
[----:B------:R-:W-:Y:S01]  /*1070*/  SHF.R.S32.HI R5, RZ, 0x1f, R102 ;  /* 0x0000001fff057819 */ /* 0x000fe20000011466 */
[----:B------:R-:W-:Y:S01]  /*1080*/  IMAD R2, R102, UR21, RZ ;  /* 0x0000001566027c24 */ /* 0x000fe2000f8e02ff */
[C---:B------:R-:W-:Y:S01]  /*1090*/  LOP3.LUT R4, R98.reuse, 0xff, RZ, 0xc0, !PT ;  /* 0x000000ff62047812 */ /* 0x040fe200078ec0ff */
[----:B------:R-:W-:Y:S02]  /*10a0*/  IMAD.SHL.U32 R7, R98, 0x10, RZ ;  /* 0x0000001062077824 */ /* 0x000fe400078e00ff */
[----:B------:R-:W-:Y:S02]  /*10b0*/  IMAD.MOV.U32 R124, RZ, RZ, R120 ;  /* 0x000000ffff7c7224 */ /* 0x000fe400078e0078 */
[----:B------:R-:W-:Y:S01]  /*10c0*/  IMAD R2, R5, UR24, R2 ;  /* 0x0000001805027c24 */ /* 0x000fe2000f8e0202 */
[C---:B------:R-:W-:Y:S01]  /*10d0*/  SHF.L.U32 R5, R4.reuse, 0x2, RZ ;  /* 0x0000000204057819 */ /* 0x040fe200000006ff */
[C---:B------:R-:W-:Y:S01]  /*10e0*/  IMAD.SHL.U32 R6, R4.reuse, 0x8, RZ ;  /* 0x0000000804067824 */ /* 0x040fe200078e00ff */
[----:B------:R-:W-:Y:S01]  /*10f0*/  LOP3.LUT P4, RZ, R7, 0x10, RZ, 0xc0, !PT ;  /* 0x0000001007ff7812 */ /* 0x000fe2000788c0ff */
[----:B------:R-:W-:Y:S01]  /*1100*/  IMAD.SHL.U32 R4, R4, 0x2, RZ ;  /* 0x0000000204047824 */ /* 0x000fe200078e00ff */
[----:B------:R-:W-:Y:S01]  /*1110*/  LOP3.LUT P2, RZ, R5, 0x10, RZ, 0xc0, !PT ;  /* 0x0000001005ff7812 */ /* 0x000fe2000784c0ff */
[----:B------:R-:W-:Y:S01]  /*1120*/  IMAD.WIDE.U32 R8, R102, UR24, R124 ;  /* 0x0000001866087c25 */ /* 0x000fe2000f8e007c */
[----:B------:R-:W-:-:S02]  /*1130*/  LOP3.LUT P3, RZ, R6, 0x10, RZ, 0xc0, !PT ;  /* 0x0000001006ff7812 */ /* 0x000fc4000786c0ff */
[----:B------:R-:W-:Y:S02]  /*1140*/  LOP3.LUT P1, RZ, R4, 0x10, RZ, 0xc0, !PT ;  /* 0x0000001004ff7812 */ /* 0x000fe4000782c0ff */
[----:B------:R-:W-:Y:S02]  /*1150*/  IADD3 R2, R9, R2, RZ ;  /* 0x0000000209027210 */ /* 0x000fe40007ffe0ff */
[----:B------:R-:W-:-:S04]  /*1160*/  LEA R4, P0, R8, c[0x0][0x220], 0x1 ;  /* 0x0000880008047a11 */ /* 0x000fc800078008ff */
[----:B------:R-:W-:-:S05]  /*1170*/  LEA.HI.X R5, R8, c[0x0][0x224], R2, 0x1, P0 ;  /* 0x0000890008057a11 */ /* 0x000fca00000f0c02 */
[----:B------:R-:W-:Y:S01]  /*1180*/  @!PT LDS RZ, [RZ] ;  /* 0x00000000fffff984 */ /* 0x000fe20000000800 */
[----:B------:R-:W-:Y:S01]  /*1190*/  @!PT LDS RZ, [RZ] ;  /* 0x00000000fffff984 */ /* 0x000fe20000000800 */
[----:B------:R-:W-:Y:S01]  /*11a0*/  @!PT LDS RZ, [RZ] ;  /* 0x00000000fffff984 */ /* 0x000fe20000000800 */
[----:B------:R1:W-:Y:S04]  /*11b0*/  LDGSTS.E.BYPASS.LTC128B.128 [R103+0xc080], [R4.64], P4 ;  /* 0x0c08000004677fae */ /* 0x0003e8000a101d56 */
[----:B------:R1:W-:Y:S04]  /*11c0*/  LDGSTS.E.BYPASS.LTC128B.128 [R103+0xd080], [R4.64+0x80], P3 ;  /* 0x0d08008004677fae */ /* 0x0003e80009901d56 */
[----:B------:R1:W-:Y:S04]  /*11d0*/  LDGSTS.E.BYPASS.LTC128B.128 [R103+0xe080], [R4.64+0x100], P2 ;  /* 0x0e08010004677fae */ /* 0x0003e80009101d56 */
[----:B------:R1:W-:Y:S02]  /*11e0*/  LDGSTS.E.BYPASS.LTC128B.128 [R103+0xf080], [R4.64+0x180], P1 ;  /* 0x0f08018004677fae */ /* 0x0003e40008901d56 */
.L_x_61:
[----:B------:R-:W-:Y:S05]  /*11f0*/  BSYNC B0 ;  /* 0x0000000000007941 */ /* 0x000fea0003800000 */
.L_x_60:
[----:B------:R-:W-:Y:S01]  /*1200*/  ISETP.GE.AND P4, PT, R11, c[0x0][0x27c], PT ;  /* 0x00009f000b007a0c */ /* 0x000fe20003f86270 */
[C---:B------:R-:W-:Y:S01]  /*1210*/  IMAD R112, R3.reuse, c[0x0][0x290], RZ ;  /* 0x0000a40003707a24 */ /* 0x040fe200078e02ff */
[C---:B------:R-:W-:Y:S01]  /*1220*/  ISETP.GE.AND P3, PT, R16.reuse, c[0x0][0x27c], PT ;  /* 0x00009f0010007a0c */ /* 0x040fe20003f66270 */
[----:B------:R-:W-:Y:S01]  /*1230*/  IMAD R110, R3, c[0x0][0x280], RZ ;  /* 0x0000a000036e7a24 */ /* 0x000fe200078e02ff */
[----:B------:R-:W-:Y:S01]  /*1240*/  SEL R2, RZ, c[0x0][0x27c], !P4 ;  /* 0x00009f00ff027a07 */ /* 0x000fe20006000000 */
[----:B------:R-:W-:Y:S01]  /*1250*/  IMAD.U32 R3, RZ, RZ, UR13 ;  /* 0x0000000dff037e24 */ /* 0x000fe2000f8e00ff */
[----:B-1----:R-:W-:Y:S01]  /*1260*/  SEL R5, RZ, c[0x0][0x27c], !P3 ;  /* 0x00009f00ff057a07 */ /* 0x002fe20005800000 */
[----:B------:R-:W-:Y:S01]  /*1270*/  ULDC.64 UR4, c[0x0][0x260] ;  /* 0x0000980000047ab9 */ /* 0x000fe20000000a00 */
[----:B------:R-:W0:Y:S01]  /*1280*/  LDGDEPBAR ;  /* 0x00000000000079af */ /* 0x000e220000000000 */
[----:B------:R-:W-:Y:S01]  /*1290*/  IMAD.WIDE.U32 R6, R3, c[0x0][0x260], R16 ;  /* 0x0000980003067a25 */ /* 0x000fe200078e0010 */
[----:B------:R-:W-:Y:S01]  /*12a0*/  UIMAD UR4, UR12, UR4, URZ ;  /* 0x000000040c0472a4 */ /* 0x000fe2000f8e023f */
[----:B------:R-:W-:Y:S01]  /*12b0*/  SHF.R.S32.HI R15, RZ, 0x1f, R14 ;  /* 0x0000001fff0f7819 */ /* 0x000fe2000001140e */
[----:B------:R-:W-:Y:S01]  /*12c0*/  ULDC.64 UR6, c[0x0][0x290] ;  /* 0x0000a40000067ab9 */ /* 0x000fe20000000a00 */
[----:B------:R-:W-:Y:S01]  /*12d0*/  IMAD.IADD R3, R11, 0x1, R2 ;  /* 0x000000010b037824 */ /* 0x000fe200078e0202 */
[----:B------:R-:W-:Y:S01]  /*12e0*/  UIMAD UR32, UR13, UR5, UR4 ;  /* 0x000000050d2072a4 */ /* 0x000fe2000f8e0204 */
[----:B------:R-:W-:Y:S01]  /*12f0*/  IMAD.IADD R5, R16, 0x1, R5 ;  /* 0x0000000110057824 */ /* 0x000fe200078e0205 */
[----:B------:R-:W-:Y:S01]  /*1300*/  USHF.L.U64.HI UR26, UR6, UR25, UR7 ;  /* 0x00000019061a7299 */ /* 0x000fe20008010207 */
[----:B------:R-:W-:Y:S01]  /*1310*/  IMAD R97, R0, 0x20, R109 ;  /* 0x0000002000617824 */ /* 0x000fe200078e026d */
[----:B------:R-:W-:Y:S01]  /*1320*/  SHF.R.S32.HI R88, RZ, 0x1f, R3 ;  /* 0x0000001fff587819 */ /* 0x000fe20000011403 */
[----:B------:R-:W-:Y:S01]  /*1330*/  ULDC.64 UR4, c[0x0][0x268] ;  /* 0x00009a0000047ab9 */ /* 0x000fe20000000a00 */
[----:B------:R-:W-:Y:S01]  /*1340*/  SHF.R.S32.HI R2, RZ, 0x1f, R5 ;  /* 0x0000001fff027819 */ /* 0x000fe20000011405 */
[----:B------:R-:W-:Y:S01]  /*1350*/  UIMAD UR4, UR30, UR4, URZ ;  /* 0x000000041e0472a4 */ /* 0x000fe2000f8e023f */
[----:B------:R-:W-:Y:S01]  /*1360*/  LEA.HI R84, R88, R3, RZ, 0x3 ;  /* 0x0000000358547211 */ /* 0x000fe200078f18ff */
[----:B------:R-:W-:Y:S01]  /*1370*/  USHF.L.U32 UR27, UR6, 0x5, URZ ;  /* 0x00000005061b7899 */ /* 0x000fe2000800063f */
[----:B------:R-:W-:Y:S01]  /*1380*/  LEA.HI R82, R2, R5, RZ, 0x3 ;  /* 0x0000000502527211 */ /* 0x000fe200078f18ff */
[----:B------:R-:W-:Y:S01]  /*1390*/  UIMAD UR31, UR31, UR5, UR4 ;  /* 0x000000051f1f72a4 */ /* 0x000fe2000f8e0204 */
[----:B------:R-:W-:Y:S01]  /*13a0*/  LEA.HI R88, R88, R3, RZ, 0x6 ;  /* 0x0000000358587211 */ /* 0x000fe200078f30ff */
[----:B------:R-:W-:Y:S01]  /*13b0*/  ULDC.64 UR6, c[0x0][0x280] ;  /* 0x0000a00000067ab9 */ /* 0x000fe20000000a00 */
[----:B------:R-:W-:Y:S01]  /*13c0*/  IADD3 R7, R7, UR32, RZ ;  /* 0x0000002007077c10 */ /* 0x000fe2000fffe0ff */
[----:B------:R-:W-:Y:S01]  /*13d0*/  ULDC.64 UR4, c[0x0][0x210] ;  /* 0x0000840000047ab9 */ /* 0x000fe20000000a00 */
[----:B------:R-:W-:Y:S01]  /*13e0*/  LEA.HI R2, R2, R5, RZ, 0x6 ;  /* 0x0000000502027211 */ /* 0x000fe200078f30ff */
[----:B------:R-:W-:Y:S01]  /*13f0*/  IMAD.SHL.U32 R88, R88, 0x20, RZ ;  /* 0x0000002058587824 */ /* 0x000fe200078e00ff */
[C---:B------:R-:W-:Y:S01]  /*1400*/  LOP3.LUT R4, R107.reuse, 0x38, R84, 0xf8, !PT ;  /* 0x000000386b047812 */ /* 0x040fe200078ef854 */
[----:B------:R-:W-:Y:S01]  /*1410*/  IMAD.WIDE.U32 R118, R118, c[0x0][0x268], R6 ;  /* 0x00009a0076767a25 */ /* 0x000fe200078e0006 */
[----:B------:R-:W-:Y:S01]  /*1420*/  USHF.L.U64.HI UR7, UR6, UR25, UR7 ;  /* 0x0000001906077299 */ /* 0x000fe20008010207 */
[----:B------:R-:W-:Y:S01]  /*1430*/  LOP3.LUT R6, R107, 0x38, R82, 0xf8, !PT ;  /* 0x000000386b067812 */ /* 0x000fe200078ef852 */
[----:B------:R-:W-:Y:S01]  /*1440*/  UIMAD UR25, UR12, UR4, URZ ;  /* 0x000000040c1972a4 */ /* 0x000fe2000f8e023f */
[----:B------:R-:W-:Y:S01]  /*1450*/  IMAD.SHL.U32 R2, R2, 0x20, RZ ;  /* 0x0000002002027824 */ /* 0x000fe200078e00ff */
[----:B------:R-:W-:Y:S01]  /*1460*/  LOP3.LUT R88, R88, 0x7ffff800, RZ, 0xc0, !PT ;  /* 0x7ffff80058587812 */ /* 0x000fe200078ec0ff */
[----:B------:R-:W-:Y:S01]  /*1470*/  UIMAD.WIDE.U32 UR32, UR13, UR4, URZ ;  /* 0x000000040d2072a5 */ /* 0x000fe2000f8e003f */
[-C--:B------:R-:W-:Y:S01]  /*1480*/  LOP3.LUT R3, R4, R105.reuse, RZ, 0x3c, !PT ;  /* 0x0000006904037212 */ /* 0x080fe200078e3cff */
[----:B------:R-:W-:Y:S01]  /*1490*/  UIMAD UR25, UR13, UR5, UR25 ;  /* 0x000000050d1972a4 */ /* 0x000fe2000f8e0219 */
[----:B------:R-:W-:Y:S01]  /*14a0*/  LOP3.LUT R2, R2, 0x7ffff800, RZ, 0xc0, !PT ;  /* 0x7ffff80002027812 */ /* 0x000fe200078ec0ff */
[C---:B------:R-:W-:Y:S01]  /*14b0*/  IMAD.WIDE.U32 R116, R109.reuse, c[0x0][0x290], R16 ;  /* 0x0000a4006d747a25 */ /* 0x040fe200078e0010 */
[----:B------:R-:W-:Y:S01]  /*14c0*/  LOP3.LUT R89, R6, R105, RZ, 0x3c, !PT ;  /* 0x0000006906597212 */ /* 0x000fe200078e3cff */
[----:B------:R-:W-:Y:S01]  /*14d0*/  ULDC.64 UR4, c[0x0][0x1e8] ;  /* 0x00007a0000047ab9 */ /* 0x000fe20000000a00 */
[----:B------:R-:W-:Y:S01]  /*14e0*/  SHF.R.S32.HI R0, RZ, 0x1f, R67 ;  /* 0x0000001fff007819 */ /* 0x000fe20000011443 */
[----:B------:R-:W-:Y:S01]  /*14f0*/  IMAD R112, R109, c[0x0][0x294], R112 ;  /* 0x0000a5006d707a24 */ /* 0x000fe200078e0270 */
[----:B------:R-:W-:Y:S01]  /*1500*/  IADD3 R88, R3, R88, R104 ;  /* 0x0000005803587210 */ /* 0x000fe20007ffe068 */
[----:B------:R-:W-:Y:S01]  /*1510*/  IMAD.WIDE.U32 R114, R109, c[0x0][0x280], R16 ;  /* 0x0000a0006d727a25 */ /* 0x000fe200078e0010 */
[----:B------:R-:W-:Y:S01]  /*1520*/  UIMAD UR30, UR12, UR4, URZ ;  /* 0x000000040c1e72a4 */ /* 0x000fe2000f8e023f */
[----:B------:R-:W-:Y:S01]  /*1530*/  IADD3 R89, R89, R2, R104 ;  /* 0x0000000259597210 */ /* 0x000fe20007ffe068 */
[----:B------:R-:W-:Y:S01]  /*1540*/  UIMAD.WIDE.U32 UR34, UR13, UR4, URZ ;  /* 0x000000040d2272a5 */ /* 0x000fe2000f8e003f */
[C---:B------:R-:W-:Y:S01]  /*1550*/  IMAD R110, R109.reuse, c[0x0][0x284], R110 ;  /* 0x0000a1006d6e7a24 */ /* 0x040fe200078e026e */
[----:B------:R-:W-:Y:S01]  /*1560*/  SHF.R.S32.HI R96, RZ, 0x1f, R11 ;  /* 0x0000001fff607819 */ /* 0x000fe2000001140b */
[C---:B------:R-:W-:Y:S01]  /*1570*/  IMAD.WIDE.U32 R18, R109.reuse, c[0x0][0x290], R14 ;  /* 0x0000a4006d127a25 */ /* 0x040fe200078e000e */
[----:B------:R-:W-:Y:S01]  /*1580*/  SHF.R.S32.HI R95, RZ, 0x1f, R108 ;  /* 0x0000001fff5f7819 */ /* 0x000fe2000001146c */
[----:B------:R-:W-:Y:S01]  /*1590*/  UIMAD UR30, UR13, UR5, UR30 ;  /* 0x000000050d1e72a4 */ /* 0x000fe2000f8e021e */
[----:B------:R-:W-:Y:S01]  /*15a0*/  SHF.R.S32.HI R3, RZ, 0x1f, R106 ;  /* 0x0000001fff037819 */ /* 0x000fe2000001146a */
[----:B------:R-:W-:Y:S01]  /*15b0*/  IMAD.WIDE.U32 R8, R109, c[0x0][0x280], R14 ;  /* 0x0000a0006d087a25 */ /* 0x000fe200078e000e */
[----:B------:R-:W-:Y:S01]  /*15c0*/  SHF.R.S32.HI R93, RZ, 0x3, R82 ;  /* 0x00000003ff5d7819 */ /* 0x000fe20000011452 */
[----:B------:R-:W-:Y:S01]  /*15d0*/  ULDC.64 UR4, c[0x0][0x2b0] ;  /* 0x0000ac0000047ab9 */ /* 0x000fe20000000a00 */
[----:B------:R-:W-:Y:S01]  /*15e0*/  SHF.R.S32.HI R92, RZ, 0x3, R84 ;  /* 0x00000003ff5c7819 */ /* 0x000fe20000011454 */
[C---:B------:R-:W-:Y:S01]  /*15f0*/  IMAD.SHL.U32 R101, R98.reuse, 0x10, RZ ;  /* 0x0000001062657824 */ /* 0x040fe200078e00ff */
[----:B------:R-:W-:Y:S01]  /*1600*/  LOP3.LUT R98, R98, 0xff, RZ, 0xc0, !PT ;  /* 0x000000ff62627812 */ /* 0x000fe200078ec0ff */
[----:B------:R-:W-:Y:S01]  /*1610*/  IMAD R2, R0, c[0x0][0x290], RZ ;  /* 0x0000a40000027a24 */ /* 0x000fe200078e02ff */
[----:B------:R-:W-:Y:S01]  /*1620*/  LOP3.LUT R82, R82, 0xfffffff8, RZ, 0xc0, !PT ;  /* 0xfffffff852527812 */ /* 0x000fe200078ec0ff */
[----:B------:R-:W-:Y:S01]  /*1630*/  IMAD R0, R0, c[0x0][0x280], RZ ;  /* 0x0000a00000007a24 */ /* 0x000fe200078e02ff */
[----:B------:R-:W-:Y:S01]  /*1640*/  LOP3.LUT R84, R84, 0xfffffff8, RZ, 0xc0, !PT ;  /* 0xfffffff854547812 */ /* 0x000fe200078ec0ff */
[----:B------:R-:W-:Y:S01]  /*1650*/  IMAD.IADD R117, R117, 0x1, R112 ;  /* 0x0000000175757824 */ /* 0x000fe200078e0270 */
[----:B------:R-:W-:Y:S01]  /*1660*/  LEA.HI R96, R96, R11, RZ, 0x3 ;  /* 0x0000000b60607211 */ /* 0x000fe200078f18ff */
[----:B------:R-:W-:Y:S01]  /*1670*/  IMAD.IADD R115, R115, 0x1, R110 ;  /* 0x0000000173737824 */ /* 0x000fe200078e026e */
[----:B------:R-:W-:Y:S01]  /*1680*/  LEA.HI R95, R95, R108, RZ, 0x3 ;  /* 0x0000006c5f5f7211 */ /* 0x000fe200078f18ff */
[----:B------:R-:W-:Y:S01]  /*1690*/  IMAD.IADD R113, R112, 0x1, R19 ;  /* 0x0000000170717824 */ /* 0x000fe200078e0213 */
[----:B------:R-:W-:Y:S01]  /*16a0*/  LEA.HI R94, R3, R106, RZ, 0x3 ;  /* 0x0000006a035e7211 */ /* 0x000fe200078f18ff */
[----:B------:R-:W-:Y:S01]  /*16b0*/  IMAD.IADD R111, R110, 0x1, R9 ;  /* 0x000000016e6f7824 */ /* 0x000fe200078e0209 */
[----:B------:R-:W-:Y:S01]  /*16c0*/  UIMAD UR29, UR29, UR4, URZ ;  /* 0x000000041d1d72a4 */ /* 0x000fe2000f8e023f */
[----:B------:R-:W-:Y:S01]  /*16d0*/  IMAD.MOV.U32 R112, RZ, RZ, R18 ;  /* 0x000000ffff707224 */ /* 0x000fe200078e0012 */
[----:B------:R-:W-:Y:S01]  /*16e0*/  SHF.R.S32.HI R3, RZ, 0x1f, R82 ;  /* 0x0000001fff037819 */ /* 0x000fe20000011452 */
[----:B------:R-:W-:Y:S01]  /*16f0*/  IMAD.MOV.U32 R110, RZ, RZ, R8 ;  /* 0x000000ffff6e7224 */ /* 0x000fe200078e0008 */
[----:B------:R-:W-:Y:S01]  /*1700*/  SHF.R.S32.HI R83, RZ, 0x1f, R84 ;  /* 0x0000001fff537819 */ /* 0x000fe20000011454 */
[----:B------:R-:W-:Y:S01]  /*1710*/  IMAD.SHL.U32 R100, R98, 0x8, RZ ;  /* 0x0000000862647824 */ /* 0x000fe200078e00ff */
[----:B------:R-:W-:Y:S01]  /*1720*/  LOP3.LUT R96, R96, 0xfffffff8, RZ, 0xc0, !PT ;  /* 0xfffffff860607812 */ /* 0x000fe200078ec0ff */
[----:B------:R-:W-:Y:S01]  /*1730*/  IMAD.SHL.U32 R99, R98, 0x4, RZ ;  /* 0x0000000462637824 */ /* 0x000fe200078e00ff */
[----:B------:R-:W-:Y:S01]  /*1740*/  LOP3.LUT R95, R95, 0xfffffff8, RZ, 0xc0, !PT ;  /* 0xfffffff85f5f7812 */ /* 0x000fe200078ec0ff */
[C---:B------:R-:W-:Y:S01]  /*1750*/  IMAD R5, R67.reuse, c[0x0][0x294], R2 ;  /* 0x0000a50043057a24 */ /* 0x040fe200078e0202 */
[----:B------:R-:W-:Y:S01]  /*1760*/  LOP3.LUT R94, R94, 0xfffffff8, RZ, 0xc0, !PT ;  /* 0xfffffff85e5e7812 */ /* 0x000fe200078ec0ff */
[C---:B------:R-:W-:Y:S01]  /*1770*/  IMAD R73, R67.reuse, c[0x0][0x284], R0 ;  /* 0x0000a10043497a24 */ /* 0x040fe200078e0200 */
[----:B------:R-:W-:Y:S01]  /*1780*/  UIMAD.WIDE.U32 UR36, UR28, UR4, URZ ;  /* 0x000000041c2472a5 */ /* 0x000fe2000f8e003f */
[----:B------:R-:W-:Y:S01]  /*1790*/  IMAD.SHL.U32 R98, R98, 0x2, RZ ;  /* 0x0000000262627824 */ /* 0x000fe200078e00ff */
[----:B------:R-:W-:Y:S01]  /*17a0*/  UIMAD UR29, UR28, UR5, UR29 ;  /* 0x000000051c1d72a4 */ /* 0x000fe2000f8e021d */
[----:B------:R-:W-:Y:S01]  /*17b0*/  IMAD.WIDE.U32 R114, R67, c[0x0][0x280], R114 ;  /* 0x0000a00043727a25 */ /* 0x000fe200078e0072 */
[----:B------:R-:W-:Y:S01]  /*17c0*/  SHF.L.U64.HI R80, R82, 0x1, R3 ;  /* 0x0000000152507819 */ /* 0x000fe20000010203 */
[----:B------:R-:W-:Y:S01]  /*17d0*/  USHF.L.U32 UR6, UR6, 0x5, URZ ;  /* 0x0000000506067899 */ /* 0x000fe2000800063f */
[----:B------:R-:W-:Y:S01]  /*17e0*/  SHF.L.U64.HI R83, R84, 0x1, R83 ;  /* 0x0000000154537819 */ /* 0x000fe20000010253 */
[----:B------:R-:W-:Y:S01]  /*17f0*/  IMAD.MOV.U32 R2, RZ, RZ, c[0x0][0x2b8] ;  /* 0x0000ae00ff027624 */ /* 0x000fe200078e00ff */
[----:B------:R-:W-:Y:S01]  /*1800*/  IADD3 R77, R77, UR18, RZ ;  /* 0x000000124d4d7c10 */ /* 0x000fe2000fffe0ff */
[----:B------:R-:W-:Y:S01]  /*1810*/  IMAD.MOV.U32 R0, RZ, RZ, c[0x0][0x27c] ;  /* 0x00009f00ff007624 */ /* 0x000fe200078e00ff */
[C---:B------:R-:W-:Y:S01]  /*1820*/  IADD3 R10, R14.reuse, 0x60, RZ ;  /* 0x000000600e0a7810 */ /* 0x040fe20007ffe0ff */
[----:B------:R-:W-:Y:S01]  /*1830*/  IMAD.MOV.U32 R90, RZ, RZ, c[0x0][0x27c] ;  /* 0x00009f00ff5a7624 */ /* 0x000fe200078e00ff */
[----:B------:R-:W-:Y:S01]  /*1840*/  IADD3 R9, R14, 0x20, RZ ;  /* 0x000000200e097810 */ /* 0x000fe20007ffe0ff */
[----:B------:R-:W-:Y:S01]  /*1850*/  IMAD.WIDE.U32 R116, R67, c[0x0][0x290], R116 ;  /* 0x0000a40043747a25 */ /* 0x000fe200078e0074 */
[----:B------:R-:W-:Y:S01]  /*1860*/  LOP3.LUT R101, R101, 0x10, RZ, 0xc0, !PT ;  /* 0x0000001065657812 */ /* 0x000fe200078ec0ff */
[----:B------:R-:W-:Y:S01]  /*1870*/  UIADD3 UR25, UR33, UR25, URZ ;  /* 0x0000001921197290 */ /* 0x000fe2000fffe03f */
[----:B------:R-:W-:Y:S01]  /*1880*/  LOP3.LUT R100, R100, 0x10, RZ, 0xc0, !PT ;  /* 0x0000001064647812 */ /* 0x000fe200078ec0ff */
[----:B------:R-:W-:Y:S01]  /*1890*/  IMAD.WIDE.U32 R112, R67, c[0x0][0x290], R112 ;  /* 0x0000a40043707a25 */ /* 0x000fe200078e0070 */
[----:B------:R-:W-:Y:S01]  /*18a0*/  LOP3.LUT R99, R99, 0x10, RZ, 0xc0, !PT ;  /* 0x0000001063637812 */ /* 0x000fe200078ec0ff */
[----:B------:R-:W-:Y:S01]  /*18b0*/  UIADD3 UR30, UR35, UR30, URZ ;  /* 0x0000001e231e7290 */ /* 0x000fe2000fffe03f */
[----:B------:R-:W-:Y:S01]  /*18c0*/  LOP3.LUT R98, R98, 0x10, RZ, 0xc0, !PT ;  /* 0x0000001062627812 */ /* 0x000fe200078ec0ff */
[----:B------:R-:W-:Y:S01]  /*18d0*/  IMAD.WIDE.U32 R110, R67, c[0x0][0x280], R110 ;  /* 0x0000a000436e7a25 */ /* 0x000fe200078e006e */
[----:B------:R-:W-:Y:S01]  /*18e0*/  SHF.R.S32.HI R87, RZ, 0x1f, R96 ;  /* 0x0000001fff577819 */ /* 0x000fe20000011460 */
[----:B------:R-:W-:Y:S01]  /*18f0*/  UIADD3 UR29, UR37, UR29, URZ ;  /* 0x0000001d251d7290 */ /* 0x000fe2000fffe03f */
[----:B------:R-:W-:Y:S01]  /*1900*/  SHF.R.S32.HI R86, RZ, 0x1f, R95 ;  /* 0x0000001fff567819 */ /* 0x000fe2000001145f */
[----:B------:R-:W-:Y:S01]  /*1910*/  IMAD.IADD R75, R115, 0x1, R73 ;  /* 0x00000001734b7824 */ /* 0x000fe200078e0249 */
[----:B------:R-:W-:Y:S01]  /*1920*/  SHF.R.S32.HI R85, RZ, 0x1f, R94 ;  /* 0x0000001fff557819 */ /* 0x000fe2000001145e */
[----:B------:R-:W-:Y:S01]  /*1930*/  IMAD.SHL.U32 R90, R90, 0x2, RZ ;  /* 0x000000025a5a7824 */ /* 0x000fe200078e00ff */
[----:B------:R-:W-:Y:S01]  /*1940*/  IADD3 R79, R119, UR31, RZ ;  /* 0x0000001f774f7c10 */ /* 0x000fe2000fffe0ff */
[----:B------:R-:W-:Y:S01]  /*1950*/  IMAD.IADD R76, R117, 0x1, R5 ;  /* 0x00000001754c7824 */ /* 0x000fe200078e0205 */
[----:B------:R-:W-:Y:S01]  /*1960*/  ISETP.NE.AND P5, PT, R2, 0x1, PT ;  /* 0x000000010200780c */ /* 0x000fe20003fa5270 */
[----:B------:R-:W-:Y:S01]  /*1970*/  IMAD.IADD R74, R5, 0x1, R113 ;  /* 0x00000001054a7824 */ /* 0x000fe200078e0271 */
[----:B------:R-:W-:Y:S01]  /*1980*/  BAR.SYNC.DEFER_BLOCKING 0x0 ;  /* 0x0000000000007b1d */ /* 0x000fe20000010000 */
[----:B------:R-:W-:Y:S01]  /*1990*/  IMAD.IADD R73, R73, 0x1, R111 ;  /* 0x0000000149497824 */ /* 0x000fe200078e026f */
[----:B------:R-:W-:Y:S01]  /*19a0*/  ISETP.GE.AND P6, PT, R0, 0x1, PT ;  /* 0x000000010000780c */ /* 0x000fe20003fc6270 */
[----:B------:R-:W-:-:S02]  /*19b0*/  IMAD.SHL.U32 R82, R82, 0x2, RZ ;  /* 0x0000000252527824 */ /* 0x000fc400078e00ff */
[----:B------:R-:W-:Y:S01]  /*19c0*/  IMAD.SHL.U32 R84, R84, 0x2, RZ ;  /* 0x0000000254547824 */ /* 0x000fe200078e00ff */
[----:B------:R-:W-:Y:S01]  /*19d0*/  ULDC.U8 UR4, c[0x0][0x298] ;  /* 0x0000a60000047ab9 */ /* 0x000fe20000000000 */
[----:B------:R-:W-:Y:S02]  /*19e0*/  IMAD.SHL.U32 R89, R89, 0x2, RZ ;  /* 0x0000000259597824 */ /* 0x000fe400078e00ff */
[----:B------:R-:W-:Y:S02]  /*19f0*/  IMAD.SHL.U32 R88, R88, 0x2, RZ ;  /* 0x0000000258587824 */ /* 0x000fe400078e00ff */
.L_x_80:
[----:B------:R-:W-:Y:S01]  /*1a00*/  IMAD.SHL.U32 R72, R102, 0x20, RZ ;  /* 0x0000002066487824 */ /* 0x000fe200078e00ff */
[----:B------:R-:W-:Y:S04]  /*1a10*/  DEPBAR.LE SB0, 0x0 ;  /* 0x000080000000791a */ /* 0x000fe80000000000 */
[----:B------:R-:W-:Y:S01]  /*1a20*/  IMAD.IADD R0, R97, 0x1, R72 ;  /* 0x0000000161007824 */ /* 0x000fe200078e0248 */
[----:B------:R-:W-:Y:S01]  /*1a30*/  BSSY B1, `(.L_x_62) ;  /* 0x00002a3000017945 */ /* 0x000fe20003800000 */
[----:B------:R-:W-:Y:S02]  /*1a40*/  IMAD.MOV.U32 R91, RZ, RZ, RZ ;  /* 0x000000ffff5b7224 */ /* 0x000fe400078e00ff */
[----:B------:R-:W-:Y:S01]  /*1a50*/  IMAD.IADD R71, R77, 0x1, R0 ;  /* 0x000000014d477824 */ /* 0x000fe200078e0200 */
[----:B------:R-:W-:Y:S03]  /*1a60*/  ISETP.GE.AND P0, PT, R0, UR17, PT ;  /* 0x0000001100007c0c */ /* 0x000fe6000bf06270 */
[----:B------:R-:W-:Y:S01]  /*1a70*/  @P5 IMAD.HI.U32 R2, R71, c[0x0][0x2bc], RZ ;  /* 0x0000af0047025a27 */ /* 0x000fe200078e00ff */
[----:B------:R-:W-:Y:S02]  /*1a80*/  ISETP.GT.OR P0, PT, R97, 0x1f, P0 ;  /* 0x0000001f6100780c */ /* 0x000fe40000704670 */
[----:B------:R-:W-:Y:S02]  /*1a90*/  MOV R0, R71 ;  /* 0x0000004700007202 */ /* 0x000fe40000000f00 */
[----:B------:R-:W-:Y:S09]  /*1aa0*/  @P5 SHF.R.U32.HI R0, RZ, c[0x0][0x2c0], R2 ;  /* 0x0000b000ff005a19 */ /* 0x000ff20000011602 */
[C---:B------:R-:W-:Y:S04]  /*1ab0*/  @!P0 IADD3 R3, P1, R0.reuse, UR36, RZ ;  /* 0x0000002400038c10 */ /* 0x040fe8000ff3e0ff */
[----:B------:R-:W-:Y:S01]  /*1ac0*/  @!P0 LEA.HI.X.SX32 R2, R0, UR29, 0x1, P1 ;  /* 0x0000001d00028c11 */ /* 0x000fe200088f0eff */
[----:B------:R-:W-:Y:S01]  /*1ad0*/  IMAD.MOV R0, RZ, RZ, -R0 ;  /* 0x000000ffff007224 */ /* 0x000fe200078e0a00 */
[C---:B------:R-:W-:Y:S03]  /*1ae0*/  @!P0 LEA R4, P1, R3.reuse, c[0x0][0x2a0], 0x2 ;  /* 0x0000a80003048a11 */ /* 0x040fe600078210ff */
[----:B------:R-:W-:Y:S01]  /*1af0*/  IMAD R71, R0, c[0x0][0x2b8], R71 ;  /* 0x0000ae0000477a24 */ /* 0x000fe200078e0247 */
[----:B------:R-:W-:Y:S03]  /*1b00*/  @!P0 LEA.HI.X R5, R3, c[0x0][0x2a4], R2, 0x2, P1 ;  /* 0x0000a90003058a11 */ /* 0x000fe600008f1402 */
[C---:B------:R-:W-:Y:S01]  /*1b10*/  IMAD.WIDE.U32 R2, R71.reuse, c[0x0][0x1e0], RZ ;  /* 0x0000780047027a25 */ /* 0x040fe200078e00ff */
[----:B------:R-:W-:Y:S01]  /*1b20*/  SHF.R.S32.HI R70, RZ, 0x1f, R71 ;  /* 0x0000001fff467819 */ /* 0x000fe20000011447 */
[----:B------:R-:W3:Y:S04]  /*1b30*/  @!P0 LDG.E R91, [R4.64] ;  /* 0x00000016045b8981 */ /* 0x000ee8000c1e1900 */
[----:B------:R-:W-:Y:S01]  /*1b40*/  IMAD R0, R70, c[0x0][0x1e0], RZ ;  /* 0x0000780046007a24 */ /* 0x000fe200078e02ff */
[----:B------:R-:W-:Y:S03]  /*1b50*/  BAR.SYNC.DEFER_BLOCKING 0x0 ;  /* 0x0000000000007b1d */ /* 0x000fe60000010000 */
[----:B------:R-:W-:Y:S05]  /*1b60*/  IMAD R0, R71, c[0x0][0x1e4], R0 ;  /* 0x0000790047007a24 */ /* 0x000fea00078e0200 */
[----:B------:R-:W-:Y:S02]  /*1b70*/  IADD3 R3, R3, R0, RZ ;  /* 0x0000000003037210 */ /* 0x000fe40007ffe0ff */
[----:B---3--:R-:W-:Y:S03]  /*1b80*/  SHF.R.S32.HI R69, RZ, 0x1f, R91 ;  /* 0x0000001fff457819 */ /* 0x008fe6000001145b */
[----:B------:R-:W-:Y:S04]  /*1b90*/  IMAD.WIDE.U32 R2, R91, c[0x0][0x1f0], R2 ;  /* 0x00007c005b027a25 */ /* 0x000fe800078e0002 */
[----:B------:R-:W-:Y:S01]  /*1ba0*/  IMAD R0, R69, c[0x0][0x1f0], RZ ;  /* 0x00007c0045007a24 */ /* 0x000fe200078e02ff */
[----:B------:R-:W-:Y:S03]  /*1bb0*/  IADD3 R2, P1, R2, UR34, RZ ;  /* 0x0000002202027c10 */ /* 0x000fe6000ff3e0ff */
[----:B------:R-:W-:Y:S01]  /*1bc0*/  IMAD R0, R91, c[0x0][0x1f4], R0 ;  /* 0x00007d005b007a24 */ /* 0x000fe200078e0200 */
[C---:B----4-:R-:W-:Y:S04]  /*1bd0*/  LEA R55, P0, R2.reuse, c[0x0][0x1c8], 0x1 ;  /* 0x0000720002377a11 */ /* 0x050fe800078008ff */
[----:B------:R-:W-:Y:S04]  /*1be0*/  IADD3.X R3, R3, UR30, R0, P1, !PT ;  /* 0x0000001e03037c10 */ /* 0x000fe80008ffe400 */
[----:B------:R-:W-:Y:S01]  /*1bf0*/  LEA.HI.X R2, R2, c[0x0][0x1cc], R3, 0x1, P0 ;  /* 0x0000730002027a11 */ /* 0x000fe200000f0c03 */
[----:B-1---5:R-:W-:-:S05]  /*1c00*/  @!P6 BRA `(.L_x_63) ;  /* 0x000026a00000e947 */ /* 0x022fca0003800000 */
[C---:B------:R-:W-:Y:S01]  /*1c10*/  IMAD R13, R102.reuse, UR7, RZ ;  /* 0x00000007660d7c24 */ /* 0x040fe2000f8e02ff */
[----:B------:R-:W-:Y:S01]  /*1c20*/  ISETP.NE.AND P0, PT, RZ, UR4, PT ;  /* 0x00000004ff007c0c */ /* 0x000fe2000bf05270 */
[C---:B------:R-:W-:Y:S01]  /*1c30*/  IMAD R3, R102.reuse, UR26, RZ ;  /* 0x0000001a66037c24 */ /* 0x040fe2000f8e02ff */
[----:B------:R-:W-:Y:S01]  /*1c40*/  SHF.R.S32.HI R0, RZ, 0x1f, R102 ;  /* 0x0000001fff007819 */ /* 0x000fe20000011466 */
[----:B------:R-:W-:Y:S01]  /*1c50*/  IMAD.WIDE.U32 R4, R102, UR6, RZ ;  /* 0x0000000666047c25 */ /* 0x000fe2000f8e00ff */
[----:B------:R-:W-:Y:S03]  /*1c60*/  IADD3 R68, -R72, UR17, RZ ;  /* 0x0000001148447c10 */ /* 0x000fe6000fffe1ff */
[----:B------:R-:W-:Y:S01]  /*1c70*/  IMAD R13, R0, UR6, R13 ;  /* 0x00000006000d7c24 */ /* 0x000fe2000f8e020d */
[----:B------:R-:W-:Y:S01]  /*1c80*/  IMNMX R68, R68, 0x20, PT ;  /* 0x0000002044447817 */ /* 0x000fe20003800200 */
[----:B------:R-:W-:Y:S02]  /*1c90*/  IMAD R3, R0, UR27, R3 ;  /* 0x0000001b00037c24 */ /* 0x000fe4000f8e0203 */
[----:B------:R-:W-:Y:S01]  /*1ca0*/  IMAD.WIDE.U32 R6, R102, UR27, RZ ;  /* 0x0000001b66067c25 */ /* 0x000fe2000f8e00ff */
[----:B------:R-:W-:Y:S04]  /*1cb0*/  IADD3 R0, R5, R13, RZ ;  /* 0x0000000d05007210 */ /* 0x000fe80007ffe0ff */
[----:B------:R-:W-:Y:S01]  /*1cc0*/  IADD3 R3, R7, R3, RZ ;  /* 0x0000000307037210 */ /* 0x000fe20007ffe0ff */
[----:B------:R-:W-:-:S05]  /*1cd0*/  @!P0 BRA `(.L_x_64) ;  /* 0x000012d000008947 */ /* 0x000fca0003800000 */
[----:B------:R-:W-:Y:S01]  /*1ce0*/  ISETP.GE.AND P2, PT, R109, R68, PT ;  /* 0x000000446d00720c */ /* 0x000fe20003f46270 */
[----:B------:R-:W-:Y:S01]  /*1cf0*/  BSSY B0, `(.L_x_65) ;  /* 0x0000026000007945 */ /* 0x000fe20003800000 */
[----:B------:R-:W-:Y:S01]  /*1d00*/  CS2R R18, SRZ ;  /* 0x0000000000127805 */ /* 0x000fe2000001ff00 */
[----:B------:R-:W-:Y:S01]  /*1d10*/  CS2R R26, SRZ ;  /* 0x00000000001a7805 */ /* 0x000fe2000001ff00 */
[----:B------:R-:W-:Y:S01]  /*1d20*/  CS2R R32, SRZ ;  /* 0x0000000000207805 */ /* 0x000fe2000001ff00 */
[----:B------:R-:W-:Y:S01]  /*1d30*/  CS2R R30, SRZ ;  /* 0x00000000001e7805 */ /* 0x000fe2000001ff00 */
[----:B------:R-:W-:Y:S01]  /*1d40*/  CS2R R42, SRZ ;  /* 0x00000000002a7805 */ /* 0x000fe2000001ff00 */
[----:B------:R-:W-:Y:S01]  /*1d50*/  CS2R R46, SRZ ;  /* 0x00000000002e7805 */ /* 0x000fe2000001ff00 */
[----:B------:R-:W-:Y:S01]  /*1d60*/  CS2R R50, SRZ ;  /* 0x0000000000327805 */ /* 0x000fe2000001ff00 */
[----:B------:R-:W-:Y:S04]  /*1d70*/  CS2R R52, SRZ ;  /* 0x0000000000347805 */ /* 0x000fe8000001ff00 */
[----:B------:R-:W-:-:S05]  /*1d80*/  @P2 BRA `(.L_x_66) ;  /* 0x000001c000002947 */ /* 0x000fca0003800000 */
[----:B------:R-:W-:Y:S01]  /*1d90*/  IADD3 R4, P1, R110, R4, RZ ;  /* 0x000000046e047210 */ /* 0x000fe20007f3e0ff */
[----:B------:R-:W-:Y:S01]  /*1da0*/  CS2R R30, SRZ ;  /* 0x00000000001e7805 */ /* 0x000fe2000001ff00 */
[----:B------:R-:W-:Y:S01]  /*1db0*/  IADD3 R6, P0, R112, R6, RZ ;  /* 0x0000000670067210 */ /* 0x000fe20007f1e0ff */
[----:B------:R-:W-:Y:S01]  /*1dc0*/  CS2R R52, SRZ ;  /* 0x0000000000347805 */ /* 0x000fe2000001ff00 */
[----:B------:R-:W-:Y:S01]  /*1dd0*/  CS2R R32, SRZ ;  /* 0x0000000000207805 */ /* 0x000fe2000001ff00 */
[----:B------:R-:W-:Y:S01]  /*1de0*/  IMAD.X R5, R0, 0x1, R73, P1 ;  /* 0x0000000100057824 */ /* 0x000fe200008e0649 */
[----:B------:R-:W-:Y:S01]  /*1df0*/  LEA R20, P1, R4, c[0x0][0x270], 0x1 ;  /* 0x00009c0004147a11 */ /* 0x000fe200078208ff */
[----:B------:R-:W-:Y:S01]  /*1e00*/  IMAD.X R3, R3, 0x1, R74, P0 ;  /* 0x0000000103037824 */ /* 0x000fe200000e064a */
[----:B------:R-:W-:Y:S01]  /*1e10*/  LEA R22, P0, R6, c[0x0][0x288], 0x1 ;  /* 0x0000a20006167a11 */ /* 0x000fe200078008ff */
[----:B------:R-:W-:Y:S01]  /*1e20*/  CS2R R50, SRZ ;  /* 0x0000000000327805 */ /* 0x000fe2000001ff00 */
[----:B------:R-:W-:Y:S01]  /*1e30*/  LEA.HI.X R21, R4, c[0x0][0x274], R5, 0x1, P1 ;  /* 0x00009d0004157a11 */ /* 0x000fe200008f0c05 */
[----:B------:R-:W-:Y:S01]  /*1e40*/  CS2R R26, SRZ ;  /* 0x00000000001a7805 */ /* 0x000fe2000001ff00 */
[----:B------:R-:W-:Y:S01]  /*1e50*/  ISETP.GE.AND P1, PT, R14, c[0x0][0x27c], PT ;  /* 0x00009f000e007a0c */ /* 0x000fe20003f26270 */
[----:B------:R-:W-:Y:S01]  /*1e60*/  CS2R R18, SRZ ;  /* 0x0000000000127805 */ /* 0x000fe2000001ff00 */
[----:B------:R-:W-:Y:S01]  /*1e70*/  LEA.HI.X R23, R6, c[0x0][0x28c], R3, 0x1, P0 ;  /* 0x0000a30006177a11 */ /* 0x000fe200000f0c03 */
[----:B------:R-:W-:Y:S01]  /*1e80*/  CS2R R46, SRZ ;  /* 0x00000000002e7805 */ /* 0x000fe2000001ff00 */
[----:B------:R-:W-:Y:S01]  /*1e90*/  ISETP.GE.AND P0, PT, R9, c[0x0][0x27c], PT ;  /* 0x00009f0009007a0c */ /* 0x000fe20003f06270 */
[----:B------:R-:W-:Y:S08]  /*1ea0*/  CS2R R42, SRZ ;  /* 0x00000000002a7805 */ /* 0x000ff0000001ff00 */
[----:B------:R1:W5:Y:S04]  /*1eb0*/  @!P1 LDG.E.64 R30, [R20.64] ;  /* 0x00000016141e9981 */ /* 0x000368000c1e1b00 */
[----:B------:R1:W5:Y:S01]  /*1ec0*/  @!P1 LDG.E.64 R52, [R22.64] ;  /* 0x0000001616349981 */ /* 0x000362000c1e1b00 */
[----:B------:R-:W-:Y:S03]  /*1ed0*/  ISETP.GE.AND P1, PT, R12, c[0x0][0x27c], PT ;  /* 0x00009f000c007a0c */ /* 0x000fe60003f26270 */
[----:B------:R1:W5:Y:S04]  /*1ee0*/  @!P0 LDG.E.64 R32, [R20.64+0x40] ;  /* 0x0000401614208981 */ /* 0x000368000c1e1b00 */
[----:B------:R1:W5:Y:S01]  /*1ef0*/  @!P0 LDG.E.64 R50, [R22.64+0x40] ;  /* 0x0000401616328981 */ /* 0x000362000c1e1b00 */
[----:B------:R-:W-:Y:S05]  /*1f00*/  ISETP.GE.AND P0, PT, R10, c[0x0][0x27c], PT ;  /* 0x00009f000a007a0c */ /* 0x000fea0003f06270 */
[----:B------:R1:W5:Y:S04]  /*1f10*/  @!P1 LDG.E.64 R26, [R20.64+0x80] ;  /* 0x00008016141a9981 */ /* 0x000368000c1e1b00 */
[----:B------:R1:W5:Y:S04]  /*1f20*/  @!P1 LDG.E.64 R46, [R22.64+0x80] ;  /* 0x00008016162e9981 */ /* 0x000368000c1e1b00 */
[----:B------:R1:W5:Y:S04]  /*1f30*/  @!P0 LDG.E.64 R18, [R20.64+0xc0] ;  /* 0x0000c01614128981 */ /* 0x000368000c1e1b00 */
[----:B------:R1:W5:Y:S02]  /*1f40*/  @!P0 LDG.E.64 R42, [R22.64+0xc0] ;  /* 0x0000c016162a8981 */ /* 0x000364000c1e1b00 */
.L_x_66:
[----:B------:R-:W-:Y:S05]  /*1f50*/  BSYNC B0 ;  /* 0x0000000000007941 */ /* 0x000fea0003800000 */
.L_x_65:
[----:B------:R3:W4:Y:S04]  /*1f60*/  SHFL.IDX PT, R57, R2, RZ, 0x181f ;  /* 0x00181fff02397589 */ /* 0x00072800000e0000 */
[----:B------:R-:W1:Y:S01]  /*1f70*/  SHFL.IDX PT, R55, R55, RZ, 0x181f ;  /* 0x00181fff37377589 */ /* 0x000e6200000e0000 */
[----:B------:R-:W-:-:S05]  /*1f80*/  @P2 BRA `(.L_x_67) ;  /* 0x000024d000002947 */ /* 0x000fca0003800000 */
[----:B------:R-:W-:Y:S01]  /*1f90*/  ISETP.GE.AND P0, PT, R16, c[0x0][0x1d4], PT ;  /* 0x0000750010007a0c */ /* 0x000fe20003f06270 */
[----:B---3-5:R-:W-:Y:S01]  /*1fa0*/  IMAD.MOV.U32 R2, RZ, RZ, R26 ;  /* 0x000000ffff027224 */ /* 0x028fe200078e001a */
[----:B------:R-:W-:Y:S01]  /*1fb0*/  BSSY B0, `(.L_x_68) ;  /* 0x0000052000007945 */ /* 0x000fe20003800000 */
[----:B------:R-:W-:Y:S02]  /*1fc0*/  IMAD.MOV.U32 R0, RZ, RZ, R27 ;  /* 0x000000ffff007224 */ /* 0x000fe400078e001b */
[----:B-1----:R-:W-:Y:S01]  /*1fd0*/  IMAD.MOV.U32 R21, RZ, RZ, R42 ;  /* 0x000000ffff157224 */ /* 0x002fe200078e002a */
[----:B------:R-:W-:Y:S01]  /*1fe0*/  PRMT R8, R2, 0x7610, R8 ;  /* 0x0000761002087816 */ /* 0x000fe20000000008 */
[----:B------:R-:W-:Y:S01]  /*1ff0*/  IMAD.MOV.U32 R20, RZ, RZ, R43 ;  /* 0x000000ffff147224 */ /* 0x000fe200078e002b */
        /* <DEDUP_REMOVED lines=16> */
[----:B------:R-:W-:Y:S02]  /*2100*/  PRMT R44, R22, 0x7610, R44 ;  /* 0x00007610162c7816 */ /* 0x000fe4000000002c */
[----:B------:R-:W-:Y:S02]  /*2110*/  PRMT R49, R21, 0x7610, R49 ;  /* 0x0000761015317816 */ /* 0x000fe40000000031 */
[----:B------:R-:W-:Y:S01]  /*2120*/  PRMT R48, R20, 0x7610, R48 ;  /* 0x0000761014307816 */ /* 0x000fe20000000030 */
[----:B------:R-:W-:-:S05]  /*2130*/  @P0 BRA `(.L_x_69) ;  /* 0x0000039000000947 */ /* 0x000fca0003800000 */
[----:B------:R-:W-:Y:S01]  /*2140*/  ISETP.GE.AND P0, PT, R14, c[0x0][0x27c], PT ;  /* 0x00009f000e007a0c */ /* 0x000fe20003f06270 */
[----:B------:R-:W1:Y:S01]  /*2150*/  LDS.128 R20, [R103+0xc080] ;  /* 0x00c0800067147984 */ /* 0x000e620000000c00 */
[----:B------:R-:W-:Y:S01]  /*2160*/  MOV R28, R30 ;  /* 0x0000001e001c7202 */ /* 0x000fe20000000f00 */
[----:B------:R-:W-:Y:S01]  /*2170*/  IMAD.MOV.U32 R36, RZ, RZ, R52 ;  /* 0x000000ffff247224 */ /* 0x000fe200078e0034 */
[C---:B------:R-:W-:Y:S01]  /*2180*/  LEA R62, P1, R16.reuse, R55, 0x1 ;  /* 0x00000037103e7211 */ /* 0x040fe200078208ff */
[----:B------:R-:W-:Y:S02]  /*2190*/  IMAD.MOV.U32 R25, RZ, RZ, R31 ;  /* 0x000000ffff197224 */ /* 0x000fe400078e001f */
[----:B------:R-:W-:Y:S01]  /*21a0*/  IMAD.MOV.U32 R39, RZ, RZ, R53 ;  /* 0x000000ffff277224 */ /* 0x000fe200078e0035 */
[----:B----4-:R-:W-:Y:S05]  /*21b0*/  LEA.HI.X R63, R16, R57, R17, 0x1, P1 ;  /* 0x00000039103f7211 */ /* 0x010fea00008f0c11 */
[----:B------:R-:W-:Y:S02]  /*21c0*/  @!P0 SHF.R.U64 R35, R52, 0x10, R53 ;  /* 0x0000001034238819 */ /* 0x000fe40000001235 */
[--C-:B------:R-:W-:Y:S02]  /*21d0*/  @!P0 SHF.R.U64 R29, R30, 0x10, R31.reuse ;  /* 0x000000101e1d8819 */ /* 0x100fe4000000121f */
[----:B------:R-:W-:Y:S02]  /*21e0*/  @!P0 SHF.R.U32.HI R30, RZ, 0x10, R31 ;  /* 0x00000010ff1e8819 */ /* 0x000fe4000001161f */
[----:B------:R-:W-:Y:S02]  /*21f0*/  @!P0 PRMT R36, R36, 0x5410, R35 ;  /* 0x0000541024248816 */ /* 0x000fe40000000023 */
[----:B------:R-:W-:Y:S02]  /*2200*/  @!P0 PRMT R28, R28, 0x5410, R29 ;  /* 0x000054101c1c8816 */ /* 0x000fe4000000001d */
[----:B------:R-:W-:Y:S01]  /*2210*/  @!P0 PRMT R25, R25, 0x5410, R30 ;  /* 0x0000541019198816 */ /* 0x000fe2000000001e */
[----:B------:R-:W-:Y:S01]  /*2220*/  @!P0 IMAD.U32 R35, R36, 0x10000, RZ ;  /* 0x0001000024238824 */ /* 0x000fe200078e00ff */
[----:B------:R-:W-:Y:S02]  /*2230*/  @!P0 SHF.R.U32.HI R34, RZ, 0x10, R53 ;  /* 0x00000010ff228819 */ /* 0x000fe40000011635 */
[----:B------:R-:W-:Y:S02]  /*2240*/  @!P0 SHF.L.U32 R29, R28, 0x10, RZ ;  /* 0x000000101c1d8819 */ /* 0x000fe400000006ff */
[----:B------:R-:W-:Y:S02]  /*2250*/  @!P0 LOP3.LUT R36, R36, 0xffff0000, RZ, 0xc0, !PT ;  /* 0xffff000024248812 */ /* 0x000fe400078ec0ff */
[----:B------:R-:W-:Y:S02]  /*2260*/  @!P0 PRMT R39, R39, 0x5410, R34 ;  /* 0x0000541027278816 */ /* 0x000fe40000000022 */
[----:B------:R-:W-:Y:S01]  /*2270*/  @!P0 LOP3.LUT R28, R28, 0xffff0000, RZ, 0xc0, !PT ;  /* 0xffff00001c1c8812 */ /* 0x000fe200078ec0ff */
[C---:B-1----:R-:W-:Y:S01]  /*2280*/  @!P0 IMAD.U32 R34, R20.reuse, 0x10000, RZ ;  /* 0x0001000014228824 */ /* 0x042fe200078e00ff */
[----:B------:R-:W-:Y:S01]  /*2290*/  @!P0 LOP3.LUT R30, R20, 0xffff0000, RZ, 0xc0, !PT ;  /* 0xffff0000141e8812 */ /* 0x000fe200078ec0ff */
[C---:B------:R-:W-:Y:S01]  /*22a0*/  @!P0 IMAD.U32 R37, R21.reuse, 0x10000, RZ ;  /* 0x0001000015258824 */ /* 0x040fe200078e00ff */
[----:B------:R-:W-:Y:S02]  /*22b0*/  @!P0 LOP3.LUT R31, R21, 0xffff0000, RZ, 0xc0, !PT ;  /* 0xffff0000151f8812 */ /* 0x000fe400078ec0ff */
[C---:B------:R-:W-:Y:S01]  /*22c0*/  @!P0 SHF.L.U32 R38, R23.reuse, 0x10, RZ ;  /* 0x0000001017268819 */ /* 0x040fe200000006ff */
[C---:B------:R-:W-:Y:S02]  /*22d0*/  @!P0 FMUL.FTZ R59, R30.reuse, R35 ;  /* 0x000000231e3b8220 */ /* 0x040fe40000410000 */
[-C--:B------:R-:W-:Y:S01]  /*22e0*/  @!P0 FMUL.FTZ R0, R30, R29.reuse ;  /* 0x0000001d1e008220 */ /* 0x080fe20000410000 */
[----:B------:R-:W-:Y:S01]  /*22f0*/  @!P0 LOP3.LUT R30, R23, 0xffff0000, RZ, 0xc0, !PT ;  /* 0xffff0000171e8812 */ /* 0x000fe200078ec0ff */
[----:B------:R-:W-:Y:S02]  /*2300*/  @!P0 FMUL.FTZ R61, R31, R36 ;  /* 0x000000241f3d8220 */ /* 0x000fe40000410000 */
[----:B------:R-:W-:Y:S01]  /*2310*/  @!P0 FFMA.FTZ R59, R34, R29, -R59 ;  /* 0x0000001d223b8223 */ /* 0x000fe2000001083b */
[----:B------:R-:W-:Y:S01]  /*2320*/  @!P0 LOP3.LUT R29, R22, 0xffff0000, RZ, 0xc0, !PT ;  /* 0xffff0000161d8812 */ /* 0x000fe200078ec0ff */
[----:B------:R-:W-:Y:S01]  /*2330*/  @!P0 FFMA.FTZ R0, R35, R34, R0 ;  /* 0x0000002223008223 */ /* 0x000fe20000010000 */
[----:B------:R-:W-:Y:S01]  /*2340*/  @!P0 SHF.L.U32 R34, R39, 0x10, RZ ;  /* 0x0000001027228819 */ /* 0x000fe200000006ff */
[-C--:B------:R-:W-:Y:S01]  /*2350*/  @!P0 FMUL.FTZ R2, R31, R28.reuse ;  /* 0x0000001c1f028220 */ /* 0x080fe20000410000 */
[----:B------:R-:W-:Y:S01]  /*2360*/  @!P0 LOP3.LUT R39, R39, 0xffff0000, RZ, 0xc0, !PT ;  /* 0xffff000027278812 */ /* 0x000fe200078ec0ff */
[----:B------:R-:W-:Y:S01]  /*2370*/  @!P0 FFMA.FTZ R61, R37, R28, -R61 ;  /* 0x0000001c253d8223 */ /* 0x000fe2000001083d */
[----:B------:R-:W-:Y:S01]  /*2380*/  @!P0 F2FP.BF16.PACK_AB R59, R0, R59 ;  /* 0x0000003b003b823e */ /* 0x000fe200000010ff */
[C---:B------:R-:W-:Y:S01]  /*2390*/  @!P0 IMAD.U32 R28, R25.reuse, 0x10000, RZ ;  /* 0x00010000191c8824 */ /* 0x040fe200078e00ff */
[----:B------:R-:W-:Y:S01]  /*23a0*/  @!P0 LOP3.LUT R25, R25, 0xffff0000, RZ, 0xc0, !PT ;  /* 0xffff000019198812 */ /* 0x000fe200078ec0ff */
[----:B------:R-:W-:Y:S02]  /*23b0*/  @!P0 IMAD.U32 R35, R22, 0x10000, RZ ;  /* 0x0001000016238824 */ /* 0x000fe400078e00ff */
[C---:B------:R-:W-:Y:S02]  /*23c0*/  @!P0 FMUL.FTZ R3, R29.reuse, R28 ;  /* 0x0000001c1d038220 */ /* 0x040fe40000410000 */
[----:B------:R-:W-:Y:S02]  /*23d0*/  @!P0 FMUL.FTZ R54, R29, R34 ;  /* 0x000000221d368220 */ /* 0x000fe40000410000 */
[C---:B------:R-:W-:Y:S02]  /*23e0*/  @!P0 FMUL.FTZ R56, R30.reuse, R39 ;  /* 0x000000271e388220 */ /* 0x040fe40000410000 */
[----:B------:R-:W-:Y:S02]  /*23f0*/  @!P0 FMUL.FTZ R4, R30, R25 ;  /* 0x000000191e048220 */ /* 0x000fe40000410000 */
[----:B------:R-:W-:Y:S02]  /*2400*/  @!P0 FFMA.FTZ R2, R36, R37, R2 ;  /* 0x0000002524028223 */ /* 0x000fe40000010002 */
[----:B------:R-:W-:Y:S02]  /*2410*/  @!P0 FFMA.FTZ R3, R34, R35, R3 ;  /* 0x0000002322038223 */ /* 0x000fe40000010003 */
[----:B------:R-:W-:Y:S01]  /*2420*/  @!P0 FFMA.FTZ R54, R35, R28, -R54 ;  /* 0x0000001c23368223 */ /* 0x000fe20000010836 */
[----:B------:R-:W-:Y:S01]  /*2430*/  @!P0 F2FP.BF16.PACK_AB R58, R2, R61 ;  /* 0x0000003d023a823e */ /* 0x000fe200000010ff */
[----:B------:R-:W-:Y:S02]  /*2440*/  @!P0 FFMA.FTZ R56, R38, R25, -R56 ;  /* 0x0000001926388223 */ /* 0x000fe40000010838 */
[----:B------:R-:W-:Y:S01]  /*2450*/  @!P0 FFMA.FTZ R4, R39, R38, R4 ;  /* 0x0000002627048223 */ /* 0x000fe20000010004 */
[----:B------:R-:W-:Y:S01]  /*2460*/  @!P0 F2FP.BF16.PACK_AB R54, R3, R54 ;  /* 0x000000360336823e */ /* 0x000fe200000010ff */
[----:B------:R-:W-:Y:S01]  /*2470*/  @!P0 IMAD.MOV.U32 R20, RZ, RZ, R59 ;  /* 0x000000ffff148224 */ /* 0x000fe200078e003b */
[----:B------:R-:W-:Y:S02]  /*2480*/  @!P0 MOV R21, R58 ;  /* 0x0000003a00158202 */ /* 0x000fe40000000f00 */
[----:B------:R-:W-:Y:S01]  /*2490*/  @!P0 F2FP.BF16.PACK_AB R61, R4, R56 ;  /* 0x00000038043d823e */ /* 0x000fe200000010ff */
[----:B------:R-:W-:Y:S03]  /*24a0*/  @!P0 IMAD.MOV.U32 R22, RZ, RZ, R54 ;  /* 0x000000ffff168224 */ /* 0x000fe600078e0036 */
[----:B------:R-:W-:Y:S05]  /*24b0*/  @!P0 MOV R23, R61 ;  /* 0x0000003d00178202 */ /* 0x000fea0000000f00 */
[----:B------:R1:W-:Y:S02]  /*24c0*/  ST.E.128 [R62.64], R20 ;  /* 0x000000143e007985 */ /* 0x0003e4000c101d16 */
.L_x_69:
[----:B------:R-:W-:Y:S05]  /*24d0*/  BSYNC B0 ;  /* 0x0000000000007941 */ /* 0x000fea0003800000 */
.L_x_68:
[----:B------:R-:W-:Y:S01]  /*24e0*/  ISETP.GE.AND P0, PT, R11, c[0x0][0x1d4], PT ;  /* 0x000075000b007a0c */ /* 0x000fe20003f06270 */
[----:B------:R-:W-:Y:S01]  /*24f0*/  @!UPT UIADD3 URZ, URZ, URZ, URZ ;  /* 0x0000003f3f3ff290 */ /* 0x000fe2000fffe03f */
[----:B------:R-:W-:Y:S11]  /*2500*/  BSSY B0, `(.L_x_70) ;  /* 0x0000037000007945 */ /* 0x000ff60003800000 */
[----:B------:R-:W-:-:S05]  /*2510*/  @P0 BRA `(.L_x_71) ;  /* 0x0000035000000947 */ /* 0x000fca0003800000 */
[----:B------:R-:W-:Y:S01]  /*2520*/  ISETP.GE.AND P0, PT, R9, c[0x0][0x27c], PT ;  /* 0x00009f0009007a0c */ /* 0x000fe20003f06270 */
[----:B-1----:R-:W1:Y:S01]  /*2530*/  LDS.128 R20, [R103+0xd080] ;  /* 0x00d0800067147984 */ /* 0x002e620000000c00 */
[C---:B------:R-:W-:Y:S04]  /*2540*/  LEA R58, P1, R96.reuse, R55, 0x1 ;  /* 0x00000037603a7211 */ /* 0x040fe800078208ff */
[----:B----4-:R-:W-:Y:S07]  /*2550*/  LEA.HI.X R59, R96, R57, R87, 0x1, P1 ;  /* 0x00000039603b7211 */ /* 0x010fee00008f0c57 */
[----:B------:R-:W-:Y:S02]  /*2560*/  @!P0 SHF.R.U64 R30, R50, 0x10, R51 ;  /* 0x00000010321e8819 */ /* 0x000fe40000001233 */
[----:B------:R-:W-:Y:S02]  /*2570*/  @!P0 SHF.R.U64 R25, R32, 0x10, R33 ;  /* 0x0000001020198819 */ /* 0x000fe40000001221 */
[----:B------:R-:W-:Y:S02]  /*2580*/  @!P0 PRMT R49, R49, 0x5410, R30 ;  /* 0x0000541031318816 */ /* 0x000fe4000000001e */
[----:B------:R-:W-:Y:S02]  /*2590*/  @!P0 PRMT R24, R24, 0x5410, R25 ;  /* 0x0000541018188816 */ /* 0x000fe40000000019 */
[C---:B------:R-:W-:Y:S01]  /*25a0*/  @!P0 LOP3.LUT R34, R49.reuse, 0xffff0000, RZ, 0xc0, !PT ;  /* 0xffff000031228812 */ /* 0x040fe200078ec0ff */
[----:B------:R-:W-:Y:S01]  /*25b0*/  @!P0 IMAD.U32 R31, R49, 0x10000, RZ ;  /* 0x00010000311f8824 */ /* 0x000fe200078e00ff */
[----:B------:R-:W-:Y:S01]  /*25c0*/  @!P0 SHF.R.U32.HI R32, RZ, 0x10, R33 ;  /* 0x00000010ff208819 */ /* 0x000fe20000011621 */
[C---:B------:R-:W-:Y:S01]  /*25d0*/  @!P0 IMAD.U32 R25, R24.reuse, 0x10000, RZ ;  /* 0x0001000018198824 */ /* 0x040fe200078e00ff */
[----:B------:R-:W-:Y:S02]  /*25e0*/  @!P0 SHF.R.U32.HI R51, RZ, 0x10, R51 ;  /* 0x00000010ff338819 */ /* 0x000fe40000011633 */
[----:B------:R-:W-:Y:S02]  /*25f0*/  @!P0 LOP3.LUT R24, R24, 0xffff0000, RZ, 0xc0, !PT ;  /* 0xffff000018188812 */ /* 0x000fe400078ec0ff */
[----:B------:R-:W-:Y:S02]  /*2600*/  @!P0 PRMT R13, R13, 0x5410, R32 ;  /* 0x000054100d0d8816 */ /* 0x000fe40000000020 */
[----:B------:R-:W-:Y:S04]  /*2610*/  @!P0 PRMT R48, R48, 0x5410, R51 ;  /* 0x0000541030308816 */ /* 0x000fe80000000033 */
[----:B------:R-:W-:Y:S01]  /*2620*/  @!P0 LOP3.LUT R37, R48, 0xffff0000, RZ, 0xc0, !PT ;  /* 0xffff000030258812 */ /* 0x000fe200078ec0ff */
[C---:B-1----:R-:W-:Y:S01]  /*2630*/  @!P0 IMAD.U32 R30, R20.reuse, 0x10000, RZ ;  /* 0x00010000141e8824 */ /* 0x042fe200078e00ff */
[----:B------:R-:W-:Y:S01]  /*2640*/  @!P0 LOP3.LUT R28, R20, 0xffff0000, RZ, 0xc0, !PT ;  /* 0xffff0000141c8812 */ /* 0x000fe200078ec0ff */
[----:B------:R-:W-:Y:S01]  /*2650*/  @!P0 IMAD.U32 R36, R23, 0x10000, RZ ;  /* 0x0001000017248824 */ /* 0x000fe200078e00ff */
[C---:B------:R-:W-:Y:S02]  /*2660*/  @!P0 LOP3.LUT R29, R21.reuse, 0xffff0000, RZ, 0xc0, !PT ;  /* 0xffff0000151d8812 */ /* 0x040fe400078ec0ff */
[----:B------:R-:W-:Y:S01]  /*2670*/  @!P0 SHF.L.U32 R35, R21, 0x10, RZ ;  /* 0x0000001015238819 */ /* 0x000fe200000006ff */
[C---:B------:R-:W-:Y:S02]  /*2680*/  @!P0 FMUL.FTZ R39, R28.reuse, R31 ;  /* 0x0000001f1c278220 */ /* 0x040fe40000410000 */
[----:B------:R-:W-:Y:S02]  /*2690*/  @!P0 FMUL.FTZ R53, R29, R34 ;  /* 0x000000221d358220 */ /* 0x000fe40000410000 */
[-C--:B------:R-:W-:Y:S01]  /*26a0*/  @!P0 FMUL.FTZ R0, R28, R25.reuse ;  /* 0x000000191c008220 */ /* 0x080fe20000410000 */
[----:B------:R-:W-:Y:S01]  /*26b0*/  @!P0 LOP3.LUT R28, R23, 0xffff0000, RZ, 0xc0, !PT ;  /* 0xffff0000171c8812 */ /* 0x000fe200078ec0ff */
[----:B------:R-:W-:Y:S01]  /*26c0*/  @!P0 FFMA.FTZ R39, R30, R25, -R39 ;  /* 0x000000191e278223 */ /* 0x000fe20000010827 */
[----:B------:R-:W-:Y:S01]  /*26d0*/  @!P0 LOP3.LUT R25, R22, 0xffff0000, RZ, 0xc0, !PT ;  /* 0xffff000016198812 */ /* 0x000fe200078ec0ff */
[-C--:B------:R-:W-:Y:S02]  /*26e0*/  @!P0 FMUL.FTZ R2, R29, R24.reuse ;  /* 0x000000181d028220 */ /* 0x080fe40000410000 */
[----:B------:R-:W-:Y:S01]  /*26f0*/  @!P0 FFMA.FTZ R53, R35, R24, -R53 ;  /* 0x0000001823358223 */ /* 0x000fe20000010835 */
[----:B------:R-:W-:Y:S01]  /*2700*/  @!P0 SHF.L.U32 R24, R13, 0x10, RZ ;  /* 0x000000100d188819 */ /* 0x000fe200000006ff */
[----:B------:R-:W-:Y:S01]  /*2710*/  @!P0 FFMA.FTZ R0, R31, R30, R0 ;  /* 0x0000001e1f008223 */ /* 0x000fe20000010000 */
[----:B------:R-:W-:Y:S01]  /*2720*/  @!P0 LOP3.LUT R13, R13, 0xffff0000, RZ, 0xc0, !PT ;  /* 0xffff00000d0d8812 */ /* 0x000fe200078ec0ff */
[----:B------:R-:W-:Y:S02]  /*2730*/  @!P0 IMAD.U32 R30, R48, 0x10000, RZ ;  /* 0x00010000301e8824 */ /* 0x000fe400078e00ff */
[----:B------:R-:W-:Y:S01]  /*2740*/  @!P0 IMAD.U32 R31, R22, 0x10000, RZ ;  /* 0x00010000161f8824 */ /* 0x000fe200078e00ff */
[----:B------:R-:W-:Y:S01]  /*2750*/  @!P0 F2FP.BF16.PACK_AB R39, R0, R39 ;  /* 0x000000270027823e */ /* 0x000fe200000010ff */
        /* <DEDUP_REMOVED lines=17> */
.L_x_71:
[----:B------:R-:W-:Y:S05]  /*2870*/  BSYNC B0 ;  /* 0x0000000000007941 */ /* 0x000fea0003800000 */
.L_x_70:
        /* <DEDUP_REMOVED lines=57> */
.L_x_73:
[----:B------:R-:W-:Y:S05]  /*2c10*/  BSYNC B0 ;  /* 0x0000000000007941 */ /* 0x000fea0003800000 */
.L_x_72:
[----:B------:R-:W-:Y:S11]  /*2c20*/  ISETP.GE.AND P0, PT, R106, c[0x0][0x1d4], PT ;  /* 0x000075006a007a0c */ /* 0x000ff60003f06270 */
[----:B------:R-:W-:Y:S02]  /*2c30*/  @!UPT UIADD3 URZ, URZ, URZ, URZ ;  /* 0x0000003f3f3ff290 */ /* 0x000fe4000fffe03f */
        /* <DEDUP_REMOVED lines=53> */
[----:B------:R1:W-:Y:S01]  /*2f90*/  ST.E.128 [R36.64], R20 ;  /* 0x0000001424007985 */ /* 0x0003e2000c101d16 */
[----:B------:R-:W-:-:S05]  /*2fa0*/  BRA `(.L_x_67) ;  /* 0x000014b000007947 */ /* 0x000fca0003800000 */
.L_x_64:
        /* <DEDUP_REMOVED lines=17> */
[C---:B------:R-:W-:Y:S01]  /*30c0*/  LEA R6, P1, R4.reuse, c[0x0][0x270], 0x1 ;  /* 0x00009c0004067a11 */ /* 0x040fe200078208ff */
[----:B------:R-:W-:Y:S01]  /*30d0*/  IMAD.X R0, R3, 0x1, R76, P0 ;  /* 0x0000000103007824 */ /* 0x000fe200000e064c */
[C---:B------:R-:W-:Y:S01]  /*30e0*/  LEA R18, P0, R5.reuse, c[0x0][0x288], 0x1 ;  /* 0x0000a20005127a11 */ /* 0x040fe200078008ff */
[----:B------:R-:W-:Y:S01]  /*30f0*/  CS2R R56, SRZ ;  /* 0x0000000000387805 */ /* 0x000fe2000001ff00 */
[----:B------:R-:W-:Y:S02]  /*3100*/  LEA.HI.X R7, R4, c[0x0][0x274], R7, 0x1, P1 ;  /* 0x00009d0004077a11 */ /* 0x000fe400008f0c07 */
[----:B------:R-:W-:Y:S02]  /*3110*/  ISETP.GE.AND P1, PT, R16, c[0x0][0x27c], PT ;  /* 0x00009f0010007a0c */ /* 0x000fe40003f26270 */
[----:B------:R-:W-:Y:S02]  /*3120*/  LEA.HI.X R19, R5, c[0x0][0x28c], R0, 0x1, P0 ;  /* 0x0000a30005137a11 */ /* 0x000fe400000f0c00 */
[----:B------:R-:W-:Y:S09]  /*3130*/  ISETP.GE.AND P0, PT, R11, c[0x0][0x27c], PT ;  /* 0x00009f000b007a0c */ /* 0x000ff20003f06270 */
[----:B------:R1:W5:Y:S04]  /*3140*/  @!P1 LDG.E.128 R32, [R6.64] ;  /* 0x0000001606209981 */ /* 0x000368000c1e1d00 */
[----:B------:R1:W5:Y:S04]  /*3150*/  @!P0 LDG.E.128 R24, [R6.64+0x80] ;  /* 0x0000801606188981 */ /* 0x000368000c1e1d00 */
[----:B------:R1:W5:Y:S04]  /*3160*/  @!P1 LDG.E.128 R40, [R18.64] ;  /* 0x0000001612289981 */ /* 0x000368000c1e1d00 */
[----:B------:R1:W5:Y:S02]  /*3170*/  @!P0 LDG.E.128 R56, [R18.64+0x80] ;  /* 0x0000801612388981 */ /* 0x000364000c1e1d00 */
.L_x_75:
[----:B------:R-:W-:Y:S05]  /*3180*/  BSYNC B0 ;  /* 0x0000000000007941 */ /* 0x000fea0003800000 */
.L_x_74:
[----:B------:R3:W4:Y:S04]  /*3190*/  SHFL.IDX PT, R127, R2, RZ, 0x181f ;  /* 0x00181fff027f7589 */ /* 0x00072800000e0000 */
[----:B------:R3:W1:Y:S01]  /*31a0*/  SHFL.IDX PT, R126, R55, RZ, 0x181f ;  /* 0x00181fff377e7589 */ /* 0x00066200000e0000 */
[----:B------:R-:W-:-:S05]  /*31b0*/  @P2 BRA `(.L_x_67) ;  /* 0x000012a000002947 */ /* 0x000fca0003800000 */
[----:B------:R-:W-:Y:S01]  /*31c0*/  ISETP.GE.AND P0, PT, R16, c[0x0][0x1d4], PT ;  /* 0x0000750010007a0c */ /* 0x000fe20003f06270 */
[----:B-----5:R-:W-:Y:S01]  /*31d0*/  IMAD.MOV.U32 R4, RZ, RZ, R26 ;  /* 0x000000ffff047224 */ /* 0x020fe200078e001a */
[----:B------:R-:W-:Y:S01]  /*31e0*/  IADD3 R129, -R90, c[0x0][0x1d4], RZ ;  /* 0x000075005a817a10 */ /* 0x000fe20007ffe1ff */
[----:B------:R-:W-:Y:S01]  /*31f0*/  IMAD.MOV.U32 R3, RZ, RZ, R27 ;  /* 0x000000ffff037224 */ /* 0x000fe200078e001b */
[----:B------:R-:W-:Y:S01]  /*3200*/  BSSY B0, `(.L_x_76) ;  /* 0x000008e000007945 */ /* 0x000fe20003800000 */
[----:B---3--:R-:W-:Y:S01]  /*3210*/  IMAD.MOV.U32 R2, RZ, RZ, R24 ;  /* 0x000000ffff027224 */ /* 0x008fe200078e0018 */
[----:B------:R-:W-:Y:S01]  /*3220*/  PRMT R28, R4, 0x7610, R28 ;  /* 0x00007610041c7816 */ /* 0x000fe2000000001c */
[----:B------:R-:W-:Y:S01]  /*3230*/  IMAD.MOV.U32 R0, RZ, RZ, R25 ;  /* 0x000000ffff007224 */ /* 0x000fe200078e0019 */
[----:B-1----:R-:W-:Y:S01]  /*3240*/  PRMT R19, R3, 0x7610, R19 ;  /* 0x0000761003137816 */ /* 0x002fe20000000013 */
        /* <DEDUP_REMOVED lines=11> */
[----:B------:R-:W-:Y:S01]  /*3300*/  SEL R131, R90, R129, !P3 ;  /* 0x000000815a837207 */ /* 0x000fe20005800000 */
[----:B------:R-:W1:Y:S01]  /*3310*/  LDS.128 R60, [R89+0xc080] ;  /* 0x00c08000593c7984 */ /* 0x000e620000000c00 */
[----:B------:R-:W-:Y:S01]  /*3320*/  ISETP.GE.AND P0, PT, R16, c[0x0][0x27c], PT ;  /* 0x00009f0010007a0c */ /* 0x000fe20003f06270 */
[----:B------:R-:W-:Y:S01]  /*3330*/  IMAD.MOV.U32 R38, RZ, RZ, R40 ;  /* 0x000000ffff267224 */ /* 0x000fe200078e0028 */
[----:B------:R-:W-:Y:S01]  /*3340*/  SHF.R.S32.HI R78, RZ, 0x1f, R131 ;  /* 0x0000001fff4e7819 */ /* 0x000fe20000011483 */
[----:B------:R-:W-:Y:S01]  /*3350*/  IMAD.MOV.U32 R30, RZ, RZ, R32 ;  /* 0x000000ffff1e7224 */ /* 0x000fe200078e0020 */
[----:B------:R-:W-:Y:S01]  /*3360*/  MOV R45, R41 ;  /* 0x00000029002d7202 */ /* 0x000fe20000000f00 */
[----:B------:R-:W-:Y:S01]  /*3370*/  IMAD.MOV.U32 R29, RZ, RZ, R33 ;  /* 0x000000ffff1d7224 */ /* 0x000fe200078e0021 */
[----:B------:R-:W-:Y:S01]  /*3380*/  LEA.HI R78, R78, R131, RZ, 0x4 ;  /* 0x000000834e4e7211 */ /* 0x000fe200078f20ff */
[----:B------:R-:W-:Y:S01]  /*3390*/  IMAD.MOV.U32 R47, RZ, RZ, R42 ;  /* 0x000000ffff2f7224 */ /* 0x000fe200078e002a */
[----:B------:R-:W-:Y:S02]  /*33a0*/  MOV R53, R43 ;  /* 0x0000002b00357202 */ /* 0x000fe40000000f00 */
[----:B------:R-:W-:Y:S03]  /*33b0*/  LEA.HI.SX32 R131, R78, R93, 0x1c ;  /* 0x0000005d4e837211 */ /* 0x000fe600078fe2ff */
[----:B------:R-:W-:Y:S02]  /*33c0*/  @!P0 SHF.R.U64 R39, R40, 0x10, R41 ;  /* 0x0000001028278819 */ /* 0x000fe40000001229 */
[----:B------:R-:W-:Y:S01]  /*33d0*/  IMAD.SHL.U32 R78, R131, 0x8, RZ ;  /* 0x00000008834e7824 */ /* 0x000fe200078e00ff */
[----:B------:R-:W-:Y:S02]  /*33e0*/  SHF.R.S32.HI R130, RZ, 0x1f, R131 ;  /* 0x0000001fff827819 */ /* 0x000fe40000011483 */
[----:B------:R-:W-:Y:S02]  /*33f0*/  @!P0 PRMT R40, R38, 0x5410, R39 ;  /* 0x0000541026288816 */ /* 0x000fe40000000027 */
[----:B------:R-:W-:Y:S02]  /*3400*/  LEA.HI R130, R130, R131, RZ, 0x3 ;  /* 0x0000008382827211 */ /* 0x000fe400078f18ff */
[----:B------:R-:W-:Y:S02]  /*3410*/  ISETP.GE.AND P1, PT, R78, c[0x0][0x1d4], PT ;  /* 0x000075004e007a0c */ /* 0x000fe40003f26270 */
[----:B------:R-:W-:Y:S01]  /*3420*/  @!P0 SHF.R.U32.HI R44, RZ, 0x10, R41 ;  /* 0x00000010ff2c8819 */ /* 0x000fe20000011629 */
[----:B------:R-:W-:Y:S01]  /*3430*/  IMAD.SHL.U32 R130, R130, 0x100, RZ ;  /* 0x0000010082827824 */ /* 0x000fe200078e00ff */
[----:B------:R-:W-:Y:S02]  /*3440*/  LOP3.LUT R132, R107, 0x38, R78, 0xf8, !PT ;  /* 0x000000386b847812 */ /* 0x000fe400078ef84e */
[--C-:B------:R-:W-:Y:S02]  /*3450*/  @!P0 SHF.R.U64 R42, R42, 0x10, R43.reuse ;  /* 0x000000102a2a8819 */ /* 0x100fe4000000122b */
[----:B------:R-:W-:Y:S02]  /*3460*/  LOP3.LUT R131, R132, R105, RZ, 0x3c, !PT ;  /* 0x0000006984837212 */ /* 0x000fe400078e3cff */
[----:B------:R-:W-:Y:S02]  /*3470*/  LOP3.LUT R130, R130, 0x7ffff800, RZ, 0xc0, !PT ;  /* 0x7ffff80082827812 */ /* 0x000fe400078ec0ff */
[----:B------:R-:W-:Y:S02]  /*3480*/  @!P0 PRMT R45, R45, 0x5410, R44 ;  /* 0x000054102d2d8816 */ /* 0x000fe4000000002c */
[----:B------:R-:W-:Y:S02]  /*3490*/  IADD3 R130, R131, R130, R104 ;  /* 0x0000008283827210 */ /* 0x000fe40007ffe068 */
[----:B------:R-:W-:Y:S01]  /*34a0*/  @!P0 SHF.R.U32.HI R46, RZ, 0x10, R43 ;  /* 0x00000010ff2e8819 */ /* 0x000fe2000001162b */
[C---:B-1----:R-:W-:Y:S01]  /*34b0*/  @!P0 IMAD.U32 R38, R60.reuse, 0x10000, RZ ;  /* 0x000100003c268824 */ /* 0x042fe200078e00ff */
[----:B------:R-:W-:Y:S01]  /*34c0*/  @!P0 LOP3.LUT R41, R60, 0xffff0000, RZ, 0xc0, !PT ;  /* 0xffff00003c298812 */ /* 0x000fe200078ec0ff */
[----:B------:R-:W-:Y:S01]  /*34d0*/  IMAD.SHL.U32 R128, R130, 0x2, RZ ;  /* 0x0000000282807824 */ /* 0x000fe200078e00ff */
[C---:B------:R-:W-:Y:S01]  /*34e0*/  @!P0 LOP3.LUT R44, R61.reuse, 0xffff0000, RZ, 0xc0, !PT ;  /* 0xffff00003d2c8812 */ /* 0x040fe200078ec0ff */
[----:B------:R-:W-:Y:S01]  /*34f0*/  @!P0 IMAD.U32 R43, R61, 0x10000, RZ ;  /* 0x000100003d2b8824 */ /* 0x000fe200078e00ff */
[C---:B------:R-:W-:Y:S01]  /*3500*/  @!P0 LOP3.LUT R49, R62.reuse, 0xffff0000, RZ, 0xc0, !PT ;  /* 0xffff00003e318812 */ /* 0x040fe200078ec0ff */
[----:B------:R-:W-:Y:S01]  /*3510*/  @!P0 IMAD.U32 R48, R62, 0x10000, RZ ;  /* 0x000100003e308824 */ /* 0x000fe200078e00ff */
[----:B------:R-:W1:Y:S01]  /*3520*/  LDS.128 R20, [R128+0xc080] ;  /* 0x00c0800080147984 */ /* 0x000e620000000c00 */
[C---:B------:R-:W-:Y:S01]  /*3530*/  @!P0 IMAD.U32 R51, R63.reuse, 0x10000, RZ ;  /* 0x000100003f338824 */ /* 0x040fe200078e00ff */
[----:B------:R-:W-:Y:S02]  /*3540*/  @!P0 LOP3.LUT R52, R63, 0xffff0000, RZ, 0xc0, !PT ;  /* 0xffff00003f348812 */ /* 0x000fe400078ec0ff */
[C---:B------:R-:W-:Y:S02]  /*3550*/  @!P0 SHF.L.U32 R39, R40.reuse, 0x10, RZ ;  /* 0x0000001028278819 */ /* 0x040fe400000006ff */
[----:B------:R-:W-:Y:S02]  /*3560*/  @!P0 LOP3.LUT R40, R40, 0xffff0000, RZ, 0xc0, !PT ;  /* 0xffff000028288812 */ /* 0x000fe400078ec0ff */
[----:B------:R-:W-:Y:S01]  /*3570*/  @!P0 SHF.R.U64 R31, R32, 0x10, R33 ;  /* 0x00000010201f8819 */ /* 0x000fe20000001221 */
[----:B------:R-:W-:Y:S01]  /*3580*/  IMAD.MOV.U32 R32, RZ, RZ, R35 ;  /* 0x000000ffff207224 */ /* 0x000fe200078e0023 */
[----:B------:R-:W-:Y:S01]  /*3590*/  @!P0 SHF.R.U32.HI R36, RZ, 0x10, R33 ;  /* 0x00000010ff248819 */ /* 0x000fe20000011621 */
[----:B------:R-:W-:Y:S01]  /*35a0*/  IMAD.MOV.U32 R33, RZ, RZ, R34 ;  /* 0x000000ffff217224 */ /* 0x000fe200078e0022 */
[--C-:B------:R-:W-:Y:S02]  /*35b0*/  @!P0 SHF.R.U64 R34, R34, 0x10, R35.reuse ;  /* 0x0000001022228819 */ /* 0x100fe40000001223 */
[----:B------:R-:W-:Y:S02]  /*35c0*/  @!P0 SHF.R.U32.HI R35, RZ, 0x10, R35 ;  /* 0x00000010ff238819 */ /* 0x000fe40000011623 */
[----:B------:R-:W-:Y:S02]  /*35d0*/  @!P0 PRMT R37, R30, 0x5410, R31 ;  /* 0x000054101e258816 */ /* 0x000fe4000000001f */
[----:B------:R-:W-:Y:S02]  /*35e0*/  @!P0 PRMT R30, R33, 0x5410, R34 ;  /* 0x00005410211e8816 */ /* 0x000fe40000000022 */
[----:B------:R-:W-:Y:S01]  /*35f0*/  @!P0 PRMT R31, R29, 0x5410, R36 ;  /* 0x000054101d1f8816 */ /* 0x000fe20000000024 */
[C---:B------:R-:W-:Y:S01]  /*3600*/  @!P0 IMAD.U32 R33, R37.reuse, 0x10000, RZ ;  /* 0x0001000025218824 */ /* 0x040fe200078e00ff */
[----:B------:R-:W-:Y:S02]  /*3610*/  @!P0 PRMT R29, R32, 0x5410, R35 ;  /* 0x00005410201d8816 */ /* 0x000fe40000000023 */
[----:B------:R-:W-:Y:S02]  /*3620*/  @!P0 LOP3.LUT R32, R37, 0xffff0000, RZ, 0xc0, !PT ;  /* 0xffff000025208812 */ /* 0x000fe400078ec0ff */
[----:B------:R-:W-:Y:S02]  /*3630*/  @!P0 PRMT R47, R47, 0x5410, R42 ;  /* 0x000054102f2f8816 */ /* 0x000fe4000000002a */
[C---:B------:R-:W-:Y:S02]  /*3640*/  @!P0 SHF.L.U32 R42, R45.reuse, 0x10, RZ ;  /* 0x000000102d2a8819 */ /* 0x040fe400000006ff */
[----:B------:R-:W-:Y:S02]  /*3650*/  @!P0 LOP3.LUT R45, R45, 0xffff0000, RZ, 0xc0, !PT ;  /* 0xffff00002d2d8812 */ /* 0x000fe400078ec0ff */
[----:B------:R-:W-:Y:S02]  /*3660*/  @!P0 PRMT R53, R53, 0x5410, R46 ;  /* 0x0000541035358816 */ /* 0x000fe4000000002e */
[C---:B------:R-:W-:Y:S02]  /*3670*/  @!P0 SHF.L.U32 R46, R47.reuse, 0x10, RZ ;  /* 0x000000102f2e8819 */ /* 0x040fe400000006ff */
[----:B------:R-:W-:Y:S02]  /*3680*/  @!P0 LOP3.LUT R47, R47, 0xffff0000, RZ, 0xc0, !PT ;  /* 0xffff00002f2f8812 */ /* 0x000fe400078ec0ff */
[C---:B------:R-:W-:Y:S01]  /*3690*/  @!P0 SHF.L.U32 R50, R53.reuse, 0x10, RZ ;  /* 0x0000001035328819 */ /* 0x040fe200000006ff */
[C---:B-1----:R-:W-:Y:S01]  /*36a0*/  @!P0 IMAD.U32 R34, R20.reuse, 0x10000, RZ ;  /* 0x0001000014228824 */ /* 0x042fe200078e00ff */
[----:B------:R-:W-:Y:S02]  /*36b0*/  @!P0 LOP3.LUT R35, R20, 0xffff0000, RZ, 0xc0, !PT ;  /* 0xffff000014238812 */ /* 0x000fe400078ec0ff */
[----:B------:R-:W-:Y:S01]  /*36c0*/  @!P0 LOP3.LUT R53, R53, 0xffff0000, RZ, 0xc0, !PT ;  /* 0xffff000035358812 */ /* 0x000fe200078ec0ff */
[C---:B------:R-:W-:Y:S02]  /*36d0*/  @!P0 FMUL.FTZ R128, R34.reuse, R39 ;  /* 0x0000002722808220 */ /* 0x040fe40000410000 */
[----:B------:R-:W-:Y:S02]  /*36e0*/  @!P0 FMUL.FTZ R131, R35, R40 ;  /* 0x0000002823838220 */ /* 0x000fe40000410000 */
[-C--:B------:R-:W-:Y:S01]  /*36f0*/  @!P0 FMUL.FTZ R0, R34, R33.reuse ;  /* 0x0000002122008220 */ /* 0x080fe20000410000 */
[C---:B------:R-:W-:Y:S01]  /*3700*/  @!P0 LOP3.LUT R34, R21.reuse, 0xffff0000, RZ, 0xc0, !PT ;  /* 0xffff000015228812 */ /* 0x040fe200078ec0ff */
[----:B------:R-:W-:Y:S02]  /*3710*/  @!P0 FFMA.FTZ R128, R38, R33, -R128 ;  /* 0x0000002126808223 */ /* 0x000fe40000010880 */
[----:B------:R-:W-:Y:S02]  /*3720*/  @!P0 IMAD.U32 R33, R21, 0x10000, RZ ;  /* 0x0001000015218824 */ /* 0x000fe400078e00ff */
[-C--:B------:R-:W-:Y:S02]  /*3730*/  @!P0 FMUL.FTZ R2, R35, R32.reuse ;  /* 0x0000002023028220 */ /* 0x080fe40000410000 */
[----:B------:R-:W-:Y:S02]  /*3740*/  @!P0 FFMA.FTZ R131, R41, R32, -R131 ;  /* 0x0000002029838223 */ /* 0x000fe40000010883 */
[C---:B------:R-:W-:Y:S01]  /*3750*/  @!P0 IMAD.U32 R32, R31.reuse, 0x10000, RZ ;  /* 0x000100001f208824 */ /* 0x040fe200078e00ff */
[----:B------:R-:W-:Y:S01]  /*3760*/  @!P0 LOP3.LUT R31, R31, 0xffff0000, RZ, 0xc0, !PT ;  /* 0xffff00001f1f8812 */ /* 0x000fe200078ec0ff */
[----:B------:R-:W-:Y:S01]  /*3770*/  @!P0 FMUL.FTZ R130, R33, R42 ;  /* 0x0000002a21828220 */ /* 0x000fe20000410000 */
[----:B------:R-:W-:Y:S01]  /*3780*/  @!P0 F2FP.BF16.PACK_AB R128, R131, R128 ;  /* 0x000000808380823e */ /* 0x000fe200000010ff */
        /* <DEDUP_REMOVED lines=9> */
[C---:B------:R-:W-:Y:S01]  /*3820*/  @!P0 FMUL.FTZ R132, R32.reuse, R46 ;  /* 0x0000002e20848220 */ /* 0x040fe20000410000 */
[----:B------:R-:W-:Y:S01]  /*3830*/  @!P0 F2FP.BF16.PACK_AB R133, R133, R130 ;  /* 0x000000828585823e */ /* 0x000fe200000010ff */
[----:B------:R-:W-:Y:S02]  /*3840*/  @!P0 FMUL.FTZ R135, R33, R47 ;  /* 0x0000002f21878220 */ /* 0x000fe40000410000 */
[-C--:B------:R-:W-:Y:S01]  /*3850*/  @!P0 FMUL.FTZ R5, R32, R31.reuse ;  /* 0x0000001f20058220 */ /* 0x080fe20000410000 */
[C---:B------:R-:W-:Y:S01]  /*3860*/  @!P0 LOP3.LUT R32, R23.reuse, 0xffff0000, RZ, 0xc0, !PT ;  /* 0xffff000017208812 */ /* 0x040fe200078ec0ff */
[----:B------:R-:W-:Y:S01]  /*3870*/  @!P0 FFMA.FTZ R132, R48, R31, -R132 ;  /* 0x0000001f30848223 */ /* 0x000fe20000010884 */
[----:B------:R-:W-:Y:S01]  /*3880*/  @!P0 MOV R61, R133 ;  /* 0x00000085003d8202 */ /* 0x000fe20000000f00 */
[----:B------:R-:W-:Y:S02]  /*3890*/  @!P0 IMAD.U32 R31, R23, 0x10000, RZ ;  /* 0x00010000171f8824 */ /* 0x000fe400078e00ff */
[----:B------:R-:W-:Y:S02]  /*38a0*/  @!P0 FFMA.FTZ R0, R39, R38, R0 ;  /* 0x0000002627008223 */ /* 0x000fe40000010000 */
[-C--:B------:R-:W-:Y:S02]  /*38b0*/  @!P0 FMUL.FTZ R6, R33, R30.reuse ;  /* 0x0000001e21068220 */ /* 0x080fe40000410000 */
[----:B------:R-:W-:Y:S02]  /*38c0*/  @!P0 FFMA.FTZ R135, R49, R30, -R135 ;  /* 0x0000001e31878223 */ /* 0x000fe40000010887 */
[C---:B------:R-:W-:Y:S01]  /*38d0*/  @!P0 IMAD.U32 R30, R29.reuse, 0x10000, RZ ;  /* 0x000100001d1e8824 */ /* 0x040fe200078e00ff */
[----:B------:R-:W-:Y:S01]  /*38e0*/  @!P0 LOP3.LUT R29, R29, 0xffff0000, RZ, 0xc0, !PT ;  /* 0xffff00001d1d8812 */ /* 0x000fe200078ec0ff */
[----:B------:R-:W-:Y:S01]  /*38f0*/  @!P0 FMUL.FTZ R137, R31, R50 ;  /* 0x000000321f898220 */ /* 0x000fe20000410000 */
[----:B------:R-:W-:Y:S01]  /*3900*/  @!P0 F2FP.BF16.PACK_AB R132, R135, R132 ;  /* 0x000000848784823e */ /* 0x000fe200000010ff */
[----:B------:R-:W-:Y:S02]  /*3910*/  @!P0 FMUL.FTZ R134, R32, R53 ;  /* 0x0000003520868220 */ /* 0x000fe40000410000 */
[----:B------:R-:W-:Y:S02]  /*3920*/  @!P0 FFMA.FTZ R2, R40, R41, R2 ;  /* 0x0000002928028223 */ /* 0x000fe40000010002 */
[----:B------:R-:W-:Y:S02]  /*3930*/  @!P0 FFMA.FTZ R3, R42, R43, R3 ;  /* 0x0000002b2a038223 */ /* 0x000fe40000010003 */
[----:B------:R-:W-:Y:S02]  /*3940*/  @!P0 FFMA.FTZ R137, R51, R30, -R137 ;  /* 0x0000001e33898223 */ /* 0x000fe40000010889 */
[----:B------:R-:W-:Y:S02]  /*3950*/  @!P0 FFMA.FTZ R134, R52, R29, -R134 ;  /* 0x0000001d34868223 */ /* 0x000fe40000010886 */
[----:B------:R-:W-:Y:S02]  /*3960*/  @!P0 FFMA.FTZ R4, R45, R44, R4 ;  /* 0x0000002c2d048223 */ /* 0x000fe40000010004 */
[----:B------:R-:W-:Y:S01]  /*3970*/  @!P0 FMUL.FTZ R7, R31, R30 ;  /* 0x0000001e1f078220 */ /* 0x000fe20000410000 */
[----:B------:R-:W-:Y:S01]  /*3980*/  @!P0 F2FP.BF16.PACK_AB R137, R134, R137 ;  /* 0x000000898689823e */ /* 0x000fe200000010ff */
[----:B------:R-:W-:Y:S01]  /*3990*/  @!P0 FFMA.FTZ R5, R46, R48, R5 ;  /* 0x000000302e058223 */ /* 0x000fe20000010005 */
[----:B------:R-:W-:Y:S01]  /*39a0*/  IADD3 R134, P2, R126, R82, RZ ;  /* 0x000000527e867210 */ /* 0x000fe20007f5e0ff */
[----:B------:R-:W-:Y:S01]  /*39b0*/  @!P0 FMUL.FTZ R8, R32, R29 ;  /* 0x0000001d20088220 */ /* 0x000fe20000410000 */
[----:B------:R-:W-:Y:S01]  /*39c0*/  @!P0 F2FP.BF16.PACK_AB R131, R4, R3 ;  /* 0x000000030483823e */ /* 0x000fe200000010ff */
[----:B------:R-:W-:Y:S01]  /*39d0*/  @!P0 FFMA.FTZ R6, R47, R49, R6 ;  /* 0x000000312f068223 */ /* 0x000fe20000010006 */
[----:B----4-:R-:W-:Y:S01]  /*39e0*/  IADD3.X R135, R127, R80, RZ, P2, !PT ;  /* 0x000000507f877210 */ /* 0x010fe200017fe4ff */
[----:B------:R-:W-:Y:S02]  /*39f0*/  @!P0 FFMA.FTZ R7, R50, R51, R7 ;  /* 0x0000003332078223 */ /* 0x000fe40000010007 */
[----:B------:R-:W-:Y:S01]  /*3a00*/  @!P0 FFMA.FTZ R8, R53, R52, R8 ;  /* 0x0000003435088223 */ /* 0x000fe20000010008 */
[----:B------:R-:W-:Y:S01]  /*3a10*/  @!P0 F2FP.BF16.PACK_AB R130, R6, R5 ;  /* 0x000000050682823e */ /* 0x000fe200000010ff */
[----:B------:R-:W-:Y:S01]  /*3a20*/  @!P0 IMAD.MOV.U32 R60, RZ, RZ, R128 ;  /* 0x000000ffff3c8224 */ /* 0x000fe200078e0080 */
[----:B------:R-:W-:Y:S01]  /*3a30*/  @!P0 F2FP.BF16.PACK_AB R128, R2, R0 ;  /* 0x000000000280823e */ /* 0x000fe200000010ff */
[----:B------:R-:W-:Y:S01]  /*3a40*/  @!P0 IMAD.MOV.U32 R62, RZ, RZ, R132 ;  /* 0x000000ffff3e8224 */ /* 0x000fe200078e0084 */
[----:B------:R-:W-:Y:S01]  /*3a50*/  @!P0 F2FP.BF16.PACK_AB R133, R8, R7 ;  /* 0x000000070885823e */ /* 0x000fe200000010ff */
[----:B------:R-:W-:Y:S01]  /*3a60*/  @!P0 IMAD.MOV.U32 R63, RZ, RZ, R137 ;  /* 0x000000ffff3f8224 */ /* 0x000fe200078e0089 */
[----:B------:R-:W-:Y:S01]  /*3a70*/  @!P0 MOV R22, R130 ;  /* 0x0000008200168202 */ /* 0x000fe20000000f00 */
[----:B------:R-:W-:Y:S03]  /*3a80*/  @!P1 IMAD.WIDE R136, R78, 0x2, R126 ;  /* 0x000000024e889825 */ /* 0x000fe600078e027e */
[----:B------:R1:W-:Y:S01]  /*3a90*/  ST.E.128 [R134.64], R60 ;  /* 0x0000003c86007985 */ /* 0x0003e2000c101d16 */
[----:B------:R-:W-:Y:S02]  /*3aa0*/  @!P0 IMAD.MOV.U32 R20, RZ, RZ, R128 ;  /* 0x000000ffff148224 */ /* 0x000fe400078e0080 */
[----:B------:R-:W-:Y:S02]  /*3ab0*/  @!P0 IMAD.MOV.U32 R21, RZ, RZ, R131 ;  /* 0x000000ffff158224 */ /* 0x000fe400078e0083 */
[----:B------:R-:W-:Y:S05]  /*3ac0*/  @!P0 IMAD.MOV.U32 R23, RZ, RZ, R133 ;  /* 0x000000ffff178224 */ /* 0x000fea00078e0085 */
[----:B------:R1:W-:Y:S02]  /*3ad0*/  @!P1 ST.E.128 [R136.64], R20 ;  /* 0x0000001488009985 */ /* 0x0003e4000c101d16 */
.L_x_77:
[----:B------:R-:W-:Y:S05]  /*3ae0*/  BSYNC B0 ;  /* 0x0000000000007941 */ /* 0x000fea0003800000 */
.L_x_76:
[----:B------:R-:W-:Y:S11]  /*3af0*/  ISETP.GE.AND P0, PT, R11, c[0x0][0x1d4], PT ;  /* 0x000075000b007a0c */ /* 0x000ff60003f06270 */
[----:B------:R-:W-:Y:S02]  /*3b00*/  @!UPT UIADD3 URZ, URZ, URZ, URZ ;  /* 0x0000003f3f3ff290 */ /* 0x000fe4000fffe03f */
[----:B------:R-:W-:-:S05]  /*3b10*/  @P0 BRA `(.L_x_67) ;  /* 0x0000094000000947 */ /* 0x000fca0003800000 */
[----:B------:R-:W-:Y:S01]  /*3b20*/  SEL R52, R90, R129, !P4 ;  /* 0x000000815a347207 */ /* 0x000fe20006000000 */
[----:B------:R-:W3:Y:S01]  /*3b30*/  LDS.128 R48, [R88+0xc080] ;  /* 0x00c0800058307984 */ /* 0x000ee20000000c00 */
[----:B------:R-:W-:Y:S02]  /*3b40*/  ISETP.GE.AND P0, PT, R11, c[0x0][0x27c], PT ;  /* 0x00009f000b007a0c */ /* 0x000fe40003f06270 */
[----:B------:R-:W-:Y:S04]  /*3b50*/  SHF.R.S32.HI R45, RZ, 0x1f, R52 ;  /* 0x0000001fff2d7819 */ /* 0x000fe80000011434 */
[----:B------:R-:W-:Y:S04]  /*3b60*/  LEA.HI R45, R45, R52, RZ, 0x4 ;  /* 0x000000342d2d7211 */ /* 0x000fe800078f20ff */
[----:B------:R-:W-:Y:S03]  /*3b70*/  LEA.HI.SX32 R47, R45, R92, 0x1c ;  /* 0x0000005c2d2f7211 */ /* 0x000fe600078fe2ff */
[----:B------:R-:W-:Y:S02]  /*3b80*/  @!P0 SHF.R.U32.HI R32, RZ, 0x10, R57 ;  /* 0x00000010ff208819 */ /* 0x000fe40000011639 */
[----:B------:R-:W-:Y:S01]  /*3b90*/  IMAD.SHL.U32 R45, R47, 0x8, RZ ;  /* 0x000000082f2d7824 */ /* 0x000fe200078e00ff */
[----:B------:R-:W-:Y:S02]  /*3ba0*/  SHF.R.S32.HI R52, RZ, 0x1f, R47 ;  /* 0x0000001fff347819 */ /* 0x000fe4000001142f */
[----:B------:R-:W-:Y:S02]  /*3bb0*/  @!P0 PRMT R65, R65, 0x5410, R32 ;  /* 0x0000541041418816 */ /* 0x000fe40000000020 */
[----:B------:R-:W-:Y:S02]  /*3bc0*/  LEA.HI R52, R52, R47, RZ, 0x3 ;  /* 0x0000002f34347211 */ /* 0x000fe400078f18ff */
[----:B-1----:R-:W-:Y:S01]  /*3bd0*/  LOP3.LUT R60, R107, 0x38, R45, 0xf8, !PT ;  /* 0x000000386b3c7812 */ /* 0x002fe200078ef82d */
[C---:B------:R-:W-:Y:S01]  /*3be0*/  @!P0 IMAD.U32 R34, R65.reuse, 0x10000, RZ ;  /* 0x0001000041228824 */ /* 0x040fe200078e00ff */
[----:B------:R-:W-:Y:S01]  /*3bf0*/  @!P0 LOP3.LUT R37, R65, 0xffff0000, RZ, 0xc0, !PT ;  /* 0xffff000041258812 */ /* 0x000fe200078ec0ff */
[----:B------:R-:W-:Y:S01]  /*3c00*/  IMAD.SHL.U32 R52, R52, 0x100, RZ ;  /* 0x0000010034347824 */ /* 0x000fe200078e00ff */
[----:B------:R-:W-:Y:S02]  /*3c10*/  LOP3.LUT R53, R60, R105, RZ, 0x3c, !PT ;  /* 0x000000693c357212 */ /* 0x000fe400078e3cff */
[--C-:B------:R-:W-:Y:S02]  /*3c20*/  @!P0 SHF.R.U32.HI R30, RZ, 0x10, R25.reuse ;  /* 0x00000010ff1e8819 */ /* 0x100fe40000011619 */
[----:B------:R-:W-:Y:S02]  /*3c30*/  LOP3.LUT R52, R52, 0x7ffff800, RZ, 0xc0, !PT ;  /* 0x7ffff80034347812 */ /* 0x000fe400078ec0ff */
[----:B------:R-:W-:Y:S02]  /*3c40*/  @!P0 SHF.R.U64 R25, R24, 0x10, R25 ;  /* 0x0000001018198819 */ /* 0x000fe40000001219 */
[----:B------:R-:W-:Y:S02]  /*3c50*/  IADD3 R52, R53, R52, R104 ;  /* 0x0000003435347210 */ /* 0x000fe40007ffe068 */
[----:B------:R-:W-:Y:S02]  /*3c60*/  @!P0 PRMT R18, R18, 0x5410, R25 ;  /* 0x0000541012128816 */ /* 0x000fe40000000019 */
[--C-:B------:R-:W-:Y:S01]  /*3c70*/  @!P0 SHF.R.U32.HI R24, RZ, 0x10, R27.reuse ;  /* 0x00000010ff188819 */ /* 0x100fe2000001161b */
[----:B------:R-:W-:Y:S01]  /*3c80*/  IMAD.SHL.U32 R47, R52, 0x2, RZ ;  /* 0x00000002342f7824 */ /* 0x000fe200078e00ff */
[C---:B---3--:R-:W-:Y:S01]  /*3c90*/  @!P0 LOP3.LUT R36, R49.reuse, 0xffff0000, RZ, 0xc0, !PT ;  /* 0xffff000031248812 */ /* 0x048fe200078ec0ff */
[----:B------:R-:W-:Y:S01]  /*3ca0*/  @!P0 IMAD.U32 R35, R49, 0x10000, RZ ;  /* 0x0001000031238824 */ /* 0x000fe200078e00ff */
[C---:B------:R-:W-:Y:S01]  /*3cb0*/  @!P0 LOP3.LUT R33, R48.reuse, 0xffff0000, RZ, 0xc0, !PT ;  /* 0xffff000030218812 */ /* 0x040fe200078ec0ff */
[----:B------:R-:W-:Y:S01]  /*3cc0*/  @!P0 IMAD.U32 R32, R48, 0x10000, RZ ;  /* 0x0001000030208824 */ /* 0x000fe200078e00ff */
[----:B------:R-:W1:Y:S01]  /*3cd0*/  LDS.128 R20, [R47+0xc080] ;  /* 0x00c080002f147984 */ /* 0x000e620000000c00 */
[C---:B------:R-:W-:Y:S01]  /*3ce0*/  @!P0 IMAD.U32 R39, R50.reuse, 0x10000, RZ ;  /* 0x0001000032278824 */ /* 0x040fe200078e00ff */
[C---:B------:R-:W-:Y:S01]  /*3cf0*/  @!P0 LOP3.LUT R46, R51.reuse, 0xffff0000, RZ, 0xc0, !PT ;  /* 0xffff0000332e8812 */ /* 0x040fe200078ec0ff */
[----:B------:R-:W-:Y:S01]  /*3d00*/  @!P0 IMAD.U32 R44, R51, 0x10000, RZ ;  /* 0x00010000332c8824 */ /* 0x000fe200078e00ff */
[----:B------:R-:W-:Y:S02]  /*3d10*/  @!P0 LOP3.LUT R40, R50, 0xffff0000, RZ, 0xc0, !PT ;  /* 0xffff000032288812 */ /* 0x000fe400078ec0ff */
[----:B------:R-:W-:Y:S02]  /*3d20*/  @!P0 SHF.R.U64 R27, R26, 0x10, R27 ;  /* 0x000000101a1b8819 */ /* 0x000fe4000000121b */
[----:B------:R-:W-:Y:S02]  /*3d30*/  @!P0 PRMT R26, R13, 0x5410, R30 ;  /* 0x000054100d1a8816 */ /* 0x000fe4000000001e */
[----:B------:R-:W-:Y:S02]  /*3d40*/  @!P0 PRMT R13, R19, 0x5410, R24 ;  /* 0x00005410130d8816 */ /* 0x000fe40000000018 */
[C---:B------:R-:W-:Y:S01]  /*3d50*/  @!P0 LOP3.LUT R19, R26.reuse, 0xffff0000, RZ, 0xc0, !PT ;  /* 0xffff00001a138812 */ /* 0x040fe200078ec0ff */
[----:B------:R-:W-:Y:S01]  /*3d60*/  @!P0 IMAD.U32 R24, R26, 0x10000, RZ ;  /* 0x000100001a188824 */ /* 0x000fe200078e00ff */
[----:B------:R-:W-:Y:S02]  /*3d70*/  @!P0 SHF.R.U32.HI R29, RZ, 0x10, R59 ;  /* 0x00000010ff1d8819 */ /* 0x000fe4000001163b */
[----:B------:R-:W-:Y:S02]  /*3d80*/  @!P0 PRMT R28, R28, 0x5410, R27 ;  /* 0x000054101c1c8816 */ /* 0x000fe4000000001b */
[----:B------:R-:W-:Y:S02]  /*3d90*/  @!P0 PRMT R54, R54, 0x5410, R29 ;  /* 0x0000541036368816 */ /* 0x000fe4000000001d */
[----:B------:R-:W-:Y:S01]  /*3da0*/  @!P0 SHF.R.U64 R57, R56, 0x10, R57 ;  /* 0x0000001038398819 */ /* 0x000fe20000001239 */
[----:B------:R-:W-:Y:S01]  /*3db0*/  @!P0 IMAD.U32 R26, R28, 0x10000, RZ ;  /* 0x000100001c1a8824 */ /* 0x000fe200078e00ff */
[C---:B------:R-:W-:Y:S01]  /*3dc0*/  @!P0 LOP3.LUT R43, R54.reuse, 0xffff0000, RZ, 0xc0, !PT ;  /* 0xffff0000362b8812 */ /* 0x040fe200078ec0ff */
[----:B------:R-:W-:Y:S01]  /*3dd0*/  @!P0 IMAD.U32 R42, R54, 0x10000, RZ ;  /* 0x00010000362a8824 */ /* 0x000fe200078e00ff */
[----:B------:R-:W-:Y:S02]  /*3de0*/  @!P0 PRMT R64, R64, 0x5410, R57 ;  /* 0x0000541040408816 */ /* 0x000fe40000000039 */
[----:B------:R-:W-:Y:S02]  /*3df0*/  @!P0 SHF.R.U64 R58, R58, 0x10, R59 ;  /* 0x000000103a3a8819 */ /* 0x000fe4000000123b */
[C---:B------:R-:W-:Y:S01]  /*3e00*/  @!P0 LOP3.LUT R31, R64.reuse, 0xffff0000, RZ, 0xc0, !PT ;  /* 0xffff0000401f8812 */ /* 0x040fe200078ec0ff */
[----:B------:R-:W-:Y:S01]  /*3e10*/  @!P0 IMAD.U32 R29, R64, 0x10000, RZ ;  /* 0x00010000401d8824 */ /* 0x000fe200078e00ff */
[----:B------:R-:W-:Y:S04]  /*3e20*/  @!P0 PRMT R55, R55, 0x5410, R58 ;  /* 0x0000541037378816 */ /* 0x000fe8000000003a */
[C---:B------:R-:W-:Y:S01]  /*3e30*/  @!P0 LOP3.LUT R41, R55.reuse, 0xffff0000, RZ, 0xc0, !PT ;  /* 0xffff000037298812 */ /* 0x040fe200078ec0ff */
[----:B------:R-:W-:Y:S02]  /*3e40*/  @!P0 IMAD.U32 R38, R55, 0x10000, RZ ;  /* 0x0001000037268824 */ /* 0x000fe400078e00ff */
[----:B-1----:R-:W-:Y:S01]  /*3e50*/  @!P0 IMAD.U32 R27, R22, 0x10000, RZ ;  /* 0x00010000161b8824 */ /* 0x002fe200078e00ff */
[C---:B------:R-:W-:Y:S02]  /*3e60*/  @!P0 LOP3.LUT R30, R21.reuse, 0xffff0000, RZ, 0xc0, !PT ;  /* 0xffff0000151e8812 */ /* 0x040fe400078ec0ff */
[----:B------:R-:W-:Y:S01]  /*3e70*/  @!P0 SHF.L.U32 R25, R21, 0x10, RZ ;  /* 0x0000001015198819 */ /* 0x000fe200000006ff */
[----:B------:R-:W-:Y:S02]  /*3e80*/  @!P0 FMUL.FTZ R61, R27, R38 ;  /* 0x000000261b3d8220 */ /* 0x000fe40000410000 */
[----:B------:R-:W-:Y:S02]  /*3e90*/  @!P0 FMUL.FTZ R52, R30, R37 ;  /* 0x000000251e348220 */ /* 0x000fe40000410000 */
[C---:B------:R-:W-:Y:S02]  /*3ea0*/  @!P0 FMUL.FTZ R47, R25.reuse, R34 ;  /* 0x00000022192f8220 */ /* 0x040fe40000410000 */
[-C--:B------:R-:W-:Y:S01]  /*3eb0*/  @!P0 FMUL.FTZ R3, R25, R24.reuse ;  /* 0x0000001819038220 */ /* 0x080fe20000410000 */
[----:B------:R-:W-:Y:S01]  /*3ec0*/  @!P0 LOP3.LUT R25, R20, 0xffff0000, RZ, 0xc0, !PT ;  /* 0xffff000014198812 */ /* 0x000fe200078ec0ff */
[-C--:B------:R-:W-:Y:S02]  /*3ed0*/  @!P0 FMUL.FTZ R4, R30, R19.reuse ;  /* 0x000000131e048220 */ /* 0x080fe40000410000 */
[----:B------:R-:W-:Y:S01]  /*3ee0*/  @!P0 FFMA.FTZ R52, R36, R19, -R52 ;  /* 0x0000001324348223 */ /* 0x000fe20000010834 */
[C---:B------:R-:W-:Y:S01]  /*3ef0*/  @!P0 SHF.L.U32 R19, R18.reuse, 0x10, RZ ;  /* 0x0000001012138819 */ /* 0x040fe200000006ff */
[----:B------:R-:W-:Y:S01]  /*3f00*/  @!P0 FFMA.FTZ R47, R35, R24, -R47 ;  /* 0x00000018232f8223 */ /* 0x000fe2000001082f */
[----:B------:R-:W-:Y:S01]  /*3f10*/  @!P0 LOP3.LUT R18, R18, 0xffff0000, RZ, 0xc0, !PT ;  /* 0xffff000012128812 */ /* 0x000fe200078ec0ff */
[----:B------:R-:W-:Y:S02]  /*3f20*/  @!P0 IMAD.U32 R24, R20, 0x10000, RZ ;  /* 0x0001000014188824 */ /* 0x000fe400078e00ff */
[C---:B------:R-:W-:Y:S01]  /*3f30*/  @!P0 FMUL.FTZ R60, R25.reuse, R31 ;  /* 0x0000001f193c8220 */ /* 0x040fe20000410000 */
[----:B------:R-:W-:Y:S01]  /*3f40*/  @!P0 F2FP.BF16.PACK_AB R47, R52, R47 ;  /* 0x0000002f342f823e */ /* 0x000fe200000010ff */
[----:B------:R-:W-:Y:S01]  /*3f50*/  @!P0 FMUL.FTZ R53, R24, R29 ;  /* 0x0000001d18358220 */ /* 0x000fe20000410000 */
[----:B------:R-:W-:Y:S01]  /*3f60*/  IADD3 R52, P1, R126, R84, RZ ;  /* 0x000000547e347210 */ /* 0x000fe20007f3e0ff */
[-C--:B------:R-:W-:Y:S01]  /*3f70*/  @!P0 FMUL.FTZ R2, R25, R18.reuse ;  /* 0x0000001219028220 */ /* 0x080fe20000410000 */
[----:B------:R-:W-:Y:S01]  /*3f80*/  @!P0 LOP3.LUT R25, R28, 0xffff0000, RZ, 0xc0, !PT ;  /* 0xffff00001c198812 */ /* 0x000fe200078ec0ff */
[----:B------:R-:W-:Y:S01]  /*3f90*/  @!P0 FFMA.FTZ R60, R33, R18, -R60 ;  /* 0x00000012213c8223 */ /* 0x000fe2000001083c */
[C---:B------:R-:W-:Y:S01]  /*3fa0*/  @!P0 LOP3.LUT R18, R23.reuse, 0xffff0000, RZ, 0xc0, !PT ;  /* 0xffff000017128812 */ /* 0x040fe200078ec0ff */
[-C--:B------:R-:W-:Y:S01]  /*3fb0*/  @!P0 FMUL.FTZ R0, R24, R19.reuse ;  /* 0x0000001318008220 */ /* 0x080fe20000410000 */
[----:B------:R-:W-:Y:S01]  /*3fc0*/  @!P0 LOP3.LUT R28, R22, 0xffff0000, RZ, 0xc0, !PT ;  /* 0xffff0000161c8812 */ /* 0x000fe200078ec0ff */
[----:B------:R-:W-:Y:S02]  /*3fd0*/  @!P0 IMAD.U32 R24, R23, 0x10000, RZ ;  /* 0x0001000017188824 */ /* 0x000fe400078e00ff */
[----:B------:R-:W-:Y:S01]  /*3fe0*/  @!P0 FFMA.FTZ R53, R32, R19, -R53 ;  /* 0x0000001320358223 */ /* 0x000fe20000010835 */
[C---:B------:R-:W-:Y:S01]  /*3ff0*/  @!P0 SHF.L.U32 R19, R13.reuse, 0x10, RZ ;  /* 0x000000100d138819 */ /* 0x040fe200000006ff */
[----:B------:R-:W-:Y:S01]  /*4000*/  @!P0 FMUL.FTZ R63, R24, R42 ;  /* 0x0000002a183f8220 */ /* 0x000fe20000410000 */
[----:B------:R-:W-:Y:S01]  /*4010*/  @!P0 LOP3.LUT R13, R13, 0xffff0000, RZ, 0xc0, !PT ;  /* 0xffff00000d0d8812 */ /* 0x000fe200078ec0ff */
[----:B------:R-:W-:Y:S01]  /*4020*/  @!P0 FMUL.FTZ R62, R18, R43 ;  /* 0x0000002b123e8220 */ /* 0x000fe20000410000 */
[----:B------:R-:W-:Y:S01]  /*4030*/  @!P0 F2FP.BF16.PACK_AB R60, R60, R53 ;  /* 0x000000353c3c823e */ /* 0x000fe200000010ff */
[----:B------:R-:W-:Y:S02]  /*4040*/  @!P0 FMUL.FTZ R78, R28, R41 ;  /* 0x000000291c4e8220 */ /* 0x000fe40000410000 */
[----:B------:R-:W-:Y:S01]  /*4050*/  @!P0 FFMA.FTZ R61, R39, R26, -R61 ;  /* 0x0000001a273d8223 */ /* 0x000fe2000001083d */
[----:B------:R-:W-:Y:S01]  /*4060*/  @!P0 MOV R48, R60 ;  /* 0x0000003c00308202 */ /* 0x000fe20000000f00 */
[----:B------:R-:W-:Y:S02]  /*4070*/  @!P0 FFMA.FTZ R63, R44, R19, -R63 ;  /* 0x000000132c3f8223 */ /* 0x000fe4000001083f */
[----:B------:R-:W-:Y:S02]  /*4080*/  @!P0 FFMA.FTZ R62, R46, R13, -R62 ;  /* 0x0000000d2e3e8223 */ /* 0x000fe4000001083e */
[----:B------:R-:W-:Y:S02]  /*4090*/  @!P0 FFMA.FTZ R78, R40, R25, -R78 ;  /* 0x00000019284e8223 */ /* 0x000fe4000001084e */
[----:B----4-:R-:W-:Y:S01]  /*40a0*/  IMAD.X R53, R127, 0x1, R83, P1 ;  /* 0x000000017f357824 */ /* 0x010fe200008e0653 */
[----:B------:R-:W-:Y:S01]  /*40b0*/  @!P0 F2FP.BF16.PACK_AB R62, R62, R63 ;  /* 0x0000003f3e3e823e */ /* 0x000fe200000010ff */
[----:B------:R-:W-:Y:S01]  /*40c0*/  @!P0 IMAD.MOV.U32 R49, RZ, RZ, R47 ;  /* 0x000000ffff318224 */ /* 0x000fe200078e002f */
[----:B------:R-:W-:Y:S01]  /*40d0*/  @!P0 F2FP.BF16.PACK_AB R61, R78, R61 ;  /* 0x0000003d4e3d823e */ /* 0x000fe200000010ff */
[----:B------:R-:W-:Y:S01]  /*40e0*/  @!P0 FFMA.FTZ R0, R29, R32, R0 ;  /* 0x000000201d008223 */ /* 0x000fe20000010000 */
[----:B------:R-:W-:Y:S01]  /*40f0*/  ISETP.GE.AND P1, PT, R45, c[0x0][0x1d4], PT ;  /* 0x000075002d007a0c */ /* 0x000fe20003f26270 */
[----:B------:R-:W-:Y:S02]  /*4100*/  @!P0 IMAD.MOV.U32 R51, RZ, RZ, R62 ;  /* 0x000000ffff338224 */ /* 0x000fe400078e003e */
[----:B------:R-:W-:Y:S02]  /*4110*/  @!P0 IMAD.MOV.U32 R50, RZ, RZ, R61 ;  /* 0x000000ffff328224 */ /* 0x000fe400078e003d */
[----:B------:R-:W-:Y:S02]  /*4120*/  @!P0 FFMA.FTZ R2, R31, R33, R2 ;  /* 0x000000211f028223 */ /* 0x000fe40000010002 */
[----:B------:R-:W-:Y:S01]  /*4130*/  @!P0 FMUL.FTZ R5, R27, R26 ;  /* 0x0000001a1b058220 */ /* 0x000fe20000410000 */
[----:B------:R1:W-:Y:S01]  /*4140*/  ST.E.128 [R52.64], R48 ;  /* 0x0000003034007985 */ /* 0x0003e2000c101d16 */
[----:B------:R-:W-:Y:S01]  /*4150*/  @!P0 FFMA.FTZ R3, R34, R35, R3 ;  /* 0x0000002322038223 */ /* 0x000fe20000010003 */
[----:B------:R-:W-:Y:S01]  /*4160*/  @!P0 F2FP.BF16.PACK_AB R47, R2, R0 ;  /* 0x00000000022f823e */ /* 0x000fe200000010ff */
[----:B------:R-:W-:Y:S02]  /*4170*/  @!P0 FMUL.FTZ R6, R28, R25 ;  /* 0x000000191c068220 */ /* 0x000fe40000410000 */
[----:B------:R-:W-:Y:S02]  /*4180*/  @!P0 FFMA.FTZ R4, R37, R36, R4 ;  /* 0x0000002425048223 */ /* 0x000fe40000010004 */
[----:B------:R-:W-:Y:S02]  /*4190*/  @!P0 FMUL.FTZ R7, R24, R19 ;  /* 0x0000001318078220 */ /* 0x000fe40000410000 */
[----:B------:R-:W-:Y:S02]  /*41a0*/  @!P0 FFMA.FTZ R5, R38, R39, R5 ;  /* 0x0000002726058223 */ /* 0x000fe40000010005 */
[----:B------:R-:W-:Y:S02]  /*41b0*/  @!P0 FMUL.FTZ R8, R18, R13 ;  /* 0x0000000d12088220 */ /* 0x000fe40000410000 */
[----:B------:R-:W-:Y:S02]  /*41c0*/  @!P0 FFMA.FTZ R6, R41, R40, R6 ;  /* 0x0000002829068223 */ /* 0x000fe40000010006 */
[----:B------:R-:W-:Y:S02]  /*41d0*/  @!P0 FFMA.FTZ R7, R42, R44, R7 ;  /* 0x0000002c2a078223 */ /* 0x000fe40000010007 */
[----:B------:R-:W-:Y:S02]  /*41e0*/  @!P0 FFMA.FTZ R8, R43, R46, R8 ;  /* 0x0000002e2b088223 */ /* 0x000fe40000010008 */
[----:B------:R-:W-:Y:S03]  /*41f0*/  @!P0 IMAD.MOV.U32 R20, RZ, RZ, R47 ;  /* 0x000000ffff148224 */ /* 0x000fe600078e002f */
[----:B------:R-:W-:Y:S05]  /*4200*/  @!P0 F2FP.BF16.PACK_AB R60, R8, R7 ;  /* 0x00000007083c823e */ /* 0x000fea00000010ff */
[----:B------:R-:W-:Y:S01]  /*4210*/  @!P0 IMAD.MOV.U32 R23, RZ, RZ, R60 ;  /* 0x000000ffff178224 */ /* 0x000fe200078e003c */
[----:B-1----:R-:W-:Y:S02]  /*4220*/  @!P0 F2FP.BF16.PACK_AB R53, R6, R5 ;  /* 0x000000050635823e */ /* 0x002fe400000010ff */
[----:B------:R-:W-:Y:S03]  /*4230*/  @!P0 F2FP.BF16.PACK_AB R52, R4, R3 ;  /* 0x000000030434823e */ /* 0x000fe600000010ff */
[----:B------:R-:W-:Y:S01]  /*4240*/  @!P0 IMAD.MOV.U32 R22, RZ, RZ, R53 ;  /* 0x000000ffff168224 */ /* 0x000fe200078e0035 */
[----:B------:R-:W-:Y:S01]  /*4250*/  @!P0 MOV R21, R52 ;  /* 0x0000003400158202 */ /* 0x000fe20000000f00 */
[----:B------:R-:W-:-:S05]  /*4260*/  @P1 BRA `(.L_x_67) ;  /* 0x000001f000001947 */ /* 0x000fca0003800000 */
[C---:B------:R-:W-:Y:S04]  /*4270*/  LEA R2, P0, R45.reuse, R126, 0x1 ;  /* 0x0000007e2d027211 */ /* 0x040fe800078008ff */
[----:B------:R-:W-:Y:S05]  /*4280*/  LEA.HI.X.SX32 R3, R45, R127, 0x1, P0 ;  /* 0x0000007f2d037211 */ /* 0x000fea00000f0eff */
[----:B------:R1:W-:Y:S01]  /*4290*/  ST.E.128 [R2.64], R20 ;  /* 0x0000001402007985 */ /* 0x0003e2000c101d16 */
[----:B------:R-:W-:-:S05]  /*42a0*/  BRA `(.L_x_67) ;  /* 0x000001b000007947 */ /* 0x000fca0003800000 */
.L_x_63:
[----:B------:R1:W3:Y:S01]  /*42b0*/  SHFL.IDX PT, R3, R2, RZ, 0x181f ;  /* 0x00181fff02037589 */ /* 0x0002e200000e0000 */
[----:B------:R-:W-:Y:S03]  /*42c0*/  IADD3 R68, -R72, UR17, RZ ;  /* 0x0000001148447c10 */ /* 0x000fe6000fffe1ff */
[----:B------:R-:W4:Y:S01]  /*42d0*/  SHFL.IDX PT, R55, R55, RZ, 0x181f ;  /* 0x00181fff37377589 */ /* 0x000f2200000e0000 */
[----:B------:R-:W-:Y:S04]  /*42e0*/  IMNMX R68, R68, 0x20, PT ;  /* 0x0000002044447817 */ /* 0x000fe80003800200 */
[----:B------:R-:W-:Y:S11]  /*42f0*/  ISETP.GT.AND P0, PT, R68, R109, PT ;  /* 0x0000006d4400720c */ /* 0x000ff60003f04270 */
[----:B------:R-:W-:Y:S02]  /*4300*/  @!UPT UIADD3 URZ, URZ, URZ, URZ ;  /* 0x0000003f3f3ff290 */ /* 0x000fe4000fffe03f */
[----:B------:R-:W-:-:S05]  /*4310*/  @!P0 BRA `(.L_x_67) ;  /* 0x0000014000008947 */ /* 0x000fca0003800000 */
[C---:B------:R-:W-:Y:S02]  /*4320*/  ISETP.GE.AND P0, PT, R16.reuse, c[0x0][0x1d4], PT ;  /* 0x0000750010007a0c */ /* 0x040fe40003f06270 */
[----:B------:R-:W-:Y:S11]  /*4330*/  ISETP.GE.AND P2, PT, R11, c[0x0][0x1d4], PT ;  /* 0x000075000b007a0c */ /* 0x000ff60003f46270 */
[----:B------:R-:W5:Y:S01]  /*4340*/  @!P0 LDS.128 R4, [R103+0xc080] ;  /* 0x00c0800067048984 */ /* 0x000f620000000c00 */
[C---:B----4-:R-:W-:Y:S04]  /*4350*/  @!P0 LEA R30, P1, R16.reuse, R55, 0x1 ;  /* 0x00000037101e8211 */ /* 0x050fe800078208ff */
[----:B---3--:R-:W-:Y:S02]  /*4360*/  @!P0 LEA.HI.X R31, R16, R3, R17, 0x1, P1 ;  /* 0x00000003101f8211 */ /* 0x008fe400008f0c11 */
[----:B------:R-:W-:Y:S03]  /*4370*/  ISETP.GE.AND P1, PT, R108, c[0x0][0x1d4], PT ;  /* 0x000075006c007a0c */ /* 0x000fe60003f26270 */
[----:B-----5:R-:W-:Y:S01]  /*4380*/  @!P0 ST.E.128 [R30.64], R4 ;  /* 0x000000041e008985 */ /* 0x020fe2000c101d16 */
[C---:B------:R-:W-:Y:S03]  /*4390*/  @!P2 LEA R28, P0, R96.reuse, R55, 0x1 ;  /* 0x00000037601ca211 */ /* 0x040fe600078008ff */
[----:B------:R-:W3:Y:S01]  /*43a0*/  @!P2 LDS.128 R24, [R103+0xd080] ;  /* 0x00d080006718a984 */ /* 0x000ee20000000c00 */
[----:B------:R-:W-:Y:S02]  /*43b0*/  @!P2 LEA.HI.X R29, R96, R3, R87, 0x1, P0 ;  /* 0x00000003601da211 */ /* 0x000fe400000f0c57 */
[----:B------:R-:W-:Y:S03]  /*43c0*/  ISETP.GE.AND P0, PT, R106, c[0x0][0x1d4], PT ;  /* 0x000075006a007a0c */ /* 0x000fe60003f06270 */
[----:B---3--:R-:W-:Y:S01]  /*43d0*/  @!P2 ST.E.128 [R28.64], R24 ;  /* 0x000000181c00a985 */ /* 0x008fe2000c101d16 */
[C---:B------:R-:W-:Y:S03]  /*43e0*/  @!P1 LEA R18, P2, R95.reuse, R55, 0x1 ;  /* 0x000000375f129211 */ /* 0x040fe600078408ff */
[----:B------:R-:W3:Y:S01]  /*43f0*/  @!P1 LDS.128 R20, [R103+0xe080] ;  /* 0x00e0800067149984 */ /* 0x000ee20000000c00 */
[----:B------:R-:W-:Y:S05]  /*4400*/  @!P1 LEA.HI.X R19, R95, R3, R86, 0x1, P2 ;  /* 0x000000035f139211 */ /* 0x000fea00010f0c56 */
[----:B---3--:R-:W-:Y:S01]  /*4410*/  @!P1 ST.E.128 [R18.64], R20 ;  /* 0x0000001412009985 */ /* 0x008fe2000c101d16 */
[C---:B-1----:R-:W-:Y:S03]  /*4420*/  @!P0 LEA R2, P1, R94.reuse, R55, 0x1 ;  /* 0x000000375e028211 */ /* 0x042fe600078208ff */
[----:B------:R-:W1:Y:S01]  /*4430*/  @!P0 LDS.128 R4, [R103+0xf080] ;  /* 0x00f0800067048984 */ /* 0x000e620000000c00 */
[----:B------:R-:W-:Y:S05]  /*4440*/  @!P0 LEA.HI.X R3, R94, R3, R85, 0x1, P1 ;  /* 0x000000035e038211 */ /* 0x000fea00008f0c55 */
[----:B-1----:R1:W-:Y:S04]  /*4450*/  @!P0 ST.E.128 [R2.64], R4 ;  /* 0x0000000402008985 */ /* 0x0023e8000c101d16 */
.L_x_67:
[----:B------:R-:W-:Y:S05]  /*4460*/  BSYNC B1 ;  /* 0x0000000000017941 */ /* 0x000fea0003800000 */
.L_x_62:
[----:B------:R-:W-:Y:S01]  /*4470*/  IMAD.IADD R72, R81, 0x1, -R72 ;  /* 0x0000000151487824 */ /* 0x000fe200078e0a48 */
[----:B------:R-:W-:Y:S04]  /*4480*/  BSSY B0, `(.L_x_78) ;  /* 0x000003c000007945 */ /* 0x000fe80003800000 */
[----:B------:R-:W-:Y:S11]  /*4490*/  ISETP.GE.AND P0, PT, R72, 0x1, PT ;  /* 0x000000014800780c */ /* 0x000ff60003f06270 */
[----:B------:R-:W-:Y:S02]  /*44a0*/  @!UPT UIADD3 URZ, URZ, URZ, URZ ;  /* 0x0000003f3f3ff290 */ /* 0x000fe4000fffe03f */
[----:B-1----:R-:W-:Y:S01]  /*44b0*/  @P0 IMAD.WIDE R4, R102, 0x20, R122 ;  /* 0x0000002066040825 */ /* 0x002fe200078e027a */
[----:B------:R-:W-:Y:S03]  /*44c0*/  @P0 ISETP.NE.U32.AND P2, PT, R101, RZ, PT ;  /* 0x000000ff6500020c */ /* 0x000fe60003f45070 */
[----:B------:R-:W-:Y:S02]  /*44d0*/  @P0 IMAD R0, R5, c[0x0][0x258], RZ ;  /* 0x0000960005000a24 */ /* 0x000fe400078e02ff */
[----:B------:R-:W-:Y:S02]  /*44e0*/  @P0 IMAD.MOV.U32 R78, RZ, RZ, R118 ;  /* 0x000000ffff4e0224 */ /* 0x000fe400078e0076 */
[C---:B------:R-:W-:Y:S02]  /*44f0*/  @P0 IMAD R0, R4.reuse, c[0x0][0x25c], R0 ;  /* 0x0000970004000a24 */ /* 0x040fe400078e0200 */
[----:B---3--:R-:W-:Y:S05]  /*4500*/  @P0 IMAD.WIDE.U32 R2, R4, c[0x0][0x258], R78 ;  /* 0x0000960004020a25 */ /* 0x008fea00078e004e */
[C---:B------:R-:W-:Y:S02]  /*4510*/  @P0 LEA R4, P1, R2.reuse, c[0x0][0x250], 0x1 ;  /* 0x0000940002040a11 */ /* 0x040fe400078208ff */
[----:B------:R-:W-:Y:S04]  /*4520*/  @P0 IADD3 R0, R3, R0, RZ ;  /* 0x0000000003000210 */ /* 0x000fe80007ffe0ff */
[----:B------:R-:W-:Y:S01]  /*4530*/  @P0 LEA.HI.X R5, R2, c[0x0][0x254], R0, 0x1, P1 ;  /* 0x0000950002050a11 */ /* 0x000fe200008f0c00 */
[----:B------:R-:W-:Y:S01]  /*4540*/  IMAD R0, R70, c[0x0][0x208], RZ ;  /* 0x0000820046007a24 */ /* 0x000fe200078e02ff */
[----:B------:R-:W-:Y:S01]  /*4550*/  @P0 ISETP.NE.U32.AND P1, PT, R100, RZ, PT ;  /* 0x000000ff6400020c */ /* 0x000fe20003f25070 */
[----:B------:R-:W-:Y:S02]  /*4560*/  IMAD.WIDE.U32 R2, R71, c[0x0][0x208], RZ ;  /* 0x0000820047027a25 */ /* 0x000fe400078e00ff */
[----:B------:R-:W-:Y:S01]  /*4570*/  @!PT LDS RZ, [RZ] ;  /* 0x00000000fffff984 */ /* 0x000fe20000000800 */
[----:B------:R-:W-:Y:S01]  /*4580*/  @!PT LDS RZ, [RZ] ;  /* 0x00000000fffff984 */ /* 0x000fe20000000800 */
[----:B------:R-:W-:Y:S01]  /*4590*/  @!PT LDS RZ, [RZ] ;  /* 0x00000000fffff984 */ /* 0x000fe20000000800 */
[----:B------:R1:W-:Y:S01]  /*45a0*/  @P0 LDGSTS.E.BYPASS.LTC128B.128 [R103+0x8080], [R4.64], P2 ;  /* 0x0808000004670fae */ /* 0x0003e20009101d56 */
[----:B------:R-:W-:Y:S01]  /*45b0*/  @P0 ISETP.NE.U32.AND P2, PT, R99, RZ, PT ;  /* 0x000000ff6300020c */ /* 0x000fe20003f45070 */
[----:B------:R-:W-:Y:S04]  /*45c0*/  IMAD R0, R71, c[0x0][0x20c], R0 ;  /* 0x0000830047007a24 */ /* 0x000fe800078e0200 */
[----:B------:R-:W-:Y:S02]  /*45d0*/  IMAD.IADD R3, R3, 0x1, R0 ;  /* 0x0000000103037824 */ /* 0x000fe400078e0200 */
[----:B------:R-:W-:Y:S02]  /*45e0*/  IMAD R0, R69, c[0x0][0x218], RZ ;  /* 0x0000860045007a24 */ /* 0x000fe400078e02ff */
[----:B------:R1:W-:Y:S01]  /*45f0*/  @P0 LDGSTS.E.BYPASS.LTC128B.128 [R103+0x9080], [R4.64+0x80], P1 ;  /* 0x0908008004670fae */ /* 0x0003e20008901d56 */
[----:B------:R-:W-:Y:S01]  /*4600*/  @P0 ISETP.NE.U32.AND P1, PT, R98, RZ, PT ;  /* 0x000000ff6200020c */ /* 0x000fe20003f25070 */
[C---:B------:R-:W-:Y:S02]  /*4610*/  IMAD.WIDE.U32 R6, R91.reuse, c[0x0][0x218], R2 ;  /* 0x000086005b067a25 */ /* 0x040fe400078e0002 */
[----:B------:R1:W-:Y:S02]  /*4620*/  @P0 LDGSTS.E.BYPASS.LTC128B.128 [R103+0xa080], [R4.64+0x100], P2 ;  /* 0x0a08010004670fae */ /* 0x0003e40009101d56 */
[----:B------:R-:W-:Y:S08]  /*4630*/  IMAD R0, R91, c[0x0][0x21c], R0 ;  /* 0x000087005b007a24 */ /* 0x000ff000078e0200 */
[----:B------:R1:W-:Y:S01]  /*4640*/  @P0 LDGSTS.E.BYPASS.LTC128B.128 [R103+0xb080], [R4.64+0x180], P1 ;  /* 0x0b08018004670fae */ /* 0x0003e20008901d56 */
[----:B------:R-:W-:Y:S03]  /*4650*/  IADD3 R3, P0, R6, UR32, RZ ;  /* 0x0000002006037c10 */ /* 0x000fe6000ff1e0ff */
[----:B------:R-:W0:Y:S01]  /*4660*/  LDGDEPBAR ;  /* 0x00000000000079af */ /* 0x000e220000000000 */
[----:B------:R-:W-:Y:S02]  /*4670*/  IADD3.X R0, R7, UR25, R0, P0, !PT ;  /* 0x0000001907007c10 */ /* 0x000fe400087fe400 */
[C---:B------:R-:W-:Y:S04]  /*4680*/  LEA R2, P0, R3.reuse, c[0x0][0x1f8], 0x1 ;  /* 0x00007e0003027a11 */ /* 0x040fe800078008ff */
[----:B------:R-:W-:Y:S02]  /*4690*/  LEA.HI.X R13, R3, c[0x0][0x1fc], R0, 0x1, P0 ;  /* 0x00007f00030d7a11 */ /* 0x000fe400000f0c00 */
[----:B------:R1:W3:Y:S01]  /*46a0*/  SHFL.IDX PT, R3, R2, RZ, 0x181f ;  /* 0x00181fff02037589 */ /* 0x0002e200000e0000 */
[----:B------:R-:W-:Y:S03]  /*46b0*/  ISETP.GT.AND P0, PT, R68, R109, PT ;  /* 0x0000006d4400720c */ /* 0x000fe60003f04270 */
[----:B------:R-:W4:Y:S01]  /*46c0*/  SHFL.IDX PT, R13, R13, RZ, 0x181f ;  /* 0x00181fff0d0d7589 */ /* 0x000f2200000e0000 */
[----:B------:R-:W-:Y:S04]  /*46d0*/  DEPBAR.LE SB0, 0x0 ;  /* 0x000080000000791a */ /* 0x000fe80000000000 */
[----:B------:R-:W-:Y:S06]  /*46e0*/  BAR.SYNC.DEFER_BLOCKING 0x0 ;  /* 0x0000000000007b1d */ /* 0x000fec0000010000 */
[----:B------:R-:W-:-:S05]  /*46f0*/  @!P0 BRA `(.L_x_79) ;  /* 0x0000014000008947 */ /* 0x000fca0003800000 */
[C---:B-1-3--:R-:W-:Y:S02]  /*4700*/  ISETP.GE.AND P0, PT, R16.reuse, c[0x0][0x1d4], PT ;  /* 0x0000750010007a0c */ /* 0x04afe40003f06270 */
[----:B------:R-:W-:Y:S11]  /*4710*/  ISETP.GE.AND P2, PT, R11, c[0x0][0x1d4], PT ;  /* 0x000075000b007a0c */ /* 0x000ff60003f46270 */
[----:B------:R-:W1:Y:S01]  /*4720*/  @!P0 LDS.128 R4, [R103+0x8080] ;  /* 0x0080800067048984 */ /* 0x000e620000000c00 */
[C---:B-----5:R-:W-:Y:S04]  /*4730*/  @!P0 LEA R30, P1, R16.reuse, R3, 0x1 ;  /* 0x00000003101e8211 */ /* 0x060fe800078208ff */
[----:B----4-:R-:W-:Y:S02]  /*4740*/  @!P0 LEA.HI.X R31, R16, R13, R17, 0x1, P1 ;  /* 0x0000000d101f8211 */ /* 0x010fe400008f0c11 */
[----:B------:R-:W-:Y:S03]  /*4750*/  ISETP.GE.AND P1, PT, R108, c[0x0][0x1d4], PT ;  /* 0x000075006c007a0c */ /* 0x000fe60003f26270 */
[----:B-1----:R-:W-:Y:S01]  /*4760*/  @!P0 ST.E.128 [R30.64], R4 ;  /* 0x000000041e008985 */ /* 0x002fe2000c101d16 */
[C---:B------:R-:W-:Y:S03]  /*4770*/  @!P2 LEA R28, P0, R96.reuse, R3, 0x1 ;  /* 0x00000003601ca211 */ /* 0x040fe600078008ff */
[----:B------:R-:W1:Y:S01]  /*4780*/  @!P2 LDS.128 R24, [R103+0x9080] ;  /* 0x009080006718a984 */ /* 0x000e620000000c00 */
[----:B------:R-:W-:Y:S02]  /*4790*/  @!P2 LEA.HI.X R29, R96, R13, R87, 0x1, P0 ;  /* 0x0000000d601da211 */ /* 0x000fe400000f0c57 */
[----:B------:R-:W-:Y:S03]  /*47a0*/  ISETP.GE.AND P0, PT, R106, c[0x0][0x1d4], PT ;  /* 0x000075006a007a0c */ /* 0x000fe60003f06270 */
[----:B-1----:R-:W-:Y:S01]  /*47b0*/  @!P2 ST.E.128 [R28.64], R24 ;  /* 0x000000181c00a985 */ /* 0x002fe2000c101d16 */
[C---:B------:R-:W-:Y:S03]  /*47c0*/  @!P1 LEA R18, P2, R95.reuse, R3, 0x1 ;  /* 0x000000035f129211 */ /* 0x040fe600078408ff */
[----:B------:R-:W1:Y:S01]  /*47d0*/  @!P1 LDS.128 R20, [R103+0xa080] ;  /* 0x00a0800067149984 */ /* 0x000e620000000c00 */
[----:B------:R-:W-:Y:S05]  /*47e0*/  @!P1 LEA.HI.X R19, R95, R13, R86, 0x1, P2 ;  /* 0x0000000d5f139211 */ /* 0x000fea00010f0c56 */
[----:B-1----:R-:W-:Y:S01]  /*47f0*/  @!P1 ST.E.128 [R18.64], R20 ;  /* 0x0000001412009985 */ /* 0x002fe2000c101d16 */
[C---:B------:R-:W-:Y:S03]  /*4800*/  @!P0 LEA R2, P1, R94.reuse, R3, 0x1 ;  /* 0x000000035e028211 */ /* 0x040fe600078208ff */
[----:B------:R-:W1:Y:S01]  /*4810*/  @!P0 LDS.128 R4, [R103+0xb080] ;  /* 0x00b0800067048984 */ /* 0x000e620000000c00 */
[----:B------:R-:W-:Y:S05]  /*4820*/  @!P0 LEA.HI.X R3, R94, R13, R85, 0x1, P1 ;  /* 0x0000000d5e038211 */ /* 0x000fea00008f0c55 */
[----:B-1----:R1:W-:Y:S04]  /*4830*/  @!P0 ST.E.128 [R2.64], R4 ;  /* 0x0000000402008985 */ /* 0x0023e8000c101d16 */
.L_x_79:
[----:B-1-3--:R-:W-:Y:S05]  /*4840*/  BSYNC B0 ;  /* 0x0000000000007941 */ /* 0x00afea0003800000 */
.L_x_78:
[C---:B------:R-:W-:Y:S02]  /*4850*/  ISETP.GT.AND P0, PT, R102.reuse, UR8, PT ;  /* 0x0000000866007c0c */ /* 0x040fe4000bf04270 */
[----:B------:R-:W-:Y:S11]  /*4860*/  IADD3 R102, R102, -0x1, RZ ;  /* 0xffffffff66667810 */ /* 0x000ff60007ffe0ff */
[----:B------:R-:W-:Y:S01]  /*4870*/  @P0 SHF.R.S32.HI R3, RZ, 0x1f, R102 ;  /* 0x0000001fff030819 */ /* 0x000fe20000011466 */
[----:B------:R-:W-:Y:S01]  /*4880*/  @P0 IMAD.MOV.U32 R4, RZ, RZ, R120 ;  /* 0x000000ffff040224 */ /* 0x000fe200078e0078 */
[----:B------:R-:W-:Y:S01]  /*4890*/  @P0 ISETP.NE.U32.AND P2, PT, R101, RZ, PT ;  /* 0x000000ff6500020c */ /* 0x000fe20003f45070 */
[----:B------:R-:W-:Y:S02]  /*48a0*/  @P0 IMAD.MOV.U32 R5, RZ, RZ, R125 ;  /* 0x000000ffff050224 */ /* 0x000fe400078e007d */
[C---:B------:R-:W-:Y:S02]  /*48b0*/  @P0 IMAD R0, R102.reuse, UR21, RZ ;  /* 0x0000001566000c24 */ /* 0x040fe4000f8e02ff */
[----:B------:R-:W-:Y:S04]  /*48c0*/  @P0 IMAD.WIDE.U32 R4, R102, UR24, R4 ;  /* 0x0000001866040c25 */ /* 0x000fe8000f8e0004 */
[----:B------:R-:W-:Y:S01]  /*48d0*/  @P0 IMAD R0, R3, UR24, R0 ;  /* 0x0000001803000c24 */ /* 0x000fe2000f8e0200 */
[C---:B------:R-:W-:Y:S03]  /*48e0*/  @P0 LEA R6, P1, R4.reuse, c[0x0][0x220], 0x1 ;  /* 0x0000880004060a11 */ /* 0x040fe600078208ff */
[----:B------:R-:W-:Y:S05]  /*48f0*/  @P0 IMAD.IADD R0, R5, 0x1, R0 ;  /* 0x0000000105000824 */ /* 0x000fea00078e0200 */
[----:B------:R-:W-:Y:S02]  /*4900*/  @P0 LEA.HI.X R7, R4, c[0x0][0x224], R0, 0x1, P1 ;  /* 0x0000890004070a11 */ /* 0x000fe400008f0c00 */
[----:B------:R-:W-:Y:S03]  /*4910*/  @P0 ISETP.NE.U32.AND P1, PT, R100, RZ, PT ;  /* 0x000000ff6400020c */ /* 0x000fe60003f25070 */
[----:B------:R-:W-:Y:S01]  /*4920*/  @!PT LDS RZ, [RZ] ;  /* 0x00000000fffff984 */ /* 0x000fe20000000800 */
[----:B------:R-:W-:Y:S01]  /*4930*/  @!PT LDS RZ, [RZ] ;  /* 0x00000000fffff984 */ /* 0x000fe20000000800 */
[----:B------:R-:W-:Y:S01]  /*4940*/  @!PT LDS RZ, [RZ] ;  /* 0x00000000fffff984 */ /* 0x000fe20000000800 */
[----:B------:R1:W-:Y:S01]  /*4950*/  @P0 LDGSTS.E.BYPASS.LTC128B.128 [R103+0xc080], [R6.64], P2 ;  /* 0x0c08000006670fae */ /* 0x0003e20009101d56 */
[----:B------:R-:W-:Y:S09]  /*4960*/  @P0 ISETP.NE.U32.AND P2, PT, R99, RZ, PT ;  /* 0x000000ff6300020c */ /* 0x000ff20003f45070 */
[----:B------:R1:W-:Y:S01]  /*4970*/  @P0 LDGSTS.E.BYPASS.LTC128B.128 [R103+0xd080], [R6.64+0x80], P1 ;  /* 0x0d08008006670fae */ /* 0x0003e20008901d56 */
[----:B------:R-:W-:Y:S03]  /*4980*/  @P0 ISETP.NE.U32.AND P1, PT, R98, RZ, PT ;  /* 0x000000ff6200020c */ /* 0x000fe60003f25070 */
[----:B------:R1:W-:Y:S10]  /*4990*/  @P0 LDGSTS.E.BYPASS.LTC128B.128 [R103+0xe080], [R6.64+0x100], P2 ;  /* 0x0e08010006670fae */ /* 0x0003f40009101d56 */
[----:B------:R1:W-:Y:S04]  /*49a0*/  @P0 LDGSTS.E.BYPASS.LTC128B.128 [R103+0xf080], [R6.64+0x180], P1 ;  /* 0x0f08018006670fae */ /* 0x0003e80008901d56 */
[----:B------:R-:W0:Y:S01]  /*49b0*/  LDGDEPBAR ;  /* 0x00000000000079af */ /* 0x000e220000000000 */
[----:B------:R-:W-:-:S05]  /*49c0*/  @P0 BRA `(.L_x_80) ;  /* 0xffffd03000000947 */ /* 0x000fca000383ffff */
[----:B------:R-:W-:Y:S06]  /*49d0*/  BAR.SYNC.DEFER_BLOCKING 0x0 ;  /* 0x0000000000007b1d */ /* 0x000fec0000010000 */
.L_x_59:
[----:B-1----:R-:W-:Y:S01]  /*49e0*/  UISETP.GE.AND UP0, UPT, UR11, 0x1, UPT ;  /* 0x000000010b00788c */ /* 0x002fe2000bf06270 */
[----:B------:R-:W-:Y:S01]  /*49f0*/  PLOP3.LUT P2, PT, PT, PT, PT, 0x80, 0x0 ;  /* 0x000000000000781c */ /* 0x000fe20003f4f070 */
[----:B------:R-:W-:Y:S01]  /*4a00*/  CS2R R134, SRZ ;  /* 0x0000000000867805 */ /* 0x000fe2000001ff00 */
[----:B------:R-:W-:Y:S01]  /*4a10*/  CS2R R132, SRZ ;  /* 0x0000000000847805 */ /* 0x000fe2000001ff00 */
[----:B------:R-:W-:Y:S01]  /*4a20*/  CS2R R138, SRZ ;  /* 0x00000000008a7805 */ /* 0x000fe2000001ff00 */
[----:B------:R-:W-:Y:S01]  /*4a30*/  CS2R R136, SRZ ;  /* 0x0000000000887805 */ /* 0x000fe2000001ff00 */
[----:B------:R-:W-:Y:S01]  /*4a40*/  PLOP3.LUT P0, PT, PT, PT, UP0, 0x80, 0x0 ;  /* 0x000000000000781c */ /* 0x000fe20003f0f008 */
[----:B------:R-:W-:Y:S01]  /*4a50*/  CS2R R130, SRZ ;  /* 0x0000000000827805 */ /* 0x000fe2000001ff00 */
[----:B------:R-:W-:Y:S01]  /*4a60*/  CS2R R128, SRZ ;  /* 0x0000000000807805 */ /* 0x000fe2000001ff00 */
[----:B----4-:R-:W-:Y:S01]  /*4a70*/  CS2R R126, SRZ ;  /* 0x00000000007e7805 */ /* 0x010fe2000001ff00 */
        /* <DEDUP_REMOVED lines=26> */
[----:B-----5:R-:W-:Y:S01]  /*4c20*/  CS2R R76, SRZ ;  /* 0x00000000004c7805 */ /* 0x020fe2000001ff00 */
[----:B------:R-:W-:Y:S01]  /*4c30*/  CS2R R74, SRZ ;  /* 0x00000000004a7805 */ /* 0x000fe2000001ff00 */
[----:B------:R-:W-:Y:S01]  /*4c40*/  CS2R R72, SRZ ;  /* 0x0000000000487805 */ /* 0x000fe2000001ff00 */
[----:B------:R-:W-:Y:S01]  /*4c50*/  CS2R R70, SRZ ;  /* 0x0000000000467805 */ /* 0x000fe2000001ff00 */
[----:B------:R-:W-:Y:S01]  /*4c60*/  CS2R R68, SRZ ;  /* 0x0000000000447805 */ /* 0x000fe2000001ff00 */
[----:B------:R-:W-:Y:S01]  /*4c70*/  CS2R R6, SRZ ;  /* 0x0000000000067805 */ /* 0x000fe2000001ff00 */
[----:B------:R-:W-:Y:S01]  /*4c80*/  IMAD.MOV.U32 R4, RZ, RZ, RZ ;  /* 0x000000ffff047224 */ /* 0x000fe200078e00ff */
        /* <DEDUP_REMOVED lines=26> */
[----:B------:R-:W-:Y:S05]  /*4e30*/  @!P0 BRA `(.L_x_81) ;  /* 0x0000c5e000008947 */ /* 0x000fea0003800000 */
[----:B------:R-:W-:Y:S02]  /*4e40*/  ULDC.64 UR4, c[0x0][0x340] ;  /* 0x0000d00000047ab9 */ /* 0x000fe40000000a00 */
[----:B------:R-:W-:-:S02]  /*4e50*/  UISETP.NE.U32.AND UP1, UPT, URZ, UR4, UPT ;  /* 0x000000043f00728c */ /* 0x000fc4000bf25070 */
[----:B------:R-:W-:Y:S02]  /*4e60*/  ULDC.64 UR6, c[0x0][0x340] ;  /* 0x0000d00000067ab9 */ /* 0x000fe40000000a00 */
[----:B------:R-:W-:-:S06]  /*4e70*/  UISETP.NE.AND.EX UP1, UPT, URZ, UR5, UPT, UP1 ;  /* 0x000000053f00728c */ /* 0x000fcc000bf25310 */
[----:B------:R-:W-:-:S05]  /*4e80*/  PLOP3.LUT P1, PT, PT, PT, UP1, 0x80, 0x0 ;  /* 0x000000000000781c */ /* 0x000fca0003f2f018 */
[----:B------:R-:W-:Y:S02]  /*4e90*/  @UP1 UMOV UR4, 0x4 ;  /* 0x0000000400041882 */ /* 0x000fe40000000000 */
[----:B------:R-:W-:-:S06]  /*4ea0*/  @UP1 UIMAD.WIDE UR4, UR20, UR4, UR6 ;  /* 0x00000004140412a5 */ /* 0x000fcc000f8e0206 */
[----:B------:R-:W-:Y:S02]  /*4eb0*/  IMAD.U32 R2, RZ, RZ, UR4 ;  /* 0x00000004ff027e24 */ /* 0x000fe4000f8e00ff */
[----:B------:R-:W-:Y:S01]  /*4ec0*/  IMAD.U32 R3, RZ, RZ, UR5 ;  /* 0x00000005ff037e24 */ /* 0x000fe2000f8e00ff */
[----:B------:R-:W1:Y:S01]  /*4ed0*/  S2R R9, SR_CTAID.X ;  /* 0x0000000000097919 */ /* 0x000e620000002500 */
[----:B------:R-:W-:Y:S02]  /*4ee0*/  USHF.R.S32.HI UR6, URZ, 0x1f, UR16 ;  /* 0x0000001f3f067899 */ /* 0x000fe40008011410 */
[----:B------:R-:W-:Y:S01]  /*4ef0*/  ULDC.64 UR4, c[0x0][0x178] ;  /* 0x00005e0000047ab9 */ /* 0x000fe20000000a00 */
[----:B------:R3:W4:Y:S01]  /*4f00*/  @P1 LDG.E R0, [R2.64] ;  /* 0x0000001602001981 */ /* 0x000722000c1e1900 */
[----:B------:R-:W-:Y:S01]  /*4f10*/  UIMAD UR6, UR6, UR4, URZ ;  /* 0x00000004060672a4 */ /* 0x000fe2000f8e023f */
[----:B------:R-:W-:Y:S01]  /*4f20*/  IMAD.MOV.U32 R4, RZ, RZ, c[0x0][0x2c4] ;  /* 0x0000b100ff047624 */ /* 0x000fe200078e00ff */
[----:B------:R-:W-:Y:S01]  /*4f30*/  UIMAD.WIDE.U32 UR24, UR16, UR4, URZ ;  /* 0x00000004101872a5 */ /* 0x000fe2000f8e003f */
[----:B------:R-:W-:Y:S01]  /*4f40*/  BSSY B0, `(.L_x_82) ;  /* 0x000006a000007945 */ /* 0x000fe20003800000 */
[----:B------:R-:W-:-:S02]  /*4f50*/  UIMAD UR16, UR16, UR5, UR6 ;  /* 0x00000005101072a4 */ /* 0x000fc4000f8e0206 */
[----:B------:R-:W-:Y:S01]  /*4f60*/  ISETP.NE.AND P0, PT, R4, 0x1, PT ;  /* 0x000000010400780c */ /* 0x000fe20003f05270 */
[----:B------:R-:W-:Y:S02]  /*4f70*/  ULDC.64 UR6, c[0x0][0x348] ;  /* 0x0000d20000067ab9 */ /* 0x000fe40000000a00 */
[----:B------:R-:W-:Y:S02]  /*4f80*/  UISETP.NE.U32.AND UP0, UPT, URZ, UR6, UPT ;  /* 0x000000063f00728c */ /* 0x000fe4000bf05070 */
[----:B------:R-:W-:Y:S02]  /*4f90*/  ULDC.64 UR4, c[0x0][0x1b8] ;  /* 0x00006e0000047ab9 */ /* 0x000fe40000000a00 */
[----:B------:R-:W-:Y:S02]  /*4fa0*/  UISETP.NE.AND.EX UP0, UPT, URZ, UR7, UPT, UP0 ;  /* 0x000000073f00728c */ /* 0x000fe4000bf05300 */
[----:B------:R-:W-:Y:S02]  /*4fb0*/  UIADD3 UR17, UR25, UR16, URZ ;  /* 0x0000001019117290 */ /* 0x000fe4000fffe03f */
[----:B------:R-:W-:-:S02]  /*4fc0*/  UIMAD UR6, UR12, UR4, URZ ;  /* 0x000000040c0672a4 */ /* 0x000fc4000f8e023f */
[----:B------:R-:W-:Y:S02]  /*4fd0*/  USHF.R.S32.HI UR7, URZ, 0x1f, UR20 ;  /* 0x0000001f3f077899 */ /* 0x000fe40008011414 */
[----:B------:R-:W-:Y:S02]  /*4fe0*/  UMOV UR16, UR24 ;  /* 0x0000001800107c82 */ /* 0x000fe40008000000 */
[----:B------:R-:W-:Y:S01]  /*4ff0*/  UIMAD UR6, UR13, UR5, UR6 ;  /* 0x000000050d0672a4 */ /* 0x000fe2000f8e0206 */
[----:B---3--:R-:W-:Y:S01]  /*5000*/  SHF.R.S32.HI R3, RZ, 0x1f, R66 ;  /* 0x0000001fff037819 */ /* 0x008fe20000011442 */
[----:B------:R-:W-:Y:S02]  /*5010*/  UIMAD.WIDE.U32 UR16, UR13, UR4, UR16 ;  /* 0x000000040d1072a5 */ /* 0x000fe4000f8e0010 */
[----:B------:R-:W-:Y:S01]  /*5020*/  USEL UR7, UR7, URZ, !UP0 ;  /* 0x0000003f07077287 */ /* 0x000fe2000c000000 */
[CC--:B------:R-:W-:Y:S01]  /*5030*/  LEA.HI R17, R3.reuse, R66.reuse, RZ, 0x3 ;  /* 0x0000004203117211 */ /* 0x0c0fe200078f18ff */
[----:B------:R-:W-:Y:S01]  /*5040*/  ULDC.64 UR4, c[0x0][0x1c0] ;  /* 0x0000700000047ab9 */ /* 0x000fe20000000a00 */
[-C--:B------:R-:W-:Y:S01]  /*5050*/  LEA.HI R22, R3, R66.reuse, RZ, 0x4 ;  /* 0x0000004203167211 */ /* 0x080fe200078f20ff */
[----:B------:R-:W-:Y:S01]  /*5060*/  USEL UR8, UR20, URZ, !UP0 ;  /* 0x0000003f14087287 */ /* 0x000fe2000c000000 */
[----:B------:R-:W-:Y:S01]  /*5070*/  LOP3.LUT R5, R17, 0xfffffff8, RZ, 0xc0, !PT ;  /* 0xfffffff811057812 */ /* 0x000fe200078ec0ff */
[----:B------:R-:W-:Y:S01]  /*5080*/  UIMAD UR7, UR7, UR4, URZ ;  /* 0x00000004070772a4 */ /* 0x000fe2000f8e023f */
[----:B------:R-:W-:Y:S01]  /*5090*/  SHF.R.S32.HI R17, RZ, 0x3, R17 ;  /* 0x00000003ff117819 */ /* 0x000fe20000011411 */
[----:B------:R-:W-:Y:S01]  /*50a0*/  UIADD3 UR17, UR17, UR6, URZ ;  /* 0x0000000611117290 */ /* 0x000fe2000fffe03f */
[----:B------:R-:W-:Y:S01]  /*50b0*/  LEA.HI R40, R3, R66, RZ, 0x6 ;  /* 0x0000004203287211 */ /* 0x000fe200078f30ff */
[----:B------:R-:W-:Y:S01]  /*50c0*/  IMAD.IADD R2, R66, 0x1, -R5 ;  /* 0x0000000142027824 */ /* 0x000fe200078e0a05 */
[----:B------:R-:W-:Y:S01]  /*50d0*/  UIMAD UR5, UR8, UR5, UR7 ;  /* 0x00000005080572a4 */ /* 0x000fe2000f8e0207 */
[----:B------:R-:W-:Y:S01]  /*50e0*/  IMAD.SHL.U32 R43, R17, 0x40, RZ ;  /* 0x00000040112b7824 */ /* 0x000fe200078e00ff */
[----:B------:R-:W-:Y:S01]  /*50f0*/  UIMAD.WIDE.U32 UR16, UR8, UR4, UR16 ;  /* 0x00000004081072a5 */ /* 0x000fe2000f8e0010 */
[----:B------:R-:W-:-:S02]  /*5100*/  IMAD R220, R2, 0x20, R17 ;  /* 0x0000002002dc7824 */ /* 0x000fc400078e0211 */
[----:B------:R-:W-:Y:S01]  /*5110*/  ULDC UR4, c[0x0][0x2c4] ;  /* 0x0000b10000047ab9 */ /* 0x000fe20000000800 */
[----:B------:R-:W-:Y:S01]  /*5120*/  IMAD.SHL.U32 R150, R2, 0x8, RZ ;  /* 0x0000000802967824 */ /* 0x000fe200078e00ff */
[----:B------:R-:W-:Y:S01]  /*5130*/  UIADD3 UR5, UR17, UR5, URZ ;  /* 0x0000000511057290 */ /* 0x000fe2000fffe03f */
[----:B-1----:R-:W-:Y:S01]  /*5140*/  IMAD R7, R9, 0x80, R220 ;  /* 0x0000008009077824 */ /* 0x002fe200078e02dc */
[----:B--2---:R-:W-:Y:S01]  /*5150*/  UIMAD UR19, UR19, UR4, URZ ;  /* 0x00000004131372a4 */ /* 0x004fe2000f8e023f */
[----:B------:R-:W-:Y:S01]  /*5160*/  IMAD.U32 R11, RZ, RZ, UR17 ;  /* 0x00000011ff0b7e24 */ /* 0x000fe2000f8e00ff */
[----:B------:R-:W-:Y:S01]  /*5170*/  LOP3.LUT R43, R43, 0x1c0, RZ, 0xc0, !PT ;  /* 0x000001c02b2b7812 */ /* 0x000fe200078ec0ff */
[----:B------:R-:W-:Y:S01]  /*5180*/  @P0 IMAD.HI.U32 R4, R7, c[0x0][0x2c8], RZ ;  /* 0x0000b20007040a27 */ /* 0x000fe200078e00ff */
[C---:B------:R-:W-:Y:S02]  /*5190*/  IADD3 R21, R150.reuse, 0x40, RZ ;  /* 0x0000004096157810 */ /* 0x040fe40007ffe0ff */
[C---:B------:R-:W-:Y:S01]  /*51a0*/  IADD3 R20, R150.reuse, 0x80, RZ ;  /* 0x0000008096147810 */ /* 0x040fe20007ffe0ff */
[----:B------:R-:W-:Y:S01]  /*51b0*/  IMAD.MOV.U32 R12, RZ, RZ, R7 ;  /* 0x000000ffff0c7224 */ /* 0x000fe200078e0007 */
[----:B------:R-:W-:Y:S01]  /*51c0*/  @P0 SHF.R.U32.HI R12, RZ, c[0x0][0x2cc], R4 ;  /* 0x0000b300ff0c0a19 */ /* 0x000fe20000011604 */
[----:B------:R-:W-:Y:S01]  /*51d0*/  IMAD.U32 R10, RZ, RZ, UR16 ;  /* 0x00000010ff0a7e24 */ /* 0x000fe2000f8e00ff */
[----:B------:R-:W-:Y:S01]  /*51e0*/  SHF.R.U32.HI R41, RZ, 0x3, R43 ;  /* 0x00000003ff297819 */ /* 0x000fe2000001162b */
[----:B------:R-:W-:Y:S01]  /*51f0*/  IMAD.U32 R11, RZ, RZ, UR5 ;  /* 0x00000005ff0b7e24 */ /* 0x000fe2000f8e00ff */
[--C-:B------:R-:W-:Y:S01]  /*5200*/  SHF.R.S32.HI R5, RZ, 0x1f, R12.reuse ;  /* 0x0000001fff057819 */ /* 0x100fe2000001140c */
[----:B------:R-:W-:Y:S01]  /*5210*/  IMAD.MOV R6, RZ, RZ, -R12 ;  /* 0x000000ffff067224 */ /* 0x000fe200078e0a0c */
[----:B------:R-:W-:Y:S01]  /*5220*/  ISETP.GE.AND P3, PT, R150, c[0x0][0x198], PT ;  /* 0x0000660096007a0c */ /* 0x000fe20003f66270 */
[----:B------:R-:W-:Y:S01]  /*5230*/  IMAD R9, R9, 0x80, R17 ;  /* 0x0000008009097824 */ /* 0x000fe200078e0211 */
[----:B------:R-:W-:Y:S01]  /*5240*/  ISETP.GE.AND P4, PT, R21, c[0x0][0x198], PT ;  /* 0x0000660015007a0c */ /* 0x000fe20003f86270 */
[----:B------:R-:W-:Y:S01]  /*5250*/  IMAD R5, R5, c[0x0][0x1b0], RZ ;  /* 0x00006c0005057a24 */ /* 0x000fe200078e02ff */
[----:B------:R-:W-:Y:S01]  /*5260*/  ISETP.GE.AND P6, PT, R20, c[0x0][0x198], PT ;  /* 0x0000660014007a0c */ /* 0x000fe20003fc6270 */
[----:B------:R-:W-:Y:S01]  /*5270*/  IMAD R6, R6, c[0x0][0x2c4], R7 ;  /* 0x0000b10006067a24 */ /* 0x000fe200078e0207 */
[----:B------:R-:W-:Y:S01]  /*5280*/  LOP3.LUT R7, R22, 0xfffffff0, RZ, 0xc0, !PT ;  /* 0xfffffff016077812 */ /* 0x000fe200078ec0ff */
[----:B------:R-:W-:-:S02]  /*5290*/  IMAD R5, R12, c[0x0][0x1b4], R5 ;  /* 0x00006d000c057a24 */ /* 0x000fc400078e0205 */
[----:B------:R-:W-:Y:S01]  /*52a0*/  IMAD.WIDE.U32 R12, R12, c[0x0][0x1b0], R10 ;  /* 0x00006c000c0c7a25 */ /* 0x000fe200078e000a */
[----:B------:R-:W-:-:S03]  /*52b0*/  SHF.R.S32.HI R11, RZ, 0x1f, R6 ;  /* 0x0000001fff0b7819 */ /* 0x000fc60000011406 */
[----:B------:R-:W-:Y:S02]  /*52c0*/  IMAD.IADD R13, R13, 0x1, R5 ;  /* 0x000000010d0d7824 */ /* 0x000fe400078e0205 */
[----:B------:R-:W-:Y:S02]  /*52d0*/  IMAD R11, R11, c[0x0][0x1a8], RZ ;  /* 0x00006a000b0b7a24 */ /* 0x000fe400078e02ff */
[----:B------:R-:W-:Y:S02]  /*52e0*/  IMAD.IADD R8, R66, 0x1, -R7 ;  /* 0x0000000142087824 */ /* 0x000fe400078e0a07 */
[C---:B------:R-:W-:Y:S02]  /*52f0*/  IMAD R11, R6.reuse, c[0x0][0x1ac], R11 ;  /* 0x00006b00060b7a24 */ /* 0x040fe400078e020b */
[----:B------:R-:W-:Y:S01]  /*5300*/  IMAD.WIDE.U32 R6, R6, c[0x0][0x1a8], R12 ;  /* 0x00006a0006067a25 */ /* 0x000fe200078e000c */
[----:B------:R-:W-:-:S03]  /*5310*/  SHF.R.S32.HI R5, RZ, 0x1f, R8 ;  /* 0x0000001fff057819 */ /* 0x000fc60000011408 */
[----:B------:R-:W-:Y:S01]  /*5320*/  IMAD.IADD R10, R7, 0x1, R11 ;  /* 0x00000001070a7824 */ /* 0x000fe200078e020b */
[----:B------:R-:W-:Y:S01]  /*5330*/  LEA R15, P0, R6, c[0x0][0x160], 0x1 ;  /* 0x00005800060f7a11 */ /* 0x000fe200078008ff */
[----:B------:R-:W-:Y:S01]  /*5340*/  IMAD.SHL.U32 R40, R40, 0x8, RZ ;  /* 0x0000000828287824 */ /* 0x000fe200078e00ff */
[----:B------:R-:W-:Y:S02]  /*5350*/  LEA.HI R4, R5, R8, RZ, 0x3 ;  /* 0x0000000805047211 */ /* 0x000fe400078f18ff */
[----:B------:R-:W-:Y:S01]  /*5360*/  LEA.HI.X R10, R6, c[0x0][0x164], R10, 0x1, P0 ;  /* 0x00005900060a7a11 */ /* 0x000fe200000f0c0a */
[----:B------:R1:W2:Y:S01]  /*5370*/  SHFL.IDX PT, R18, R15, RZ, 0x181f ;  /* 0x00181fff0f127589 */ /* 0x0002a200000e0000 */
[----:B------:R-:W-:Y:S02]  /*5380*/  LOP3.LUT R5, R4, 0xfffffff8, RZ, 0xc0, !PT ;  /* 0xfffffff804057812 */ /* 0x000fe400078ec0ff */
[----:B------:R-:W-:Y:S01]  /*5390*/  ISETP.GE.AND P0, PT, R9, UR19, PT ;  /* 0x0000001309007c0c */ /* 0x000fe2000bf06270 */
[----:B------:R1:W3:Y:S01]  /*53a0*/  SHFL.IDX PT, R19, R10, RZ, 0x181f ;  /* 0x00181fff0a137589 */ /* 0x0002e200000e0000 */
[----:B------:R-:W-:Y:S01]  /*53b0*/  IADD3 R6, R150, 0xc0, RZ ;  /* 0x000000c096067810 */ /* 0x000fe20007ffe0ff */
[----:B------:R-:W-:Y:S01]  /*53c0*/  IMAD.IADD R7, R8, 0x1, -R5 ;  /* 0x0000000108077824 */ /* 0x000fe200078e0a05 */
[----:B------:R-:W-:Y:S01]  /*53d0*/  LOP3.LUT R40, R40, 0xfffffe00, RZ, 0xc0, !PT ;  /* 0xfffffe0028287812 */ /* 0x000fe200078ec0ff */
[----:B------:R-:W-:Y:S01]  /*53e0*/  IMAD.MOV.U32 R5, RZ, RZ, 0x20 ;  /* 0x00000020ff057424 */ /* 0x000fe200078e00ff */
[----:B------:R-:W-:-:S02]  /*53f0*/  ISETP.GE.AND P5, PT, R6, c[0x0][0x198], PT ;  /* 0x0000660006007a0c */ /* 0x000fc40003fa6270 */
[----:B------:R-:W-:Y:S01]  /*5400*/  P2R R8, PR, RZ, 0x1 ;  /* 0x00000001ff087803 */ /* 0x000fe20000000000 */
[----:B----4-:R4:W5:Y:S01]  /*5410*/  @P1 R2UR UR7, R0 ;  /* 0x00000000000713c2 */ /* 0x01096200000e0000 */
[----:B------:R-:W-:Y:S01]  /*5420*/  R2P PR, R7, 0x6 ;  /* 0x0000000607007804 */ /* 0x000fe20000000000 */
[----:B-----5:R-:W-:-:S04]  /*5430*/  @!UP1 UMOV UR7, UR20 ;  /* 0x0000001400079c82 */ /* 0x020fc80008000000 */
[----:B------:R-:W-:Y:S02]  /*5440*/  SEL R5, R5, 0xffffffe0, !P2 ;  /* 0xffffffe005057807 */ /* 0x000fe40005000000 */
[----:B----4-:R-:W-:-:S04]  /*5450*/  LOP3.LUT R0, R43, 0x38, R150, 0xf8, !PT ;  /* 0x000000382b007812 */ /* 0x010fc800078ef896 */
[----:B------:R-:W-:Y:S01]  /*5460*/  LOP3.LUT R11, R0, R41, RZ, 0x3c, !PT ;  /* 0x00000029000b7212 */ /* 0x000fe200078e3cff */
[----:B------:R-:W-:-:S04]  /*5470*/  IMAD.MOV.U32 R0, RZ, RZ, 0x10 ;  /* 0x00000010ff007424 */ /* 0x000fc800078e00ff */
[----:B------:R-:W-:Y:S01]  /*5480*/  IMAD.IADD R16, R11, 0x1, R40 ;  /* 0x000000010b107824 */ /* 0x000fe200078e0228 */
[----:B------:R-:W-:Y:S01]  /*5490*/  SEL R0, R0, 0xfffffff0, !P1 ;  /* 0xfffffff000007807 */ /* 0x000fe20004800000 */
[----:B------:R-:W-:Y:S05]  /*54a0*/  @P0 BRA `(.L_x_83) ;  /* 0x0000013000000947 */ /* 0x000fea0003800000 */
[----:B-123--:R-:W-:Y:S01]  /*54b0*/  SHF.R.S32.HI R12, RZ, 0x1f, R21 ;  /* 0x0000001fff0c7819 */ /* 0x00efe20000011415 */
[----:B------:R-:W-:Y:S01]  /*54c0*/  IMAD.SHL.U32 R14, R16, 0x2, RZ ;  /* 0x00000002100e7824 */ /* 0x000fe200078e00ff */
[----:B------:R-:W-:Y:S01]  /*54d0*/  SHF.R.S32.HI R23, RZ, 0x1f, R20 ;  /* 0x0000001fff177819 */ /* 0x000fe20000011414 */
[----:B------:R-:W-:Y:S01]  /*54e0*/  IMAD.WIDE R24, R150, 0x2, R18 ;  /* 0x0000000296187825 */ /* 0x000fe200078e0212 */
[----:B------:R-:W-:Y:S02]  /*54f0*/  SHF.R.S32.HI R11, RZ, 0x1f, R6 ;  /* 0x0000001fff0b7819 */ /* 0x000fe40000011406 */
[----:B------:R-:W-:Y:S02]  /*5500*/  LEA.HI R13, R12, R21, RZ, 0x3 ;  /* 0x000000150c0d7211 */ /* 0x000fe400078f18ff */
[----:B------:R-:W-:Y:S01]  /*5510*/  LEA.HI R12, R23, R20, RZ, 0x3 ;  /* 0x00000014170c7211 */ /* 0x000fe200078f18ff */
[----:B------:R-:W-:Y:S01]  /*5520*/  @!PT LDS RZ, [RZ] ;  /* 0x00000000fffff984 */ /* 0x000fe20000000800 */
[----:B------:R1:W-:Y:S01]  /*5530*/  LDGSTS.E.BYPASS.LTC128B.128 [R14+0x10080], [R24.64], !P3 ;  /* 0x10080000180e7fae */ /* 0x0003e2000d901d56 */
[----:B------:R-:W-:-:S02]  /*5540*/  LEA.HI R11, R11, R6, RZ, 0x3 ;  /* 0x000000060b0b7211 */ /* 0x000fc400078f18ff */
[----:B------:R-:W-:Y:S02]  /*5550*/  LOP3.LUT R13, R13, 0xfffffff8, RZ, 0xc0, !PT ;  /* 0xfffffff80d0d7812 */ /* 0x000fe400078ec0ff */
[----:B------:R-:W-:Y:S02]  /*5560*/  LOP3.LUT R12, R12, 0xfffffff8, RZ, 0xc0, !PT ;  /* 0xfffffff80c0c7812 */ /* 0x000fe400078ec0ff */
[----:B------:R-:W-:Y:S01]  /*5570*/  LOP3.LUT R11, R11, 0xfffffff8, RZ, 0xc0, !PT ;  /* 0xfffffff80b0b7812 */ /* 0x000fe200078ec0ff */
[----:B------:R-:W-:-:S04]  /*5580*/  IMAD.WIDE R26, R13, 0x2, R18 ;  /* 0x000000020d1a7825 */ /* 0x000fc800078e0212 */
[--C-:B------:R-:W-:Y:S01]  /*5590*/  IMAD.WIDE R12, R12, 0x2, R18.reuse ;  /* 0x000000020c0c7825 */ /* 0x100fe200078e0212 */
[----:B------:R1:W-:Y:S03]  /*55a0*/  LDGSTS.E.BYPASS.LTC128B.128 [R14+0x14080], [R26.64], !P4 ;  /* 0x140800001a0e7fae */ /* 0x0003e6000e101d56 */
[----:B------:R-:W-:Y:S01]  /*55b0*/  IMAD.WIDE R18, R11, 0x2, R18 ;  /* 0x000000020b127825 */ /* 0x000fe200078e0212 */
[----:B------:R1:W-:Y:S04]  /*55c0*/  LDGSTS.E.BYPASS.LTC128B.128 [R14+0x18080], [R12.64], !P6 ;  /* 0x180800000c0e7fae */ /* 0x0003e8000f101d56 */
[----:B------:R1:W-:Y:S02]  /*55d0*/  LDGSTS.E.BYPASS.LTC128B.128 [R14+0x1c080], [R18.64], !P5 ;  /* 0x1c080000120e7fae */ /* 0x0003e4000e901d56 */
.L_x_83:
[----:B-123--:R-:W-:Y:S05]  /*55e0*/  BSYNC B0 ;  /* 0x0000000000007941 */ /* 0x00efea0003800000 */
.L_x_82:
[----:B------:R-:W-:Y:S01]  /*55f0*/  IADD3 R11, R9, 0x20, RZ ;  /* 0x00000020090b7810 */ /* 0x000fe20007ffe0ff */
[----:B------:R1:W2:Y:S01]  /*5600*/  SHFL.IDX PT, R19, R10, 0x1, 0x181f ;  /* 0x00381f000a137f89 */ /* 0x0002a200000e0000 */
[----:B------:R-:W-:Y:S02]  /*5610*/  BSSY B0, `(.L_x_84) ;  /* 0x0000017000007945 */ /* 0x000fe40003800000 */
[----:B------:R-:W-:Y:S01]  /*5620*/  ISETP.GE.AND P0, PT, R11, UR19, PT ;  /* 0x000000130b007c0c */ /* 0x000fe2000bf06270 */
[----:B------:R1:W3:-:S12]  /*5630*/  SHFL.IDX PT, R18, R15, 0x1, 0x181f ;  /* 0x00381f000f127f89 */ /* 0x0002d800000e0000 */
[----:B------:R-:W-:Y:S05]  /*5640*/  @P0 BRA `(.L_x_85) ;  /* 0x0000013000000947 */ /* 0x000fea0003800000 */
[----:B------:R-:W-:Y:S01]  /*5650*/  SHF.R.S32.HI R12, RZ, 0x1f, R21 ;  /* 0x0000001fff0c7819 */ /* 0x000fe20000011415 */
[----:B------:R-:W-:Y:S01]  /*5660*/  IMAD.SHL.U32 R14, R16, 0x2, RZ ;  /* 0x00000002100e7824 */ /* 0x000fe200078e00ff */
[----:B------:R-:W-:Y:S01]  /*5670*/  SHF.R.S32.HI R23, RZ, 0x1f, R20 ;  /* 0x0000001fff177819 */ /* 0x000fe20000011414 */
[----:B--23--:R-:W-:Y:S01]  /*5680*/  IMAD.WIDE R24, R150, 0x2, R18 ;  /* 0x0000000296187825 */ /* 0x00cfe200078e0212 */
        /* <DEDUP_REMOVED lines=15> */
.L_x_85:
[----:B------:R-:W-:Y:S05]  /*5780*/  BSYNC B0 ;  /* 0x0000000000007941 */ /* 0x000fea0003800000 */
.L_x_84:
[----:B------:R-:W-:Y:S01]  /*5790*/  IADD3 R11, R9, 0x40, RZ ;  /* 0x00000040090b7810 */ /* 0x000fe20007ffe0ff */
[----:B--2---:R2:W4:Y:S01]  /*57a0*/  SHFL.IDX PT, R19, R10, 0x2, 0x181f ;  /* 0x00581f000a137f89 */ /* 0x00452200000e0000 */
[----:B------:R-:W-:Y:S02]  /*57b0*/  BSSY B0, `(.L_x_86) ;  /* 0x0000017000007945 */ /* 0x000fe40003800000 */
[----:B------:R-:W-:Y:S01]  /*57c0*/  ISETP.GE.AND P0, PT, R11, UR19, PT ;  /* 0x000000130b007c0c */ /* 0x000fe2000bf06270 */
[----:B---3--:R2:W3:-:S12]  /*57d0*/  SHFL.IDX PT, R18, R15, 0x2, 0x181f ;  /* 0x00581f000f127f89 */ /* 0x0084d800000e0000 */
[----:B------:R-:W-:Y:S05]  /*57e0*/  @P0 BRA `(.L_x_87) ;  /* 0x0000013000000947 */ /* 0x000fea0003800000 */
[----:B------:R-:W-:Y:S01]  /*57f0*/  SHF.R.S32.HI R12, RZ, 0x1f, R21 ;  /* 0x0000001fff0c7819 */ /* 0x000fe20000011415 */
[----:B------:R-:W-:Y:S01]  /*5800*/  IMAD.SHL.U32 R14, R16, 0x2, RZ ;  /* 0x00000002100e7824 */ /* 0x000fe200078e00ff */
[----:B------:R-:W-:Y:S01]  /*5810*/  SHF.R.S32.HI R23, RZ, 0x1f, R20 ;  /* 0x0000001fff177819 */ /* 0x000fe20000011414 */
[----:B---34-:R-:W-:Y:S01]  /*5820*/  IMAD.WIDE R24, R150, 0x2, R18 ;  /* 0x0000000296187825 */ /* 0x018fe200078e0212 */
        /* <DEDUP_REMOVED lines=15> */
.L_x_87:
[----:B------:R-:W-:Y:S05]  /*5920*/  BSYNC B0 ;  /* 0x0000000000007941 */ /* 0x000fea0003800000 */
.L_x_86:
[----:B------:R-:W-:Y:S01]  /*5930*/  IADD3 R9, R9, 0x60, RZ ;  /* 0x0000006009097810 */ /* 0x000fe20007ffe0ff */
[----:B---3--:R-:W-:Y:S01]  /*5940*/  SHFL.IDX PT, R24, R15, 0x3, 0x181f ;  /* 0x00781f000f187f89 */ /* 0x008fe200000e0000 */
[----:B------:R-:W-:Y:S01]  /*5950*/  UIADD3 UR6, UR9, -0x20, URZ ;  /* 0xffffffe009067890 */ /* 0x000fe2000fffe03f */
[----:B------:R-:W-:Y:S01]  /*5960*/  IMAD.MOV.U32 R219, RZ, RZ, c[0x0][0x2b8] ;  /* 0x0000ae00ffdb7624 */ /* 0x000fe200078e00ff */
[----:B------:R-:W-:Y:S01]  /*5970*/  ISETP.GE.AND P0, PT, R9, UR19, PT ;  /* 0x0000001309007c0c */ /* 0x000fe2000bf06270 */
[----:B------:R3:W5:Y:S01]  /*5980*/  SHFL.IDX PT, R25, R10, 0x3, 0x181f ;  /* 0x00781f000a197f89 */ /* 0x00076200000e0000 */
[----:B------:R-:W-:Y:S01]  /*5990*/  USHF.R.S32.HI UR8, URZ, 0x1f, UR7 ;  /* 0x0000001f3f087899 */ /* 0x000fe20008011407 */
[----:B------:R-:W-:Y:S01]  /*59a0*/  IMAD.MOV.U32 R221, RZ, RZ, RZ ;  /* 0x000000ffffdd7224 */ /* 0x000fe200078e00ff */
[----:B------:R-:W-:Y:S01]  /*59b0*/  ISETP.NE.AND P2, PT, R219, 0x1, PT ;  /* 0x00000001db00780c */ /* 0x000fe20003f45270 */
[----:B------:R-:W-:Y:S01]  /*59c0*/  ULDC.64 UR4, c[0x0][0x2b0] ;  /* 0x0000ac0000047ab9 */ /* 0x000fe20000000a00 */
[----:B------:R-:W-:Y:S01]  /*59d0*/  IADD3 R11, R220, UR6, RZ ;  /* 0x00000006dc0b7c10 */ /* 0x000fe2000fffe0ff */
[----:B------:R-:W-:-:S02]  /*59e0*/  UIMAD UR8, UR8, UR4, URZ ;  /* 0x00000004080872a4 */ /* 0x000fc4000f8e023f */
[----:B------:R-:W-:Y:S01]  /*59f0*/  UIMAD.WIDE.U32 UR16, UR7, UR4, URZ ;  /* 0x00000004071072a5 */ /* 0x000fe2000f8e003f */
[C---:B------:R-:W-:Y:S01]  /*5a00*/  IADD3 R222, R11.reuse, UR15, RZ ;  /* 0x0000000f0bde7c10 */ /* 0x040fe2000fffe0ff */
[----:B------:R-:W-:Y:S01]  /*5a10*/  UIMAD UR7, UR7, UR5, UR8 ;  /* 0x00000005070772a4 */ /* 0x000fe2000f8e0208 */
[----:B------:R-:W-:Y:S01]  /*5a20*/  ISETP.GE.AND P1, PT, R11, UR11, PT ;  /* 0x0000000b0b007c0c */ /* 0x000fe2000bf26270 */
[----:B------:R-:W-:Y:S01]  /*5a30*/  @!P0 IMAD.SHL.U32 R9, R16, 0x2, RZ ;  /* 0x0000000210098824 */ /* 0x000fe200078e00ff */
[----:B------:R-:W-:Y:S01]  /*5a40*/  @!P0 SHF.R.S32.HI R12, RZ, 0x1f, R21 ;  /* 0x0000001fff0c8819 */ /* 0x000fe20000011415 */
[----:B------:R-:W-:Y:S01]  /*5a50*/  UIADD3 UR7, UR17, UR7, URZ ;  /* 0x0000000711077290 */ /* 0x000fe2000fffe03f */
[----:B------:R-:W-:Y:S01]  /*5a60*/  @!P0 SHF.R.S32.HI R13, RZ, 0x1f, R20 ;  /* 0x0000001fff0d8819 */ /* 0x000fe20000011414 */
[----:B------:R-:W-:Y:S01]  /*5a70*/  ULDC.64 UR4, c[0x0][0x1e8] ;  /* 0x00007a0000047ab9 */ /* 0x000fe20000000a00 */
[----:B------:R-:W-:Y:S01]  /*5a80*/  @!P0 LEA.HI R11, R12, R21, RZ, 0x3 ;  /* 0x000000150c0b8211 */ /* 0x000fe200078f18ff */
[----:B------:R-:W-:Y:S01]  /*5a90*/  @P2 IMAD.HI.U32 R12, R222, c[0x0][0x2bc], RZ ;  /* 0x0000af00de0c2a27 */ /* 0x000fe200078e00ff */
[----:B------:R-:W-:-:S02]  /*5aa0*/  ISETP.GT.OR P1, PT, R220, 0x1f, P1 ;  /* 0x0000001fdc00780c */ /* 0x000fc40000f24670 */
[----:B------:R-:W-:Y:S02]  /*5ab0*/  @!P0 LOP3.LUT R11, R11, 0xfffffff8, RZ, 0xc0, !PT ;  /* 0xfffffff80b0b8812 */ /* 0x000fe400078ec0ff */
[----:B-123--:R-:W-:Y:S01]  /*5ac0*/  P2R R10, PR, RZ, 0x4 ;  /* 0x00000004ff0a7803 */ /* 0x00efe20000000000 */
[----:B------:R-:W-:Y:S01]  /*5ad0*/  IMAD.MOV.U32 R10, RZ, RZ, R222 ;  /* 0x000000ffff0a7224 */ /* 0x000fe200078e00de */
[----:B------:R-:W-:Y:S01]  /*5ae0*/  @P2 SHF.R.U32.HI R10, RZ, c[0x0][0x2c0], R12 ;  /* 0x0000b000ff0a2a19 */ /* 0x000fe2000001160c */
[----:B-----5:R-:W-:Y:S01]  /*5af0*/  @!P0 IMAD.WIDE R28, R11, 0x2, R24 ;  /* 0x000000020b1c8825 */ /* 0x020fe200078e0218 */
[----:B------:R-:W-:Y:S02]  /*5b00*/  @!P0 SHF.R.S32.HI R11, RZ, 0x1f, R6 ;  /* 0x0000001fff0b8819 */ /* 0x000fe40000011406 */
[----:B------:R-:W-:Y:S01]  /*5b10*/  @!P0 LEA.HI R12, R13, R20, RZ, 0x3 ;  /* 0x000000140d0c8211 */ /* 0x000fe200078f18ff */
[----:B----4-:R-:W-:Y:S01]  /*5b20*/  @!P0 IMAD.WIDE R18, R150, 0x2, R24 ;  /* 0x0000000296128825 */ /* 0x010fe200078e0218 */
[----:B------:R-:W-:-:S02]  /*5b30*/  @!P0 LEA.HI R11, R11, R6, RZ, 0x3 ;  /* 0x000000060b0b8211 */ /* 0x000fc400078f18ff */
[----:B------:R-:W-:Y:S02]  /*5b40*/  @!P0 LOP3.LUT R12, R12, 0xfffffff8, RZ, 0xc0, !PT ;  /* 0xfffffff80c0c8812 */ /* 0x000fe400078ec0ff */
[----:B------:R-:W-:Y:S01]  /*5b50*/  @!P0 LOP3.LUT R11, R11, 0xfffffff8, RZ, 0xc0, !PT ;  /* 0xfffffff80b0b8812 */ /* 0x000fe200078ec0ff */
[----:B------:R-:W-:Y:S01]  /*5b60*/  @!PT LDS RZ, [RZ] ;  /* 0x00000000fffff984 */ /* 0x000fe20000000800 */
[----:B------:R1:W-:Y:S02]  /*5b70*/  @!P0 LDGSTS.E.BYPASS.LTC128B.128 [R9+0x13080], [R18.64], !P3 ;  /* 0x1308000012098fae */ /* 0x0003e4000d901d56 */
[--C-:B------:R-:W-:Y:S02]  /*5b80*/  @!P0 IMAD.WIDE R26, R12, 0x2, R24.reuse ;  /* 0x000000020c1a8825 */ /* 0x100fe400078e0218 */
[----:B------:R2:W-:Y:S02]  /*5b90*/  @!P0 LDGSTS.E.BYPASS.LTC128B.128 [R9+0x17080], [R28.64], !P4 ;  /* 0x170800001c098fae */ /* 0x0005e4000e101d56 */
[----:B------:R-:W-:Y:S02]  /*5ba0*/  @!P0 IMAD.WIDE R24, R11, 0x2, R24 ;  /* 0x000000020b188825 */ /* 0x000fe400078e0218 */
[----:B------:R2:W-:Y:S04]  /*5bb0*/  @!P0 LDGSTS.E.BYPASS.LTC128B.128 [R9+0x1b080], [R26.64], !P6 ;  /* 0x1b0800001a098fae */ /* 0x0005e8000f101d56 */
[----:B------:R2:W-:Y:S04]  /*5bc0*/  @!P0 LDGSTS.E.BYPASS.LTC128B.128 [R9+0x1f080], [R24.64], !P5 ;  /* 0x1f08000018098fae */ /* 0x0005e8000e901d56 */
[----:B------:R-:W0:Y:S01]  /*5bd0*/  LDGDEPBAR ;  /* 0x00000000000079af */ /* 0x000e220000000000 */
[----:B-1----:R-:W-:-:S04]  /*5be0*/  @!P1 IADD3 R18, P2, R10, UR16, RZ ;  /* 0x000000100a129c10 */ /* 0x002fc8000ff5e0ff */
[----:B------:R-:W-:Y:S02]  /*5bf0*/  @!P1 LEA.HI.X.SX32 R13, R10, UR7, 0x1, P2 ;  /* 0x000000070a0d9c11 */ /* 0x000fe400090f0eff */
[----:B------:R-:W-:-:S04]  /*5c00*/  @!P1 LEA R14, P2, R18, c[0x0][0x2a0], 0x2 ;  /* 0x0000a800120e9a11 */ /* 0x000fc800078410ff */
[----:B------:R-:W-:Y:S01]  /*5c10*/  @!P1 LEA.HI.X R15, R18, c[0x0][0x2a4], R13, 0x2, P2 ;  /* 0x0000a900120f9a11 */ /* 0x000fe200010f140d */
[----:B------:R-:W-:Y:S06]  /*5c20*/  BAR.SYNC.DEFER_BLOCKING 0x0 ;  /* 0x0000000000007b1d */ /* 0x000fec0000010000 */
[----:B------:R-:W3:Y:S01]  /*5c30*/  @!P1 LDG.E R221, [R14.64] ;  /* 0x000000160edd9981 */ /* 0x000ee2000c1e1900 */
[----:B------:R-:W-:Y:S01]  /*5c40*/  IMAD.MOV R11, RZ, RZ, -R10 ;  /* 0x000000ffff0b7224 */ /* 0x000fe200078e0a0a */
[----:B------:R-:W-:Y:S01]  /*5c50*/  UIMAD UR8, UR12, UR4, URZ ;  /* 0x000000040c0872a4 */ /* 0x000fe2000f8e023f */
[----:B--2---:R-:W-:Y:S01]  /*5c60*/  IMAD.U32 R9, RZ, RZ, UR13 ;  /* 0x0000000dff097e24 */ /* 0x004fe2000f8e00ff */
[----:B------:R-:W-:Y:S01]  /*5c70*/  UIMAD.WIDE.U32 UR24, UR13, UR4, URZ ;  /* 0x000000040d1872a5 */ /* 0x000fe2000f8e003f */
[----:B------:R-:W-:Y:S01]  /*5c80*/  IMAD R222, R11, c[0x0][0x2b8], R222 ;  /* 0x0000ae000bde7a24 */ /* 0x000fe200078e02de */
[----:B------:R-:W-:Y:S01]  /*5c90*/  UIMAD UR5, UR13, UR5, UR8 ;  /* 0x000000050d0572a4 */ /* 0x000fe2000f8e0208 */
[----:B------:R-:W-:Y:S01]  /*5ca0*/  ISETP.GE.AND P4, PT, R150, c[0x0][0x1d4], PT ;  /* 0x0000750096007a0c */ /* 0x000fe20003f86270 */
[----:B------:R-:W-:Y:S01]  /*5cb0*/  UIADD3 UR8, UR11, -UR6, URZ ;  /* 0x800000060b087290 */ /* 0x000fe2000fffe03f */
[----:B------:R-:W-:Y:S01]  /*5cc0*/  IMAD.WIDE.U32 R12, R222, c[0x0][0x1e0], RZ ;  /* 0x00007800de0c7a25 */ /* 0x000fe200078e00ff */
[----:B------:R-:W-:Y:S01]  /*5cd0*/  SHF.R.S32.HI R19, RZ, 0x1f, R222 ;  /* 0x0000001fff137819 */ /* 0x000fe200000114de */
[----:B------:R-:W-:Y:S01]  /*5ce0*/  UIADD3 UR6, UR25, UR5, URZ ;  /* 0x0000000519067290 */ /* 0x000fe2000fffe03f */
[----:B------:R-:W-:-:S02]  /*5cf0*/  ISETP.GE.AND P5, PT, R21, c[0x0][0x1d4], PT ;  /* 0x0000750015007a0c */ /* 0x000fc40003fa6270 */
[----:B------:R-:W-:Y:S01]  /*5d00*/  ISETP.GE.AND P3, PT, R20, c[0x0][0x1d4], PT ;  /* 0x0000750014007a0c */ /* 0x000fe20003f66270 */
[----:B------:R-:W-:Y:S01]  /*5d10*/  IMAD R11, R19, c[0x0][0x1e0], RZ ;  /* 0x00007800130b7a24 */ /* 0x000fe200078e02ff */
[----:B------:R-:W-:Y:S01]  /*5d20*/  ISETP.GE.AND P2, PT, R6, c[0x0][0x1d4], PT ;  /* 0x0000750006007a0c */ /* 0x000fe20003f46270 */
[----:B------:R-:W-:Y:S02]  /*5d30*/  ULDC.64 UR4, c[0x0][0x210] ;  /* 0x0000840000047ab9 */ /* 0x000fe40000000a00 */
[----:B------:R-:W-:Y:S01]  /*5d40*/  IMAD R10, R222, c[0x0][0x1e4], R11 ;  /* 0x00007900de0a7a24 */ /* 0x000fe200078e020b */
[----:B------:R-:W-:Y:S02]  /*5d50*/  UIMAD UR12, UR12, UR4, URZ ;  /* 0x000000040c0c72a4 */ /* 0x000fe4000f8e023f */
[----:B------:R-:W-:Y:S01]  /*5d60*/  UIMAD.WIDE.U32 UR26, UR13, UR4, URZ ;  /* 0x000000040d1a72a5 */ /* 0x000fe2000f8e003f */
[----:B------:R-:W-:Y:S01]  /*5d70*/  IMAD.IADD R13, R13, 0x1, R10 ;  /* 0x000000010d0d7824 */ /* 0x000fe200078e020a */
[----:B------:R-:W-:-:S04]  /*5d80*/  UIMAD UR5, UR13, UR5, UR12 ;  /* 0x000000050d0572a4 */ /* 0x000fc8000f8e020c */
[----:B------:R-:W-:Y:S01]  /*5d90*/  UIADD3 UR5, UR27, UR5, URZ ;  /* 0x000000051b057290 */ /* 0x000fe2000fffe03f */
[----:B---3--:R-:W-:Y:S01]  /*5da0*/  SHF.R.S32.HI R18, RZ, 0x1f, R221 ;  /* 0x0000001fff127819 */ /* 0x008fe200000114dd */
[----:B------:R-:W-:-:S04]  /*5db0*/  IMAD.WIDE.U32 R12, R221, c[0x0][0x1f0], R12 ;  /* 0x00007c00dd0c7a25 */ /* 0x000fc800078e000c */
[----:B------:R-:W-:Y:S01]  /*5dc0*/  IMAD R10, R18, c[0x0][0x1f0], RZ ;  /* 0x00007c00120a7a24 */ /* 0x000fe200078e02ff */
[----:B------:R-:W-:Y:S01]  /*5dd0*/  IADD3 R11, P0, R12, UR24, RZ ;  /* 0x000000180c0b7c10 */ /* 0x000fe2000ff1e0ff */
[----:B------:R-:W-:Y:S01]  /*5de0*/  IMAD R9, R9, c[0x0][0x1e8], R12 ;  /* 0x00007a0009097a24 */ /* 0x000fe200078e020c */
[----:B------:R-:W-:Y:S01]  /*5df0*/  IADD3 R12, -R17, UR8, RZ ;  /* 0x00000008110c7c10 */ /* 0x000fe2000fffe1ff */
[----:B------:R-:W-:Y:S01]  /*5e00*/  IMAD R10, R221, c[0x0][0x1f4], R10 ;  /* 0x00007d00dd0a7a24 */ /* 0x000fe200078e020a */
[----:B------:R-:W-:Y:S02]  /*5e10*/  LEA RZ, P1, R11, c[0x0][0x1c8], 0x1 ;  /* 0x000072000bff7a11 */ /* 0x000fe400078208ff */
[----:B------:R-:W-:Y:S01]  /*5e20*/  LEA R23, R9, c[0x0][0x1c8], 0x1 ;  /* 0x0000720009177a11 */ /* 0x000fe200078e08ff */
[----:B------:R-:W-:-:S04]  /*5e30*/  IMAD.IADD R10, R13, 0x1, R10 ;  /* 0x000000010d0a7824 */ /* 0x000fc800078e020a */
[----:B------:R-:W-:Y:S01]  /*5e40*/  SHFL.IDX PT, R14, R23, RZ, 0x181f ;  /* 0x00181fff170e7589 */ /* 0x000fe200000e0000 */
[----:B------:R-:W-:Y:S02]  /*5e50*/  IADD3.X R10, R10, UR6, RZ, P0, !PT ;  /* 0x000000060a0a7c10 */ /* 0x000fe400087fe4ff */
[----:B------:R-:W-:Y:S02]  /*5e60*/  ISETP.GE.AND P0, PT, R12, 0x1, PT ;  /* 0x000000010c00780c */ /* 0x000fe40003f06270 */
[----:B------:R-:W-:Y:S02]  /*5e70*/  LEA.HI.X R15, R11, c[0x0][0x1cc], R10, 0x1, P1 ;  /* 0x000073000b0f7a11 */ /* 0x000fe400008f0c0a */
[----:B------:R-:W-:-:S04]  /*5e80*/  ISETP.GT.AND P1, PT, R220, 0x1f, PT ;  /* 0x0000001fdc00780c */ /* 0x000fc80003f24270 */
[----:B------:R-:W1:Y:S05]  /*5e90*/  SHFL.IDX PT, R15, R15, RZ, 0x181f ;  /* 0x00181fff0f0f7589 */ /* 0x000e6a00000e0000 */
[----:B------:R-:W-:Y:S01]  /*5ea0*/  @P0 SHF.R.S32.HI R10, RZ, 0x1f, R21 ;  /* 0x0000001fff0a0819 */ /* 0x000fe20000011415 */
[----:B------:R-:W-:Y:S01]  /*5eb0*/  @P0 IMAD.SHL.U32 R12, R16, 0x2, RZ ;  /* 0x00000002100c0824 */ /* 0x000fe200078e00ff */
[----:B------:R-:W-:Y:S02]  /*5ec0*/  @P0 SHF.R.S32.HI R13, RZ, 0x1f, R20 ;  /* 0x0000001fff0d0819 */ /* 0x000fe40000011414 */
[----:B------:R-:W-:Y:S02]  /*5ed0*/  @P0 SHF.R.S32.HI R9, RZ, 0x1f, R6 ;  /* 0x0000001fff090819 */ /* 0x000fe40000011406 */
[----:B------:R-:W-:-:S02]  /*5ee0*/  @P0 LEA.HI R11, R10, R21, RZ, 0x3 ;  /* 0x000000150a0b0211 */ /* 0x000fc400078f18ff */
[----:B------:R-:W-:Y:S02]  /*5ef0*/  @P0 LEA.HI R10, R13, R20, RZ, 0x3 ;  /* 0x000000140d0a0211 */ /* 0x000fe400078f18ff */
[----:B------:R-:W-:Y:S02]  /*5f00*/  @P0 LEA.HI R9, R9, R6, RZ, 0x3 ;  /* 0x0000000609090211 */ /* 0x000fe400078f18ff */
[----:B------:R-:W-:Y:S02]  /*5f10*/  @P0 LOP3.LUT R11, R11, 0xfffffff8, RZ, 0xc0, !PT ;  /* 0xfffffff80b0b0812 */ /* 0x000fe400078ec0ff */
[----:B------:R-:W-:Y:S02]  /*5f20*/  @P0 LOP3.LUT R10, R10, 0xfffffff8, RZ, 0xc0, !PT ;  /* 0xfffffff80a0a0812 */ /* 0x000fe400078ec0ff */
[----:B------:R-:W-:Y:S01]  /*5f30*/  @P0 LOP3.LUT R9, R9, 0xfffffff8, RZ, 0xc0, !PT ;  /* 0xfffffff809090812 */ /* 0x000fe200078ec0ff */
[----:B-1----:R-:W-:-:S04]  /*5f40*/  @P0 IMAD.WIDE R24, R150, 0x2, R14 ;  /* 0x0000000296180825 */ /* 0x002fc800078e020e */
[--C-:B------:R-:W-:Y:S01]  /*5f50*/  @P0 IMAD.WIDE R26, R11, 0x2, R14.reuse ;  /* 0x000000020b1a0825 */ /* 0x100fe200078e020e */
[----:B------:R-:W-:Y:S01]  /*5f60*/  @!PT LDS RZ, [RZ] ;  /* 0x00000000fffff984 */ /* 0x000fe20000000800 */
[----:B------:R1:W-:Y:S03]  /*5f70*/  @P0 LDGSTS.E.BYPASS.LTC128B.128 [R12+0xc080], [R24.64], !P4 ;  /* 0x0c080000180c0fae */ /* 0x0003e6000e101d56 */
[--C-:B------:R-:W-:Y:S01]  /*5f80*/  @P0 IMAD.WIDE R10, R10, 0x2, R14.reuse ;  /* 0x000000020a0a0825 */ /* 0x100fe200078e020e */
[----:B------:R1:W-:Y:S03]  /*5f90*/  @P0 LDGSTS.E.BYPASS.LTC128B.128 [R12+0xd080], [R26.64], !P5 ;  /* 0x0d0800001a0c0fae */ /* 0x0003e6000e901d56 */
[----:B------:R-:W-:Y:S01]  /*5fa0*/  @P0 IMAD.WIDE R14, R9, 0x2, R14 ;  /* 0x00000002090e0825 */ /* 0x000fe200078e020e */
[----:B------:R1:W-:Y:S04]  /*5fb0*/  @P0 LDGSTS.E.BYPASS.LTC128B.128 [R12+0xe080], [R10.64], !P3 ;  /* 0x0e0800000a0c0fae */ /* 0x0003e8000d901d56 */
[----:B------:R1:W-:Y:S01]  /*5fc0*/  @P0 LDGSTS.E.BYPASS.LTC128B.128 [R12+0xf080], [R14.64], !P2 ;  /* 0x0f0800000e0c0fae */ /* 0x0003e2000d101d56 */
[----:B------:R-:W-:-:S03]  /*5fd0*/  ISETP.LT.AND P0, PT, RZ, c[0x0][0x27c], PT ;  /* 0x00009f00ff007a0c */ /* 0x000fc60003f01270 */
[----:B------:R-:W0:Y:S10]  /*5fe0*/  LDGDEPBAR ;  /* 0x00000000000079af */ /* 0x000e340000000000 */
[----:B------:R-:W-:Y:S05]  /*5ff0*/  @P0 BRA `(.L_x_88) ;  /* 0x0000002000000947 */ /* 0x000fea0003800000 */
[----:B------:R-:W-:-:S04]  /*6000*/  DEPBAR.LE SB0, 0x1 ;  /* 0x000080400000791a */ /* 0x000fc80000000000 */
[----:B------:R-:W-:Y:S05]  /*6010*/  BRA `(.L_x_89) ;  /* 0x00006c1000007947 */ /* 0x000fea0003800000 */
.L_x_88:
[----:B-1----:R-:W-:Y:S01]  /*6020*/  SHF.R.S32.HI R10, RZ, 0x1f, R67 ;  /* 0x0000001fff0a7819 */ /* 0x002fe20000011443 */
[C---:B------:R-:W-:Y:S01]  /*6030*/  IMAD.WIDE.U32 R12, R67.reuse, c[0x0][0x280], RZ ;  /* 0x0000a000430c7a25 */ /* 0x040fe200078e00ff */
[----:B------:R-:W-:Y:S01]  /*6040*/  ULDC.U8 UR4, c[0x0][0x298] ;  /* 0x0000a60000047ab9 */ /* 0x000fe20000000000 */
[----:B------:R-:W-:Y:S01]  /*6050*/  BSSY B2, `(.L_x_89) ;  /* 0x00006bd000027945 */ /* 0x000fe20003800000 */
[----:B------:R-:W-:Y:S01]  /*6060*/  SHF.L.U32 R23, R16, 0x1, RZ ;  /* 0x0000000110177819 */ /* 0x000fe200000006ff */
[----:B------:R-:W-:Y:S01]  /*6070*/  IMAD R14, R10, c[0x0][0x280], RZ ;  /* 0x0000a0000a0e7a24 */ /* 0x000fe200078e02ff */
[----:B------:R-:W-:Y:S01]  /*6080*/  LEA R32, P0, R12, c[0x0][0x270], 0x1 ;  /* 0x00009c000c207a11 */ /* 0x000fe200078008ff */
[----:B------:R-:W-:Y:S02]  /*6090*/  IMAD R10, R10, c[0x0][0x290], RZ ;  /* 0x0000a4000a0a7a24 */ /* 0x000fe400078e02ff */
[----:B------:R-:W-:-:S05]  /*60a0*/  IMAD R9, R67, c[0x0][0x284], R14 ;  /* 0x0000a10043097a24 */ /* 0x000fca00078e020e */
[----:B------:R-:W-:-:S04]  /*60b0*/  IADD3 R9, R9, R13, RZ ;  /* 0x0000000d09097210 */ /* 0x000fc80007ffe0ff */
[----:B------:R-:W-:Y:S01]  /*60c0*/  LEA.HI.X R33, R12, c[0x0][0x274], R9, 0x1, P0 ;  /* 0x00009d000c217a11 */ /* 0x000fe200000f0c09 */
[----:B------:R-:W-:-:S04]  /*60d0*/  IMAD.WIDE.U32 R12, R67, c[0x0][0x290], RZ ;  /* 0x0000a400430c7a25 */ /* 0x000fc800078e00ff */
[----:B------:R-:W-:Y:S01]  /*60e0*/  IMAD R9, R67, c[0x0][0x294], R10 ;  /* 0x0000a50043097a24 */ /* 0x000fe200078e020a */
[----:B------:R-:W-:-:S04]  /*60f0*/  LEA R34, P0, R12, c[0x0][0x288], 0x1 ;  /* 0x0000a2000c227a11 */ /* 0x000fc800078008ff */
[----:B------:R-:W-:-:S04]  /*6100*/  IADD3 R9, R9, R13, RZ ;  /* 0x0000000d09097210 */ /* 0x000fc80007ffe0ff */
[----:B------:R-:W-:Y:S02]  /*6110*/  LEA.HI.X R35, R12, c[0x0][0x28c], R9, 0x1, P0 ;  /* 0x0000a3000c237a11 */ /* 0x000fe400000f0c09 */
[----:B------:R-:W-:-:S13]  /*6120*/  ISETP.NE.AND P0, PT, RZ, UR4, PT ;  /* 0x00000004ff007c0c */ /* 0x000fda000bf05270 */
[----:B------:R-:W-:Y:S05]  /*6130*/  @!P0 BRA `(.L_x_90) ;  /* 0x0000320000008947 */ /* 0x000fea0003800000 */
[----:B------:R-:W-:Y:S01]  /*6140*/  ISETP.NE.AND P6, PT, R8, RZ, PT ;  /* 0x000000ff0800720c */ /* 0x000fe20003fc5270 */
[----:B------:R-:W-:Y:S01]  /*6150*/  BSSY B0, `(.L_x_91) ;  /* 0x0000033000007945 */ /* 0x000fe20003800000 */
[----:B------:R-:W-:Y:S01]  /*6160*/  SHF.L.U32 R12, R2, 0x2, RZ ;  /* 0x00000002020c7819 */ /* 0x000fe200000006ff */
[----:B------:R-:W-:Y:S01]  /*6170*/  CS2R R14, SRZ ;  /* 0x00000000000e7805 */ /* 0x000fe2000001ff00 */
[----:B------:R-:W-:Y:S01]  /*6180*/  CS2R R24, SRZ ;  /* 0x0000000000187805 */ /* 0x000fe2000001ff00 */
[----:B------:R-:W-:Y:S01]  /*6190*/  CS2R R26, SRZ ;  /* 0x00000000001a7805 */ /* 0x000fe2000001ff00 */
[----:B------:R-:W-:Y:S01]  /*61a0*/  CS2R R28, SRZ ;  /* 0x00000000001c7805 */ /* 0x000fe2000001ff00 */
[----:B------:R-:W-:Y:S01]  /*61b0*/  CS2R R50, SRZ ;  /* 0x0000000000327805 */ /* 0x000fe2000001ff00 */
[----:B------:R-:W-:Y:S01]  /*61c0*/  CS2R R8, SRZ ;  /* 0x0000000000087805 */ /* 0x000fe2000001ff00 */
[----:B------:R-:W-:Y:S01]  /*61d0*/  CS2R R10, SRZ ;  /* 0x00000000000a7805 */ /* 0x000fe2000001ff00 */
[----:B------:R-:W-:-:S03]  /*61e0*/  CS2R R52, SRZ ;  /* 0x0000000000347805 */ /* 0x000fc6000001ff00 */
[----:B------:R-:W-:Y:S05]  /*61f0*/  @P6 BRA `(.L_x_92) ;  /* 0x0000028000006947 */ /* 0x000fea0003800000 */
[C---:B------:R-:W-:Y:S01]  /*6200*/  ISETP.GE.AND P0, PT, R12.reuse, c[0x0][0x27c], PT ;  /* 0x00009f000c007a0c */ /* 0x040fe20003f06270 */
[----:B------:R-:W-:Y:S01]  /*6210*/  CS2R R28, SRZ ;  /* 0x00000000001c7805 */ /* 0x000fe2000001ff00 */
[----:B------:R-:W-:Y:S01]  /*6220*/  CS2R R52, SRZ ;  /* 0x0000000000347805 */ /* 0x000fe2000001ff00 */
[----:B------:R-:W-:-:S10]  /*6230*/  IADD3 R8, R12, 0x20, RZ ;  /* 0x000000200c087810 */ /* 0x000fd40007ffe0ff */
[----:B------:R-:W-:-:S04]  /*6240*/  @!P0 IMAD.WIDE R30, R12, 0x2, R32 ;  /* 0x000000020c1e8825 */ /* 0x000fc800078e0220 */
[----:B------:R-:W-:Y:S01]  /*6250*/  @!P0 IMAD.WIDE R24, R12, 0x2, R34 ;  /* 0x000000020c188825 */ /* 0x000fe200078e0222 */
[----:B------:R1:W5:Y:S04]  /*6260*/  @!P0 LD.E.64 R28, [R30.64] ;  /* 0x000000161e1c8980 */ /* 0x000368000c101b00 */
[----:B------:R2:W5:Y:S01]  /*6270*/  @!P0 LD.E.64 R52, [R24.64] ;  /* 0x0000001618348980 */ /* 0x000562000c101b00 */
[----:B------:R-:W-:Y:S01]  /*6280*/  ISETP.GE.AND P0, PT, R8, c[0x0][0x27c], PT ;  /* 0x00009f0008007a0c */ /* 0x000fe20003f06270 */
[----:B------:R-:W-:Y:S01]  /*6290*/  CS2R R26, SRZ ;  /* 0x00000000001a7805 */ /* 0x000fe2000001ff00 */
[----:B------:R-:W-:-:S11]  /*62a0*/  CS2R R10, SRZ ;  /* 0x00000000000a7805 */ /* 0x000fd6000001ff00 */
[----:B------:R-:W-:-:S04]  /*62b0*/  @!P0 SHF.R.S32.HI R9, RZ, 0x1f, R8 ;  /* 0x0000001fff098819 */ /* 0x000fc80000011408 */
[----:B------:R-:W-:Y:S02]  /*62c0*/  @!P0 LEA.HI R9, R9, R8, RZ, 0x2 ;  /* 0x0000000809098211 */ /* 0x000fe400078f10ff */
[----:B------:R-:W-:Y:S02]  /*62d0*/  IADD3 R8, R12, 0x40, RZ ;  /* 0x000000400c087810 */ /* 0x000fe40007ffe0ff */
[----:B------:R-:W-:-:S05]  /*62e0*/  @!P0 LOP3.LUT R9, R9, 0xfffffffc, RZ, 0xc0, !PT ;  /* 0xfffffffc09098812 */ /* 0x000fca00078ec0ff */
[----:B------:R-:W-:-:S04]  /*62f0*/  @!P0 IMAD.WIDE R14, R9, 0x2, R32 ;  /* 0x00000002090e8825 */ /* 0x000fc800078e0220 */
[----:B------:R-:W-:Y:S01]  /*6300*/  @!P0 IMAD.WIDE R38, R9, 0x2, R34 ;  /* 0x0000000209268825 */ /* 0x000fe200078e0222 */
[----:B------:R3:W5:Y:S04]  /*6310*/  @!P0 LD.E.64 R26, [R14.64] ;  /* 0x000000160e1a8980 */ /* 0x000768000c101b00 */
[----:B------:R4:W5:Y:S01]  /*6320*/  @!P0 LD.E.64 R10, [R38.64] ;  /* 0x00000016260a8980 */ /* 0x000962000c101b00 */
[----:B------:R-:W-:Y:S01]  /*6330*/  ISETP.GE.AND P0, PT, R8, c[0x0][0x27c], PT ;  /* 0x00009f0008007a0c */ /* 0x000fe20003f06270 */
[----:B--2---:R-:W-:-:S12]  /*6340*/  CS2R R24, SRZ ;  /* 0x0000000000187805 */ /* 0x004fd8000001ff00 */
[----:B------:R-:W-:-:S04]  /*6350*/  @!P0 SHF.R.S32.HI R9, RZ, 0x1f, R8 ;  /* 0x0000001fff098819 */ /* 0x000fc80000011408 */
[----:B------:R-:W-:-:S04]  /*6360*/  @!P0 LEA.HI R9, R9, R8, RZ, 0x2 ;  /* 0x0000000809098211 */ /* 0x000fc800078f10ff */
[----:B------:R-:W-:Y:S02]  /*6370*/  @!P0 LOP3.LUT R13, R9, 0xfffffffc, RZ, 0xc0, !PT ;  /* 0xfffffffc090d8812 */ /* 0x000fe400078ec0ff */
[----:B------:R-:W-:-:S03]  /*6380*/  CS2R R8, SRZ ;  /* 0x0000000000087805 */ /* 0x000fc6000001ff00 */
[----:B-1----:R-:W-:-:S04]  /*6390*/  @!P0 IMAD.WIDE R30, R13, 0x2, R32 ;  /* 0x000000020d1e8825 */ /* 0x002fc800078e0220 */
[----:B------:R-:W-:Y:S01]  /*63a0*/  @!P0 IMAD.WIDE R36, R13, 0x2, R34 ;  /* 0x000000020d248825 */ /* 0x000fe200078e0222 */
[----:B------:R-:W-:Y:S01]  /*63b0*/  IADD3 R13, R12, 0x60, RZ ;  /* 0x000000600c0d7810 */ /* 0x000fe20007ffe0ff */
[----:B------:R4:W5:Y:S04]  /*63c0*/  @!P0 LD.E.64 R24, [R30.64] ;  /* 0x000000161e188980 */ /* 0x000968000c101b00 */
[----:B------:R4:W5:Y:S01]  /*63d0*/  @!P0 LD.E.64 R8, [R36.64] ;  /* 0x0000001624088980 */ /* 0x000962000c101b00 */
[----:B------:R-:W-:Y:S01]  /*63e0*/  ISETP.GE.AND P0, PT, R13, c[0x0][0x27c], PT ;  /* 0x00009f000d007a0c */ /* 0x000fe20003f06270 */
[----:B------:R-:W-:-:S12]  /*63f0*/  CS2R R50, SRZ ;  /* 0x0000000000327805 */ /* 0x000fd8000001ff00 */
[----:B---3--:R-:W-:-:S04]  /*6400*/  @!P0 SHF.R.S32.HI R14, RZ, 0x1f, R13 ;  /* 0x0000001fff0e8819 */ /* 0x008fc8000001140d */
[----:B------:R-:W-:Y:S02]  /*6410*/  @!P0 LEA.HI R13, R14, R13, RZ, 0x2 ;  /* 0x0000000d0e0d8211 */ /* 0x000fe400078f10ff */
[----:B------:R-:W-:Y:S02]  /*6420*/  CS2R R14, SRZ ;  /* 0x00000000000e7805 */ /* 0x000fe4000001ff00 */
[----:B------:R-:W-:-:S05]  /*6430*/  @!P0 LOP3.LUT R13, R13, 0xfffffffc, RZ, 0xc0, !PT ;  /* 0xfffffffc0d0d8812 */ /* 0x000fca00078ec0ff */
[----:B------:R-:W-:-:S04]  /*6440*/  @!P0 IMAD.WIDE R32, R13, 0x2, R32 ;  /* 0x000000020d208825 */ /* 0x000fc800078e0220 */
[----:B------:R-:W-:Y:S01]  /*6450*/  @!P0 IMAD.WIDE R34, R13, 0x2, R34 ;  /* 0x000000020d228825 */ /* 0x000fe200078e0222 */
[----:B------:R4:W5:Y:S04]  /*6460*/  @!P0 LD.E.64 R14, [R32.64] ;  /* 0x00000016200e8980 */ /* 0x000968000c101b00 */
[----:B------:R4:W5:Y:S02]  /*6470*/  @!P0 LD.E.64 R50, [R34.64] ;  /* 0x0000001622328980 */ /* 0x000964000c101b00 */
.L_x_92:
[----:B------:R-:W-:Y:S05]  /*6480*/  BSYNC B0 ;  /* 0x0000000000007941 */ /* 0x000fea0003800000 */
.L_x_91:
[----:B------:R-:W-:Y:S01]  /*6490*/  UIMAD UR4, UR14, -0x80, UR19 ;  /* 0xffffff800e0478a4 */ /* 0x000fe2000f8e0213 */
[----:B-----5:R-:W-:Y:S01]  /*64a0*/  IMAD.MOV.U32 R48, RZ, RZ, R28 ;  /* 0x000000ffff307224 */ /* 0x020fe200078e001c */
[--C-:B----4-:R-:W-:Y:S01]  /*64b0*/  SHF.R.U64 R36, R28, 0x10, R29.reuse ;  /* 0x000000101c247819 */ /* 0x110fe2000000121d */
[--C-:B------:R-:W-:Y:S01]  /*64c0*/  IMAD.MOV.U32 R47, RZ, RZ, R29.reuse ;  /* 0x000000ffff2f7224 */ /* 0x100fe200078e001d */
[----:B------:R-:W-:Y:S01]  /*64d0*/  UISETP.LT.AND UP0, UPT, UR4, 0x80, UPT ;  /* 0x000000800400788c */ /* 0x000fe2000bf01270 */
[----:B------:R-:W-:Y:S01]  /*64e0*/  SHF.R.U32.HI R35, RZ, 0x10, R29 ;  /* 0x00000010ff237819 */ /* 0x000fe2000001161d */
[--C-:B------:R-:W-:Y:S01]  /*64f0*/  IMAD.MOV.U32 R45, RZ, RZ, R27.reuse ;  /* 0x000000ffff2d7224 */ /* 0x100fe200078e001b */
[--C-:B------:R-:W-:Y:S01]  /*6500*/  SHF.R.U64 R32, R26, 0x10, R27.reuse ;  /* 0x000000101a207819 */ /* 0x100fe2000000121b */
[----:B------:R-:W-:Y:S01]  /*6510*/  USEL UR4, UR4, 0x80, UP0 ;  /* 0x0000008004047887 */ /* 0x000fe20008000000 */
[----:B------:R-:W-:Y:S01]  /*6520*/  SHF.R.U32.HI R31, RZ, 0x10, R27 ;  /* 0x00000010ff1f7819 */ /* 0x000fe2000001161b */
[----:B------:R-:W-:Y:S01]  /*6530*/  IMAD.MOV.U32 R46, RZ, RZ, R26 ;  /* 0x000000ffff2e7224 */ /* 0x000fe200078e001a */
[--C-:B------:R-:W-:Y:S01]  /*6540*/  SHF.R.U64 R28, R24, 0x10, R25.reuse ;  /* 0x00000010181c7819 */ /* 0x100fe20000001219 */
[--C-:B------:R-:W-:Y:S01]  /*6550*/  IMAD.MOV.U32 R43, RZ, RZ, R25.reuse ;  /* 0x000000ffff2b7224 */ /* 0x100fe200078e0019 */
[----:B------:R-:W-:Y:S01]  /*6560*/  SHF.R.U32.HI R27, RZ, 0x10, R25 ;  /* 0x00000010ff1b7819 */ /* 0x000fe20000011619 */
[----:B------:R-:W-:Y:S01]  /*6570*/  IMAD.MOV.U32 R38, RZ, RZ, R10 ;  /* 0x000000ffff267224 */ /* 0x000fe200078e000a */
[----:B------:R-:W-:Y:S01]  /*6580*/  ISETP.GE.AND P0, PT, R17, UR4, PT ;  /* 0x0000000411007c0c */ /* 0x000fe2000bf06270 */
[--C-:B------:R-:W-:Y:S01]  /*6590*/  IMAD.MOV.U32 R37, RZ, RZ, R11.reuse ;  /* 0x000000ffff257224 */ /* 0x100fe200078e000b */
[--C-:B------:R-:W-:Y:S01]  /*65a0*/  SHF.R.U64 R30, R10, 0x10, R11.reuse ;  /* 0x000000100a1e7819 */ /* 0x100fe2000000120b */
[----:B------:R-:W-:Y:S01]  /*65b0*/  IMAD.MOV.U32 R44, RZ, RZ, R24 ;  /* 0x000000ffff2c7224 */ /* 0x000fe200078e0018 */
[----:B------:R-:W-:Y:S01]  /*65c0*/  SHF.R.U32.HI R29, RZ, 0x10, R11 ;  /* 0x00000010ff1d7819 */ /* 0x000fe2000001160b */
[----:B------:R-:W-:Y:S01]  /*65d0*/  IMAD.MOV.U32 R11, RZ, RZ, R8 ;  /* 0x000000ffff0b7224 */ /* 0x000fe200078e0008 */
[--C-:B------:R-:W-:Y:S01]  /*65e0*/  SHF.R.U64 R26, R8, 0x10, R9.reuse ;  /* 0x00000010081a7819 */ /* 0x100fe20000001209 */
[--C-:B------:R-:W-:Y:S01]  /*65f0*/  IMAD.MOV.U32 R10, RZ, RZ, R9.reuse ;  /* 0x000000ffff0a7224 */ /* 0x100fe200078e0009 */
        /* <DEDUP_REMOVED lines=13> */
[----:B------:R-:W-:-:S04]  /*66d0*/  DEPBAR.LE SB0, 0x1 ;  /* 0x000080400000791a */ /* 0x000fc80000000000 */
[----:B------:R-:W-:Y:S01]  /*66e0*/  BSSY B1, `(.L_x_93) ;  /* 0x00000bc000017945 */ /* 0x000fe20003800000 */
[----:B------:R-:W-:Y:S02]  /*66f0*/  PRMT R36, R48, 0x5410, R36 ;  /* 0x0000541030247816 */ /* 0x000fe40000000024 */
[----:B------:R-:W-:Y:S02]  /*6700*/  PRMT R35, R47, 0x5410, R35 ;  /* 0x000054102f237816 */ /* 0x000fe40000000023 */
[----:B------:R-:W-:Y:S02]  /*6710*/  PRMT R32, R46, 0x5410, R32 ;  /* 0x000054102e207816 */ /* 0x000fe40000000020 */
[----:B------:R-:W-:Y:S02]  /*6720*/  PRMT R31, R45, 0x5410, R31 ;  /* 0x000054102d1f7816 */ /* 0x000fe4000000001f */
[----:B------:R-:W-:Y:S02]  /*6730*/  PRMT R28, R44, 0x5410, R28 ;  /* 0x000054102c1c7816 */ /* 0x000fe4000000001c */
[----:B------:R-:W-:-:S02]  /*6740*/  PRMT R27, R43, 0x5410, R27 ;  /* 0x000054102b1b7816 */ /* 0x000fc4000000001b */
        /* <DEDUP_REMOVED lines=9> */
[----:B------:R-:W-:Y:S01]  /*67e0*/  PRMT R13, R8, 0x5410, R13 ;  /* 0x00005410080d7816 */ /* 0x000fe2000000000d */
[----:B------:R-:W-:Y:S06]  /*67f0*/  BAR.SYNC.DEFER_BLOCKING 0x0 ;  /* 0x0000000000007b1d */ /* 0x000fec0000010000 */
[----:B------:R-:W-:Y:S05]  /*6800*/  @P0 BRA `(.L_x_94) ;  /* 0x00000a9000000947 */ /* 0x000fea0003800000 */
[----:B------:R-:W-:Y:S01]  /*6810*/  ISETP.GE.AND P0, PT, R12, c[0x0][0x27c], PT ;  /* 0x00009f000c007a0c */ /* 0x000fe20003f06270 */
[----:B------:R-:W-:-:S12]  /*6820*/  BSSY B0, `(.L_x_95) ;  /* 0x0000028000007945 */ /* 0x000fd80003800000 */
[----:B------:R-:W-:Y:S05]  /*6830*/  @P0 BRA `(.L_x_96) ;  /* 0x0000026000000947 */ /* 0x000fea0003800000 */
[----:B------:R-:W1:Y:S01]  /*6840*/  LDS.128 R8, [R23+0x10080] ;  /* 0x0100800017087984 */ /* 0x000e620000000c00 */
[----:B------:R-:W-:Y:S01]  /*6850*/  SHF.L.U32 R42, R36, 0x10, RZ ;  /* 0x00000010242a7819 */ /* 0x000fe200000006ff */
[C---:B------:R-:W-:Y:S01]  /*6860*/  IMAD.U32 R40, R34.reuse, 0x10000, RZ ;  /* 0x0001000022287824 */ /* 0x040fe200078e00ff */
[----:B------:R-:W-:Y:S02]  /*6870*/  LOP3.LUT R39, R34, 0xffff0000, RZ, 0xc0, !PT ;  /* 0xffff000022277812 */ /* 0x000fe400078ec0ff */
[----:B------:R-:W-:Y:S02]  /*6880*/  LOP3.LUT R41, R36, 0xffff0000, RZ, 0xc0, !PT ;  /* 0xffff000024297812 */ /* 0x000fe400078ec0ff */
[C---:B-1----:R-:W-:Y:S02]  /*6890*/  LOP3.LUT R37, R8.reuse, 0xffff0000, RZ, 0xc0, !PT ;  /* 0xffff000008257812 */ /* 0x042fe400078ec0ff */
[----:B------:R-:W-:Y:S02]  /*68a0*/  LOP3.LUT R46, R9, 0xffff0000, RZ, 0xc0, !PT ;  /* 0xffff0000092e7812 */ /* 0x000fe400078ec0ff */
[----:B------:R-:W-:-:S02]  /*68b0*/  SHF.L.U32 R38, R8, 0x10, RZ ;  /* 0x0000001008267819 */ /* 0x000fc400000006ff */
[----:B------:R-:W-:Y:S01]  /*68c0*/  SHF.L.U32 R8, R9, 0x10, RZ ;  /* 0x0000001009087819 */ /* 0x000fe200000006ff */
[C---:B------:R-:W-:Y:S01]  /*68d0*/  FMUL.FTZ R9, R37.reuse, R40 ;  /* 0x0000002825097220 */ /* 0x040fe20000410000 */
[C---:B------:R-:W-:Y:S01]  /*68e0*/  SHF.L.U32 R44, R10.reuse, 0x10, RZ ;  /* 0x000000100a2c7819 */ /* 0x040fe200000006ff */
[-C--:B------:R-:W-:Y:S01]  /*68f0*/  FMUL.FTZ R37, R37, R42.reuse ;  /* 0x0000002a25257220 */ /* 0x080fe20000410000 */
[----:B------:R-:W-:Y:S01]  /*6900*/  LOP3.LUT R43, R10, 0xffff0000, RZ, 0xc0, !PT ;  /* 0xffff00000a2b7812 */ /* 0x000fe200078ec0ff */
[C---:B------:R-:W-:Y:S01]  /*6910*/  IMAD.U32 R10, R11.reuse, 0x10000, RZ ;  /* 0x000100000b0a7824 */ /* 0x040fe200078e00ff */
[----:B------:R-:W-:Y:S01]  /*6920*/  LOP3.LUT R45, R11, 0xffff0000, RZ, 0xc0, !PT ;  /* 0xffff00000b2d7812 */ /* 0x000fe200078ec0ff */
[----:B------:R-:W-:Y:S02]  /*6930*/  FMUL.FTZ R11, R46, R39 ;  /* 0x000000272e0b7220 */ /* 0x000fe40000410000 */
[C---:B------:R-:W-:Y:S01]  /*6940*/  FFMA.FTZ R9, R38.reuse, R42, -R9 ;  /* 0x0000002a26097223 */ /* 0x040fe20000010809 */
[----:B------:R-:W-:Y:S01]  /*6950*/  SHF.L.U32 R42, R35, 0x10, RZ ;  /* 0x00000010232a7819 */ /* 0x000fe200000006ff */
[----:B------:R-:W-:Y:S01]  /*6960*/  FFMA.FTZ R38, R38, R40, R37 ;  /* 0x0000002826267223 */ /* 0x000fe20000010025 */
[C---:B------:R-:W-:Y:S01]  /*6970*/  SHF.L.U32 R40, R33.reuse, 0x10, RZ ;  /* 0x0000001021287819 */ /* 0x040fe200000006ff */
[-C--:B------:R-:W-:Y:S01]  /*6980*/  FMUL.FTZ R46, R46, R41.reuse ;  /* 0x000000292e2e7220 */ /* 0x080fe20000410000 */
[----:B------:R-:W-:Y:S01]  /*6990*/  LOP3.LUT R37, R33, 0xffff0000, RZ, 0xc0, !PT ;  /* 0xffff000021257812 */ /* 0x000fe200078ec0ff */
[C---:B------:R-:W-:Y:S01]  /*69a0*/  FFMA.FTZ R11, R8.reuse, R41, -R11 ;  /* 0x00000029080b7223 */ /* 0x040fe2000001080b */
[----:B------:R-:W-:Y:S01]  /*69b0*/  LOP3.LUT R41, R35, 0xffff0000, RZ, 0xc0, !PT ;  /* 0xffff000023297812 */ /* 0x000fe200078ec0ff */
[----:B------:R-:W-:-:S02]  /*69c0*/  FFMA.FTZ R46, R8, R39, R46 ;  /* 0x00000027082e7223 */ /* 0x000fc4000001002e */
[----:B------:R-:W-:Y:S02]  /*69d0*/  FMUL.FTZ R39, R43, R40 ;  /* 0x000000282b277220 */ /* 0x000fe40000410000 */
[----:B------:R-:W-:Y:S02]  /*69e0*/  FMUL.FTZ R8, R45, R37 ;  /* 0x000000252d087220 */ /* 0x000fe40000410000 */
[-C--:B------:R-:W-:Y:S02]  /*69f0*/  FMUL.FTZ R43, R43, R42.reuse ;  /* 0x0000002a2b2b7220 */ /* 0x080fe40000410000 */
[----:B------:R-:W-:Y:S02]  /*6a00*/  FMUL.FTZ R45, R45, R41 ;  /* 0x000000292d2d7220 */ /* 0x000fe40000410000 */
[C---:B------:R-:W-:Y:S02]  /*6a10*/  FFMA.FTZ R39, R44.reuse, R42, -R39 ;  /* 0x0000002a2c277223 */ /* 0x040fe40000010827 */
[----:B------:R-:W-:-:S02]  /*6a20*/  FFMA.FTZ R40, R44, R40, R43 ;  /* 0x000000282c287223 */ /* 0x000fc4000001002b */
[----:B------:R-:W-:Y:S01]  /*6a30*/  FFMA.FTZ R41, R10, R41, -R8 ;  /* 0x000000290a297223 */ /* 0x000fe20000010808 */
[----:B------:R-:W-:Y:S01]  /*6a40*/  F2FP.BF16.PACK_AB R8, R38, R9 ;  /* 0x000000092608723e */ /* 0x000fe200000010ff */
[----:B------:R-:W-:Y:S01]  /*6a50*/  FFMA.FTZ R42, R10, R37, R45 ;  /* 0x000000250a2a7223 */ /* 0x000fe2000001002d */
[----:B------:R-:W-:Y:S02]  /*6a60*/  F2FP.BF16.PACK_AB R9, R46, R11 ;  /* 0x0000000b2e09723e */ /* 0x000fe400000010ff */
[----:B------:R-:W-:Y:S02]  /*6a70*/  F2FP.BF16.PACK_AB R10, R40, R39 ;  /* 0x00000027280a723e */ /* 0x000fe400000010ff */
[----:B------:R-:W-:-:S05]  /*6a80*/  F2FP.BF16.PACK_AB R11, R42, R41 ;  /* 0x000000292a0b723e */ /* 0x000fca00000010ff */
[----:B------:R1:W-:Y:S02]  /*6a90*/  STS.128 [R23+0x10080], R8 ;  /* 0x0100800817007388 */ /* 0x0003e40000000c00 */
.L_x_96:
[----:B------:R-:W-:Y:S05]  /*6aa0*/  BSYNC B0 ;  /* 0x0000000000007941 */ /* 0x000fea0003800000 */
.L_x_95:
[----:B-1----:R-:W-:Y:S01]  /*6ab0*/  IADD3 R8, R12, 0x20, RZ ;  /* 0x000000200c087810 */ /* 0x002fe20007ffe0ff */
[----:B------:R-:W-:Y:S03]  /*6ac0*/  BSSY B0, `(.L_x_97) ;  /* 0x0000029000007945 */ /* 0x000fe60003800000 */
[----:B------:R-:W-:-:S13]  /*6ad0*/  ISETP.GE.AND P0, PT, R8, c[0x0][0x27c], PT ;  /* 0x00009f0008007a0c */ /* 0x000fda0003f06270 */
        /* <DEDUP_REMOVED lines=39> */
.L_x_98:
[----:B------:R-:W-:Y:S05]  /*6d50*/  BSYNC B0 ;  /* 0x0000000000007941 */ /* 0x000fea0003800000 */
.L_x_97:
        /* <DEDUP_REMOVED lines=42> */
.L_x_100:
[----:B------:R-:W-:Y:S05]  /*7000*/  BSYNC B0 ;  /* 0x0000000000007941 */ /* 0x000fea0003800000 */
.L_x_99:
[----:B-1----:R-:W-:-:S04]  /*7010*/  IADD3 R8, R12, 0x60, RZ ;  /* 0x000000600c087810 */ /* 0x002fc80007ffe0ff */
        /* <DEDUP_REMOVED lines=40> */
.L_x_94:
[----:B------:R-:W-:Y:S05]  /*72a0*/  BSYNC B1 ;  /* 0x0000000000017941 */ /* 0x000fea0003800000 */
.L_x_93:
[----:B-1----:R-:W-:Y:S01]  /*72b0*/  IADD3 R8, R17, 0x20, RZ ;  /* 0x0000002011087810 */ /* 0x002fe20007ffe0ff */
[----:B------:R-:W-:Y:S03]  /*72c0*/  BSSY B1, `(.L_x_101) ;  /* 0x00000ac000017945 */ /* 0x000fe60003800000 */
[----:B------:R-:W-:-:S13]  /*72d0*/  ISETP.GE.AND P0, PT, R8, UR4, PT ;  /* 0x0000000408007c0c */ /* 0x000fda000bf06270 */
[----:B------:R-:W-:Y:S05]  /*72e0*/  @P0 BRA `(.L_x_102) ;  /* 0x00000a9000000947 */ /* 0x000fea0003800000 */
[----:B------:R-:W-:Y:S01]  /*72f0*/  ISETP.GE.AND P0, PT, R12, c[0x0][0x27c], PT ;  /* 0x00009f000c007a0c */ /* 0x000fe20003f06270 */
[----:B------:R-:W-:-:S12]  /*7300*/  BSSY B0, `(.L_x_103) ;  /* 0x0000028000007945 */ /* 0x000fd80003800000 */
[----:B------:R-:W-:Y:S05]  /*7310*/  @P0 BRA `(.L_x_104) ;  /* 0x0000026000000947 */ /* 0x000fea0003800000 */
[----:B------:R-:W1:Y:S01]  /*7320*/  LDS.128 R8, [R23+0x11080] ;  /* 0x0110800017087984 */ /* 0x000e620000000c00 */
[----:B------:R-:W-:Y:S01]  /*7330*/  SHF.L.U32 R40, R36, 0x10, RZ ;  /* 0x0000001024287819 */ /* 0x000fe200000006ff */
[----:B------:R-:W-:Y:S01]  /*7340*/  IMAD.U32 R39, R34, 0x10000, RZ ;  /* 0x0001000022277824 */ /* 0x000fe200078e00ff */
[----:B------:R-:W-:Y:S02]  /*7350*/  LOP3.LUT R41, R36, 0xffff0000, RZ, 0xc0, !PT ;  /* 0xffff000024297812 */ /* 0x000fe400078ec0ff */
[C---:B-1----:R-:W-:Y:S02]  /*7360*/  SHF.L.U32 R38, R8.reuse, 0x10, RZ ;  /* 0x0000001008267819 */ /* 0x042fe400000006ff */
[----:B------:R-:W-:Y:S02]  /*7370*/  LOP3.LUT R37, R8, 0xffff0000, RZ, 0xc0, !PT ;  /* 0xffff000008257812 */ /* 0x000fe400078ec0ff */
[C---:B------:R-:W-:Y:S02]  /*7380*/  SHF.L.U32 R8, R9.reuse, 0x10, RZ ;  /* 0x0000001009087819 */ /* 0x040fe400000006ff */
[----:B------:R-:W-:Y:S01]  /*7390*/  LOP3.LUT R46, R9, 0xffff0000, RZ, 0xc0, !PT ;  /* 0xffff0000092e7812 */ /* 0x000fe200078ec0ff */
[-C--:B------:R-:W-:Y:S01]  /*73a0*/  FMUL.FTZ R43, R39, R37.reuse ;  /* 0x00000025272b7220 */ /* 0x080fe20000410000 */
[----:B------:R-:W-:Y:S01]  /*73b0*/  LOP3.LUT R9, R34, 0xffff0000, RZ, 0xc0, !PT ;  /* 0xffff000022097812 */ /* 0x000fe200078ec0ff */
[----:B------:R-:W-:Y:S01]  /*73c0*/  FMUL.FTZ R37, R40, R37 ;  /* 0x0000002528257220 */ /* 0x000fe20000410000 */
[----:B------:R-:W-:Y:S01]  /*73d0*/  SHF.L.U32 R44, R10, 0x10, RZ ;  /* 0x000000100a2c7819 */ /* 0x000fe200000006ff */
[----:B------:R-:W-:Y:S01]  /*73e0*/  FFMA.FTZ R43, R40, R38, -R43 ;  /* 0x00000026282b7223 */ /* 0x000fe2000001082b */
[----:B------:R-:W-:Y:S01]  /*73f0*/  LOP3.LUT R42, R10, 0xffff0000, RZ, 0xc0, !PT ;  /* 0xffff00000a2a7812 */ /* 0x000fe200078ec0ff */
[C---:B------:R-:W-:Y:S01]  /*7400*/  IMAD.U32 R10, R11.reuse, 0x10000, RZ ;  /* 0x000100000b0a7824 */ /* 0x040fe200078e00ff */
[----:B------:R-:W-:Y:S01]  /*7410*/  LOP3.LUT R45, R11, 0xffff0000, RZ, 0xc0, !PT ;  /* 0xffff00000b2d7812 */ /* 0x000fe200078ec0ff */
[----:B------:R-:W-:Y:S01]  /*7420*/  FMUL.FTZ R11, R9, R46 ;  /* 0x0000002e090b7220 */ /* 0x000fe20000410000 */
[----:B------:R-:W-:Y:S01]  /*7430*/  LOP3.LUT R40, R35, 0xffff0000, RZ, 0xc0, !PT ;  /* 0xffff000023287812 */ /* 0x000fe200078ec0ff */
[----:B------:R-:W-:Y:S01]  /*7440*/  FFMA.FTZ R38, R39, R38, R37 ;  /* 0x0000002627267223 */ /* 0x000fe20000010025 */
[----:B------:R-:W-:Y:S01]  /*7450*/  SHF.L.U32 R39, R33, 0x10, RZ ;  /* 0x0000001021277819 */ /* 0x000fe200000006ff */
[----:B------:R-:W-:Y:S01]  /*7460*/  FMUL.FTZ R46, R41, R46 ;  /* 0x0000002e292e7220 */ /* 0x000fe20000410000 */
[----:B------:R-:W-:Y:S01]  /*7470*/  LOP3.LUT R37, R33, 0xffff0000, RZ, 0xc0, !PT ;  /* 0xffff000021257812 */ /* 0x000fe200078ec0ff */
[-C--:B------:R-:W-:Y:S01]  /*7480*/  FFMA.FTZ R11, R41, R8.reuse, -R11 ;  /* 0x00000008290b7223 */ /* 0x080fe2000001080b */
[----:B------:R-:W-:Y:S01]  /*7490*/  SHF.L.U32 R41, R35, 0x10, RZ ;  /* 0x0000001023297819 */ /* 0x000fe200000006ff */
[----:B------:R-:W-:-:S02]  /*74a0*/  FFMA.FTZ R46, R9, R8, R46 ;  /* 0x00000008092e7223 */ /* 0x000fc4000001002e */
[-C--:B------:R-:W-:Y:S02]  /*74b0*/  FMUL.FTZ R8, R39, R42.reuse ;  /* 0x0000002a27087220 */ /* 0x080fe40000410000 */
[-C--:B------:R-:W-:Y:S02]  /*74c0*/  FMUL.FTZ R9, R37, R45.reuse ;  /* 0x0000002d25097220 */ /* 0x080fe40000410000 */
[C---:B------:R-:W-:Y:S02]  /*74d0*/  FMUL.FTZ R42, R41.reuse, R42 ;  /* 0x0000002a292a7220 */ /* 0x040fe40000410000 */
[----:B------:R-:W-:Y:S02]  /*74e0*/  FMUL.FTZ R45, R40, R45 ;  /* 0x0000002d282d7220 */ /* 0x000fe40000410000 */
[-C--:B------:R-:W-:Y:S01]  /*74f0*/  FFMA.FTZ R41, R41, R44.reuse, -R8 ;  /* 0x0000002c29297223 */ /* 0x080fe20000010808 */
[----:B------:R-:W-:Y:S01]  /*7500*/  F2FP.BF16.PACK_AB R8, R38, R43 ;  /* 0x0000002b2608723e */ /* 0x000fe200000010ff */
[----:B------:R-:W-:-:S02]  /*7510*/  FFMA.FTZ R42, R39, R44, R42 ;  /* 0x0000002c272a7223 */ /* 0x000fc4000001002a */
[-C--:B------:R-:W-:Y:S01]  /*7520*/  FFMA.FTZ R40, R40, R10.reuse, -R9 ;  /* 0x0000000a28287223 */ /* 0x080fe20000010809 */
[----:B------:R-:W-:Y:S01]  /*7530*/  F2FP.BF16.PACK_AB R9, R46, R11 ;  /* 0x0000000b2e09723e */ /* 0x000fe200000010ff */
[----:B------:R-:W-:Y:S01]  /*7540*/  FFMA.FTZ R45, R37, R10, R45 ;  /* 0x0000000a252d7223 */ /* 0x000fe2000001002d */
[----:B------:R-:W-:-:S04]  /*7550*/  F2FP.BF16.PACK_AB R10, R42, R41 ;  /* 0x000000292a0a723e */ /* 0x000fc800000010ff */
[----:B------:R-:W-:-:S05]  /*7560*/  F2FP.BF16.PACK_AB R11, R45, R40 ;  /* 0x000000282d0b723e */ /* 0x000fca00000010ff */
[----:B------:R1:W-:Y:S02]  /*7570*/  STS.128 [R23+0x11080], R8 ;  /* 0x0110800817007388 */ /* 0x0003e40000000c00 */
.L_x_104:
[----:B------:R-:W-:Y:S05]  /*7580*/  BSYNC B0 ;  /* 0x0000000000007941 */ /* 0x000fea0003800000 */
.L_x_103:
[----:B-1----:R-:W-:Y:S01]  /*7590*/  IADD3 R8, R12, 0x20, RZ ;  /* 0x000000200c087810 */ /* 0x002fe20007ffe0ff */
[----:B------:R-:W-:Y:S03]  /*75a0*/  BSSY B0, `(.L_x_105) ;  /* 0x0000029000007945 */ /* 0x000fe60003800000 */
[----:B------:R-:W-:-:S13]  /*75b0*/  ISETP.GE.AND P0, PT, R8, c[0x0][0x27c], PT ;  /* 0x00009f0008007a0c */ /* 0x000fda0003f06270 */
        /* <DEDUP_REMOVED lines=39> */
.L_x_106:
[----:B------:R-:W-:Y:S05]  /*7830*/  BSYNC B0 ;  /* 0x0000000000007941 */ /* 0x000fea0003800000 */
.L_x_105:
        /* <DEDUP_REMOVED lines=42> */
.L_x_108:
[----:B------:R-:W-:Y:S05]  /*7ae0*/  BSYNC B0 ;  /* 0x0000000000007941 */ /* 0x000fea0003800000 */
.L_x_107:
[----:B-1----:R-:W-:-:S04]  /*7af0*/  IADD3 R8, R12, 0x60, RZ ;  /* 0x000000600c087810 */ /* 0x002fc80007ffe0ff */
        /* <DEDUP_REMOVED lines=40> */
.L_x_102:
[----:B------:R-:W-:Y:S05]  /*7d80*/  BSYNC B1 ;  /* 0x0000000000017941 */ /* 0x000fea0003800000 */
.L_x_101:
        /* <DEDUP_REMOVED lines=45> */
.L_x_112:
[----:B------:R-:W-:Y:S05]  /*8060*/  BSYNC B0 ;  /* 0x0000000000007941 */ /* 0x000fea0003800000 */
.L_x_111:
        /* <DEDUP_REMOVED lines=42> */
.L_x_114:
[----:B------:R-:W-:Y:S05]  /*8310*/  BSYNC B0 ;  /* 0x0000000000007941 */ /* 0x000fea0003800000 */
.L_x_113:
        /* <DEDUP_REMOVED lines=42> */
.L_x_116:
[----:B------:R-:W-:Y:S05]  /*85c0*/  BSYNC B0 ;  /* 0x0000000000007941 */ /* 0x000fea0003800000 */
.L_x_115:
        /* <DEDUP_REMOVED lines=41> */
.L_x_110:
[----:B------:R-:W-:Y:S05]  /*8860*/  BSYNC B1 ;  /* 0x0000000000017941 */ /* 0x000fea0003800000 */
.L_x_109:
[----:B-1----:R-:W-:-:S04]  /*8870*/  IADD3 R8, R17, 0x60, RZ ;  /* 0x0000006011087810 */ /* 0x002fc80007ffe0ff */
[----:B------:R-:W-:-:S13]  /*8880*/  ISETP.GE.AND P0, PT, R8, UR4, PT ;  /* 0x0000000408007c0c */ /* 0x000fda000bf06270 */
[----:B------:R-:W-:Y:S05]  /*8890*/  @P0 BRA `(.L_x_117) ;  /* 0x0000438000000947 */ /* 0x000fea0003800000 */
[----:B------:R-:W-:Y:S01]  /*88a0*/  ISETP.GE.AND P0, PT, R12, c[0x0][0x27c], PT ;  /* 0x00009f000c007a0c */ /* 0x000fe20003f06270 */
[----:B------:R-:W-:-:S12]  /*88b0*/  BSSY B0, `(.L_x_118) ;  /* 0x0000028000007945 */ /* 0x000fd80003800000 */
[----:B------:R-:W-:Y:S05]  /*88c0*/  @P0 BRA `(.L_x_119) ;  /* 0x0000026000000947 */ /* 0x000fea0003800000 */
[----:B------:R-:W1:Y:S01]  /*88d0*/  LDS.128 R8, [R23+0x13080] ;  /* 0x0130800017087984 */ /* 0x000e620000000c00 */
[----:B------:R-:W-:Y:S02]  /*88e0*/  LOP3.LUT R40, R36, 0xffff0000, RZ, 0xc0, !PT ;  /* 0xffff000024287812 */ /* 0x000fe400078ec0ff */
[C---:B-1----:R-:W-:Y:S01]  /*88f0*/  SHF.L.U32 R38, R8.reuse, 0x10, RZ ;  /* 0x0000001008267819 */ /* 0x042fe200000006ff */
[----:B------:R-:W-:Y:S01]  /*8900*/  IMAD.U32 R41, R11, 0x10000, RZ ;  /* 0x000100000b297824 */ /* 0x000fe200078e00ff */
[----:B------:R-:W-:Y:S02]  /*8910*/  LOP3.LUT R37, R8, 0xffff0000, RZ, 0xc0, !PT ;  /* 0xffff000008257812 */ /* 0x000fe400078ec0ff */
[C---:B------:R-:W-:Y:S02]  /*8920*/  SHF.L.U32 R8, R9.reuse, 0x10, RZ ;  /* 0x0000001009087819 */ /* 0x040fe400000006ff */
[----:B------:R-:W-:Y:S02]  /*8930*/  LOP3.LUT R39, R9, 0xffff0000, RZ, 0xc0, !PT ;  /* 0xffff000009277812 */ /* 0x000fe400078ec0ff */
[----:B------:R-:W-:Y:S01]  /*8940*/  SHF.L.U32 R9, R36, 0x10, RZ ;  /* 0x0000001024097819 */ /* 0x000fe200000006ff */
[C---:B------:R-:W-:Y:S01]  /*8950*/  IMAD.U32 R36, R34.reuse, 0x10000, RZ ;  /* 0x0001000022247824 */ /* 0x040fe200078e00ff */
[----:B------:R-:W-:-:S02]  /*8960*/  LOP3.LUT R34, R34, 0xffff0000, RZ, 0xc0, !PT ;  /* 0xffff000022227812 */ /* 0x000fc400078ec0ff */
[C---:B------:R-:W-:Y:S02]  /*8970*/  SHF.L.U32 R43, R10.reuse, 0x10, RZ ;  /* 0x000000100a2b7819 */ /* 0x040fe400000006ff */
[----:B------:R-:W-:Y:S01]  /*8980*/  LOP3.LUT R42, R10, 0xffff0000, RZ, 0xc0, !PT ;  /* 0xffff00000a2a7812 */ /* 0x000fe200078ec0ff */
[----:B------:R-:W-:Y:S01]  /*8990*/  FMUL.FTZ R10, R36, R37 ;  /* 0x00000025240a7220 */ /* 0x000fe20000410000 */
[----:B------:R-:W-:Y:S01]  /*89a0*/  LOP3.LUT R44, R11, 0xffff0000, RZ, 0xc0, !PT ;  /* 0xffff00000b2c7812 */ /* 0x000fe200078ec0ff */
[----:B------:R-:W-:Y:S02]  /*89b0*/  FMUL.FTZ R11, R34, R39 ;  /* 0x00000027220b7220 */ /* 0x000fe40000410000 */
[C---:B------:R-:W-:Y:S02]  /*89c0*/  FMUL.FTZ R37, R9.reuse, R37 ;  /* 0x0000002509257220 */ /* 0x040fe40000410000 */
[----:B------:R-:W-:Y:S02]  /*89d0*/  FFMA.FTZ R10, R9, R38, -R10 ;  /* 0x00000026090a7223 */ /* 0x000fe4000001080a */
[----:B------:R-:W-:Y:S01]  /*89e0*/  FFMA.FTZ R9, R40, R8, -R11 ;  /* 0x0000000828097223 */ /* 0x000fe2000001080b */
[----:B------:R-:W-:Y:S01]  /*89f0*/  SHF.L.U32 R11, R33, 0x10, RZ ;  /* 0x00000010210b7819 */ /* 0x000fe200000006ff */
[----:B------:R-:W-:Y:S01]  /*8a00*/  FFMA.FTZ R37, R36, R38, R37 ;  /* 0x0000002624257223 */ /* 0x000fe20000010025 */
[----:B------:R-:W-:Y:S01]  /*8a10*/  SHF.L.U32 R36, R35, 0x10, RZ ;  /* 0x0000001023247819 */ /* 0x000fe200000006ff */
[----:B------:R-:W-:Y:S01]  /*8a20*/  FMUL.FTZ R39, R40, R39 ;  /* 0x0000002728277220 */ /* 0x000fe20000410000 */
[----:B------:R-:W-:-:S02]  /*8a30*/  LOP3.LUT R33, R33, 0xffff0000, RZ, 0xc0, !PT ;  /* 0xffff000021217812 */ /* 0x000fc400078ec0ff */
[----:B------:R-:W-:Y:S01]  /*8a40*/  LOP3.LUT R35, R35, 0xffff0000, RZ, 0xc0, !PT ;  /* 0xffff000023237812 */ /* 0x000fe200078ec0ff */
[----:B------:R-:W-:Y:S02]  /*8a50*/  FFMA.FTZ R34, R34, R8, R39 ;  /* 0x0000000822227223 */ /* 0x000fe40000010027 */
[-C--:B------:R-:W-:Y:S02]  /*8a60*/  FMUL.FTZ R8, R11, R42.reuse ;  /* 0x0000002a0b087220 */ /* 0x080fe40000410000 */
[----:B------:R-:W-:Y:S01]  /*8a70*/  FMUL.FTZ R42, R36, R42 ;  /* 0x0000002a242a7220 */ /* 0x000fe20000410000 */
[----:B------:R-:W-:Y:S01]  /*8a80*/  F2FP.BF16.PACK_AB R9, R34, R9 ;  /* 0x000000092209723e */ /* 0x000fe200000010ff */
[-C--:B------:R-:W-:Y:S02]  /*8a90*/  FMUL.FTZ R38, R33, R44.reuse ;  /* 0x0000002c21267220 */ /* 0x080fe40000410000 */
[----:B------:R-:W-:Y:S02]  /*8aa0*/  FMUL.FTZ R44, R35, R44 ;  /* 0x0000002c232c7220 */ /* 0x000fe40000410000 */
[-C--:B------:R-:W-:Y:S01]  /*8ab0*/  FFMA.FTZ R36, R36, R43.reuse, -R8 ;  /* 0x0000002b24247223 */ /* 0x080fe20000010808 */
[----:B------:R-:W-:Y:S01]  /*8ac0*/  F2FP.BF16.PACK_AB R8, R37, R10 ;  /* 0x0000000a2508723e */ /* 0x000fe200000010ff */
[----:B------:R-:W-:-:S02]  /*8ad0*/  FFMA.FTZ R11, R11, R43, R42 ;  /* 0x0000002b0b0b7223 */ /* 0x000fc4000001002a */
[-C--:B------:R-:W-:Y:S02]  /*8ae0*/  FFMA.FTZ R38, R35, R41.reuse, -R38 ;  /* 0x0000002923267223 */ /* 0x080fe40000010826 */
[----:B------:R-:W-:Y:S01]  /*8af0*/  FFMA.FTZ R33, R33, R41, R44 ;  /* 0x0000002921217223 */ /* 0x000fe2000001002c */
[----:B------:R-:W-:-:S04]  /*8b00*/  F2FP.BF16.PACK_AB R10, R11, R36 ;  /* 0x000000240b0a723e */ /* 0x000fc800000010ff */
[----:B------:R-:W-:-:S05]  /*8b10*/  F2FP.BF16.PACK_AB R11, R33, R38 ;  /* 0x00000026210b723e */ /* 0x000fca00000010ff */
[----:B------:R1:W-:Y:S02]  /*8b20*/  STS.128 [R23+0x13080], R8 ;  /* 0x0130800817007388 */ /* 0x0003e40000000c00 */
.L_x_119:
[----:B------:R-:W-:Y:S05]  /*8b30*/  BSYNC B0 ;  /* 0x0000000000007941 */ /* 0x000fea0003800000 */
.L_x_118:
[----:B-1----:R-:W-:Y:S01]  /*8b40*/  IADD3 R8, R12, 0x20, RZ ;  /* 0x000000200c087810 */ /* 0x002fe20007ffe0ff */
[----:B------:R-:W-:Y:S03]  /*8b50*/  BSSY B0, `(.L_x_120) ;  /* 0x0000029000007945 */ /* 0x000fe60003800000 */
[----:B------:R-:W-:-:S13]  /*8b60*/  ISETP.GE.AND P0, PT, R8, c[0x0][0x27c], PT ;  /* 0x00009f0008007a0c */ /* 0x000fda0003f06270 */
        /* <DEDUP_REMOVED lines=39> */
.L_x_121:
[----:B------:R-:W-:Y:S05]  /*8de0*/  BSYNC B0 ;  /* 0x0000000000007941 */ /* 0x000fea0003800000 */
.L_x_120:
        /* <DEDUP_REMOVED lines=42> */
.L_x_123:
[----:B------:R-:W-:Y:S05]  /*9090*/  BSYNC B0 ;  /* 0x0000000000007941 */ /* 0x000fea0003800000 */
.L_x_122:
[----:B------:R-:W-:-:S04]  /*90a0*/  IADD3 R12, R12, 0x60, RZ ;  /* 0x000000600c0c7810 */ /* 0x000fc80007ffe0ff */
[----:B------:R-:W-:-:S13]  /*90b0*/  ISETP.GE.AND P0, PT, R12, c[0x0][0x27c], PT ;  /* 0x00009f000c007a0c */ /* 0x000fda0003f06270 */
[----:B------:R-:W-:Y:S05]  /*90c0*/  @P0 BRA `(.L_x_117) ;  /* 0x00003b5000000947 */ /* 0x000fea0003800000 */
[----:B-1----:R-:W1:Y:S01]  /*90d0*/  LDS.128 R8, [R23+0x1f080] ;  /* 0x01f0800017087984 */ /* 0x002e620000000c00 */
[----:B------:R-:W-:Y:S02]  /*90e0*/  LOP3.LUT R27, R24, 0xffff0000, RZ, 0xc0, !PT ;  /* 0xffff0000181b7812 */ /* 0x000fe400078ec0ff */
[----:B------:R-:W-:Y:S02]  /*90f0*/  LOP3.LUT R29, R14, 0xffff0000, RZ, 0xc0, !PT ;  /* 0xffff00000e1d7812 */ /* 0x000fe400078ec0ff */
[C---:B-1----:R-:W-:Y:S02]  /*9100*/  SHF.L.U32 R25, R8.reuse, 0x10, RZ ;  /* 0x0000001008197819 */ /* 0x042fe400000006ff */
[----:B------:R-:W-:Y:S02]  /*9110*/  LOP3.LUT R12, R8, 0xffff0000, RZ, 0xc0, !PT ;  /* 0xffff0000080c7812 */ /* 0x000fe400078ec0ff */
[C---:B------:R-:W-:Y:S02]  /*9120*/  SHF.L.U32 R8, R9.reuse, 0x10, RZ ;  /* 0x0000001009087819 */ /* 0x040fe400000006ff */
[----:B------:R-:W-:-:S02]  /*9130*/  LOP3.LUT R26, R9, 0xffff0000, RZ, 0xc0, !PT ;  /* 0xffff0000091a7812 */ /* 0x000fc400078ec0ff */
[----:B------:R-:W-:Y:S01]  /*9140*/  SHF.L.U32 R9, R24, 0x10, RZ ;  /* 0x0000001018097819 */ /* 0x000fe200000006ff */
[----:B------:R-:W-:Y:S01]  /*9150*/  IMAD.U32 R24, R14, 0x10000, RZ ;  /* 0x000100000e187824 */ /* 0x000fe200078e00ff */
[C---:B------:R-:W-:Y:S01]  /*9160*/  SHF.L.U32 R30, R10.reuse, 0x10, RZ ;  /* 0x000000100a1e7819 */ /* 0x040fe200000006ff */
[C---:B------:R-:W-:Y:S01]  /*9170*/  IMAD.U32 R14, R11.reuse, 0x10000, RZ ;  /* 0x000100000b0e7824 */ /* 0x040fe200078e00ff */
[----:B------:R-:W-:Y:S01]  /*9180*/  LOP3.LUT R28, R10, 0xffff0000, RZ, 0xc0, !PT ;  /* 0xffff00000a1c7812 */ /* 0x000fe200078ec0ff */
[----:B------:R-:W-:Y:S01]  /*9190*/  FMUL.FTZ R10, R24, R12 ;  /* 0x0000000c180a7220 */ /* 0x000fe20000410000 */
[----:B------:R-:W-:Y:S01]  /*91a0*/  LOP3.LUT R31, R11, 0xffff0000, RZ, 0xc0, !PT ;  /* 0xffff00000b1f7812 */ /* 0x000fe200078ec0ff */
[----:B------:R-:W-:Y:S02]  /*91b0*/  FMUL.FTZ R11, R29, R26 ;  /* 0x0000001a1d0b7220 */ /* 0x000fe40000410000 */
[C---:B------:R-:W-:Y:S02]  /*91c0*/  FMUL.FTZ R12, R9.reuse, R12 ;  /* 0x0000000c090c7220 */ /* 0x040fe40000410000 */
[----:B------:R-:W-:-:S02]  /*91d0*/  FFMA.FTZ R10, R9, R25, -R10 ;  /* 0x00000019090a7223 */ /* 0x000fc4000001080a */
[----:B------:R-:W-:Y:S01]  /*91e0*/  FFMA.FTZ R9, R27, R8, -R11 ;  /* 0x000000081b097223 */ /* 0x000fe2000001080b */
[----:B------:R-:W-:Y:S01]  /*91f0*/  SHF.L.U32 R11, R13, 0x10, RZ ;  /* 0x000000100d0b7819 */ /* 0x000fe200000006ff */
[----:B------:R-:W-:Y:S01]  /*9200*/  FMUL.FTZ R26, R27, R26 ;  /* 0x0000001a1b1a7220 */ /* 0x000fe20000410000 */
[----:B------:R-:W-:Y:S01]  /*9210*/  SHF.L.U32 R27, R15, 0x10, RZ ;  /* 0x000000100f1b7819 */ /* 0x000fe200000006ff */
[----:B------:R-:W-:Y:S01]  /*9220*/  FFMA.FTZ R25, R24, R25, R12 ;  /* 0x0000001918197223 */ /* 0x000fe2000001000c */
[----:B------:R-:W-:Y:S01]  /*9230*/  LOP3.LUT R13, R13, 0xffff0000, RZ, 0xc0, !PT ;  /* 0xffff00000d0d7812 */ /* 0x000fe200078ec0ff */
[----:B------:R-:W-:Y:S01]  /*9240*/  FFMA.FTZ R26, R29, R8, R26 ;  /* 0x000000081d1a7223 */ /* 0x000fe2000001001a */
[----:B------:R-:W-:Y:S01]  /*9250*/  LOP3.LUT R15, R15, 0xffff0000, RZ, 0xc0, !PT ;  /* 0xffff00000f0f7812 */ /* 0x000fe200078ec0ff */
[-C--:B------:R-:W-:Y:S02]  /*9260*/  FMUL.FTZ R8, R11, R28.reuse ;  /* 0x0000001c0b087220 */ /* 0x080fe40000410000 */
[----:B------:R-:W-:Y:S01]  /*9270*/  FMUL.FTZ R28, R27, R28 ;  /* 0x0000001c1b1c7220 */ /* 0x000fe20000410000 */
[----:B------:R-:W-:Y:S01]  /*9280*/  F2FP.BF16.PACK_AB R9, R26, R9 ;  /* 0x000000091a09723e */ /* 0x000fe200000010ff */
[----:B------:R-:W-:-:S02]  /*9290*/  FMUL.FTZ R12, R13, R31 ;  /* 0x0000001f0d0c7220 */ /* 0x000fc40000410000 */
[----:B------:R-:W-:Y:S02]  /*92a0*/  FMUL.FTZ R31, R15, R31 ;  /* 0x0000001f0f1f7220 */ /* 0x000fe40000410000 */
[----:B------:R-:W-:Y:S02]  /*92b0*/  FFMA.FTZ R28, R11, R30, R28 ;  /* 0x0000001e0b1c7223 */ /* 0x000fe4000001001c */
[----:B------:R-:W-:Y:S02]  /*92c0*/  FFMA.FTZ R11, R15, R14, -R12 ;  /* 0x0000000e0f0b7223 */ /* 0x000fe4000001080c */
[----:B------:R-:W-:Y:S01]  /*92d0*/  FFMA.FTZ R27, R27, R30, -R8 ;  /* 0x0000001e1b1b7223 */ /* 0x000fe20000010808 */
[----:B------:R-:W-:Y:S01]  /*92e0*/  F2FP.BF16.PACK_AB R8, R25, R10 ;  /* 0x0000000a1908723e */ /* 0x000fe200000010ff */
[----:B------:R-:W-:-:S03]  /*92f0*/  FFMA.FTZ R14, R13, R14, R31 ;  /* 0x0000000e0d0e7223 */ /* 0x000fc6000001001f */
[----:B------:R-:W-:Y:S02]  /*9300*/  F2FP.BF16.PACK_AB R10, R28, R27 ;  /* 0x0000001b1c0a723e */ /* 0x000fe400000010ff */
[----:B------:R-:W-:-:S05]  /*9310*/  F2FP.BF16.PACK_AB R11, R14, R11 ;  /* 0x0000000b0e0b723e */ /* 0x000fca00000010ff */
[----:B------:R1:W-:Y:S01]  /*9320*/  STS.128 [R23+0x1f080], R8 ;  /* 0x01f0800817007388 */ /* 0x0003e20000000c00 */
[----:B------:R-:W-:Y:S05]  /*9330*/  BRA `(.L_x_117) ;  /* 0x000038e000007947 */ /* 0x000fea0003800000 */
.L_x_90:
[----:B------:R-:W-:Y:S01]  /*9340*/  ISETP.NE.AND P0, PT, R8, RZ, PT ;  /* 0x000000ff0800720c */ /* 0x000fe20003f05270 */
        /* <DEDUP_REMOVED lines=8> */
[----:B------:R-:W-:-:S04]  /*93d0*/  CS2R R8, SRZ ;  /* 0x0000000000087805 */ /* 0x000fc8000001ff00 */
[----:B------:R-:W-:Y:S05]  /*93e0*/  @P0 BRA `(.L_x_125) ;  /* 0x0000011000000947 */ /* 0x000fea0003800000 */
[----:B------:R-:W-:-:S13]  /*93f0*/  ISETP.GE.AND P0, PT, R150, c[0x0][0x27c], PT ;  /* 0x00009f0096007a0c */ /* 0x000fda0003f06270 */
[----:B------:R-:W-:-:S04]  /*9400*/  @!P0 IMAD.WIDE R38, R150, 0x2, R32 ;  /* 0x0000000296268825 */ /* 0x000fc800078e0220 */
[----:B------:R-:W-:Y:S01]  /*9410*/  @!P0 IMAD.WIDE R36, R150, 0x2, R34 ;  /* 0x0000000296248825 */ /* 0x000fe200078e0222 */
[----:B------:R1:W5:Y:S04]  /*9420*/  @!P0 LD.E.128 R24, [R38.64] ;  /* 0x0000001626188980 */ /* 0x000368000c101d00 */
[----:B------:R1:W5:Y:S01]  /*9430*/  @!P0 LD.E.128 R8, [R36.64] ;  /* 0x0000001624088980 */ /* 0x000362000c101d00 */
[----:B------:R-:W-:Y:S01]  /*9440*/  ISETP.GE.AND P0, PT, R21, c[0x0][0x27c], PT ;  /* 0x00009f0015007a0c */ /* 0x000fe20003f06270 */
[----:B------:R-:W-:Y:S01]  /*9450*/  CS2R R30, SRZ ;  /* 0x00000000001e7805 */ /* 0x000fe2000001ff00 */
[----:B------:R-:W-:Y:S01]  /*9460*/  CS2R R28, SRZ ;  /* 0x00000000001c7805 */ /* 0x000fe2000001ff00 */
[----:B------:R-:W-:-:S10]  /*9470*/  CS2R R14, SRZ ;  /* 0x00000000000e7805 */ /* 0x000fd4000001ff00 */
[----:B------:R-:W-:-:S04]  /*9480*/  @!P0 SHF.R.S32.HI R12, RZ, 0x1f, R21 ;  /* 0x0000001fff0c8819 */ /* 0x000fc80000011415 */
[----:B------:R-:W-:-:S04]  /*9490*/  @!P0 LEA.HI R12, R12, R21, RZ, 0x3 ;  /* 0x000000150c0c8211 */ /* 0x000fc800078f18ff */
[----:B------:R-:W-:-:S05]  /*94a0*/  @!P0 LOP3.LUT R12, R12, 0xfffffff8, RZ, 0xc0, !PT ;  /* 0xfffffff80c0c8812 */ /* 0x000fca00078ec0ff */
[----:B------:R-:W-:-:S04]  /*94b0*/  @!P0 IMAD.WIDE R32, R12, 0x2, R32 ;  /* 0x000000020c208825 */ /* 0x000fc800078e0220 */
[----:B------:R-:W-:Y:S01]  /*94c0*/  @!P0 IMAD.WIDE R34, R12, 0x2, R34 ;  /* 0x000000020c228825 */ /* 0x000fe200078e0222 */
[----:B------:R1:W5:Y:S01]  /*94d0*/  @!P0 LD.E.128 R28, [R32.64] ;  /* 0x00000016201c8980 */ /* 0x000362000c101d00 */
[----:B------:R-:W-:-:S06]  /*94e0*/  CS2R R12, SRZ ;  /* 0x00000000000c7805 */ /* 0x000fcc000001ff00 */
[----:B------:R1:W5:Y:S02]  /*94f0*/  @!P0 LD.E.128 R12, [R34.64] ;  /* 0x00000016220c8980 */ /* 0x000364000c101d00 */
.L_x_125:
[----:B------:R-:W-:Y:S05]  /*9500*/  BSYNC B0 ;  /* 0x0000000000007941 */ /* 0x000fea0003800000 */
.L_x_124:
[----:B------:R-:W-:Y:S01]  /*9510*/  UIMAD UR4, UR14, -0x80, UR19 ;  /* 0xffffff800e0478a4 */ /* 0x000fe2000f8e0213 */
[--C-:B-1---5:R-:W-:Y:S01]  /*9520*/  SHF.R.U64 R39, R24, 0x10, R25.reuse ;  /* 0x0000001018277819 */ /* 0x122fe20000001219 */
[--C-:B------:R-:W-:Y:S01]  /*9530*/  IMAD.MOV.U32 R38, RZ, RZ, R25.reuse ;  /* 0x000000ffff267224 */ /* 0x100fe200078e0019 */
[----:B------:R-:W-:Y:S01]  /*9540*/  SHF.R.U32.HI R45, RZ, 0x10, R25 ;  /* 0x00000010ff2d7819 */ /* 0x000fe20000011619 */
[----:B------:R-:W-:Y:S01]  /*9550*/  UISETP.LT.AND UP0, UPT, UR4, 0x80, UPT ;  /* 0x000000800400788c */ /* 0x000fe2000bf01270 */
[--C-:B------:R-:W-:Y:S01]  /*9560*/  SHF.R.U64 R37, R26, 0x10, R27.reuse ;  /* 0x000000101a257819 */ /* 0x100fe2000000121b */
[--C-:B------:R-:W-:Y:S01]  /*9570*/  IMAD.MOV.U32 R36, RZ, RZ, R27.reuse ;  /* 0x000000ffff247224 */ /* 0x100fe200078e001b */
[----:B------:R-:W-:Y:S01]  /*9580*/  SHF.R.U32.HI R47, RZ, 0x10, R27 ;  /* 0x00000010ff2f7819 */ /* 0x000fe2000001161b */
[----:B------:R-:W-:Y:S01]  /*9590*/  USEL UR4, UR4, 0x80, UP0 ;  /* 0x0000008004047887 */ /* 0x000fe20008000000 */
[----:B------:R-:W-:Y:S01]  /*95a0*/  IMAD.MOV.U32 R46, RZ, RZ, R24 ;  /* 0x000000ffff2e7224 */ /* 0x000fe200078e0018 */
[----:B------:R-:W-:Y:S01]  /*95b0*/  SHF.R.U64 R27, R28, 0x10, R29 ;  /* 0x000000101c1b7819 */ /* 0x000fe2000000121d */
[----:B------:R-:W-:Y:S01]  /*95c0*/  IMAD.MOV.U32 R48, RZ, RZ, R26 ;  /* 0x000000ffff307224 */ /* 0x000fe200078e001a */
[----:B------:R-:W-:Y:S01]  /*95d0*/  SHF.R.U64 R35, R8, 0x10, R9 ;  /* 0x0000001008237819 */ /* 0x000fe20000001209 */
[----:B------:R-:W-:Y:S01]  /*95e0*/  IMAD.MOV.U32 R50, RZ, RZ, R28 ;  /* 0x000000ffff327224 */ /* 0x000fe200078e001c */
[----:B------:R-:W-:Y:S01]  /*95f0*/  ISETP.GE.AND P0, PT, R17, UR4, PT ;  /* 0x0000000411007c0c */ /* 0x000fe2000bf06270 */
[----:B------:R-:W-:Y:S01]  /*9600*/  IMAD.MOV.U32 R25, RZ, RZ, R29 ;  /* 0x000000ffff197224 */ /* 0x000fe200078e001d */
[----:B------:R-:W-:Y:S01]  /*9610*/  SHF.R.U32.HI R51, RZ, 0x10, R9 ;  /* 0x00000010ff337819 */ /* 0x000fe20000011609 */
[----:B------:R-:W-:Y:S01]  /*9620*/  IMAD.MOV.U32 R42, RZ, RZ, R8 ;  /* 0x000000ffff2a7224 */ /* 0x000fe200078e0008 */
[----:B------:R-:W-:Y:S01]  /*9630*/  SHF.R.U64 R33, R10, 0x10, R11 ;  /* 0x000000100a217819 */ /* 0x000fe2000000120b */
[----:B------:R-:W-:Y:S01]  /*9640*/  IMAD.MOV.U32 R34, RZ, RZ, R9 ;  /* 0x000000ffff227224 */ /* 0x000fe200078e0009 */
[----:B------:R-:W-:Y:S01]  /*9650*/  SHF.R.U32.HI R53, RZ, 0x10, R11 ;  /* 0x00000010ff357819 */ /* 0x000fe2000001160b */
[----:B------:R-:W-:Y:S01]  /*9660*/  IMAD.MOV.U32 R44, RZ, RZ, R10 ;  /* 0x000000ffff2c7224 */ /* 0x000fe200078e000a */
[----:B------:R-:W-:Y:S01]  /*9670*/  SHF.R.U32.HI R54, RZ, 0x10, R29 ;  /* 0x00000010ff367819 */ /* 0x000fe2000001161d */
[----:B------:R-:W-:Y:S01]  /*9680*/  IMAD.MOV.U32 R32, RZ, RZ, R11 ;  /* 0x000000ffff207224 */ /* 0x000fe200078e000b */
[----:B------:R-:W-:Y:S01]  /*9690*/  SHF.R.U64 R8, R12, 0x10, R13 ;  /* 0x000000100c087819 */ /* 0x000fe2000000120d */
[----:B------:R-:W-:Y:S01]  /*96a0*/  IMAD.MOV.U32 R52, RZ, RZ, R30 ;  /* 0x000000ffff347224 */ /* 0x000fe200078e001e */
[----:B------:R-:W-:Y:S01]  /*96b0*/  SHF.R.U64 R9, R14, 0x10, R15 ;  /* 0x000000100e097819 */ /* 0x000fe2000000120f */
[--C-:B------:R-:W-:Y:S01]  /*96c0*/  IMAD.MOV.U32 R28, RZ, RZ, R31.reuse ;  /* 0x000000ffff1c7224 */ /* 0x100fe200078e001f */
[--C-:B------:R-:W-:Y:S01]  /*96d0*/  SHF.R.U64 R29, R30, 0x10, R31.reuse ;  /* 0x000000101e1d7819 */ /* 0x100fe2000000121f */
[----:B------:R-:W-:Y:S01]  /*96e0*/  IMAD.MOV.U32 R11, RZ, RZ, R12 ;  /* 0x000000ffff0b7224 */ /* 0x000fe200078e000c */
[----:B------:R-:W-:Y:S01]  /*96f0*/  SHF.R.U32.HI R49, RZ, 0x10, R31 ;  /* 0x00000010ff317819 */ /* 0x000fe2000001161f */
[--C-:B------:R-:W-:Y:S01]  /*9700*/  IMAD.MOV.U32 R26, RZ, RZ, R13.reuse ;  /* 0x000000ffff1a7224 */ /* 0x100fe200078e000d */
[----:B------:R-:W-:Y:S01]  /*9710*/  SHF.R.U32.HI R13, RZ, 0x10, R13 ;  /* 0x00000010ff0d7819 */ /* 0x000fe2000001160d */
[----:B------:R-:W-:Y:S01]  /*9720*/  IMAD.MOV.U32 R10, RZ, RZ, R14 ;  /* 0x000000ffff0a7224 */ /* 0x000fe200078e000e */
[----:B------:R-:W-:-:S04]  /*9730*/  DEPBAR.LE SB0, 0x1 ;  /* 0x000080400000791a */ /* 0x000fc80000000000 */
[--C-:B------:R-:W-:Y:S01]  /*9740*/  IMAD.MOV.U32 R24, RZ, RZ, R15.reuse ;  /* 0x000000ffff187224 */ /* 0x100fe200078e000f */
[----:B------:R-:W-:Y:S01]  /*9750*/  SHF.R.U32.HI R15, RZ, 0x10, R15 ;  /* 0x00000010ff0f7819 */ /* 0x000fe2000001160f */
[----:B------:R-:W-:Y:S01]  /*9760*/  BSSY B1, `(.L_x_126) ;  /* 0x00000d1000017945 */ /* 0x000fe20003800000 */
        /* <DEDUP_REMOVED lines=21> */
[----:B------:R-:W-:Y:S01]  /*98c0*/  MOV R9, c[0x0][0x27c] ;  /* 0x00009f0000097a02 */ /* 0x000fe20000000f00 */
[----:B------:R-:W1:Y:S01]  /*98d0*/  LDS.128 R12, [R23+0x10080] ;  /* 0x01008000170c7984 */ /* 0x000e620000000c00 */
[----:B------:R-:W-:Y:S01]  /*98e0*/  SHF.L.U32 R52, R35, 0x10, RZ ;  /* 0x0000001023347819 */ /* 0x000fe200000006ff */
[----:B------:R-:W-:Y:S01]  /*98f0*/  IMAD.U32 R62, R39, 0x10000, RZ ;  /* 0x00010000273e7824 */ /* 0x000fe200078e00ff */
[----:B------:R-:W-:Y:S02]  /*9900*/  LEA.HI R9, R9, R2, RZ, 0x1d ;  /* 0x0000000209097211 */ /* 0x000fe400078fe8ff */
[----:B------:R-:W-:Y:S02]  /*9910*/  LOP3.LUT R57, R38, 0xffff0000, RZ, 0xc0, !PT ;  /* 0xffff000026397812 */ /* 0x000fe400078ec0ff */
[----:B------:R-:W-:Y:S01]  /*9920*/  SHF.R.S32.HI R8, RZ, 0x1f, R9 ;  /* 0x0000001fff087819 */ /* 0x000fe20000011409 */
[----:B------:R-:W-:-:S03]  /*9930*/  IMAD.SHL.U32 R10, R9, 0x8, RZ ;  /* 0x00000008090a7824 */ /* 0x000fc600078e00ff */
[----:B------:R-:W-:Y:S02]  /*9940*/  LEA.HI R8, R8, R9, RZ, 0x3 ;  /* 0x0000000908087211 */ /* 0x000fe400078f18ff */
[----:B------:R-:W-:Y:S02]  /*9950*/  LOP3.LUT R10, R43, 0x38, R10, 0xf8, !PT ;  /* 0x000000382b0a7812 */ /* 0x000fe400078ef80a */
[----:B------:R-:W-:Y:S02]  /*9960*/  SHF.L.U32 R8, R8, 0xa, RZ ;  /* 0x0000000a08087819 */ /* 0x000fe400000006ff */
[----:B------:R-:W-:Y:S02]  /*9970*/  LOP3.LUT R9, R10, R41, RZ, 0x3c, !PT ;  /* 0x000000290a097212 */ /* 0x000fe400078e3cff */
[----:B------:R-:W-:-:S04]  /*9980*/  LOP3.LUT R8, R8, 0x7fffe000, RZ, 0xc0, !PT ;  /* 0x7fffe00008087812 */ /* 0x000fc800078ec0ff */
[----:B------:R-:W-:-:S05]  /*9990*/  IADD3 R42, R9, R8, R40 ;  /* 0x00000008092a7210 */ /* 0x000fca0007ffe028 */
[----:B------:R-:W-:-:S05]  /*99a0*/  IMAD.SHL.U32 R42, R42, 0x2, RZ ;  /* 0x000000022a2a7824 */ /* 0x000fca00078e00ff */
[----:B------:R-:W2:Y:S01]  /*99b0*/  LDS.128 R8, [R42+0x10080] ;  /* 0x010080002a087984 */ /* 0x000ea20000000c00 */
[C---:B-1----:R-:W-:Y:S01]  /*99c0*/  SHF.L.U32 R45, R12.reuse, 0x10, RZ ;  /* 0x000000100c2d7819 */ /* 0x042fe200000006ff */
[C---:B------:R-:W-:Y:S01]  /*99d0*/  IMAD.U32 R46, R13.reuse, 0x10000, RZ ;  /* 0x000100000d2e7824 */ /* 0x040fe200078e00ff */
[----:B------:R-:W-:Y:S02]  /*99e0*/  LOP3.LUT R48, R12, 0xffff0000, RZ, 0xc0, !PT ;  /* 0xffff00000c307812 */ /* 0x000fe400078ec0ff */
[----:B------:R-:W-:Y:S01]  /*99f0*/  LOP3.LUT R12, R13, 0xffff0000, RZ, 0xc0, !PT ;  /* 0xffff00000d0c7812 */ /* 0x000fe200078ec0ff */
[C---:B------:R-:W-:Y:S01]  /*9a00*/  IMAD.U32 R13, R15.reuse, 0x10000, RZ ;  /* 0x000100000f0d7824 */ /* 0x040fe200078e00ff */
[C---:B------:R-:W-:Y:S02]  /*9a10*/  SHF.L.U32 R47, R14.reuse, 0x10, RZ ;  /* 0x000000100e2f7819 */ /* 0x040fe400000006ff */
[----:B------:R-:W-:Y:S02]  /*9a20*/  LOP3.LUT R44, R14, 0xffff0000, RZ, 0xc0, !PT ;  /* 0xffff00000e2c7812 */ /* 0x000fe400078ec0ff */
[----:B------:R-:W-:-:S02]  /*9a30*/  LOP3.LUT R14, R15, 0xffff0000, RZ, 0xc0, !PT ;  /* 0xffff00000f0e7812 */ /* 0x000fc400078ec0ff */
[C---:B--2---:R-:W-:Y:S01]  /*9a40*/  SHF.L.U32 R51, R8.reuse, 0x10, RZ ;  /* 0x0000001008337819 */ /* 0x044fe200000006ff */
[C---:B------:R-:W-:Y:S01]  /*9a50*/  IMAD.U32 R58, R11.reuse, 0x10000, RZ ;  /* 0x000100000b3a7824 */ /* 0x040fe200078e00ff */
[----:B------:R-:W-:Y:S02]  /*9a60*/  LOP3.LUT R54, R11, 0xffff0000, RZ, 0xc0, !PT ;  /* 0xffff00000b367812 */ /* 0x000fe400078ec0ff */
[----:B------:R-:W-:Y:S01]  /*9a70*/  LOP3.LUT R49, R8, 0xffff0000, RZ, 0xc0, !PT ;  /* 0xffff000008317812 */ /* 0x000fe200078ec0ff */
[----:B------:R-:W-:Y:S01]  /*9a80*/  FMUL.FTZ R50, R51, R52 ;  /* 0x0000003433327220 */ /* 0x000fe20000410000 */
[----:B------:R-:W-:Y:S01]  /*9a90*/  LOP3.LUT R11, R35, 0xffff0000, RZ, 0xc0, !PT ;  /* 0xffff0000230b7812 */ /* 0x000fe200078ec0ff */
[-C--:B------:R-:W-:Y:S01]  /*9aa0*/  FMUL.FTZ R51, R51, R62.reuse ;  /* 0x0000003e33337220 */ /* 0x080fe20000410000 */
[C---:B------:R-:W-:Y:S01]  /*9ab0*/  SHF.L.U32 R60, R10.reuse, 0x10, RZ ;  /* 0x000000100a3c7819 */ /* 0x040fe200000006ff */
[----:B------:R-:W-:Y:S01]  /*9ac0*/  IMAD.U32 R8, R9, 0x10000, RZ ;  /* 0x0001000009087824 */ /* 0x000fe200078e00ff */
[----:B------:R-:W-:Y:S01]  /*9ad0*/  LOP3.LUT R15, R10, 0xffff0000, RZ, 0xc0, !PT ;  /* 0xffff00000a0f7812 */ /* 0x000fe200078ec0ff */
[----:B------:R-:W-:Y:S01]  /*9ae0*/  FFMA.FTZ R50, R45, R62, -R50 ;  /* 0x0000003e2d327223 */ /* 0x000fe20000010832 */
[----:B------:R-:W-:Y:S01]  /*9af0*/  LOP3.LUT R56, R9, 0xffff0000, RZ, 0xc0, !PT ;  /* 0xffff000009387812 */ /* 0x000fe200078ec0ff */
[----:B------:R-:W-:Y:S01]  /*9b00*/  FMUL.FTZ R55, R49, R11 ;  /* 0x0000000b31377220 */ /* 0x000fe20000410000 */
[----:B------:R-:W-:Y:S01]  /*9b10*/  LOP3.LUT R10, R39, 0xffff0000, RZ, 0xc0, !PT ;  /* 0xffff0000270a7812 */ /* 0x000fe200078ec0ff */
[----:B------:R-:W-:Y:S01]  /*9b20*/  FFMA.FTZ R45, R45, R52, R51 ;  /* 0x000000342d2d7223 */ /* 0x000fe20000010033 */
[----:B------:R-:W-:Y:S01]  /*9b30*/  SHF.L.U32 R9, R34, 0x10, RZ ;  /* 0x0000001022097819 */ /* 0x000fe200000006ff */
[----:B------:R-:W-:-:S02]  /*9b40*/  IMAD.U32 R51, R38, 0x10000, RZ ;  /* 0x0001000026337824 */ /* 0x000fc400078e00ff */
[-C--:B------:R-:W-:Y:S02]  /*9b50*/  FMUL.FTZ R53, R49, R10.reuse ;  /* 0x0000000a31357220 */ /* 0x080fe40000410000 */
[----:B------:R-:W-:Y:S02]  /*9b60*/  FMUL.FTZ R52, R8, R9 ;  /* 0x0000000908347220 */ /* 0x000fe40000410000 */
[----:B------:R-:W-:Y:S01]  /*9b70*/  FFMA.FTZ R49, R48, R10, -R55 ;  /* 0x0000000a30317223 */ /* 0x000fe20000010837 */
[----:B------:R-:W-:Y:S01]  /*9b80*/  SHF.L.U32 R55, R33, 0x10, RZ ;  /* 0x0000001021377819 */ /* 0x000fe200000006ff */
[----:B------:R-:W-:Y:S02]  /*9b90*/  FMUL.FTZ R10, R8, R51 ;  /* 0x00000033080a7220 */ /* 0x000fe40000410000 */
[----:B------:R-:W-:Y:S01]  /*9ba0*/  FFMA.FTZ R8, R48, R11, R53 ;  /* 0x0000000b30087223 */ /* 0x000fe20000010035 */
[C---:B------:R-:W-:Y:S01]  /*9bb0*/  LOP3.LUT R53, R37.reuse, 0xffff0000, RZ, 0xc0, !PT ;  /* 0xffff000025357812 */ /* 0x040fe200078ec0ff */
[----:B------:R-:W-:Y:S01]  /*9bc0*/  FFMA.FTZ R48, R46, R51, -R52 ;  /* 0x000000332e307223 */ /* 0x000fe20000010834 */
[----:B------:R-:W-:Y:S01]  /*9bd0*/  SHF.L.U32 R11, R32, 0x10, RZ ;  /* 0x00000010200b7819 */ /* 0x000fe200000006ff */
[----:B------:R-:W-:Y:S01]  /*9be0*/  IMAD.U32 R52, R37, 0x10000, RZ ;  /* 0x0001000025347824 */ /* 0x000fe200078e00ff */
[----:B------:R-:W-:Y:S01]  /*9bf0*/  F2FP.BF16.PACK_AB R8, R8, R45 ;  /* 0x0000002d0808723e */ /* 0x000fe200000010ff */
[----:B------:R-:W-:Y:S01]  /*9c00*/  FFMA.FTZ R46, R46, R9, R10 ;  /* 0x000000092e2e7223 */ /* 0x000fe2000001000a */
[----:B------:R-:W-:Y:S01]  /*9c10*/  LOP3.LUT R10, R33, 0xffff0000, RZ, 0xc0, !PT ;  /* 0xffff0000210a7812 */ /* 0x000fe200078ec0ff */
[----:B------:R-:W-:-:S02]  /*9c20*/  FMUL.FTZ R9, R60, R55 ;  /* 0x000000373c097220 */ /* 0x000fc40000410000 */
[-C--:B------:R-:W-:Y:S02]  /*9c30*/  FMUL.FTZ R60, R60, R52.reuse ;  /* 0x000000343c3c7220 */ /* 0x080fe40000410000 */
[----:B------:R-:W-:Y:S01]  /*9c40*/  FFMA.FTZ R52, R47, R52, -R9 ;  /* 0x000000342f347223 */ /* 0x000fe20000010809 */
[----:B------:R-:W-:Y:S01]  /*9c50*/  SHF.L.U32 R9, R36, 0x10, RZ ;  /* 0x0000001024097819 */ /* 0x000fe200000006ff */
[C---:B------:R-:W-:Y:S02]  /*9c60*/  FMUL.FTZ R51, R15.reuse, R10 ;  /* 0x0000000a0f337220 */ /* 0x040fe40000410000 */
[----:B------:R-:W-:Y:S02]  /*9c70*/  FMUL.FTZ R15, R15, R53 ;  /* 0x000000350f0f7220 */ /* 0x000fe40000410000 */
[----:B------:R-:W-:Y:S02]  /*9c80*/  FFMA.FTZ R47, R47, R55, R60 ;  /* 0x000000372f2f7223 */ /* 0x000fe4000001003c */
[----:B------:R-:W-:-:S02]  /*9c90*/  FMUL.FTZ R60, R58, R11 ;  /* 0x0000000b3a3c7220 */ /* 0x000fc40000410000 */
[----:B------:R-:W-:Y:S01]  /*9ca0*/  FFMA.FTZ R51, R44, R53, -R51 ;  /* 0x000000352c337223 */ /* 0x000fe20000010833 */
[----:B------:R-:W-:Y:S01]  /*9cb0*/  LOP3.LUT R53, R32, 0xffff0000, RZ, 0xc0, !PT ;  /* 0xffff000020357812 */ /* 0x000fe200078ec0ff */
[----:B------:R-:W-:Y:S01]  /*9cc0*/  FFMA.FTZ R10, R44, R10, R15 ;  /* 0x0000000a2c0a7223 */ /* 0x000fe2000001000f */
[----:B------:R-:W-:Y:S01]  /*9cd0*/  LOP3.LUT R15, R36, 0xffff0000, RZ, 0xc0, !PT ;  /* 0xffff0000240f7812 */ /* 0x000fe200078ec0ff */
[-C--:B------:R-:W-:Y:S02]  /*9ce0*/  FMUL.FTZ R58, R58, R9.reuse ;  /* 0x000000093a3a7220 */ /* 0x080fe40000410000 */
[C---:B------:R-:W-:Y:S01]  /*9cf0*/  FFMA.FTZ R44, R13.reuse, R9, -R60 ;  /* 0x000000090d2c7223 */ /* 0x040fe2000001083c */
[----:B------:R-:W-:Y:S01]  /*9d00*/  LOP3.LUT R9, R34, 0xffff0000, RZ, 0xc0, !PT ;  /* 0xffff000022097812 */ /* 0x000fe200078ec0ff */
[----:B------:R-:W-:Y:S01]  /*9d10*/  FFMA.FTZ R11, R13, R11, R58 ;  /* 0x0000000b0d0b7223 */ /* 0x000fe2000001003a */
[----:B------:R-:W-:Y:S01]  /*9d20*/  F2FP.BF16.PACK_AB R10, R10, R47 ;  /* 0x0000002f0a0a723e */ /* 0x000fe200000010ff */
[----:B------:R-:W-:-:S02]  /*9d30*/  FMUL.FTZ R55, R54, R53 ;  /* 0x0000003536377220 */ /* 0x000fc40000410000 */
[C---:B------:R-:W-:Y:S02]  /*9d40*/  FMUL.FTZ R13, R56.reuse, R9 ;  /* 0x00000009380d7220 */ /* 0x040fe40000410000 */
[----:B------:R-:W-:Y:S02]  /*9d50*/  FMUL.FTZ R56, R56, R57 ;  /* 0x0000003938387220 */ /* 0x000fe40000410000 */
[----:B------:R-:W-:Y:S02]  /*9d60*/  FMUL.FTZ R54, R54, R15 ;  /* 0x0000000f36367220 */ /* 0x000fe40000410000 */
[----:B------:R-:W-:Y:S02]  /*9d70*/  FFMA.FTZ R13, R12, R57, -R13 ;  /* 0x000000390c0d7223 */ /* 0x000fe4000001080d */
[----:B------:R-:W-:Y:S02]  /*9d80*/  FFMA.FTZ R15, R14, R15, -R55 ;  /* 0x0000000f0e0f7223 */ /* 0x000fe40000010837 */
[----:B------:R-:W-:Y:S01]  /*9d90*/  FFMA.FTZ R9, R12, R9, R56 ;  /* 0x000000090c097223 */ /* 0x000fe20000010038 */
[----:B------:R-:W-:Y:S01]  /*9da0*/  F2FP.BF16.PACK_AB R12, R49, R50 ;  /* 0x00000032310c723e */ /* 0x000fe200000010ff */
[----:B------:R-:W-:Y:S01]  /*9db0*/  FFMA.FTZ R54, R14, R53, R54 ;  /* 0x000000350e367223 */ /* 0x000fe20000010036 */
[----:B------:R-:W-:-:S02]  /*9dc0*/  F2FP.BF16.PACK_AB R14, R51, R52 ;  /* 0x00000034330e723e */ /* 0x000fc400000010ff */
[----:B------:R-:W-:Y:S02]  /*9dd0*/  F2FP.BF16.PACK_AB R13, R13, R48 ;  /* 0x000000300d0d723e */ /* 0x000fe400000010ff */
[----:B------:R-:W-:Y:S02]  /*9de0*/  F2FP.BF16.PACK_AB R15, R15, R44 ;  /* 0x0000002c0f0f723e */ /* 0x000fe400000010ff */
[----:B------:R-:W-:Y:S02]  /*9df0*/  F2FP.BF16.PACK_AB R9, R9, R46 ;  /* 0x0000002e0909723e */ /* 0x000fe400000010ff */
[----:B------:R-:W-:Y:S01]  /*9e00*/  F2FP.BF16.PACK_AB R11, R54, R11 ;  /* 0x0000000b360b723e */ /* 0x000fe200000010ff */
[----:B------:R1:W-:Y:S04]  /*9e10*/  STS.128 [R23+0x10080], R12 ;  /* 0x0100800c17007388 */ /* 0x0003e80000000c00 */
[----:B------:R1:W-:Y:S02]  /*9e20*/  STS.128 [R42+0x10080], R8 ;  /* 0x010080082a007388 */ /* 0x0003e40000000c00 */
.L_x_129:
[----:B------:R-:W-:Y:S05]  /*9e30*/  BSYNC B0 ;  /* 0x0000000000007941 */ /* 0x000fea0003800000 */
.L_x_128:
[----:B------:R-:W-:-:S13]  /*9e40*/  ISETP.GE.AND P0, PT, R21, c[0x0][0x27c], PT ;  /* 0x00009f0015007a0c */ /* 0x000fda0003f06270 */
[----:B------:R-:W-:Y:S05]  /*9e50*/  @P0 BRA `(.L_x_127) ;  /* 0x0000061000000947 */ /* 0x000fea0003800000 */
[----:B-1----:R-:W-:Y:S01]  /*9e60*/  SHF.R.S32.HI R12, RZ, 0x1f, R21 ;  /* 0x0000001fff0c7819 */ /* 0x002fe20000011415 */
[----:B------:R-:W-:Y:S01]  /*9e70*/  IMAD.MOV.U32 R9, RZ, RZ, c[0x0][0x27c] ;  /* 0x00009f00ff097624 */ /* 0x000fe200078e00ff */
[----:B------:R-:W-:Y:S01]  /*9e80*/  SHF.L.U32 R46, R31, 0x10, RZ ;  /* 0x000000101f2e7819 */ /* 0x000fe200000006ff */
[----:B------:R-:W-:Y:S01]  /*9e90*/  IMAD.U32 R48, R27, 0x10000, RZ ;  /* 0x000100001b307824 */ /* 0x000fe200078e00ff */
[-C--:B------:R-:W-:Y:S01]  /*9ea0*/  LEA.HI R10, R12, R21.reuse, RZ, 0x3 ;  /* 0x000000150c0a7211 */ /* 0x080fe200078f18ff */
[----:B------:R-:W-:Y:S01]  /*9eb0*/  IMAD.U32 R56, R24, 0x10000, RZ ;  /* 0x0001000018387824 */ /* 0x000fe200078e00ff */
[----:B------:R-:W-:Y:S02]  /*9ec0*/  LEA.HI R12, R12, R21, RZ, 0x6 ;  /* 0x000000150c0c7211 */ /* 0x000fe400078f30ff */
[--C-:B------:R-:W-:Y:S02]  /*9ed0*/  SHF.R.S32.HI R8, RZ, 0x3, R10.reuse ;  /* 0x00000003ff087819 */ /* 0x100fe4000001140a */
[----:B------:R-:W-:Y:S01]  /*9ee0*/  LOP3.LUT R10, R43, 0x38, R10, 0xf8, !PT ;  /* 0x000000382b0a7812 */ /* 0x000fe200078ef80a */
[----:B------:R-:W-:Y:S01]  /*9ef0*/  IMAD.SHL.U32 R12, R12, 0x80, RZ ;  /* 0x000000800c0c7824 */ /* 0x000fe200078e00ff */
[----:B------:R-:W-:-:S02]  /*9f00*/  LEA.HI R9, R9, R8, RZ, 0x1d ;  /* 0x0000000809097211 */ /* 0x000fc400078fe8ff */
[----:B------:R-:W-:Y:S02]  /*9f10*/  LOP3.LUT R11, R10, R41, RZ, 0x3c, !PT ;  /* 0x000000290a0b7212 */ /* 0x000fe400078e3cff */
[----:B------:R-:W-:Y:S02]  /*9f20*/  SHF.R.S32.HI R8, RZ, 0x1f, R9 ;  /* 0x0000001fff087819 */ /* 0x000fe40000011409 */
[----:B------:R-:W-:Y:S02]  /*9f30*/  SHF.L.U32 R10, R9, 0x3, RZ ;  /* 0x00000003090a7819 */ /* 0x000fe400000006ff */
[----:B------:R-:W-:Y:S02]  /*9f40*/  LEA.HI R8, R8, R9, RZ, 0x3 ;  /* 0x0000000908087211 */ /* 0x000fe400078f18ff */
[----:B------:R-:W-:Y:S02]  /*9f50*/  LOP3.LUT R10, R43, 0x38, R10, 0xf8, !PT ;  /* 0x000000382b0a7812 */ /* 0x000fe400078ef80a */
[----:B------:R-:W-:Y:S01]  /*9f60*/  LOP3.LUT R12, R12, 0x7fffe000, RZ, 0xc0, !PT ;  /* 0x7fffe0000c0c7812 */ /* 0x000fe200078ec0ff */
[----:B------:R-:W-:Y:S01]  /*9f70*/  IMAD.SHL.U32 R8, R8, 0x400, RZ ;  /* 0x0000040008087824 */ /* 0x000fe200078e00ff */
[----:B------:R-:W-:-:S02]  /*9f80*/  LOP3.LUT R41, R10, R41, RZ, 0x3c, !PT ;  /* 0x000000290a297212 */ /* 0x000fc400078e3cff */
[--C-:B------:R-:W-:Y:S02]  /*9f90*/  IADD3 R11, R11, R12, R40.reuse ;  /* 0x0000000c0b0b7210 */ /* 0x100fe40007ffe028 */
[----:B------:R-:W-:Y:S02]  /*9fa0*/  LOP3.LUT R8, R8, 0x7fffe000, RZ, 0xc0, !PT ;  /* 0x7fffe00008087812 */ /* 0x000fe400078ec0ff */
[----:B------:R-:W-:Y:S01]  /*9fb0*/  LOP3.LUT R47, R31, 0xffff0000, RZ, 0xc0, !PT ;  /* 0xffff00001f2f7812 */ /* 0x000fe200078ec0ff */
[----:B------:R-:W-:Y:S01]  /*9fc0*/  IMAD.SHL.U32 R23, R11, 0x2, RZ ;  /* 0x000000020b177824 */ /* 0x000fe200078e00ff */
[----:B------:R-:W-:Y:S02]  /*9fd0*/  IADD3 R40, R41, R8, R40 ;  /* 0x0000000829287210 */ /* 0x000fe40007ffe028 */
[----:B------:R-:W-:Y:S02]  /*9fe0*/  SHF.L.U32 R58, R28, 0x10, RZ ;  /* 0x000000101c3a7819 */ /* 0x000fe400000006ff */
[----:B------:R-:W-:Y:S01]  /*9ff0*/  SHF.L.U32 R40, R40, 0x1, RZ ;  /* 0x0000000128287819 */ /* 0x000fe200000006ff */
[----:B------:R-:W1:Y:S01]  /*a000*/  LDS.128 R12, [R23+0x10080] ;  /* 0x01008000170c7984 */ /* 0x000e620000000c00 */
[----:B------:R-:W-:-:S03]  /*a010*/  LOP3.LUT R55, R30, 0xffff0000, RZ, 0xc0, !PT ;  /* 0xffff00001e377812 */ /* 0x000fc600078ec0ff */
[----:B------:R-:W2:Y:S01]  /*a020*/  LDS.128 R8, [R40+0x10080] ;  /* 0x0100800028087984 */ /* 0x000ea20000000c00 */
[C---:B-1----:R-:W-:Y:S01]  /*a030*/  IMAD.U32 R41, R12.reuse, 0x10000, RZ ;  /* 0x000100000c297824 */ /* 0x042fe200078e00ff */
[----:B------:R-:W-:Y:S01]  /*a040*/  LOP3.LUT R45, R12, 0xffff0000, RZ, 0xc0, !PT ;  /* 0xffff00000c2d7812 */ /* 0x000fe200078ec0ff */
[C---:B------:R-:W-:Y:S01]  /*a050*/  IMAD.U32 R44, R13.reuse, 0x10000, RZ ;  /* 0x000100000d2c7824 */ /* 0x040fe200078e00ff */
[----:B------:R-:W-:Y:S01]  /*a060*/  LOP3.LUT R12, R13, 0xffff0000, RZ, 0xc0, !PT ;  /* 0xffff00000d0c7812 */ /* 0x000fe200078ec0ff */
[----:B--2---:R-:W-:Y:S01]  /*a070*/  IMAD.U32 R53, R8, 0x10000, RZ ;  /* 0x0001000008357824 */ /* 0x004fe200078e00ff */
[C---:B------:R-:W-:Y:S01]  /*a080*/  SHF.L.U32 R43, R14.reuse, 0x10, RZ ;  /* 0x000000100e2b7819 */ /* 0x040fe200000006ff */
[----:B------:R-:W-:Y:S01]  /*a090*/  IMAD.U32 R13, R15, 0x10000, RZ ;  /* 0x000100000f0d7824 */ /* 0x000fe200078e00ff */
[----:B------:R-:W-:Y:S01]  /*a0a0*/  LOP3.LUT R42, R14, 0xffff0000, RZ, 0xc0, !PT ;  /* 0xffff00000e2a7812 */ /* 0x000fe200078ec0ff */
[----:B------:R-:W-:Y:S01]  /*a0b0*/  FMUL.FTZ R50, R53, R48 ;  /* 0x0000003035327220 */ /* 0x000fe20000410000 */
[----:B------:R-:W-:Y:S01]  /*a0c0*/  LOP3.LUT R14, R15, 0xffff0000, RZ, 0xc0, !PT ;  /* 0xffff00000f0e7812 */ /* 0x000fe200078ec0ff */
[-C--:B------:R-:W-:Y:S01]  /*a0d0*/  FMUL.FTZ R53, R53, R46.reuse ;  /* 0x0000002e35357220 */ /* 0x080fe20000410000 */
[----:B------:R-:W-:Y:S01]  /*a0e0*/  SHF.L.U32 R15, R9, 0x10, RZ ;  /* 0x00000010090f7819 */ /* 0x000fe200000006ff */
[----:B------:R-:W-:Y:S01]  /*a0f0*/  FFMA.FTZ R50, R41, R46, -R50 ;  /* 0x0000002e29327223 */ /* 0x000fe20000010832 */
[----:B------:R-:W-:Y:S01]  /*a100*/  LOP3.LUT R52, R9, 0xffff0000, RZ, 0xc0, !PT ;  /* 0xffff000009347812 */ /* 0x000fe200078ec0ff */
[----:B------:R-:W-:Y:S01]  /*a110*/  IMAD.U32 R49, R10, 0x10000, RZ ;  /* 0x000100000a317824 */ /* 0x000fe200078e00ff */
[----:B------:R-:W-:Y:S01]  /*a120*/  SHF.L.U32 R9, R11, 0x10, RZ ;  /* 0x000000100b097819 */ /* 0x000fe200000006ff */
[----:B------:R-:W-:Y:S01]  /*a130*/  FFMA.FTZ R41, R41, R48, R53 ;  /* 0x0000003029297223 */ /* 0x000fe20000010035 */
[----:B------:R-:W-:Y:S01]  /*a140*/  LOP3.LUT R54, R11, 0xffff0000, RZ, 0xc0, !PT ;  /* 0xffff00000b367812 */ /* 0x000fe200078ec0ff */
[----:B------:R-:W-:Y:S01]  /*a150*/  IMAD.U32 R46, R25, 0x10000, RZ ;  /* 0x00010000192e7824 */ /* 0x000fe200078e00ff */
[----:B------:R-:W-:-:S02]  /*a160*/  LOP3.LUT R8, R8, 0xffff0000, RZ, 0xc0, !PT ;  /* 0xffff000008087812 */ /* 0x000fc400078ec0ff */
[----:B------:R-:W-:Y:S01]  /*a170*/  LOP3.LUT R11, R27, 0xffff0000, RZ, 0xc0, !PT ;  /* 0xffff00001b0b7812 */ /* 0x000fe200078ec0ff */
[----:B------:R-:W-:Y:S01]  /*a180*/  FMUL.FTZ R53, R49, R46 ;  /* 0x0000002e31357220 */ /* 0x000fe20000410000 */
[----:B------:R-:W-:Y:S02]  /*a190*/  LOP3.LUT R51, R10, 0xffff0000, RZ, 0xc0, !PT ;  /* 0xffff00000a337812 */ /* 0x000fe400078ec0ff */
[----:B------:R-:W-:Y:S01]  /*a1a0*/  SHF.L.U32 R48, R29, 0x10, RZ ;  /* 0x000000101d307819 */ /* 0x000fe200000006ff */
[C---:B------:R-:W-:Y:S02]  /*a1b0*/  FMUL.FTZ R10, R8.reuse, R11 ;  /* 0x0000000b080a7220 */ /* 0x040fe40000410000 */
[-C--:B------:R-:W-:Y:S02]  /*a1c0*/  FMUL.FTZ R8, R8, R47.reuse ;  /* 0x0000002f08087220 */ /* 0x080fe40000410000 */
[----:B------:R-:W-:Y:S01]  /*a1d0*/  FFMA.FTZ R47, R45, R47, -R10 ;  /* 0x0000002f2d2f7223 */ /* 0x000fe2000001080a */
[----:B------:R-:W-:Y:S01]  /*a1e0*/  LOP3.LUT R10, R25, 0xffff0000, RZ, 0xc0, !PT ;  /* 0xffff0000190a7812 */ /* 0x000fe200078ec0ff */
[----:B------:R-:W-:-:S02]  /*a1f0*/  FMUL.FTZ R49, R49, R48 ;  /* 0x0000003031317220 */ /* 0x000fc40000410000 */
[----:B------:R-:W-:Y:S01]  /*a200*/  FFMA.FTZ R8, R45, R11, R8 ;  /* 0x0000000b2d087223 */ /* 0x000fe20000010008 */
[----:B------:R-:W-:Y:S01]  /*a210*/  LOP3.LUT R45, R29, 0xffff0000, RZ, 0xc0, !PT ;  /* 0xffff00001d2d7812 */ /* 0x000fe200078ec0ff */
[C---:B------:R-:W-:Y:S01]  /*a220*/  FFMA.FTZ R48, R43.reuse, R48, -R53 ;  /* 0x000000302b307223 */ /* 0x040fe20000010835 */
[----:B------:R-:W-:Y:S01]  /*a230*/  SHF.L.U32 R11, R26, 0x10, RZ ;  /* 0x000000101a0b7819 */ /* 0x000fe200000006ff */
[----:B------:R-:W-:Y:S01]  /*a240*/  FFMA.FTZ R43, R43, R46, R49 ;  /* 0x0000002e2b2b7223 */ /* 0x000fe20000010031 */
[----:B------:R-:W-:Y:S01]  /*a250*/  F2FP.BF16.PACK_AB R8, R8, R41 ;  /* 0x000000290808723e */ /* 0x000fe200000010ff */
[C---:B------:R-:W-:Y:S02]  /*a260*/  FMUL.FTZ R49, R51.reuse, R10 ;  /* 0x0000000a33317220 */ /* 0x040fe40000410000 */
[----:B------:R-:W-:Y:S02]  /*a270*/  IMAD.U32 R46, R30, 0x10000, RZ ;  /* 0x000100001e2e7824 */ /* 0x000fe400078e00ff */
[----:B------:R-:W-:-:S02]  /*a280*/  FMUL.FTZ R51, R51, R45 ;  /* 0x0000002d33337220 */ /* 0x000fc40000410000 */
[----:B------:R-:W-:Y:S02]  /*a290*/  FFMA.FTZ R45, R42, R45, -R49 ;  /* 0x0000002d2a2d7223 */ /* 0x000fe40000010831 */
[CC--:B------:R-:W-:Y:S02]  /*a2a0*/  FMUL.FTZ R49, R15.reuse, R11.reuse ;  /* 0x0000000b0f317220 */ /* 0x0c0fe40000410000 */
[-C--:B------:R-:W-:Y:S02]  /*a2b0*/  FMUL.FTZ R15, R15, R46.reuse ;  /* 0x0000002e0f0f7220 */ /* 0x080fe40000410000 */
[----:B------:R-:W-:Y:S01]  /*a2c0*/  FFMA.FTZ R46, R44, R46, -R49 ;  /* 0x0000002e2c2e7223 */ /* 0x000fe20000010831 */
[----:B------:R-:W-:Y:S01]  /*a2d0*/  LOP3.LUT R49, R24, 0xffff0000, RZ, 0xc0, !PT ;  /* 0xffff000018317812 */ /* 0x000fe200078ec0ff */
[----:B------:R-:W-:Y:S02]  /*a2e0*/  FFMA.FTZ R10, R42, R10, R51 ;  /* 0x0000000a2a0a7223 */ /* 0x000fe40000010033 */
[----:B------:R-:W-:Y:S01]  /*a2f0*/  FFMA.FTZ R44, R44, R11, R15 ;  /* 0x0000000b2c2c7223 */ /* 0x000fe2000001000f */
[----:B------:R-:W-:Y:S01]  /*a300*/  LOP3.LUT R15, R28, 0xffff0000, RZ, 0xc0, !PT ;  /* 0xffff00001c0f7812 */ /* 0x000fe200078ec0ff */
[C---:B------:R-:W-:Y:S01]  /*a310*/  FMUL.FTZ R42, R9.reuse, R56 ;  /* 0x00000038092a7220 */ /* 0x040fe20000410000 */
[----:B------:R-:W-:Y:S01]  /*a320*/  F2FP.BF16.PACK_AB R10, R10, R43 ;  /* 0x0000002b0a0a723e */ /* 0x000fe200000010ff */
[-C--:B------:R-:W-:Y:S01]  /*a330*/  FMUL.FTZ R11, R9, R58.reuse ;  /* 0x0000003a090b7220 */ /* 0x080fe20000410000 */
[----:B------:R-:W-:Y:S01]  /*a340*/  LOP3.LUT R9, R26, 0xffff0000, RZ, 0xc0, !PT ;  /* 0xffff00001a097812 */ /* 0x000fe200078ec0ff */
[----:B------:R-:W-:-:S02]  /*a350*/  FFMA.FTZ R42, R13, R58, -R42 ;  /* 0x0000003a0d2a7223 */ /* 0x000fc4000001082a */
[----:B------:R-:W-:Y:S02]  /*a360*/  FFMA.FTZ R11, R13, R56, R11 ;  /* 0x000000380d0b7223 */ /* 0x000fe4000001000b */
[C---:B------:R-:W-:Y:S02]  /*a370*/  FMUL.FTZ R13, R52.reuse, R9 ;  /* 0x00000009340d7220 */ /* 0x040fe40000410000 */
[----:B------:R-:W-:Y:S02]  /*a380*/  FMUL.FTZ R53, R52, R55 ;  /* 0x0000003734357220 */ /* 0x000fe40000410000 */
[C---:B------:R-:W-:Y:S02]  /*a390*/  FMUL.FTZ R52, R54.reuse, R49 ;  /* 0x0000003136347220 */ /* 0x040fe40000410000 */
[----:B------:R-:W-:Y:S02]  /*a3a0*/  FMUL.FTZ R51, R54, R15 ;  /* 0x0000000f36337220 */ /* 0x000fe40000410000 */
[----:B------:R-:W-:-:S02]  /*a3b0*/  FFMA.FTZ R13, R12, R55, -R13 ;  /* 0x000000370c0d7223 */ /* 0x000fc4000001080d */
[----:B------:R-:W-:Y:S02]  /*a3c0*/  FFMA.FTZ R15, R14, R15, -R52 ;  /* 0x0000000f0e0f7223 */ /* 0x000fe40000010834 */
[----:B------:R-:W-:Y:S01]  /*a3d0*/  FFMA.FTZ R9, R12, R9, R53 ;  /* 0x000000090c097223 */ /* 0x000fe20000010035 */
[----:B------:R-:W-:Y:S01]  /*a3e0*/  F2FP.BF16.PACK_AB R12, R47, R50 ;  /* 0x000000322f0c723e */ /* 0x000fe200000010ff */
[----:B------:R-:W-:Y:S01]  /*a3f0*/  FFMA.FTZ R52, R14, R49, R51 ;  /* 0x000000310e347223 */ /* 0x000fe20000010033 */
[----:B------:R-:W-:Y:S02]  /*a400*/  F2FP.BF16.PACK_AB R14, R45, R48 ;  /* 0x000000302d0e723e */ /* 0x000fe400000010ff */
[----:B------:R-:W-:Y:S02]  /*a410*/  F2FP.BF16.PACK_AB R13, R13, R46 ;  /* 0x0000002e0d0d723e */ /* 0x000fe400000010ff */
[----:B------:R-:W-:Y:S02]  /*a420*/  F2FP.BF16.PACK_AB R15, R15, R42 ;  /* 0x0000002a0f0f723e */ /* 0x000fe400000010ff */
[----:B------:R-:W-:-:S02]  /*a430*/  F2FP.BF16.PACK_AB R9, R9, R44 ;  /* 0x0000002c0909723e */ /* 0x000fc400000010ff */
[----:B------:R-:W-:Y:S01]  /*a440*/  F2FP.BF16.PACK_AB R11, R52, R11 ;  /* 0x0000000b340b723e */ /* 0x000fe200000010ff */
[----:B------:R1:W-:Y:S04]  /*a450*/  STS.128 [R23+0x10080], R12 ;  /* 0x0100800c17007388 */ /* 0x0003e80000000c00 */
[----:B------:R1:W-:Y:S02]  /*a460*/  STS.128 [R40+0x10080], R8 ;  /* 0x0100800828007388 */ /* 0x0003e40000000c00 */
.L_x_127:
[----:B------:R-:W-:Y:S05]  /*a470*/  BSYNC B1 ;  /* 0x0000000000017941 */ /* 0x000fea0003800000 */
.L_x_126:
[----:B-1----:R-:W-:Y:S01]  /*a480*/  IADD3 R23, R17, 0x20, RZ ;  /* 0x0000002011177810 */ /* 0x002fe20007ffe0ff */
[----:B------:R-:W-:Y:S03]  /*a490*/  BSSY B1, `(.L_x_130) ;  /* 0x00000d2000017945 */ /* 0x000fe60003800000 */
[----:B------:R-:W-:-:S13]  /*a4a0*/  ISETP.GE.AND P0, PT, R23, UR4, PT ;  /* 0x0000000417007c0c */ /* 0x000fda000bf06270 */
[----:B------:R-:W-:Y:S05]  /*a4b0*/  @P0 BRA `(.L_x_131) ;  /* 0x00000cf000000947 */ /* 0x000fea0003800000 */
[----:B------:R-:W-:Y:S01]  /*a4c0*/  ISETP.GE.AND P0, PT, R150, c[0x0][0x27c], PT ;  /* 0x00009f0096007a0c */ /* 0x000fe20003f06270 */
[----:B------:R-:W-:-:S12]  /*a4d0*/  BSSY B0, `(.L_x_132) ;  /* 0x0000063000007945 */ /* 0x000fd80003800000 */
[----:B------:R-:W-:Y:S05]  /*a4e0*/  @P0 BRA `(.L_x_133) ;  /* 0x0000061000000947 */ /* 0x000fea0003800000 */
[----:B------:R-:W-:Y:S01]  /*a4f0*/  IMAD.MOV.U32 R9, RZ, RZ, c[0x0][0x27c] ;  /* 0x00009f00ff097624 */ /* 0x000fe200078e00ff */
[----:B------:R-:W-:Y:S01]  /*a500*/  SHF.R.S32.HI R8, RZ, 0x1f, R23 ;  /* 0x0000001fff087819 */ /* 0x000fe20000011417 */
[----:B------:R-:W-:Y:S01]  /*a510*/  IMAD.SHL.U32 R15, R23, 0x40, RZ ;  /* 0x00000040170f7824 */ /* 0x000fe200078e00ff */
[----:B------:R-:W-:Y:S01]  /*a520*/  SHF.L.U32 R58, R36, 0x10, RZ ;  /* 0x00000010243a7819 */ /* 0x000fe200000006ff */
[----:B------:R-:W-:Y:S01]  /*a530*/  IMAD.U32 R48, R33, 0x10000, RZ ;  /* 0x0001000021307824 */ /* 0x000fe200078e00ff */
[----:B------:R-:W-:Y:S01]  /*a540*/  LEA.HI R12, R9, R2, RZ, 0x1d ;  /* 0x00000002090c7211 */ /* 0x000fe200078fe8ff */
[----:B------:R-:W-:Y:S01]  /*a550*/  IMAD.U32 R50, R37, 0x10000, RZ ;  /* 0x0001000025327824 */ /* 0x000fe200078e00ff */
[----:B------:R-:W-:Y:S01]  /*a560*/  LEA.HI R8, R8, R23, RZ, 0x3 ;  /* 0x0000001708087211 */ /* 0x000fe200078f18ff */
[----:B------:R-:W-:Y:S01]  /*a570*/  IMAD.U32 R56, R35, 0x10000, RZ ;  /* 0x0001000023387824 */ /* 0x000fe200078e00ff */
[----:B------:R-:W-:Y:S01]  /*a580*/  SHF.R.S32.HI R9, RZ, 0x1f, R12 ;  /* 0x0000001fff097819 */ /* 0x000fe2000001140c */
[----:B------:R-:W-:Y:S01]  /*a590*/  IMAD.SHL.U32 R10, R12, 0x8, RZ ;  /* 0x000000080c0a7824 */ /* 0x000fe200078e00ff */
[----:B------:R-:W-:-:S02]  /*a5a0*/  LOP3.LUT R15, R15, 0x1c0, RZ, 0xc0, !PT ;  /* 0x000001c00f0f7812 */ /* 0x000fc400078ec0ff */
[----:B------:R-:W-:Y:S02]  /*a5b0*/  LEA.HI R9, R9, R12, RZ, 0x3 ;  /* 0x0000000c09097211 */ /* 0x000fe400078f18ff */
[----:B------:R-:W-:Y:S02]  /*a5c0*/  SHF.L.U32 R8, R8, 0x6, RZ ;  /* 0x0000000608087819 */ /* 0x000fe400000006ff */
[----:B------:R-:W-:Y:S01]  /*a5d0*/  LOP3.LUT R13, R15, 0x38, R150, 0xf8, !PT ;  /* 0x000000380f0d7812 */ /* 0x000fe200078ef896 */
[----:B------:R-:W-:Y:S01]  /*a5e0*/  IMAD.SHL.U32 R9, R9, 0x400, RZ ;  /* 0x0000040009097824 */ /* 0x000fe200078e00ff */
[----:B------:R-:W-:Y:S02]  /*a5f0*/  SHF.R.U32.HI R11, RZ, 0x3, R15 ;  /* 0x00000003ff0b7819 */ /* 0x000fe4000001160f */
[----:B------:R-:W-:Y:S02]  /*a600*/  LOP3.LUT R8, R8, 0xfffffe00, RZ, 0xc0, !PT ;  /* 0xfffffe0008087812 */ /* 0x000fe400078ec0ff */
[----:B------:R-:W-:-:S02]  /*a610*/  LOP3.LUT R10, R15, 0x38, R10, 0xf8, !PT ;  /* 0x000000380f0a7812 */ /* 0x000fc400078ef80a */
[----:B------:R-:W-:Y:S02]  /*a620*/  LOP3.LUT R13, R8, R13, R11, 0xf6, !PT ;  /* 0x0000000d080d7212 */ /* 0x000fe400078ef60b */
[----:B------:R-:W-:Y:S02]  /*a630*/  LOP3.LUT R11, R10, R11, RZ, 0x3c, !PT ;  /* 0x0000000b0a0b7212 */ /* 0x000fe400078e3cff */
[----:B------:R-:W-:Y:S02]  /*a640*/  LOP3.LUT R9, R9, 0x7fffe000, RZ, 0xc0, !PT ;  /* 0x7fffe00009097812 */ /* 0x000fe400078ec0ff */
[----:B------:R-:W-:Y:S02]  /*a650*/  SHF.L.U32 R41, R13, 0x1, RZ ;  /* 0x000000010d297819 */ /* 0x000fe400000006ff */
[----:B------:R-:W-:-:S03]  /*a660*/  IADD3 R40, R11, R9, R8 ;  /* 0x000000090b287210 */ /* 0x000fc60007ffe008 */
[----:B------:R-:W1:Y:S02]  /*a670*/  LDS.128 R12, [R41+0x10080] ;  /* 0x01008000290c7984 */ /* 0x000e640000000c00 */
[----:B------:R-:W-:-:S05]  /*a680*/  IMAD.SHL.U32 R40, R40, 0x2, RZ ;  /* 0x0000000228287824 */ /* 0x000fca00078e00ff */
[----:B------:R-:W2:Y:S01]  /*a690*/  LDS.128 R8, [R40+0x10080] ;  /* 0x0100800028087984 */ /* 0x000ea20000000c00 */
[----:B-1----:R-:W-:Y:S01]  /*a6a0*/  IMAD.U32 R47, R14, 0x10000, RZ ;  /* 0x000100000e2f7824 */ /* 0x002fe200078e00ff */
[C---:B------:R-:W-:Y:S01]  /*a6b0*/  LOP3.LUT R42, R12.reuse, 0xffff0000, RZ, 0xc0, !PT ;  /* 0xffff00000c2a7812 */ /* 0x040fe200078ec0ff */
[----:B------:R-:W-:Y:S01]  /*a6c0*/  IMAD.U32 R43, R12, 0x10000, RZ ;  /* 0x000100000c2b7824 */ /* 0x000fe200078e00ff */
[C---:B------:R-:W-:Y:S02]  /*a6d0*/  SHF.L.U32 R44, R13.reuse, 0x10, RZ ;  /* 0x000000100d2c7819 */ /* 0x040fe400000006ff */
[----:B------:R-:W-:Y:S02]  /*a6e0*/  LOP3.LUT R12, R13, 0xffff0000, RZ, 0xc0, !PT ;  /* 0xffff00000d0c7812 */ /* 0x000fe400078ec0ff */
[C---:B--2---:R-:W-:Y:S02]  /*a6f0*/  SHF.L.U32 R53, R10.reuse, 0x10, RZ ;  /* 0x000000100a357819 */ /* 0x044fe400000006ff */
[----:B------:R-:W-:-:S02]  /*a700*/  LOP3.LUT R49, R10, 0xffff0000, RZ, 0xc0, !PT ;  /* 0xffff00000a317812 */ /* 0x000fc400078ec0ff */
[----:B------:R-:W-:Y:S01]  /*a710*/  LOP3.LUT R45, R14, 0xffff0000, RZ, 0xc0, !PT ;  /* 0xffff00000e2d7812 */ /* 0x000fe200078ec0ff */
[-C--:B------:R-:W-:Y:S01]  /*a720*/  FMUL.FTZ R51, R48, R53.reuse ;  /* 0x0000003530337220 */ /* 0x080fe20000410000 */
[----:B------:R-:W-:Y:S01]  /*a730*/  LOP3.LUT R10, R33, 0xffff0000, RZ, 0xc0, !PT ;  /* 0xffff0000210a7812 */ /* 0x000fe200078ec0ff */
[C---:B------:R-:W-:Y:S01]  /*a740*/  FMUL.FTZ R53, R50.reuse, R53 ;  /* 0x0000003532357220 */ /* 0x040fe20000410000 */
[C---:B------:R-:W-:Y:S01]  /*a750*/  SHF.L.U32 R13, R15.reuse, 0x10, RZ ;  /* 0x000000100f0d7819 */ /* 0x040fe200000006ff */
[-C--:B------:R-:W-:Y:S01]  /*a760*/  FFMA.FTZ R51, R50, R47.reuse, -R51 ;  /* 0x0000002f32337223 */ /* 0x080fe20000010833 */
[----:B------:R-:W-:Y:S01]  /*a770*/  LOP3.LUT R14, R15, 0xffff0000, RZ, 0xc0, !PT ;  /* 0xffff00000f0e7812 */ /* 0x000fe200078ec0ff */
[C---:B------:R-:W-:Y:S01]  /*a780*/  IMAD.U32 R15, R8.reuse, 0x10000, RZ ;  /* 0x00010000080f7824 */ /* 0x040fe200078e00ff */
[----:B------:R-:W-:Y:S01]  /*a790*/  LOP3.LUT R46, R8, 0xffff0000, RZ, 0xc0, !PT ;  /* 0xffff0000082e7812 */ /* 0x000fe200078ec0ff */
[----:B------:R-:W-:Y:S01]  /*a7a0*/  FFMA.FTZ R47, R48, R47, R53 ;  /* 0x0000002f302f7223 */ /* 0x000fe20000010035 */
[----:B------:R-:W-:-:S02]  /*a7b0*/  SHF.L.U32 R8, R9, 0x10, RZ ;  /* 0x0000001009087819 */ /* 0x000fc400000006ff */
[----:B------:R-:W-:Y:S02]  /*a7c0*/  LOP3.LUT R54, R9, 0xffff0000, RZ, 0xc0, !PT ;  /* 0xffff000009367812 */ /* 0x000fe400078ec0ff */
[----:B------:R-:W-:Y:S02]  /*a7d0*/  LOP3.LUT R50, R37, 0xffff0000, RZ, 0xc0, !PT ;  /* 0xffff000025327812 */ /* 0x000fe400078ec0ff */
[C---:B------:R-:W-:Y:S02]  /*a7e0*/  SHF.L.U32 R9, R11.reuse, 0x10, RZ ;  /* 0x000000100b097819 */ /* 0x040fe400000006ff */
[----:B------:R-:W-:Y:S01]  /*a7f0*/  LOP3.LUT R52, R11, 0xffff0000, RZ, 0xc0, !PT ;  /* 0xffff00000b347812 */ /* 0x000fe200078ec0ff */
[-C--:B------:R-:W-:Y:S01]  /*a800*/  FMUL.FTZ R11, R10, R49.reuse ;  /* 0x000000310a0b7220 */ /* 0x080fe20000410000 */
[----:B------:R-:W-:Y:S01]  /*a810*/  SHF.L.U32 R48, R39, 0x10, RZ ;  /* 0x0000001027307819 */ /* 0x000fe200000006ff */
[C---:B------:R-:W-:Y:S01]  /*a820*/  FMUL.FTZ R49, R50.reuse, R49 ;  /* 0x0000003132317220 */ /* 0x040fe20000410000 */
[----:B------:R-:W-:Y:S01]  /*a830*/  LOP3.LUT R53, R35, 0xffff0000, RZ, 0xc0, !PT ;  /* 0xffff000023357812 */ /* 0x000fe200078ec0ff */
[----:B------:R-:W-:-:S02]  /*a840*/  FFMA.FTZ R50, R50, R45, -R11 ;  /* 0x0000002d32327223 */ /* 0x000fc4000001080b */
[-C--:B------:R-:W-:Y:S02]  /*a850*/  FMUL.FTZ R11, R56, R15.reuse ;  /* 0x0000000f380b7220 */ /* 0x080fe40000410000 */
[----:B------:R-:W-:Y:S02]  /*a860*/  FMUL.FTZ R15, R48, R15 ;  /* 0x0000000f300f7220 */ /* 0x000fe40000410000 */
[----:B------:R-:W-:Y:S01]  /*a870*/  FFMA.FTZ R10, R10, R45, R49 ;  /* 0x0000002d0a0a7223 */ /* 0x000fe20000010031 */
[----:B------:R-:W-:Y:S01]  /*a880*/  LOP3.LUT R45, R39, 0xffff0000, RZ, 0xc0, !PT ;  /* 0xffff0000272d7812 */ /* 0x000fe200078ec0ff */
[-C--:B------:R-:W-:Y:S01]  /*a890*/  FFMA.FTZ R48, R48, R43.reuse, -R11 ;  /* 0x0000002b30307223 */ /* 0x080fe2000001080b */
[----:B------:R-:W-:Y:S01]  /*a8a0*/  SHF.L.U32 R11, R34, 0x10, RZ ;  /* 0x00000010220b7819 */ /* 0x000fe200000006ff */
[----:B------:R-:W-:Y:S01]  /*a8b0*/  FFMA.FTZ R43, R56, R43, R15 ;  /* 0x0000002b382b7223 */ /* 0x000fe2000001000f */
[----:B------:R-:W-:Y:S01]  /*a8c0*/  F2FP.BF16.PACK_AB R10, R10, R47 ;  /* 0x0000002f0a0a723e */ /* 0x000fe200000010ff */
[----:B------:R-:W-:-:S02]  /*a8d0*/  FMUL.FTZ R49, R53, R46 ;  /* 0x0000002e35317220 */ /* 0x000fc40000410000 */
[----:B------:R-:W-:Y:S02]  /*a8e0*/  IMAD.U32 R15, R38, 0x10000, RZ ;  /* 0x00010000260f7824 */ /* 0x000fe400078e00ff */
[C---:B------:R-:W-:Y:S02]  /*a8f0*/  FMUL.FTZ R55, R45.reuse, R46 ;  /* 0x0000002e2d377220 */ /* 0x040fe40000410000 */
[----:B------:R-:W-:Y:S02]  /*a900*/  FFMA.FTZ R45, R45, R42, -R49 ;  /* 0x0000002a2d2d7223 */ /* 0x000fe40000010831 */
[-C--:B------:R-:W-:Y:S02]  /*a910*/  FMUL.FTZ R46, R11, R8.reuse ;  /* 0x000000080b2e7220 */ /* 0x080fe40000410000 */
[----:B------:R-:W-:Y:S02]  /*a920*/  FMUL.FTZ R49, R15, R8 ;  /* 0x000000080f317220 */ /* 0x000fe40000410000 */
[----:B------:R-:W-:-:S02]  /*a930*/  IMAD.U32 R56, R32, 0x10000, RZ ;  /* 0x0001000020387824 */ /* 0x000fc400078e00ff */
[----:B------:R-:W-:Y:S01]  /*a940*/  FFMA.FTZ R46, R15, R44, -R46 ;  /* 0x0000002c0f2e7223 */ /* 0x000fe2000001082e */
[----:B------:R-:W-:Y:S01]  /*a950*/  LOP3.LUT R15, R36, 0xffff0000, RZ, 0xc0, !PT ;  /* 0xffff0000240f7812 */ /* 0x000fe200078ec0ff */
[----:B------:R-:W-:Y:S01]  /*a960*/  FFMA.FTZ R8, R53, R42, R55 ;  /* 0x0000002a35087223 */ /* 0x000fe20000010037 */
[----:B------:R-:W-:Y:S01]  /*a970*/  LOP3.LUT R55, R38, 0xffff0000, RZ, 0xc0, !PT ;  /* 0xffff000026377812 */ /* 0x000fe200078ec0ff */
[----:B------:R-:W-:Y:S01]  /*a980*/  FFMA.FTZ R44, R11, R44, R49 ;  /* 0x0000002c0b2c7223 */ /* 0x000fe20000010031 */
[----:B------:R-:W-:Y:S01]  /*a990*/  LOP3.LUT R49, R32, 0xffff0000, RZ, 0xc0, !PT ;  /* 0xffff000020317812 */ /* 0x000fe200078ec0ff */
[----:B------:R-:W-:Y:S01]  /*a9a0*/  FMUL.FTZ R42, R56, R9 ;  /* 0x00000009382a7220 */ /* 0x000fe20000410000 */
[----:B------:R-:W-:Y:S01]  /*a9b0*/  F2FP.BF16.PACK_AB R8, R8, R43 ;  /* 0x0000002b0808723e */ /* 0x000fe200000010ff */
[----:B------:R-:W-:Y:S01]  /*a9c0*/  FMUL.FTZ R11, R58, R9 ;  /* 0x000000093a0b7220 */ /* 0x000fe20000410000 */
[----:B------:R-:W-:Y:S01]  /*a9d0*/  LOP3.LUT R9, R34, 0xffff0000, RZ, 0xc0, !PT ;  /* 0xffff000022097812 */ /* 0x000fe200078ec0ff */
[----:B------:R-:W-:-:S02]  /*a9e0*/  FFMA.FTZ R42, R58, R13, -R42 ;  /* 0x0000000d3a2a7223 */ /* 0x000fc4000001082a */
[----:B------:R-:W-:Y:S02]  /*a9f0*/  FFMA.FTZ R11, R56, R13, R11 ;  /* 0x0000000d380b7223 */ /* 0x000fe4000001000b */
[----:B------:R-:W-:Y:S02]  /*aa00*/  FMUL.FTZ R13, R9, R54 ;  /* 0x00000036090d7220 */ /* 0x000fe40000410000 */
[----:B------:R-:W-:Y:S02]  /*aa10*/  FMUL.FTZ R53, R49, R52 ;  /* 0x0000003431357220 */ /* 0x000fe40000410000 */
[----:B------:R-:W-:Y:S02]  /*aa20*/  FMUL.FTZ R54, R55, R54 ;  /* 0x0000003637367220 */ /* 0x000fe40000410000 */
        /* <DEDUP_REMOVED lines=13> */
.L_x_133:
[----:B------:R-:W-:Y:S05]  /*ab00*/  BSYNC B0 ;  /* 0x0000000000007941 */ /* 0x000fea0003800000 */
.L_x_132:
[----:B------:R-:W-:-:S13]  /*ab10*/  ISETP.GE.AND P0, PT, R21, c[0x0][0x27c], PT ;  /* 0x00009f0015007a0c */ /* 0x000fda0003f06270 */
[----:B------:R-:W-:Y:S05]  /*ab20*/  @P0 BRA `(.L_x_131) ;  /* 0x0000068000000947 */ /* 0x000fea0003800000 */
[----:B-1----:R-:W-:Y:S01]  /*ab30*/  SHF.R.S32.HI R12, RZ, 0x1f, R21 ;  /* 0x0000001fff0c7819 */ /* 0x002fe20000011415 */
[----:B------:R-:W-:Y:S01]  /*ab40*/  IMAD.MOV.U32 R13, RZ, RZ, c[0x0][0x27c] ;  /* 0x00009f00ff0d7624 */ /* 0x000fe200078e00ff */
[----:B------:R-:W-:Y:S01]  /*ab50*/  SHF.R.S32.HI R10, RZ, 0x1f, R23 ;  /* 0x0000001fff0a7819 */ /* 0x000fe20000011417 */
[----:B------:R-:W-:Y:S01]  /*ab60*/  IMAD.SHL.U32 R14, R23, 0x40, RZ ;  /* 0x00000040170e7824 */ /* 0x000fe200078e00ff */
[----:B------:R-:W-:Y:S01]  /*ab70*/  LEA.HI R15, R12, R21, RZ, 0x3 ;  /* 0x000000150c0f7211 */ /* 0x000fe200078f18ff */
[----:B------:R-:W-:Y:S01]  /*ab80*/  IMAD.U32 R51, R27, 0x10000, RZ ;  /* 0x000100001b337824 */ /* 0x000fe200078e00ff */
[----:B------:R-:W-:Y:S01]  /*ab90*/  LEA.HI R9, R10, R23, RZ, 0x3 ;  /* 0x000000170a097211 */ /* 0x000fe200078f18ff */
[----:B------:R-:W-:Y:S01]  /*aba0*/  IMAD.U32 R49, R31, 0x10000, RZ ;  /* 0x000100001f317824 */ /* 0x000fe200078e00ff */
[----:B------:R-:W-:Y:S02]  /*abb0*/  SHF.R.S32.HI R8, RZ, 0x3, R15 ;  /* 0x00000003ff087819 */ /* 0x000fe4000001140f */
[----:B------:R-:W-:Y:S01]  /*abc0*/  LOP3.LUT R14, R14, 0x1c0, RZ, 0xc0, !PT ;  /* 0x000001c00e0e7812 */ /* 0x000fe200078ec0ff */
[----:B------:R-:W-:Y:S01]  /*abd0*/  IMAD.SHL.U32 R9, R9, 0x40, RZ ;  /* 0x0000004009097824 */ /* 0x000fe200078e00ff */
[----:B------:R-:W-:-:S02]  /*abe0*/  LEA.HI R13, R13, R8, RZ, 0x1d ;  /* 0x000000080d0d7211 */ /* 0x000fc400078fe8ff */
[----:B------:R-:W-:Y:S02]  /*abf0*/  LEA.HI R12, R12, R21, RZ, 0x6 ;  /* 0x000000150c0c7211 */ /* 0x000fe400078f30ff */
[----:B------:R-:W-:Y:S01]  /*ac00*/  SHF.R.S32.HI R10, RZ, 0x1f, R13 ;  /* 0x0000001fff0a7819 */ /* 0x000fe2000001140d */
[----:B------:R-:W-:Y:S01]  /*ac10*/  IMAD.SHL.U32 R11, R13, 0x8, RZ ;  /* 0x000000080d0b7824 */ /* 0x000fe200078e00ff */
[----:B------:R-:W-:Y:S02]  /*ac20*/  LOP3.LUT R15, R14, 0x38, R15, 0xf8, !PT ;  /* 0x000000380e0f7812 */ /* 0x000fe400078ef80f */
[----:B------:R-:W-:Y:S02]  /*ac30*/  LEA.HI R10, R10, R13, RZ, 0x3 ;  /* 0x0000000d0a0a7211 */ /* 0x000fe400078f18ff */
[----:B------:R-:W-:Y:S02]  /*ac40*/  SHF.R.U32.HI R8, RZ, 0x3, R14 ;  /* 0x00000003ff087819 */ /* 0x000fe4000001160e */
[----:B------:R-:W-:Y:S01]  /*ac50*/  LOP3.LUT R11, R14, 0x38, R11, 0xf8, !PT ;  /* 0x000000380e0b7812 */ /* 0x000fe200078ef80b */
[----:B------:R-:W-:Y:S01]  /*ac60*/  IMAD.SHL.U32 R10, R10, 0x400, RZ ;  /* 0x000004000a0a7824 */ /* 0x000fe200078e00ff */
[----:B------:R-:W-:-:S02]  /*ac70*/  SHF.L.U32 R12, R12, 0x7, RZ ;  /* 0x000000070c0c7819 */ /* 0x000fc400000006ff */
[-C--:B------:R-:W-:Y:S02]  /*ac80*/  LOP3.LUT R15, R15, R8.reuse, RZ, 0x3c, !PT ;  /* 0x000000080f0f7212 */ /* 0x080fe400078e3cff */
[----:B------:R-:W-:Y:S02]  /*ac90*/  LOP3.LUT R9, R9, 0xfffffe00, RZ, 0xc0, !PT ;  /* 0xfffffe0009097812 */ /* 0x000fe400078ec0ff */
[----:B------:R-:W-:Y:S02]  /*aca0*/  LOP3.LUT R8, R11, R8, RZ, 0x3c, !PT ;  /* 0x000000080b087212 */ /* 0x000fe400078e3cff */
[----:B------:R-:W-:Y:S02]  /*acb0*/  LOP3.LUT R10, R10, 0x7fffe000, RZ, 0xc0, !PT ;  /* 0x7fffe0000a0a7812 */ /* 0x000fe400078ec0ff */
[----:B------:R-:W-:Y:S02]  /*acc0*/  LOP3.LUT R12, R12, 0x7fffe000, RZ, 0xc0, !PT ;  /* 0x7fffe0000c0c7812 */ /* 0x000fe400078ec0ff */
[----:B------:R-:W-:-:S02]  /*acd0*/  IADD3 R23, R8, R10, R9 ;  /* 0x0000000a08177210 */ /* 0x000fc40007ffe009 */
[----:B------:R-:W-:Y:S02]  /*ace0*/  IADD3 R12, R15, R12, R9 ;  /* 0x0000000c0f0c7210 */ /* 0x000fe40007ffe009 */
[----:B------:R-:W-:Y:S02]  /*acf0*/  SHF.L.U32 R23, R23, 0x1, RZ ;  /* 0x0000000117177819 */ /* 0x000fe400000006ff */
[----:B------:R-:W-:Y:S01]  /*ad00*/  LOP3.LUT R53, R31, 0xffff0000, RZ, 0xc0, !PT ;  /* 0xffff00001f357812 */ /* 0x000fe200078ec0ff */
[----:B------:R-:W-:Y:S02]  /*ad10*/  IMAD.SHL.U32 R40, R12, 0x2, RZ ;  /* 0x000000020c287824 */ /* 0x000fe400078e00ff */
[----:B------:R-:W1:Y:S04]  /*ad20*/  LDS.128 R8, [R23+0x10080] ;  /* 0x0100800017087984 */ /* 0x000e680000000c00 */
[----:B------:R-:W2:Y:S01]  /*ad30*/  LDS.128 R12, [R40+0x10080] ;  /* 0x01008000280c7984 */ /* 0x000ea20000000c00 */
[C---:B-1----:R-:W-:Y:S01]  /*ad40*/  IMAD.U32 R50, R8.reuse, 0x10000, RZ ;  /* 0x0001000008327824 */ /* 0x042fe200078e00ff */
[C---:B------:R-:W-:Y:S01]  /*ad50*/  LOP3.LUT R55, R11.reuse, 0xffff0000, RZ, 0xc0, !PT ;  /* 0xffff00000b377812 */ /* 0x040fe200078ec0ff */
[----:B------:R-:W-:Y:S01]  /*ad60*/  IMAD.U32 R43, R11, 0x10000, RZ ;  /* 0x000100000b2b7824 */ /* 0x000fe200078e00ff */
[----:B------:R-:W-:Y:S01]  /*ad70*/  LOP3.LUT R45, R8, 0xffff0000, RZ, 0xc0, !PT ;  /* 0xffff0000082d7812 */ /* 0x000fe200078ec0ff */
[C---:B--2---:R-:W-:Y:S01]  /*ad80*/  IMAD.U32 R42, R12.reuse, 0x10000, RZ ;  /* 0x000100000c2a7824 */ /* 0x044fe200078e00ff */
[----:B------:R-:W-:Y:S01]  /*ad90*/  LOP3.LUT R11, R27, 0xffff0000, RZ, 0xc0, !PT ;  /* 0xffff00001b0b7812 */ /* 0x000fe200078ec0ff */
[-C--:B------:R-:W-:Y:S01]  /*ada0*/  FMUL.FTZ R54, R51, R50.reuse ;  /* 0x0000003233367220 */ /* 0x080fe20000410000 */
[----:B------:R-:W-:Y:S01]  /*adb0*/  LOP3.LUT R46, R12, 0xffff0000, RZ, 0xc0, !PT ;  /* 0xffff00000c2e7812 */ /* 0x000fe200078ec0ff */
[----:B------:R-:W-:Y:S01]  /*adc0*/  FMUL.FTZ R50, R49, R50 ;  /* 0x0000003231327220 */ /* 0x000fe20000410000 */
[----:B------:R-:W-:Y:S01]  /*add0*/  SHF.L.U32 R8, R9, 0x10, RZ ;  /* 0x0000001009087819 */ /* 0x000fe200000006ff */
[-C--:B------:R-:W-:Y:S01]  /*ade0*/  FFMA.FTZ R54, R49, R42.reuse, -R54 ;  /* 0x0000002a31367223 */ /* 0x080fe20000010836 */
[----:B------:R-:W-:Y:S01]  /*adf0*/  LOP3.LUT R44, R9, 0xffff0000, RZ, 0xc0, !PT ;  /* 0xffff0000092c7812 */ /* 0x000fe200078ec0ff */
[----:B------:R-:W-:Y:S01]  /*ae00*/  FFMA.FTZ R42, R51, R42, R50 ;  /* 0x0000002a332a7223 */ /* 0x000fe20000010032 */
[C---:B------:R-:W-:Y:S01]  /*ae10*/  SHF.L.U32 R9, R10.reuse, 0x10, RZ ;  /* 0x000000100a097819 */ /* 0x040fe200000006ff */
[-C--:B------:R-:W-:Y:S01]  /*ae20*/  FMUL.FTZ R49, R11, R45.reuse ;  /* 0x0000002d0b317220 */ /* 0x080fe20000410000 */
[----:B------:R-:W-:Y:S01]  /*ae30*/  LOP3.LUT R48, R10, 0xffff0000, RZ, 0xc0, !PT ;  /* 0xffff00000a307812 */ /* 0x000fe200078ec0ff */
[----:B------:R-:W-:Y:S01]  /*ae40*/  IMAD.U32 R10, R25, 0x10000, RZ ;  /* 0x00010000190a7824 */ /* 0x000fe200078e00ff */
[----:B------:R-:W-:Y:S01]  /*ae50*/  SHF.L.U32 R50, R29, 0x10, RZ ;  /* 0x000000101d327819 */ /* 0x000fe200000006ff */
[C---:B------:R-:W-:Y:S01]  /*ae60*/  FMUL.FTZ R52, R53.reuse, R45 ;  /* 0x0000002d35347220 */ /* 0x040fe20000410000 */
[----:B------:R-:W-:Y:S01]  /*ae70*/  SHF.L.U32 R47, R14, 0x10, RZ ;  /* 0x000000100e2f7819 */ /* 0x000fe200000006ff */
[-C--:B------:R-:W-:Y:S01]  /*ae80*/  FFMA.FTZ R53, R53, R46.reuse, -R49 ;  /* 0x0000002e35357223 */ /* 0x080fe20000010831 */
[----:B------:R-:W-:Y:S01]  /*ae90*/  LOP3.LUT R45, R25, 0xffff0000, RZ, 0xc0, !PT ;  /* 0xffff0000192d7812 */ /* 0x000fe200078ec0ff */
[-C--:B------:R-:W-:Y:S01]  /*aea0*/  FMUL.FTZ R51, R10, R9.reuse ;  /* 0x000000090a337220 */ /* 0x080fe20000410000 */
[----:B------:R-:W-:Y:S01]  /*aeb0*/  LOP3.LUT R14, R14, 0xffff0000, RZ, 0xc0, !PT ;  /* 0xffff00000e0e7812 */ /* 0x000fe200078ec0ff */
[C---:B------:R-:W-:Y:S01]  /*aec0*/  FMUL.FTZ R49, R50.reuse, R9 ;  /* 0x0000000932317220 */ /* 0x040fe20000410000 */
[----:B------:R-:W-:Y:S01]  /*aed0*/  LOP3.LUT R41, R13, 0xffff0000, RZ, 0xc0, !PT ;  /* 0xffff00000d297812 */ /* 0x000fe200078ec0ff */
[----:B------:R-:W-:Y:S01]  /*aee0*/  FFMA.FTZ R9, R11, R46, R52 ;  /* 0x0000002e0b097223 */ /* 0x000fe20000010034 */
[----:B------:R-:W-:Y:S01]  /*aef0*/  LOP3.LUT R11, R29, 0xffff0000, RZ, 0xc0, !PT ;  /* 0xffff00001d0b7812 */ /* 0x000fe200078ec0ff */
[----:B------:R-:W-:-:S02]  /*af00*/  FFMA.FTZ R46, R50, R47, -R51 ;  /* 0x0000002f322e7223 */ /* 0x000fc40000010833 */
[----:B------:R-:W-:Y:S02]  /*af10*/  FFMA.FTZ R10, R10, R47, R49 ;  /* 0x0000002f0a0a7223 */ /* 0x000fe40000010031 */
[----:B------:R-:W-:Y:S02]  /*af20*/  IMAD.U32 R47, R26, 0x10000, RZ ;  /* 0x000100001a2f7824 */ /* 0x000fe400078e00ff */
[----:B------:R-:W-:Y:S02]  /*af30*/  IMAD.U32 R49, R30, 0x10000, RZ ;  /* 0x000100001e317824 */ /* 0x000fe400078e00ff */
[-C--:B------:R-:W-:Y:S02]  /*af40*/  FMUL.FTZ R50, R45, R48.reuse ;  /* 0x000000302d327220 */ /* 0x080fe40000410000 */
[----:B------:R-:W-:Y:S01]  /*af50*/  FMUL.FTZ R51, R11, R48 ;  /* 0x000000300b337220 */ /* 0x000fe20000410000 */
[----:B------:R-:W-:Y:S01]  /*af60*/  SHF.L.U32 R48, R24, 0x10, RZ ;  /* 0x0000001018307819 */ /* 0x000fe200000006ff */
[----:B------:R-:W-:-:S02]  /*af70*/  FMUL.FTZ R52, R47, R8 ;  /* 0x000000082f347220 */ /* 0x000fc40000410000 */
[----:B------:R-:W-:Y:S02]  /*af80*/  IMAD.U32 R12, R13, 0x10000, RZ ;  /* 0x000100000d0c7824 */ /* 0x000fe400078e00ff */
[----:B------:R-:W-:Y:S02]  /*af90*/  FMUL.FTZ R8, R49, R8 ;  /* 0x0000000831087220 */ /* 0x000fe40000410000 */
[-C--:B------:R-:W-:Y:S02]  /*afa0*/  FFMA.FTZ R11, R11, R14.reuse, -R50 ;  /* 0x0000000e0b0b7223 */ /* 0x080fe40000010832 */
[----:B------:R-:W-:Y:S02]  /*afb0*/  IMAD.U32 R50, R28, 0x10000, RZ ;  /* 0x000100001c327824 */ /* 0x000fe400078e00ff */
[----:B------:R-:W-:Y:S01]  /*afc0*/  FFMA.FTZ R51, R45, R14, R51 ;  /* 0x0000000e2d337223 */ /* 0x000fe20000010033 */
[----:B------:R-:W-:Y:S01]  /*afd0*/  LOP3.LUT R45, R30, 0xffff0000, RZ, 0xc0, !PT ;  /* 0xffff00001e2d7812 */ /* 0x000fe200078ec0ff */
[C---:B------:R-:W-:Y:S01]  /*afe0*/  IMAD.U32 R13, R15.reuse, 0x10000, RZ ;  /* 0x000100000f0d7824 */ /* 0x040fe200078e00ff */
[----:B------:R-:W-:Y:S01]  /*aff0*/  LOP3.LUT R15, R15, 0xffff0000, RZ, 0xc0, !PT ;  /* 0xffff00000f0f7812 */ /* 0x000fe200078ec0ff */
[----:B------:R-:W-:Y:S01]  /*b000*/  FMUL.FTZ R14, R48, R43 ;  /* 0x0000002b300e7220 */ /* 0x000fe20000410000 */
[----:B------:R-:W-:Y:S01]  /*b010*/  F2FP.BF16.PACK_AB R10, R51, R10 ;  /* 0x0000000a330a723e */ /* 0x000fe200000010ff */
[----:B------:R-:W-:-:S02]  /*b020*/  FFMA.FTZ R52, R49, R12, -R52 ;  /* 0x0000000c31347223 */ /* 0x000fc40000010834 */
[----:B------:R-:W-:Y:S01]  /*b030*/  FFMA.FTZ R47, R47, R12, R8 ;  /* 0x0000000c2f2f7223 */ /* 0x000fe20000010008 */
[----:B------:R-:W-:Y:S01]  /*b040*/  LOP3.LUT R12, R26, 0xffff0000, RZ, 0xc0, !PT ;  /* 0xffff00001a0c7812 */ /* 0x000fe200078ec0ff */
[----:B------:R-:W-:Y:S01]  /*b050*/  FMUL.FTZ R43, R50, R43 ;  /* 0x0000002b322b7220 */ /* 0x000fe20000410000 */
[----:B------:R-:W-:Y:S01]  /*b060*/  LOP3.LUT R8, R24, 0xffff0000, RZ, 0xc0, !PT ;  /* 0xffff000018087812 */ /* 0x000fe200078ec0ff */
[-C--:B------:R-:W-:Y:S01]  /*b070*/  FFMA.FTZ R50, R50, R13.reuse, -R14 ;  /* 0x0000000d32327223 */ /* 0x080fe2000001080e */
[----:B------:R-:W-:Y:S01]  /*b080*/  LOP3.LUT R14, R28, 0xffff0000, RZ, 0xc0, !PT ;  /* 0xffff00001c0e7812 */ /* 0x000fe200078ec0ff */
[-C--:B------:R-:W-:Y:S02]  /*b090*/  FMUL.FTZ R56, R12, R44.reuse ;  /* 0x0000002c0c387220 */ /* 0x080fe40000410000 */
[----:B------:R-:W-:Y:S02]  /*b0a0*/  FFMA.FTZ R48, R48, R13, R43 ;  /* 0x0000000d30307223 */ /* 0x000fe4000001002b */
[----:B------:R-:W-:-:S02]  /*b0b0*/  FMUL.FTZ R44, R45, R44 ;  /* 0x0000002c2d2c7220 */ /* 0x000fc40000410000 */
[-C--:B------:R-:W-:Y:S02]  /*b0c0*/  FMUL.FTZ R43, R8, R55.reuse ;  /* 0x00000037082b7220 */ /* 0x080fe40000410000 */
[----:B------:R-:W-:Y:S02]  /*b0d0*/  FMUL.FTZ R55, R14, R55 ;  /* 0x000000370e377220 */ /* 0x000fe40000410000 */
[-C--:B------:R-:W-:Y:S02]  /*b0e0*/  FFMA.FTZ R13, R45, R41.reuse, -R56 ;  /* 0x000000292d0d7223 */ /* 0x080fe40000010838 */
[----:B------:R-:W-:Y:S01]  /*b0f0*/  FFMA.FTZ R44, R12, R41, R44 ;  /* 0x000000290c2c7223 */ /* 0x000fe2000001002c */
[----:B------:R-:W-:Y:S01]  /*b100*/  F2FP.BF16.PACK_AB R12, R53, R54 ;  /* 0x00000036350c723e */ /* 0x000fe200000010ff */
[-C--:B------:R-:W-:Y:S01]  /*b110*/  FFMA.FTZ R41, R14, R15.reuse, -R43 ;  /* 0x0000000f0e297223 */ /* 0x080fe2000001082b */
        /* <DEDUP_REMOVED lines=9> */
.L_x_131:
[----:B------:R-:W-:Y:S05]  /*b1b0*/  BSYNC B1 ;  /* 0x0000000000017941 */ /* 0x000fea0003800000 */
.L_x_130:
        /* <DEDUP_REMOVED lines=104> */
.L_x_137:
[----:B------:R-:W-:Y:S05]  /*b840*/  BSYNC B0 ;  /* 0x0000000000007941 */ /* 0x000fea0003800000 */
.L_x_136:
        /* <DEDUP_REMOVED lines=106> */
.L_x_135:
[----:B------:R-:W-:Y:S05]  /*bef0*/  BSYNC B1 ;  /* 0x0000000000017941 */ /* 0x000fea0003800000 */
.L_x_134:
[----:B-1----:R-:W-:-:S04]  /*bf00*/  IADD3 R23, R17, 0x60, RZ ;  /* 0x0000006011177810 */ /* 0x002fc80007ffe0ff */
[----:B------:R-:W-:-:S13]  /*bf10*/  ISETP.GE.AND P0, PT, R23, UR4, PT ;  /* 0x0000000417007c0c */ /* 0x000fda000bf06270 */
[----:B------:R-:W-:Y:S05]  /*bf20*/  @P0 BRA `(.L_x_117) ;  /* 0x00000cf000000947 */ /* 0x000fea0003800000 */
[----:B------:R-:W-:Y:S01]  /*bf30*/  ISETP.GE.AND P0, PT, R150, c[0x0][0x27c], PT ;  /* 0x00009f0096007a0c */ /* 0x000fe20003f06270 */
[----:B------:R-:W-:-:S12]  /*bf40*/  BSSY B0, `(.L_x_138) ;  /* 0x0000063000007945 */ /* 0x000fd80003800000 */
[----:B------:R-:W-:Y:S05]  /*bf50*/  @P0 BRA `(.L_x_139) ;  /* 0x0000061000000947 */ /* 0x000fea0003800000 */
[----:B------:R-:W-:Y:S01]  /*bf60*/  IMAD.MOV.U32 R9, RZ, RZ, c[0x0][0x27c] ;  /* 0x00009f00ff097624 */ /* 0x000fe200078e00ff */
[----:B------:R-:W-:Y:S01]  /*bf70*/  SHF.R.S32.HI R8, RZ, 0x1f, R23 ;  /* 0x0000001fff087819 */ /* 0x000fe20000011417 */
[----:B------:R-:W-:-:S03]  /*bf80*/  IMAD.SHL.U32 R15, R23, 0x40, RZ ;  /* 0x00000040170f7824 */ /* 0x000fc600078e00ff */
[----:B------:R-:W-:Y:S02]  /*bf90*/  LEA.HI R12, R9, R2, RZ, 0x1d ;  /* 0x00000002090c7211 */ /* 0x000fe400078fe8ff */
[----:B------:R-:W-:Y:S02]  /*bfa0*/  LEA.HI R8, R8, R23, RZ, 0x3 ;  /* 0x0000001708087211 */ /* 0x000fe400078f18ff */
[----:B------:R-:W-:Y:S01]  /*bfb0*/  SHF.R.S32.HI R9, RZ, 0x1f, R12 ;  /* 0x0000001fff097819 */ /* 0x000fe2000001140c */
[----:B------:R-:W-:Y:S01]  /*bfc0*/  IMAD.SHL.U32 R10, R12, 0x8, RZ ;  /* 0x000000080c0a7824 */ /* 0x000fe200078e00ff */
[----:B------:R-:W-:Y:S02]  /*bfd0*/  LOP3.LUT R15, R15, 0x1c0, RZ, 0xc0, !PT ;  /* 0x000001c00f0f7812 */ /* 0x000fe400078ec0ff */
[----:B------:R-:W-:Y:S02]  /*bfe0*/  LEA.HI R9, R9, R12, RZ, 0x3 ;  /* 0x0000000c09097211 */ /* 0x000fe400078f18ff */
[----:B------:R-:W-:-:S02]  /*bff0*/  SHF.L.U32 R8, R8, 0x6, RZ ;  /* 0x0000000608087819 */ /* 0x000fc400000006ff */
[----:B------:R-:W-:Y:S01]  /*c000*/  LOP3.LUT R13, R15, 0x38, R150, 0xf8, !PT ;  /* 0x000000380f0d7812 */ /* 0x000fe200078ef896 */
[----:B------:R-:W-:Y:S01]  /*c010*/  IMAD.SHL.U32 R9, R9, 0x400, RZ ;  /* 0x0000040009097824 */ /* 0x000fe200078e00ff */
[----:B------:R-:W-:Y:S02]  /*c020*/  SHF.R.U32.HI R11, RZ, 0x3, R15 ;  /* 0x00000003ff0b7819 */ /* 0x000fe4000001160f */
[----:B------:R-:W-:Y:S02]  /*c030*/  LOP3.LUT R8, R8, 0xfffffe00, RZ, 0xc0, !PT ;  /* 0xfffffe0008087812 */ /* 0x000fe400078ec0ff */
[----:B------:R-:W-:Y:S02]  /*c040*/  LOP3.LUT R10, R15, 0x38, R10, 0xf8, !PT ;  /* 0x000000380f0a7812 */ /* 0x000fe400078ef80a */
[----:B------:R-:W-:Y:S02]  /*c050*/  LOP3.LUT R13, R8, R13, R11, 0xf6, !PT ;  /* 0x0000000d080d7212 */ /* 0x000fe400078ef60b */
[----:B------:R-:W-:-:S02]  /*c060*/  LOP3.LUT R11, R10, R11, RZ, 0x3c, !PT ;  /* 0x0000000b0a0b7212 */ /* 0x000fc400078e3cff */
[----:B------:R-:W-:Y:S02]  /*c070*/  LOP3.LUT R9, R9, 0x7fffe000, RZ, 0xc0, !PT ;  /* 0x7fffe00009097812 */ /* 0x000fe400078ec0ff */
[----:B------:R-:W-:Y:S02]  /*c080*/  SHF.L.U32 R41, R13, 0x1, RZ ;  /* 0x000000010d297819 */ /* 0x000fe400000006ff */
[----:B------:R-:W-:-:S03]  /*c090*/  IADD3 R40, R11, R9, R8 ;  /* 0x000000090b287210 */ /* 0x000fc60007ffe008 */
[----:B------:R-:W1:Y:S02]  /*c0a0*/  LDS.128 R12, [R41+0x10080] ;  /* 0x01008000290c7984 */ /* 0x000e640000000c00 */
[----:B------:R-:W-:-:S05]  /*c0b0*/  IMAD.SHL.U32 R40, R40, 0x2, RZ ;  /* 0x0000000228287824 */ /* 0x000fca00078e00ff */
[----:B------:R-:W2:Y:S01]  /*c0c0*/  LDS.128 R8, [R40+0x10080] ;  /* 0x0100800028087984 */ /* 0x000ea20000000c00 */
[C---:B-1----:R-:W-:Y:S01]  /*c0d0*/  IMAD.U32 R43, R12.reuse, 0x10000, RZ ;  /* 0x000100000c2b7824 */ /* 0x042fe200078e00ff */
[----:B------:R-:W-:Y:S01]  /*c0e0*/  LOP3.LUT R42, R12, 0xffff0000, RZ, 0xc0, !PT ;  /* 0xffff00000c2a7812 */ /* 0x000fe200078ec0ff */
[----:B------:R-:W-:Y:S01]  /*c0f0*/  IMAD.U32 R44, R14, 0x10000, RZ ;  /* 0x000100000e2c7824 */ /* 0x000fe200078e00ff */
[C---:B------:R-:W-:Y:S02]  /*c100*/  SHF.L.U32 R12, R13.reuse, 0x10, RZ ;  /* 0x000000100d0c7819 */ /* 0x040fe400000006ff */
[----:B------:R-:W-:Y:S02]  /*c110*/  LOP3.LUT R45, R13, 0xffff0000, RZ, 0xc0, !PT ;  /* 0xffff00000d2d7812 */ /* 0x000fe400078ec0ff */
[C---:B------:R-:W-:Y:S01]  /*c120*/  SHF.L.U32 R13, R15.reuse, 0x10, RZ ;  /* 0x000000100f0d7819 */ /* 0x040fe200000006ff */
[----:B--2---:R-:W-:Y:S01]  /*c130*/  IMAD.U32 R48, R8, 0x10000, RZ ;  /* 0x0001000008307824 */ /* 0x004fe200078e00ff */
[----:B------:R-:W-:Y:S01]  /*c140*/  LOP3.LUT R49, R15, 0xffff0000, RZ, 0xc0, !PT ;  /* 0xffff00000f317812 */ /* 0x000fe200078ec0ff */
[----:B------:R-:W-:Y:S01]  /*c150*/  IMAD.U32 R15, R33, 0x10000, RZ ;  /* 0x00010000210f7824 */ /* 0x000fe200078e00ff */
[----:B------:R-:W-:-:S02]  /*c160*/  SHF.L.U32 R46, R10, 0x10, RZ ;  /* 0x000000100a2e7819 */ /* 0x000fc400000006ff */
[----:B------:R-:W-:Y:S02]  /*c170*/  LOP3.LUT R47, R8, 0xffff0000, RZ, 0xc0, !PT ;  /* 0xffff0000082f7812 */ /* 0x000fe400078ec0ff */
[C---:B------:R-:W-:Y:S02]  /*c180*/  SHF.L.U32 R8, R9.reuse, 0x10, RZ ;  /* 0x0000001009087819 */ /* 0x040fe400000006ff */
[----:B------:R-:W-:Y:S01]  /*c190*/  LOP3.LUT R52, R9, 0xffff0000, RZ, 0xc0, !PT ;  /* 0xffff000009347812 */ /* 0x000fe200078ec0ff */
[----:B------:R-:W-:Y:S01]  /*c1a0*/  IMAD.U32 R9, R37, 0x10000, RZ ;  /* 0x0001000025097824 */ /* 0x000fe200078e00ff */
[----:B------:R-:W-:Y:S01]  /*c1b0*/  LOP3.LUT R51, R10, 0xffff0000, RZ, 0xc0, !PT ;  /* 0xffff00000a337812 */ /* 0x000fe200078ec0ff */
[-C--:B------:R-:W-:Y:S01]  /*c1c0*/  FMUL.FTZ R10, R15, R46.reuse ;  /* 0x0000002e0f0a7220 */ /* 0x080fe20000410000 */
[----:B------:R-:W-:Y:S01]  /*c1d0*/  LOP3.LUT R33, R33, 0xffff0000, RZ, 0xc0, !PT ;  /* 0xffff000021217812 */ /* 0x000fe200078ec0ff */
[----:B------:R-:W-:Y:S01]  /*c1e0*/  FMUL.FTZ R46, R9, R46 ;  /* 0x0000002e092e7220 */ /* 0x000fe20000410000 */
[----:B------:R-:W-:Y:S01]  /*c1f0*/  LOP3.LUT R37, R37, 0xffff0000, RZ, 0xc0, !PT ;  /* 0xffff000025257812 */ /* 0x000fe200078ec0ff */
[-C--:B------:R-:W-:Y:S01]  /*c200*/  FFMA.FTZ R10, R9, R44.reuse, -R10 ;  /* 0x0000002c090a7223 */ /* 0x080fe2000001080a */
[----:B------:R-:W-:Y:S01]  /*c210*/  LOP3.LUT R14, R14, 0xffff0000, RZ, 0xc0, !PT ;  /* 0xffff00000e0e7812 */ /* 0x000fe200078ec0ff */
[----:B------:R-:W-:Y:S01]  /*c220*/  FFMA.FTZ R46, R15, R44, R46 ;  /* 0x0000002c0f2e7223 */ /* 0x000fe2000001002e */
[----:B------:R-:W-:Y:S01]  /*c230*/  SHF.L.U32 R15, R39, 0x10, RZ ;  /* 0x00000010270f7819 */ /* 0x000fe200000006ff */
[C---:B------:R-:W-:Y:S01]  /*c240*/  IMAD.U32 R9, R35.reuse, 0x10000, RZ ;  /* 0x0001000023097824 */ /* 0x040fe200078e00ff */
[----:B------:R-:W-:Y:S01]  /*c250*/  LOP3.LUT R35, R35, 0xffff0000, RZ, 0xc0, !PT ;  /* 0xffff000023237812 */ /* 0x000fe200078ec0ff */
[-C--:B------:R-:W-:Y:S01]  /*c260*/  FMUL.FTZ R53, R33, R51.reuse ;  /* 0x0000003321357220 */ /* 0x080fe20000410000 */
[----:B------:R-:W-:Y:S01]  /*c270*/  LOP3.LUT R39, R39, 0xffff0000, RZ, 0xc0, !PT ;  /* 0xffff000027277812 */ /* 0x000fe200078ec0ff */
[-C--:B------:R-:W-:Y:S01]  /*c280*/  FMUL.FTZ R44, R9, R48.reuse ;  /* 0x00000030092c7220 */ /* 0x080fe20000410000 */
[----:B------:R-:W-:Y:S01]  /*c290*/  SHF.L.U32 R50, R11, 0x10, RZ ;  /* 0x000000100b327819 */ /* 0x000fe200000006ff */
[----:B------:R-:W-:Y:S01]  /*c2a0*/  FMUL.FTZ R51, R37, R51 ;  /* 0x0000003325337220 */ /* 0x000fe20000410000 */
[----:B------:R-:W-:Y:S01]  /*c2b0*/  LOP3.LUT R11, R11, 0xffff0000, RZ, 0xc0, !PT ;  /* 0xffff00000b0b7812 */ /* 0x000fe200078ec0ff */
[----:B------:R-:W-:-:S02]  /*c2c0*/  FMUL.FTZ R48, R15, R48 ;  /* 0x000000300f307220 */ /* 0x000fc40000410000 */
[-C--:B------:R-:W-:Y:S02]  /*c2d0*/  FFMA.FTZ R53, R37, R14.reuse, -R53 ;  /* 0x0000000e25357223 */ /* 0x080fe40000010835 */
[----:B------:R-:W-:Y:S01]  /*c2e0*/  FFMA.FTZ R51, R33, R14, R51 ;  /* 0x0000000e21337223 */ /* 0x000fe20000010033 */
[----:B------:R-:W-:Y:S01]  /*c2f0*/  SHF.L.U32 R33, R36, 0x10, RZ ;  /* 0x0000001024217819 */ /* 0x000fe200000006ff */
[----:B------:R-:W-:Y:S01]  /*c300*/  FFMA.FTZ R48, R9, R43, R48 ;  /* 0x0000002b09307223 */ /* 0x000fe20000010030 */
[C---:B------:R-:W-:Y:S01]  /*c310*/  SHF.L.U32 R9, R34.reuse, 0x10, RZ ;  /* 0x0000001022097819 */ /* 0x040fe200000006ff */
[----:B------:R-:W-:Y:S01]  /*c320*/  FMUL.FTZ R14, R35, R47 ;  /* 0x0000002f230e7220 */ /* 0x000fe20000410000 */
[----:B------:R-:W-:Y:S01]  /*c330*/  LOP3.LUT R34, R34, 0xffff0000, RZ, 0xc0, !PT ;  /* 0xffff000022227812 */ /* 0x000fe200078ec0ff */
[----:B------:R-:W-:Y:S01]  /*c340*/  FFMA.FTZ R44, R15, R43, -R44 ;  /* 0x0000002b0f2c7223 */ /* 0x000fe2000001082c */
[----:B------:R-:W-:Y:S01]  /*c350*/  LOP3.LUT R36, R36, 0xffff0000, RZ, 0xc0, !PT ;  /* 0xffff000024247812 */ /* 0x000fe200078ec0ff */
[C---:B------:R-:W-:Y:S01]  /*c360*/  IMAD.U32 R15, R38.reuse, 0x10000, RZ ;  /* 0x00010000260f7824 */ /* 0x040fe200078e00ff */
[----:B------:R-:W-:Y:S01]  /*c370*/  LOP3.LUT R38, R38, 0xffff0000, RZ, 0xc0, !PT ;  /* 0xffff000026267812 */ /* 0x000fe200078ec0ff */
[----:B------:R-:W-:-:S02]  /*c380*/  FMUL.FTZ R47, R39, R47 ;  /* 0x0000002f272f7220 */ /* 0x000fc40000410000 */
[----:B------:R-:W-:Y:S02]  /*c390*/  FFMA.FTZ R39, R39, R42, -R14 ;  /* 0x0000002a27277223 */ /* 0x000fe4000001080e */
[C---:B------:R-:W-:Y:S01]  /*c3a0*/  IMAD.U32 R14, R32.reuse, 0x10000, RZ ;  /* 0x00010000200e7824 */ /* 0x040fe200078e00ff */
[----:B------:R-:W-:Y:S01]  /*c3b0*/  LOP3.LUT R32, R32, 0xffff0000, RZ, 0xc0, !PT ;  /* 0xffff000020207812 */ /* 0x000fe200078ec0ff */
[-C--:B------:R-:W-:Y:S02]  /*c3c0*/  FMUL.FTZ R37, R9, R8.reuse ;  /* 0x0000000809257220 */ /* 0x080fe40000410000 */
[----:B------:R-:W-:Y:S02]  /*c3d0*/  FMUL.FTZ R8, R15, R8 ;  /* 0x000000080f087220 */ /* 0x000fe40000410000 */
[----:B------:R-:W-:Y:S02]  /*c3e0*/  FFMA.FTZ R47, R35, R42, R47 ;  /* 0x0000002a232f7223 */ /* 0x000fe4000001002f */
[----:B------:R-:W-:-:S02]  /*c3f0*/  FFMA.FTZ R37, R15, R12, -R37 ;  /* 0x0000000c0f257223 */ /* 0x000fc40000010825 */
[----:B------:R-:W-:Y:S02]  /*c400*/  FFMA.FTZ R9, R9, R12, R8 ;  /* 0x0000000c09097223 */ /* 0x000fe40000010008 */
[----:B------:R-:W-:Y:S02]  /*c410*/  FMUL.FTZ R42, R14, R50 ;  /* 0x000000320e2a7220 */ /* 0x000fe40000410000 */
[----:B------:R-:W-:Y:S02]  /*c420*/  FMUL.FTZ R12, R34, R52 ;  /* 0x00000034220c7220 */ /* 0x000fe40000410000 */
[----:B------:R-:W-:Y:S02]  /*c430*/  FMUL.FTZ R8, R32, R11 ;  /* 0x0000000b20087220 */ /* 0x000fe40000410000 */
[----:B------:R-:W-:Y:S02]  /*c440*/  FMUL.FTZ R50, R33, R50 ;  /* 0x0000003221327220 */ /* 0x000fe40000410000 */
[----:B------:R-:W-:-:S02]  /*c450*/  FMUL.FTZ R52, R38, R52 ;  /* 0x0000003426347220 */ /* 0x000fc40000410000 */
[----:B------:R-:W-:Y:S02]  /*c460*/  FMUL.FTZ R11, R36, R11 ;  /* 0x0000000b240b7220 */ /* 0x000fe40000410000 */
[----:B------:R-:W-:Y:S02]  /*c470*/  FFMA.FTZ R15, R33, R13, -R42 ;  /* 0x0000000d210f7223 */ /* 0x000fe4000001082a */
[----:B------:R-:W-:Y:S01]  /*c480*/  FFMA.FTZ R38, R38, R45, -R12 ;  /* 0x0000002d26267223 */ /* 0x000fe2000001080c */
[----:B------:R-:W-:Y:S01]  /*c490*/  F2FP.BF16.PACK_AB R12, R39, R44 ;  /* 0x0000002c270c723e */ /* 0x000fe200000010ff */
[----:B------:R-:W-:Y:S01]  /*c4a0*/  FFMA.FTZ R36, R36, R49, -R8 ;  /* 0x0000003124247223 */ /* 0x000fe20000010808 */
[----:B------:R-:W-:Y:S01]  /*c4b0*/  F2FP.BF16.PACK_AB R8, R47, R48 ;  /* 0x000000302f08723e */ /* 0x000fe200000010ff */
[----:B------:R-:W-:Y:S01]  /*c4c0*/  FFMA.FTZ R50, R14, R13, R50 ;  /* 0x0000000d0e327223 */ /* 0x000fe20000010032 */
[----:B------:R-:W-:Y:S01]  /*c4d0*/  F2FP.BF16.PACK_AB R14, R53, R10 ;  /* 0x0000000a350e723e */ /* 0x000fe200000010ff */
[----:B------:R-:W-:Y:S01]  /*c4e0*/  FFMA.FTZ R34, R34, R45, R52 ;  /* 0x0000002d22227223 */ /* 0x000fe20000010034 */
[----:B------:R-:W-:Y:S01]  /*c4f0*/  F2FP.BF16.PACK_AB R13, R38, R37 ;  /* 0x00000025260d723e */ /* 0x000fe200000010ff */
[----:B------:R-:W-:Y:S01]  /*c500*/  FFMA.FTZ R11, R32, R49, R11 ;  /* 0x00000031200b7223 */ /* 0x000fe2000001000b */
[----:B------:R-:W-:-:S02]  /*c510*/  F2FP.BF16.PACK_AB R15, R36, R15 ;  /* 0x0000000f240f723e */ /* 0x000fc400000010ff */
[----:B------:R-:W-:Y:S02]  /*c520*/  F2FP.BF16.PACK_AB R10, R51, R46 ;  /* 0x0000002e330a723e */ /* 0x000fe400000010ff */
[----:B------:R-:W-:Y:S01]  /*c530*/  F2FP.BF16.PACK_AB R9, R34, R9 ;  /* 0x000000092209723e */ /* 0x000fe200000010ff */
[----:B------:R1:W-:Y:S01]  /*c540*/  STS.128 [R41+0x10080], R12 ;  /* 0x0100800c29007388 */ /* 0x0003e20000000c00 */
[----:B------:R-:W-:-:S05]  /*c550*/  F2FP.BF16.PACK_AB R11, R11, R50 ;  /* 0x000000320b0b723e */ /* 0x000fca00000010ff */
[----:B------:R1:W-:Y:S02]  /*c560*/  STS.128 [R40+0x10080], R8 ;  /* 0x0100800828007388 */ /* 0x0003e40000000c00 */
.L_x_139:
[----:B------:R-:W-:Y:S05]  /*c570*/  BSYNC B0 ;  /* 0x0000000000007941 */ /* 0x000fea0003800000 */
.L_x_138:
        /* <DEDUP_REMOVED lines=8> */
[----:B------:R-:W-:Y:S02]  /*c600*/  LEA.HI R9, R10, R23, RZ, 0x3 ;  /* 0x000000170a097211 */ /* 0x000fe400078f18ff */
[----:B------:R-:W-:Y:S02]  /*c610*/  SHF.R.S32.HI R8, RZ, 0x3, R15 ;  /* 0x00000003ff087819 */ /* 0x000fe4000001140f */
[----:B------:R-:W-:Y:S01]  /*c620*/  LEA.HI R12, R12, R21, RZ, 0x6 ;  /* 0x000000150c0c7211 */ /* 0x000fe200078f30ff */
[----:B------:R-:W-:Y:S01]  /*c630*/  IMAD.SHL.U32 R9, R9, 0x40, RZ ;  /* 0x0000004009097824 */ /* 0x000fe200078e00ff */
[----:B------:R-:W-:-:S02]  /*c640*/  LEA.HI R13, R13, R8, RZ, 0x1d ;  /* 0x000000080d0d7211 */ /* 0x000fc400078fe8ff */
[----:B------:R-:W-:Y:S02]  /*c650*/  LOP3.LUT R14, R14, 0x1c0, RZ, 0xc0, !PT ;  /* 0x000001c00e0e7812 */ /* 0x000fe400078ec0ff */
[----:B------:R-:W-:Y:S01]  /*c660*/  SHF.R.S32.HI R10, RZ, 0x1f, R13 ;  /* 0x0000001fff0a7819 */ /* 0x000fe2000001140d */
[----:B------:R-:W-:Y:S01]  /*c670*/  IMAD.SHL.U32 R11, R13, 0x8, RZ ;  /* 0x000000080d0b7824 */ /* 0x000fe200078e00ff */
[----:B------:R-:W-:Y:S02]  /*c680*/  SHF.L.U32 R12, R12, 0x7, RZ ;  /* 0x000000070c0c7819 */ /* 0x000fe400000006ff */
[----:B------:R-:W-:Y:S02]  /*c690*/  LEA.HI R10, R10, R13, RZ, 0x3 ;  /* 0x0000000d0a0a7211 */ /* 0x000fe400078f18ff */
[----:B------:R-:W-:Y:S02]  /*c6a0*/  LOP3.LUT R15, R14, 0x38, R15, 0xf8, !PT ;  /* 0x000000380e0f7812 */ /* 0x000fe400078ef80f */
[----:B------:R-:W-:Y:S01]  /*c6b0*/  SHF.R.U32.HI R8, RZ, 0x3, R14 ;  /* 0x00000003ff087819 */ /* 0x000fe2000001160e */
[----:B------:R-:W-:Y:S01]  /*c6c0*/  IMAD.SHL.U32 R10, R10, 0x400, RZ ;  /* 0x000004000a0a7824 */ /* 0x000fe200078e00ff */
[----:B------:R-:W-:-:S02]  /*c6d0*/  LOP3.LUT R9, R9, 0xfffffe00, RZ, 0xc0, !PT ;  /* 0xfffffe0009097812 */ /* 0x000fc400078ec0ff */
[----:B------:R-:W-:Y:S02]  /*c6e0*/  LOP3.LUT R12, R12, 0x7fffe000, RZ, 0xc0, !PT ;  /* 0x7fffe0000c0c7812 */ /* 0x000fe400078ec0ff */
[----:B------:R-:W-:Y:S02]  /*c6f0*/  LOP3.LUT R15, R15, R8, RZ, 0x3c, !PT ;  /* 0x000000080f0f7212 */ /* 0x000fe400078e3cff */
[----:B------:R-:W-:Y:S02]  /*c700*/  LOP3.LUT R11, R14, 0x38, R11, 0xf8, !PT ;  /* 0x000000380e0b7812 */ /* 0x000fe400078ef80b */
[----:B------:R-:W-:Y:S02]  /*c710*/  IADD3 R12, R15, R12, R9 ;  /* 0x0000000c0f0c7210 */ /* 0x000fe40007ffe009 */
[----:B------:R-:W-:Y:S02]  /*c720*/  LOP3.LUT R8, R11, R8, RZ, 0x3c, !PT ;  /* 0x000000080b087212 */ /* 0x000fe400078e3cff */
[----:B------:R-:W-:Y:S01]  /*c730*/  LOP3.LUT R10, R10, 0x7fffe000, RZ, 0xc0, !PT ;  /* 0x7fffe0000a0a7812 */ /* 0x000fe200078ec0ff */
[----:B------:R-:W-:Y:S01]  /*c740*/  IMAD.SHL.U32 R32, R12, 0x2, RZ ;  /* 0x000000020c207824 */ /* 0x000fe200078e00ff */
[----:B------:R-:W-:-:S02]  /*c750*/  LOP3.LUT R44, R27, 0xffff0000, RZ, 0xc0, !PT ;  /* 0xffff00001b2c7812 */ /* 0x000fc400078ec0ff */
[----:B------:R-:W-:Y:S02]  /*c760*/  IADD3 R23, R8, R10, R9 ;  /* 0x0000000a08177210 */ /* 0x000fe40007ffe009 */
[----:B------:R-:W1:Y:S01]  /*c770*/  LDS.128 R12, [R32+0x10080] ;  /* 0x01008000200c7984 */ /* 0x000e620000000c00 */
[----:B------:R-:W-:Y:S02]  /*c780*/  LOP3.LUT R46, R31, 0xffff0000, RZ, 0xc0, !PT ;  /* 0xffff00001f2e7812 */ /* 0x000fe400078ec0ff */
[----:B------:R-:W-:-:S05]  /*c790*/  SHF.L.U32 R23, R23, 0x1, RZ ;  /* 0x0000000117177819 */ /* 0x000fca00000006ff */
[----:B------:R-:W2:Y:S01]  /*c7a0*/  LDS.128 R8, [R23+0x10080] ;  /* 0x0100800017087984 */ /* 0x000ea20000000c00 */
[C---:B-1----:R-:W-:Y:S01]  /*c7b0*/  IMAD.U32 R34, R12.reuse, 0x10000, RZ ;  /* 0x000100000c227824 */ /* 0x042fe200078e00ff */
[----:B------:R-:W-:Y:S01]  /*c7c0*/  LOP3.LUT R33, R12, 0xffff0000, RZ, 0xc0, !PT ;  /* 0xffff00000c217812 */ /* 0x000fe200078ec0ff */
[C---:B------:R-:W-:Y:S01]  /*c7d0*/  IMAD.U32 R12, R13.reuse, 0x10000, RZ ;  /* 0x000100000d0c7824 */ /* 0x040fe200078e00ff */
[----:B------:R-:W-:Y:S01]  /*c7e0*/  LOP3.LUT R36, R13, 0xffff0000, RZ, 0xc0, !PT ;  /* 0xffff00000d247812 */ /* 0x000fe200078ec0ff */
[C---:B------:R-:W-:Y:S01]  /*c7f0*/  IMAD.U32 R13, R15.reuse, 0x10000, RZ ;  /* 0x000100000f0d7824 */ /* 0x040fe200078e00ff */
[----:B------:R-:W-:Y:S02]  /*c800*/  LOP3.LUT R38, R15, 0xffff0000, RZ, 0xc0, !PT ;  /* 0xffff00000f267812 */ /* 0x000fe400078ec0ff */
[----:B------:R-:W-:Y:S01]  /*c810*/  SHF.L.U32 R35, R14, 0x10, RZ ;  /* 0x000000100e237819 */ /* 0x000fe200000006ff */
[C---:B--2---:R-:W-:Y:S01]  /*c820*/  IMAD.U32 R37, R8.reuse, 0x10000, RZ ;  /* 0x0001000008257824 */ /* 0x044fe200078e00ff */
[----:B------:R-:W-:Y:S01]  /*c830*/  LOP3.LUT R15, R8, 0xffff0000, RZ, 0xc0, !PT ;  /* 0xffff0000080f7812 */ /* 0x000fe200078ec0ff */
[----:B------:R-:W-:Y:S01]  /*c840*/  IMAD.U32 R40, R11, 0x10000, RZ ;  /* 0x000100000b287824 */ /* 0x000fe200078e00ff */
[----:B------:R-:W-:-:S02]  /*c850*/  SHF.L.U32 R8, R9, 0x10, RZ ;  /* 0x0000001009087819 */ /* 0x000fc400000006ff */
[----:B------:R-:W-:Y:S01]  /*c860*/  LOP3.LUT R43, R9, 0xffff0000, RZ, 0xc0, !PT ;  /* 0xffff0000092b7812 */ /* 0x000fe200078ec0ff */
[----:B------:R-:W-:Y:S01]  /*c870*/  IMAD.U32 R9, R27, 0x10000, RZ ;  /* 0x000100001b097824 */ /* 0x000fe200078e00ff */
[C---:B------:R-:W-:Y:S01]  /*c880*/  SHF.L.U32 R42, R10.reuse, 0x10, RZ ;  /* 0x000000100a2a7819 */ /* 0x040fe200000006ff */
[----:B------:R-:W-:Y:S01]  /*c890*/  IMAD.U32 R27, R25, 0x10000, RZ ;  /* 0x00010000191b7824 */ /* 0x000fe200078e00ff */
[----:B------:R-:W-:Y:S01]  /*c8a0*/  LOP3.LUT R41, R10, 0xffff0000, RZ, 0xc0, !PT ;  /* 0xffff00000a297812 */ /* 0x000fe200078ec0ff */
[-C--:B------:R-:W-:Y:S01]  /*c8b0*/  FMUL.FTZ R10, R9, R37.reuse ;  /* 0x00000025090a7220 */ /* 0x080fe20000410000 */
[----:B------:R-:W-:Y:S01]  /*c8c0*/  LOP3.LUT R25, R25, 0xffff0000, RZ, 0xc0, !PT ;  /* 0xffff000019197812 */ /* 0x000fe200078ec0ff */
[C---:B------:R-:W-:Y:S01]  /*c8d0*/  FMUL.FTZ R37, R39.reuse, R37 ;  /* 0x0000002527257220 */ /* 0x040fe20000410000 */
[----:B------:R-:W-:Y:S01]  /*c8e0*/  LOP3.LUT R14, R14, 0xffff0000, RZ, 0xc0, !PT ;  /* 0xffff00000e0e7812 */ /* 0x000fe200078ec0ff */
[-C--:B------:R-:W-:Y:S01]  /*c8f0*/  FFMA.FTZ R10, R39, R34.reuse, -R10 ;  /* 0x00000022270a7223 */ /* 0x080fe2000001080a */
[----:B------:R-:W-:Y:S01]  /*c900*/  LOP3.LUT R11, R11, 0xffff0000, RZ, 0xc0, !PT ;  /* 0xffff00000b0b7812 */ /* 0x000fe200078ec0ff */
[----:B------:R-:W-:Y:S01]  /*c910*/  FFMA.FTZ R37, R9, R34, R37 ;  /* 0x0000002209257223 */ /* 0x000fe20000010025 */
[----:B------:R-:W-:Y:S01]  /*c920*/  SHF.L.U32 R9, R29, 0x10, RZ ;  /* 0x000000101d097819 */ /* 0x000fe200000006ff */
[----:B------:R-:W-:Y:S01]  /*c930*/  FMUL.FTZ R34, R27, R42 ;  /* 0x0000002a1b227220 */ /* 0x000fe20000410000 */
[----:B------:R-:W-:Y:S01]  /*c940*/  LOP3.LUT R29, R29, 0xffff0000, RZ, 0xc0, !PT ;  /* 0xffff00001d1d7812 */ /* 0x000fe200078ec0ff */
[----:B------:R-:W-:-:S02]  /*c950*/  FMUL.FTZ R31, R44, R15 ;  /* 0x0000000f2c1f7220 */ /* 0x000fc40000410000 */
[----:B------:R-:W-:Y:S02]  /*c960*/  FMUL.FTZ R42, R9, R42 ;  /* 0x0000002a092a7220 */ /* 0x000fe40000410000 */
[----:B------:R-:W-:Y:S02]  /*c970*/  FMUL.FTZ R15, R46, R15 ;  /* 0x0000000f2e0f7220 */ /* 0x000fe40000410000 */
[----:B------:R-:W-:Y:S02]  /*c980*/  FFMA.FTZ R42, R27, R35, R42 ;  /* 0x000000231b2a7223 */ /* 0x000fe4000001002a */
[-C--:B------:R-:W-:Y:S02]  /*c990*/  FMUL.FTZ R27, R25, R41.reuse ;  /* 0x00000029191b7220 */ /* 0x080fe40000410000 */
[C---:B------:R-:W-:Y:S02]  /*c9a0*/  FMUL.FTZ R41, R29.reuse, R41 ;  /* 0x000000291d297220 */ /* 0x040fe40000410000 */
[----:B------:R-:W-:Y:S01]  /*c9b0*/  FFMA.FTZ R29, R29, R14, -R27 ;  /* 0x0000000e1d1d7223 */ /* 0x000fe2000001081b */
[C---:B------:R-:W-:Y:S01]  /*c9c0*/  SHF.L.U32 R27, R24.reuse, 0x10, RZ ;  /* 0x00000010181b7819 */ /* 0x040fe200000006ff */
[----:B------:R-:W-:Y:S01]  /*c9d0*/  FFMA.FTZ R34, R9, R35, -R34 ;  /* 0x0000002309227223 */ /* 0x000fe20000010822 */
[----:B------:R-:W-:Y:S01]  /*c9e0*/  LOP3.LUT R24, R24, 0xffff0000, RZ, 0xc0, !PT ;  /* 0xffff000018187812 */ /* 0x000fe200078ec0ff */
[----:B------:R-:W-:-:S02]  /*c9f0*/  FFMA.FTZ R31, R46, R33, -R31 ;  /* 0x000000212e1f7223 */ /* 0x000fc4000001081f */
[----:B------:R-:W-:Y:S02]  /*ca00*/  FFMA.FTZ R44, R44, R33, R15 ;  /* 0x000000212c2c7223 */ /* 0x000fe4000001000f */
[C---:B------:R-:W-:Y:S01]  /*ca10*/  IMAD.U32 R9, R26.reuse, 0x10000, RZ ;  /* 0x000100001a097824 */ /* 0x040fe200078e00ff */
[----:B------:R-:W-:Y:S01]  /*ca20*/  LOP3.LUT R26, R26, 0xffff0000, RZ, 0xc0, !PT ;  /* 0xffff00001a1a7812 */ /* 0x000fe200078ec0ff */
[C---:B------:R-:W-:Y:S01]  /*ca30*/  IMAD.U32 R33, R28.reuse, 0x10000, RZ ;  /* 0x000100001c217824 */ /* 0x040fe200078e00ff */
[----:B------:R-:W-:Y:S01]  /*ca40*/  LOP3.LUT R28, R28, 0xffff0000, RZ, 0xc0, !PT ;  /* 0xffff00001c1c7812 */ /* 0x000fe200078ec0ff */
[----:B------:R-:W-:Y:S02]  /*ca50*/  FFMA.FTZ R41, R25, R14, R41 ;  /* 0x0000000e19297223 */ /* 0x000fe40000010029 */
[C---:B------:R-:W-:Y:S01]  /*ca60*/  IMAD.U32 R15, R30.reuse, 0x10000, RZ ;  /* 0x000100001e0f7824 */ /* 0x040fe200078e00ff */
[----:B------:R-:W-:Y:S01]  /*ca70*/  LOP3.LUT R30, R30, 0xffff0000, RZ, 0xc0, !PT ;  /* 0xffff00001e1e7812 */ /* 0x000fe200078ec0ff */
[----:B------:R-:W-:-:S02]  /*ca80*/  FMUL.FTZ R35, R9, R8 ;  /* 0x0000000809237220 */ /* 0x000fc40000410000 */
[-C--:B------:R-:W-:Y:S02]  /*ca90*/  FMUL.FTZ R14, R27, R40.reuse ;  /* 0x000000281b0e7220 */ /* 0x080fe40000410000 */
[----:B------:R-:W-:Y:S02]  /*caa0*/  FMUL.FTZ R40, R33, R40 ;  /* 0x0000002821287220 */ /* 0x000fe40000410000 */
[C---:B------:R-:W-:Y:S02]  /*cab0*/  FMUL.FTZ R8, R15.reuse, R8 ;  /* 0x000000080f087220 */ /* 0x040fe40000410000 */
[----:B------:R-:W-:Y:S02]  /*cac0*/  FFMA.FTZ R35, R15, R12, -R35 ;  /* 0x0000000c0f237223 */ /* 0x000fe40000010823 */
[-C--:B------:R-:W-:Y:S01]  /*cad0*/  FFMA.FTZ R15, R33, R13.reuse, -R14 ;  /* 0x0000000d210f7223 */ /* 0x080fe2000001080e */
[----:B------:R-:W-:Y:S01]  /*cae0*/  F2FP.BF16.PACK_AB R14, R29, R34 ;  /* 0x000000221d0e723e */ /* 0x000fe200000010ff */
[----:B------:R-:W-:-:S02]  /*caf0*/  FFMA.FTZ R40, R27, R13, R40 ;  /* 0x0000000d1b287223 */ /* 0x000fc40000010028 */
[----:B------:R-:W-:Y:S02]  /*cb00*/  FMUL.FTZ R25, R26, R43 ;  /* 0x0000002b1a197220 */ /* 0x000fe40000410000 */
[----:B------:R-:W-:Y:S02]  /*cb10*/  FMUL.FTZ R13, R24, R11 ;  /* 0x0000000b180d7220 */ /* 0x000fe40000410000 */
[----:B------:R-:W-:Y:S02]  /*cb20*/  FMUL.FTZ R43, R30, R43 ;  /* 0x0000002b1e2b7220 */ /* 0x000fe40000410000 */
[----:B------:R-:W-:Y:S02]  /*cb30*/  FMUL.FTZ R11, R28, R11 ;  /* 0x0000000b1c0b7220 */ /* 0x000fe40000410000 */
[----:B------:R-:W-:Y:S02]  /*cb40*/  FFMA.FTZ R30, R30, R36, -R25 ;  /* 0x000000241e1e7223 */ /* 0x000fe40000010819 */
[----:B------:R-:W-:-:S02]  /*cb50*/  FFMA.FTZ R28, R28, R38, -R13 ;  /* 0x000000261c1c7223 */ /* 0x000fc4000001080d */
[----:B------:R-:W-:Y:S01]  /*cb60*/  FFMA.FTZ R9, R9, R12, R8 ;  /* 0x0000000c09097223 */ /* 0x000fe20000010008 */
[----:B------:R-:W-:Y:S01]  /*cb70*/  F2FP.BF16.PACK_AB R12, R31, R10 ;  /* 0x0000000a1f0c723e */ /* 0x000fe200000010ff */
[----:B------:R-:W-:Y:S01]  /*cb80*/  FFMA.FTZ R26, R26, R36, R43 ;  /* 0x000000241a1a7223 */ /* 0x000fe2000001002b */
[----:B------:R-:W-:Y:S01]  /*cb90*/  F2FP.BF16.PACK_AB R13, R30, R35 ;  /* 0x000000231e0d723e */ /* 0x000fe200000010ff */
[----:B------:R-:W-:Y:S01]  /*cba0*/  FFMA.FTZ R11, R24, R38, R11 ;  /* 0x00000026180b7223 */ /* 0x000fe2000001000b */
[----:B------:R-:W-:Y:S02]  /*cbb0*/  F2FP.BF16.PACK_AB R15, R28, R15 ;  /* 0x0000000f1c0f723e */ /* 0x000fe400000010ff */
[----:B------:R-:W-:Y:S02]  /*cbc0*/  F2FP.BF16.PACK_AB R10, R41, R42 ;  /* 0x0000002a290a723e */ /* 0x000fe400000010ff */
[----:B------:R-:W-:Y:S01]  /*cbd0*/  F2FP.BF16.PACK_AB R8, R44, R37 ;  /* 0x000000252c08723e */ /* 0x000fe200000010ff */
[----:B------:R1:W-:Y:S01]  /*cbe0*/  STS.128 [R32+0x10080], R12 ;  /* 0x0100800c20007388 */ /* 0x0003e20000000c00 */
[----:B------:R-:W-:-:S02]  /*cbf0*/  F2FP.BF16.PACK_AB R9, R26, R9 ;  /* 0x000000091a09723e */ /* 0x000fc400000010ff */
[----:B------:R-:W-:-:S05]  /*cc00*/  F2FP.BF16.PACK_AB R11, R11, R40 ;  /* 0x000000280b0b723e */ /* 0x000fca00000010ff */
[----:B------:R1:W-:Y:S02]  /*cc10*/  STS.128 [R23+0x10080], R8 ;  /* 0x0100800817007388 */ /* 0x0003e40000000c00 */
.L_x_117:
[----:B------:R-:W-:Y:S05]  /*cc20*/  BSYNC B2 ;  /* 0x0000000000027941 */ /* 0x000fea0003800000 */
.L_x_89:
[C---:B-1----:R-:W-:Y:S01]  /*cc30*/  IMAD.SHL.U32 R15, R2.reuse, 0x40, RZ ;  /* 0x00000040020f7824 */ /* 0x042fe200078e00ff */
[----:B------:R-:W-:Y:S01]  /*cc40*/  SHF.R.S32.HI R9, RZ, 0x4, R22 ;  /* 0x00000004ff097819 */ /* 0x000fe20000011416 */
[----:B------:R-:W-:Y:S01]  /*cc50*/  IMAD.SHL.U32 R8, R17, 0x8, RZ ;  /* 0x0000000811087824 */ /* 0x000fe200078e00ff */
[----:B------:R-:W-:Y:S01]  /*cc60*/  LOP3.LUT P0, RZ, R2, 0x2, RZ, 0xc0, !PT ;  /* 0x0000000202ff7812 */ /* 0x000fe2000780c0ff */
[----:B------:R-:W-:Y:S01]  /*cc70*/  IMAD R13, R19, c[0x0][0x208], RZ ;  /* 0x00008200130d7a24 */ /* 0x000fe200078e02ff */
[----:B------:R-:W-:Y:S01]  /*cc80*/  LOP3.LUT R15, R15, 0x1c0, RZ, 0xc0, !PT ;  /* 0x000001c00f0f7812 */ /* 0x000fe200078ec0ff */
[----:B------:R-:W-:Y:S01]  /*cc90*/  IMAD.WIDE.U32 R10, R222, c[0x0][0x208], RZ ;  /* 0x00008200de0a7a25 */ /* 0x000fe200078e00ff */
[----:B------:R-:W-:Y:S01]  /*cca0*/  LEA.HI R12, R22, R9, RZ, 0x1 ;  /* 0x00000009160c7211 */ /* 0x000fe200078f08ff */
[----:B------:R-:W-:-:S04]  /*ccb0*/  DEPBAR.LE SB0, 0x0 ;  /* 0x000080000000791a */ /* 0x000fc80000000000 */
[----:B------:R-:W-:Y:S01]  /*ccc0*/  LOP3.LUT R8, R15, 0x8, R8, 0xf8, !PT ;  /* 0x000000080f087812 */ /* 0x000fe200078ef808 */
[----:B------:R-:W-:Y:S01]  /*ccd0*/  IMAD R13, R222, c[0x0][0x20c], R13 ;  /* 0x00008300de0d7a24 */ /* 0x000fe200078e020d */
[----:B------:R-:W-:Y:S01]  /*cce0*/  SHF.R.U32.HI R15, RZ, 0x3, R15 ;  /* 0x00000003ff0f7819 */ /* 0x000fe2000001160f */
[----:B------:R-:W-:Y:S01]  /*ccf0*/  IMAD R18, R18, c[0x0][0x218], RZ ;  /* 0x0000860012127a24 */ /* 0x000fe200078e02ff */
[----:B------:R-:W-:Y:S01]  /*cd00*/  LOP3.LUT R12, R12, 0xfffffffe, RZ, 0xc0, !PT ;  /* 0xfffffffe0c0c7812 */ /* 0x000fe200078ec0ff */
[----:B------:R-:W-:Y:S01]  /*cd10*/  IMAD.IADD R11, R11, 0x1, R13 ;  /* 0x000000010b0b7824 */ /* 0x000fe200078e020d */
[----:B------:R-:W-:Y:S01]  /*cd20*/  LOP3.LUT R15, R8, R15, RZ, 0x3c, !PT ;  /* 0x0000000f080f7212 */ /* 0x000fe200078e3cff */
[----:B------:R-:W-:Y:S01]  /*cd30*/  IMAD.SHL.U32 R7, R7, 0x40, RZ ;  /* 0x0000004007077824 */ /* 0x000fe200078e00ff */
[----:B------:R-:W-:Y:S01]  /*cd40*/  LEA.HI R3, R3, R66, RZ, 0x5 ;  /* 0x0000004203037211 */ /* 0x000fe200078f28ff */
[----:B------:R-:W-:Y:S01]  /*cd50*/  IMAD.IADD R12, R9, 0x1, -R12 ;  /* 0x00000001090c7824 */ /* 0x000fe200078e0a0c */
[----:B------:R-:W-:Y:S01]  /*cd60*/  SHF.R.S32.HI R149, RZ, 0x1f, R20 ;  /* 0x0000001fff957819 */ /* 0x000fe20000011414 */
[----:B------:R-:W-:Y:S01]  /*cd70*/  IMAD.WIDE.U32 R8, R221, c[0x0][0x218], R10 ;  /* 0x00008600dd087a25 */ /* 0x000fe200078e000a */
[----:B------:R-:W-:Y:S01]  /*cd80*/  LOP3.LUT R7, R7, 0x1c0, RZ, 0xc0, !PT ;  /* 0x000001c007077812 */ /* 0x000fe200078ec0ff */
[----:B------:R-:W-:Y:S01]  /*cd90*/  UISETP.GE.AND UP0, UPT, UR11, 0x21, UPT ;  /* 0x000000210b00788c */ /* 0x000fe2000bf06270 */
[----:B------:R-:W-:Y:S01]  /*cda0*/  SHF.R.S32.HI R13, RZ, 0x1f, R6 ;  /* 0x0000001fff0d7819 */ /* 0x000fe20000011406 */
[C---:B------:R-:W-:Y:S01]  /*cdb0*/  IMAD R217, R12.reuse, 0x200, R15 ;  /* 0x000002000cd97824 */ /* 0x040fe200078e020f */
[----:B------:R-:W-:Y:S01]  /*cdc0*/  LEA.HI R149, R149, R20, RZ, 0x3 ;  /* 0x0000001495957211 */ /* 0x000fe200078f18ff */
[----:B------:R-:W-:Y:S01]  /*cdd0*/  IMAD R11, R221, c[0x0][0x21c], R18 ;  /* 0x00008700dd0b7a24 */ /* 0x000fe200078e0212 */
[----:B------:R-:W-:Y:S01]  /*cde0*/  LEA.HI R224, R13, R6, RZ, 0x3 ;  /* 0x000000060de07211 */ /* 0x000fe200078f18ff */
[----:B------:R-:W-:Y:S01]  /*cdf0*/  IMAD.SHL.U32 R217, R217, 0x2, RZ ;  /* 0x00000002d9d97824 */ /* 0x000fe200078e00ff */
[----:B------:R-:W-:Y:S01]  /*ce00*/  BAR.SYNC.DEFER_BLOCKING 0x0 ;  /* 0x0000000000007b1d */ /* 0x000fe20000010000 */
[----:B------:R-:W-:Y:S01]  /*ce10*/  IMAD.SHL.U32 R12, R12, 0x8, RZ ;  /* 0x000000080c0c7824 */ /* 0x000fe200078e00ff */
[----:B------:R-:W-:Y:S01]  /*ce20*/  LOP3.LUT R149, R149, 0xfffffff8, RZ, 0xc0, !PT ;  /* 0xfffffff895957812 */ /* 0x000fe200078ec0ff */
[----:B------:R-:W-:Y:S01]  /*ce30*/  IMAD.SHL.U32 R223, R16, 0x2, RZ ;  /* 0x0000000210df7824 */ /* 0x000fe200078e00ff */
[----:B------:R-:W-:-:S02]  /*ce40*/  IADD3 R10, R217, 0xc080, RZ ;  /* 0x0000c080d90a7810 */ /* 0x000fc40007ffe0ff */
[----:B------:R-:W-:Y:S02]  /*ce50*/  IADD3 R216, R217, 0xc0a0, RZ ;  /* 0x0000c0a0d9d87810 */ /* 0x000fe40007ffe0ff */
[----:B------:R-:W-:Y:S01]  /*ce60*/  @P0 IADD3 R216, R10, -0x20, RZ ;  /* 0xffffffe00ad80810 */ /* 0x000fe20007ffe0ff */
[----:B------:R-:W-:Y:S01]  /*ce70*/  IMAD.SHL.U32 R10, R4, 0x40, RZ ;  /* 0x00000040040a7824 */ /* 0x000fe200078e00ff */
[----:B------:R-:W-:Y:S02]  /*ce80*/  IADD3 R8, P0, R8, UR26, RZ ;  /* 0x0000001a08087c10 */ /* 0x000fe4000ff1e0ff */
[----:B------:R-:W-:Y:S02]  /*ce90*/  LOP3.LUT R12, R7, 0x8, R12, 0xf8, !PT ;  /* 0x00000008070c7812 */ /* 0x000fe400078ef80c */
[----:B------:R-:W-:Y:S02]  /*cea0*/  IADD3.X R11, R9, UR5, R11, P0, !PT ;  /* 0x00000005090b7c10 */ /* 0x000fe400087fe40b */
[----:B------:R-:W-:-:S02]  /*ceb0*/  LEA R9, P0, R8, c[0x0][0x1f8], 0x1 ;  /* 0x00007e0008097a11 */ /* 0x000fc400078008ff */
[----:B------:R-:W-:Y:S02]  /*cec0*/  SHF.R.U32.HI R7, RZ, 0x3, R7 ;  /* 0x00000003ff077819 */ /* 0x000fe40000011607 */
[----:B------:R-:W-:Y:S01]  /*ced0*/  LEA.HI.X R8, R8, c[0x0][0x1fc], R11, 0x1, P0 ;  /* 0x00007f0008087a11 */ /* 0x000fe200000f0c0b */
[----:B------:R-:W-:Y:S01]  /*cee0*/  SHFL.IDX PT, R28, R9, RZ, 0x181f ;  /* 0x00181fff091c7589 */ /* 0x000fe200000e0000 */
[----:B------:R-:W-:Y:S01]  /*cef0*/  LOP3.LUT P0, RZ, R2, 0x4, RZ, 0xc0, !PT ;  /* 0x0000000402ff7812 */ /* 0x000fe2000780c0ff */
[----:B------:R-:W-:Y:S01]  /*cf00*/  IMAD.SHL.U32 R2, R3, 0x20, RZ ;  /* 0x0000002003027824 */ /* 0x000fe200078e00ff */
[----:B------:R-:W-:Y:S01]  /*cf10*/  LOP3.LUT R4, R12, R7, RZ, 0x3c, !PT ;  /* 0x000000070c047212 */ /* 0x000fe200078e3cff */
[----:B------:R-:W1:Y:S01]  /*cf20*/  SHFL.IDX PT, R29, R8, RZ, 0x181f ;  /* 0x00181fff081d7589 */ /* 0x000e6200000e0000 */
[----:B------:R-:W-:Y:S01]  /*cf30*/  LOP3.LUT R7, R10, 0xfffffe00, RZ, 0xc0, !PT ;  /* 0xfffffe000a077812 */ /* 0x000fe200078ec0ff */
[----:B------:R-:W-:Y:S01]  /*cf40*/  IMAD.MOV.U32 R11, RZ, RZ, 0x40 ;  /* 0x00000040ff0b7424 */ /* 0x000fe200078e00ff */
[----:B------:R-:W-:Y:S01]  /*cf50*/  LOP3.LUT R218, R2, 0x7ffffc00, RZ, 0xc0, !PT ;  /* 0x7ffffc0002da7812 */ /* 0x000fe200078ec0ff */
[----:B------:R-:W-:Y:S01]  /*cf60*/  LDSM.16.M88.4 R24, [R217+0xc880] ;  /* 0x00c88000d918783b */ /* 0x000fe20000000200 */
[----:B------:R-:W-:-:S02]  /*cf70*/  SHF.R.S32.HI R12, RZ, 0x1f, R21 ;  /* 0x0000001fff0c7819 */ /* 0x000fc40000011415 */
[----:B------:R-:W-:Y:S01]  /*cf80*/  IADD3 R218, R4, R7, R218 ;  /* 0x0000000704da7210 */ /* 0x000fe20007ffe0da */
[----:B------:R-:W-:Y:S01]  /*cf90*/  LDSM.16.M88.4 R44, [R216] ;  /* 0x00000000d82c783b */ /* 0x000fe20000000200 */
[----:B------:R-:W-:Y:S02]  /*cfa0*/  SEL R2, R11, 0xffffffc0, !P0 ;  /* 0xffffffc00b027807 */ /* 0x000fe40004000000 */
[----:B------:R-:W-:Y:S01]  /*cfb0*/  ISETP.LT.AND P0, PT, R17, UR8, PT ;  /* 0x0000000811007c0c */ /* 0x000fe2000bf01270 */
[----:B------:R-:W-:Y:S01]  /*cfc0*/  IMAD.SHL.U32 R218, R218, 0x2, RZ ;  /* 0x00000002dada7824 */ /* 0x000fe200078e00ff */
[----:B------:R-:W-:Y:S01]  /*cfd0*/  LDSM.16.M88.4 R16, [R217+0xc080] ;  /* 0x00c08000d910783b */ /* 0x000fe20000000200 */
[----:B------:R-:W-:Y:S01]  /*cfe0*/  LEA.HI R151, R12, R21, RZ, 0x3 ;  /* 0x000000150c977211 */ /* 0x000fe200078f18ff */
[----:B------:R-:W-:Y:S01]  /*cff0*/  IMAD.IADD R212, R217, 0x1, R2 ;  /* 0x00000001d9d47824 */ /* 0x000fe200078e0202 */
[----:B------:R-:W-:Y:S01]  /*d000*/  ISETP.GE.OR P6, PT, R150, c[0x0][0x1d4], !P0 ;  /* 0x0000750096007a0c */ /* 0x000fe200047c6670 */
[----:B------:R-:W2:Y:S01]  /*d010*/  LDSM.16.M88.4 R8, [R218+0x10080] ;  /* 0x01008000da08783b */ /* 0x000ea20000000200 */
[--C-:B------:R-:W-:Y:S01]  /*d020*/  IMAD R214, R0, 0x2, R218.reuse ;  /* 0x0000000200d67824 */ /* 0x100fe200078e02da */
[----:B------:R-:W-:Y:S01]  /*d030*/  LOP3.LUT R151, R151, 0xfffffff8, RZ, 0xc0, !PT ;  /* 0xfffffff897977812 */ /* 0x000fe200078ec0ff */
[C---:B------:R-:W-:Y:S01]  /*d040*/  IMAD R213, R5.reuse, 0x2, R218 ;  /* 0x0000000205d57824 */ /* 0x040fe200078e02da */
[----:B------:R-:W-:Y:S01]  /*d050*/  LDSM.16.M88.4 R40, [R216+0x800] ;  /* 0x00080000d828783b */ /* 0x000fe20000000200 */
[----:B------:R-:W-:Y:S01]  /*d060*/  LOP3.LUT R224, R224, 0xfffffff8, RZ, 0xc0, !PT ;  /* 0xfffffff8e0e07812 */ /* 0x000fe200078ec0ff */
[----:B------:R-:W-:Y:S01]  /*d070*/  IMAD R211, R5, 0x2, R214 ;  /* 0x0000000205d37824 */ /* 0x000fe200078e02d6 */
[----:B------:R-:W-:Y:S01]  /*d080*/  SHF.R.S32.HI R197, RZ, 0x1f, R150 ;  /* 0x0000001fffc57819 */ /* 0x000fe20000011496 */
[----:B-1----:R-:W-:Y:S01]  /*d090*/  IMAD.WIDE R22, R150, 0x2, R28 ;  /* 0x0000000296167825 */ /* 0x002fe200078e021c */
[----:B------:R-:W1:Y:S01]  /*d0a0*/  LDSM.16.M88.4 R36, [R214+0x10080] ;  /* 0x01008000d624783b */ /* 0x000e620000000200 */
[----:B------:R-:W-:-:S02]  /*d0b0*/  SHF.R.S32.HI R198, RZ, 0x1f, R151 ;  /* 0x0000001fffc67819 */ /* 0x000fc40000011497 */
[--C-:B------:R-:W-:Y:S01]  /*d0c0*/  IMAD.WIDE R14, R151, 0x2, R28.reuse ;  /* 0x00000002970e7825 */ /* 0x100fe200078e021c */
[----:B------:R-:W-:Y:S01]  /*d0d0*/  @!PT LDS RZ, [RZ] ;  /* 0x00000000fffff984 */ /* 0x000fe20000000800 */
[----:B------:R-:W-:Y:S01]  /*d0e0*/  @!PT LDS RZ, [RZ] ;  /* 0x00000000fffff984 */ /* 0x000fe20000000800 */
[----:B------:R-:W-:Y:S01]  /*d0f0*/  @!PT LDS RZ, [RZ] ;  /* 0x00000000fffff984 */ /* 0x000fe20000000800 */
[----:B------:R2:W-:Y:S01]  /*d100*/  LDGSTS.E.BYPASS.LTC128B.128 [R223+0x8080], [R22.64], !P6 ;  /* 0x0808000016df7fae */ /* 0x0005e2000f101d56 */
[----:B------:R-:W-:Y:S02]  /*d110*/  ISETP.GE.OR P6, PT, R21, c[0x0][0x1d4], !P0 ;  /* 0x0000750015007a0c */ /* 0x000fe400047c6670 */
[----:B------:R-:W-:Y:S01]  /*d120*/  IMAD.WIDE R30, R149, 0x2, R28 ;  /* 0x00000002951e7825 */ /* 0x000fe200078e021c */
[----:B------:R-:W-:Y:S02]  /*d130*/  SHF.R.S32.HI R196, RZ, 0x1f, R149 ;  /* 0x0000001fffc47819 */ /* 0x000fe40000011495 */
[----:B------:R-:W-:Y:S01]  /*d140*/  IADD3 R207, R216, 0x800, RZ ;  /* 0x00000800d8cf7810 */ /* 0x000fe20007ffe0ff */
[----:B------:R-:W-:Y:S01]  /*d150*/  IMAD.WIDE R48, R224, 0x2, R28 ;  /* 0x00000002e0307825 */ /* 0x000fe200078e021c */
[C---:B------:R-:W-:Y:S02]  /*d160*/  IADD3 R205, R216.reuse, 0x1000, RZ ;  /* 0x00001000d8cd7810 */ /* 0x040fe40007ffe0ff */
[----:B------:R-:W-:Y:S01]  /*d170*/  IADD3 R204, R216, 0x1800, RZ ;  /* 0x00001800d8cc7810 */ /* 0x000fe20007ffe0ff */
[----:B------:R-:W-:Y:S01]  /*d180*/  IMAD.IADD R206, R2, 0x1, R216 ;  /* 0x0000000102ce7824 */ /* 0x000fe200078e02d8 */
[----:B------:R-:W-:-:S02]  /*d190*/  LOP3.LUT R2, R4, R7, RZ, 0xfc, !PT ;  /* 0x0000000704027212 */ /* 0x000fc400078efcff */
[----:B------:R3:W-:Y:S01]  /*d1a0*/  LDGSTS.E.BYPASS.LTC128B.128 [R223+0x9080], [R14.64], !P6 ;  /* 0x090800000edf7fae */ /* 0x0007e2000f101d56 */
[----:B------:R-:W-:Y:S02]  /*d1b0*/  ISETP.GE.OR P6, PT, R20, c[0x0][0x1d4], !P0 ;  /* 0x0000750014007a0c */ /* 0x000fe400047c6670 */
[----:B------:R-:W-:Y:S02]  /*d1c0*/  ISETP.GE.OR P0, PT, R6, c[0x0][0x1d4], !P0 ;  /* 0x0000750006007a0c */ /* 0x000fe40004706670 */
[----:B------:R-:W-:Y:S02]  /*d1d0*/  SHF.R.S32.HI R7, RZ, 0x1f, R224 ;  /* 0x0000001fff077819 */ /* 0x000fe400000114e0 */
[C---:B------:R-:W-:Y:S02]  /*d1e0*/  IADD3 R203, R216.reuse, 0x2000, RZ ;  /* 0x00002000d8cb7810 */ /* 0x040fe40007ffe0ff */
[C---:B------:R-:W-:Y:S02]  /*d1f0*/  IADD3 R202, R216.reuse, 0x2800, RZ ;  /* 0x00002800d8ca7810 */ /* 0x040fe40007ffe0ff */
[C---:B------:R-:W-:Y:S01]  /*d200*/  IADD3 R201, R216.reuse, 0x3000, RZ ;  /* 0x00003000d8c97810 */ /* 0x040fe20007ffe0ff */
[----:B--2---:R-:W-:Y:S02]  /*d210*/  HMMA.16816.F32.BF16 R20, R8, R16, RZ ;  /* 0x000000100814723c */ /* 0x004fe400000418ff */
[----:B------:R2:W-:Y:S01]  /*d220*/  LDGSTS.E.BYPASS.LTC128B.128 [R223+0xa080], [R30.64], !P6 ;  /* 0x0a0800001edf7fae */ /* 0x0005e2000f101d56 */
[----:B------:R-:W-:-:S03]  /*d230*/  IADD3 R200, R216, 0x3800, RZ ;  /* 0x00003800d8c87810 */ /* 0x000fc60007ffe0ff */
[----:B------:R4:W-:Y:S01]  /*d240*/  LDGSTS.E.BYPASS.LTC128B.128 [R223+0xb080], [R48.64], !P0 ;  /* 0x0b08000030df7fae */ /* 0x0009e2000c101d56 */
[----:B------:R-:W-:Y:S01]  /*d250*/  PLOP3.LUT P0, PT, PT, PT, UP0, 0x40, 0x0 ;  /* 0x000000000000781c */ /* 0x000fe20003f0e808 */
[C---:B------:R-:W-:Y:S02]  /*d260*/  HMMA.16816.F32.BF16 R16, R8.reuse, R18, RZ ;  /* 0x000000120810723c */ /* 0x040fe400000418ff */
[----:B------:R-:W-:Y:S04]  /*d270*/  LDSM.16.M88.4 R32, [R213+0x10080] ;  /* 0x01008000d520783b */ /* 0x000fe80000000200 */
[----:B------:R-:W0:Y:S02]  /*d280*/  LDGDEPBAR ;  /* 0x00000000000079af */ /* 0x000e240000000000 */
[C---:B---3--:R-:W-:Y:S08]  /*d290*/  HMMA.16816.F32.BF16 R12, R8.reuse, R24, RZ ;  /* 0x00000018080c723c */ /* 0x048ff000000418ff */
[----:B------:R-:W-:Y:S01]  /*d2a0*/  HMMA.16816.F32.BF16 R8, R8, R26, RZ ;  /* 0x0000001a0808723c */ /* 0x000fe200000418ff */
[----:B------:R-:W-:Y:S04]  /*d2b0*/  LDSM.16.M88.4 R24, [R212+0xc880] ;  /* 0x00c88000d418783b */ /* 0x000fe80000000200 */
[----:B--2---:R-:W2:Y:S03]  /*d2c0*/  LDSM.16.M88.4 R28, [R212+0xc080] ;  /* 0x00c08000d41c783b */ /* 0x004ea60000000200 */
[C---:B-1----:R-:W-:Y:S08]  /*d2d0*/  HMMA.16816.F32.BF16 R20, R36.reuse, R44, R20 ;  /* 0x0000002c2414723c */ /* 0x042ff00000041814 */
[C---:B------:R-:W-:Y:S01]  /*d2e0*/  HMMA.16816.F32.BF16 R16, R36.reuse, R46, R16 ;  /* 0x0000002e2410723c */ /* 0x040fe20000041810 */
[----:B------:R-:W-:Y:S07]  /*d2f0*/  LDSM.16.M88.4 R44, [R211+0x10080] ;  /* 0x01008000d32c783b */ /* 0x000fee0000000200 */
[C---:B------:R-:W-:Y:S08]  /*d300*/  HMMA.16816.F32.BF16 R12, R36.reuse, R40, R12 ;  /* 0x00000028240c723c */ /* 0x040ff0000004180c */
[----:B------:R-:W-:Y:S01]  /*d310*/  HMMA.16816.F32.BF16 R8, R36, R42, R8 ;  /* 0x0000002a2408723c */ /* 0x000fe20000041808 */
[----:B------:R-:W1:Y:S04]  /*d320*/  LDSM.16.M88.4 R40, [R206] ;  /* 0x00000000ce28783b */ /* 0x000e680000000200 */
[----:B------:R-:W3:Y:S03]  /*d330*/  LDSM.16.M88.4 R36, [R206+0x800] ;  /* 0x00080000ce24783b */ /* 0x000ee60000000200 */
[C---:B--2---:R-:W-:Y:S08]  /*d340*/  HMMA.16816.F32.BF16 R20, R32.reuse, R28, R20 ;  /* 0x0000001c2014723c */ /* 0x044ff00000041814 */
[C---:B------:R-:W-:Y:S01]  /*d350*/  HMMA.16816.F32.BF16 R16, R32.reuse, R30, R16 ;  /* 0x0000001e2010723c */ /* 0x040fe20000041810 */
[----:B------:R-:W-:Y:S07]  /*d360*/  LDSM.16.M88.4 R28, [R218+0x14080] ;  /* 0x01408000da1c783b */ /* 0x000fee0000000200 */
[C---:B------:R-:W-:Y:S08]  /*d370*/  HMMA.16816.F32.BF16 R12, R32.reuse, R24, R12 ;  /* 0x00000018200c723c */ /* 0x040ff0000004180c */
[----:B------:R-:W-:Y:S01]  /*d380*/  HMMA.16816.F32.BF16 R32, R32, R26, R8 ;  /* 0x0000001a2020723c */ /* 0x000fe20000041808 */
[----:B------:R-:W2:Y:S04]  /*d390*/  LDSM.16.M88.4 R24, [R217+0xd080] ;  /* 0x00d08000d918783b */ /* 0x000ea80000000200 */
[----:B------:R-:W5:Y:S03]  /*d3a0*/  LDSM.16.M88.4 R8, [R217+0xd880] ;  /* 0x00d88000d908783b */ /* 0x000f660000000200 */
[C---:B-1----:R-:W-:Y:S08]  /*d3b0*/  HMMA.16816.F32.BF16 R20, R44.reuse, R40, R20 ;  /* 0x000000282c14723c */ /* 0x042ff00000041814 */
[C---:B------:R-:W-:Y:S01]  /*d3c0*/  HMMA.16816.F32.BF16 R16, R44.reuse, R42, R16 ;  /* 0x0000002a2c10723c */ /* 0x040fe20000041810 */
[----:B------:R-:W-:Y:S07]  /*d3d0*/  LDSM.16.M88.4 R40, [R214+0x14080] ;  /* 0x01408000d628783b */ /* 0x000fee0000000200 */
[C---:B---3--:R-:W-:Y:S08]  /*d3e0*/  HMMA.16816.F32.BF16 R12, R44.reuse, R36, R12 ;  /* 0x000000242c0c723c */ /* 0x048ff0000004180c */
[----:B------:R-:W-:Y:S01]  /*d3f0*/  HMMA.16816.F32.BF16 R44, R44, R38, R32 ;  /* 0x000000262c2c723c */ /* 0x000fe20000041820 */
[----:B------:R-:W1:Y:S04]  /*d400*/  LDSM.16.M88.4 R36, [R216+0x1000] ;  /* 0x00100000d824783b */ /* 0x000e680000000200 */
[----:B------:R-:W3:Y:S03]  /*d410*/  LDSM.16.M88.4 R32, [R216+0x1800] ;  /* 0x00180000d820783b */ /* 0x000ee60000000200 */
[C---:B--2---:R-:W-:Y:S08]  /*d420*/  HMMA.16816.F32.BF16 R20, R28.reuse, R24, R20 ;  /* 0x000000181c14723c */ /* 0x044ff00000041814 */
[C---:B------:R-:W-:Y:S01]  /*d430*/  HMMA.16816.F32.BF16 R16, R28.reuse, R26, R16 ;  /* 0x0000001a1c10723c */ /* 0x040fe20000041810 */
[----:B------:R-:W-:Y:S07]  /*d440*/  LDSM.16.M88.4 R24, [R212+0xd080] ;  /* 0x00d08000d418783b */ /* 0x000fee0000000200 */
[C---:B-----5:R-:W-:Y:S08]  /*d450*/  HMMA.16816.F32.BF16 R12, R28.reuse, R8, R12 ;  /* 0x000000081c0c723c */ /* 0x060ff0000004180c */
        /* <DEDUP_REMOVED lines=65> */
[----:B------:R-:W3:Y:S01]  /*d870*/  LDSM.16.M88.4 R32, [R206+0x3800] ;  /* 0x00380000ce20783b */ /* 0x000ee20000000200 */
[----:B------:R-:W-:-:S04]  /*d880*/  DEPBAR.LE SB0, 0x0 ;  /* 0x000080000000791a */ /* 0x000fc80000000000 */
[C---:B--2---:R-:W-:Y:S08]  /*d890*/  HMMA.16816.F32.BF16 R20, R28.reuse, R24, R20 ;  /* 0x000000181c14723c */ /* 0x044ff00000041814 */
[C---:B------:R-:W-:Y:S08]  /*d8a0*/  HMMA.16816.F32.BF16 R16, R28.reuse, R26, R16 ;  /* 0x0000001a1c10723c */ /* 0x040ff00000041810 */
[C---:B-----5:R-:W-:Y:S08]  /*d8b0*/  HMMA.16816.F32.BF16 R12, R28.reuse, R8, R12 ;  /* 0x000000081c0c723c */ /* 0x060ff0000004180c */
[----:B------:R-:W-:Y:S08]  /*d8c0*/  HMMA.16816.F32.BF16 R44, R28, R10, R44 ;  /* 0x0000000a1c2c723c */ /* 0x000ff0000004182c */
[C---:B-1----:R-:W-:Y:S08]  /*d8d0*/  HMMA.16816.F32.BF16 R20, R40.reuse, R36, R20 ;  /* 0x000000242814723c */ /* 0x042ff00000041814 */
[C---:B------:R-:W-:Y:S08]  /*d8e0*/  HMMA.16816.F32.BF16 R16, R40.reuse, R38, R16 ;  /* 0x000000262810723c */ /* 0x040ff00000041810 */
[C---:B---3--:R-:W-:Y:S08]  /*d8f0*/  HMMA.16816.F32.BF16 R12, R40.reuse, R32, R12 ;  /* 0x00000020280c723c */ /* 0x048ff0000004180c */
[----:B------:R-:W-:Y:S01]  /*d900*/  HMMA.16816.F32.BF16 R44, R40, R34, R44 ;  /* 0x00000022282c723c */ /* 0x000fe2000004182c */
[----:B------:R-:W-:Y:S06]  /*d910*/  BAR.SYNC.DEFER_BLOCKING 0x0 ;  /* 0x0000000000007b1d */ /* 0x000fec0000010000 */
[----:B------:R-:W-:Y:S05]  /*d920*/  @P0 BRA `(.L_x_140) ;  /* 0x000002b000000947 */ /* 0x000fea0003800000 */
[----:B----4-:R-:W-:Y:S01]  /*d930*/  IMAD.U32 R9, RZ, RZ, UR9 ;  /* 0x00000009ff097e24 */ /* 0x010fe2000f8e00ff */
[----:B------:R-:W-:Y:S01]  /*d940*/  ISETP.NE.AND P6, PT, R219, 0x1, PT ;  /* 0x00000001db00780c */ /* 0x000fe20003fc5270 */
[----:B------:R-:W-:-:S03]  /*d950*/  IMAD.MOV.U32 R221, RZ, RZ, RZ ;  /* 0x000000ffffdd7224 */ /* 0x000fc600078e00ff */
[----:B------:R-:W-:-:S04]  /*d960*/  IADD3 R9, R220, UR15, R9 ;  /* 0x0000000fdc097c10 */ /* 0x000fc8000fffe009 */
[----:B------:R-:W-:-:S05]  /*d970*/  IADD3 R222, R9, -0x40, RZ ;  /* 0xffffffc009de7810 */ /* 0x000fca0007ffe0ff */
[----:B------:R-:W-:-:S04]  /*d980*/  @P6 IMAD.HI.U32 R6, R222, c[0x0][0x2bc], RZ ;  /* 0x0000af00de066a27 */ /* 0x000fc800078e00ff */
[----:B------:R-:W-:Y:S01]  /*d990*/  IMAD.MOV.U32 R4, RZ, RZ, R222 ;  /* 0x000000ffff047224 */ /* 0x000fe200078e00de */
[----:B------:R-:W-:-:S04]  /*d9a0*/  @P6 SHF.R.U32.HI R4, RZ, c[0x0][0x2c0], R6 ;  /* 0x0000b000ff046a19 */ /* 0x000fc80000011606 */
[----:B------:R-:W-:-:S04]  /*d9b0*/  @!P1 IADD3 R9, P0, R4, UR16, RZ ;  /* 0x0000001004099c10 */ /* 0x000fc8000ff1e0ff */
[----:B------:R-:W-:Y:S02]  /*d9c0*/  @!P1 LEA.HI.X.SX32 R6, R4, UR7, 0x1, P0 ;  /* 0x0000000704069c11 */ /* 0x000fe400080f0eff */
[----:B------:R-:W-:-:S04]  /*d9d0*/  @!P1 LEA R8, P0, R9, c[0x0][0x2a0], 0x2 ;  /* 0x0000a80009089a11 */ /* 0x000fc800078010ff */
[----:B------:R-:W-:-:S05]  /*d9e0*/  @!P1 LEA.HI.X R9, R9, c[0x0][0x2a4], R6, 0x2, P0 ;  /* 0x0000a90009099a11 */ /* 0x000fca00000f1406 */
[----:B------:R-:W2:Y:S01]  /*d9f0*/  @!P1 LDG.E R221, [R8.64] ;  /* 0x0000001608dd9981 */ /* 0x000ea2000c1e1900 */
[----:B------:R-:W-:-:S04]  /*da00*/  IMAD.MOV R11, RZ, RZ, -R4 ;  /* 0x000000ffff0b7224 */ /* 0x000fc800078e0a04 */
[----:B------:R-:W-:-:S04]  /*da10*/  IMAD R222, R11, c[0x0][0x2b8], R222 ;  /* 0x0000ae000bde7a24 */ /* 0x000fc800078e02de */
[----:B------:R-:W-:Y:S01]  /*da20*/  IMAD.WIDE.U32 R10, R222, c[0x0][0x1e0], RZ ;  /* 0x00007800de0a7a25 */ /* 0x000fe200078e00ff */
[----:B------:R-:W-:-:S05]  /*da30*/  SHF.R.S32.HI R25, RZ, 0x1f, R222 ;  /* 0x0000001fff197819 */ /* 0x000fca00000114de */
[----:B------:R-:W-:-:S04]  /*da40*/  IMAD R25, R25, c[0x0][0x1e0], RZ ;  /* 0x0000780019197a24 */ /* 0x000fc800078e02ff */
[----:B------:R-:W-:-:S04]  /*da50*/  IMAD R25, R222, c[0x0][0x1e4], R25 ;  /* 0x00007900de197a24 */ /* 0x000fc800078e0219 */
[----:B------:R-:W-:Y:S01]  /*da60*/  IMAD.IADD R11, R11, 0x1, R25 ;  /* 0x000000010b0b7824 */ /* 0x000fe200078e0219 */
[----:B--2---:R-:W-:-:S03]  /*da70*/  SHF.R.S32.HI R4, RZ, 0x1f, R221 ;  /* 0x0000001fff047819 */ /* 0x004fc600000114dd */
[----:B------:R-:W-:-:S04]  /*da80*/  IMAD.WIDE.U32 R8, R221, c[0x0][0x1f0], R10 ;  /* 0x00007c00dd087a25 */ /* 0x000fc800078e000a */
[----:B------:R-:W-:Y:S01]  /*da90*/  IMAD R4, R4, c[0x0][0x1f0], RZ ;  /* 0x00007c0004047a24 */ /* 0x000fe200078e02ff */
[----:B------:R-:W-:-:S03]  /*daa0*/  IADD3 R6, P0, R8, UR24, RZ ;  /* 0x0000001808067c10 */ /* 0x000fc6000ff1e0ff */
[----:B------:R-:W-:-:S05]  /*dab0*/  IMAD R4, R221, c[0x0][0x1f4], R4 ;  /* 0x00007d00dd047a24 */ /* 0x000fca00078e0204 */
[----:B------:R-:W-:Y:S02]  /*dac0*/  IADD3.X R9, R9, UR6, R4, P0, !PT ;  /* 0x0000000609097c10 */ /* 0x000fe400087fe404 */
[----:B------:R-:W-:-:S04]  /*dad0*/  LEA R4, P0, R6, c[0x0][0x1c8], 0x1 ;  /* 0x0000720006047a11 */ /* 0x000fc800078008ff */
[----:B------:R-:W-:Y:S02]  /*dae0*/  LEA.HI.X R6, R6, c[0x0][0x1cc], R9, 0x1, P0 ;  /* 0x0000730006067a11 */ /* 0x000fe400000f0c09 */
[----:B------:R-:W1:Y:S04]  /*daf0*/  SHFL.IDX PT, R4, R4, RZ, 0x181f ;  /* 0x00181fff04047589 */ /* 0x000e6800000e0000 */
[----:B------:R-:W2:Y:S01]  /*db00*/  SHFL.IDX PT, R6, R6, RZ, 0x181f ;  /* 0x00181fff06067589 */ /* 0x000ea200000e0000 */
[----:B-1----:R-:W-:-:S04]  /*db10*/  LEA R24, P0, R150, R4, 0x1 ;  /* 0x0000000496187211 */ /* 0x002fc800078008ff */
[----:B--2---:R-:W-:Y:S02]  /*db20*/  LEA.HI.X R25, R150, R6, R197, 0x1, P0 ;  /* 0x0000000696197211 */ /* 0x004fe400000f0cc5 */
[----:B------:R-:W-:-:S03]  /*db30*/  LEA R10, P0, R151, R4, 0x1 ;  /* 0x00000004970a7211 */ /* 0x000fc600078008ff */
[----:B------:R-:W-:Y:S01]  /*db40*/  @!PT LDS RZ, [RZ] ;  /* 0x00000000fffff984 */ /* 0x000fe20000000800 */
[----:B------:R1:W-:Y:S01]  /*db50*/  LDGSTS.E.BYPASS.LTC128B.128 [R223+0xc080], [R24.64], !P4 ;  /* 0x0c08000018df7fae */ /* 0x0003e2000e101d56 */
[----:B------:R-:W-:Y:S02]  /*db60*/  LEA.HI.X R11, R151, R6, R198, 0x1, P0 ;  /* 0x00000006970b7211 */ /* 0x000fe400000f0cc6 */
[----:B------:R-:W-:-:S03]  /*db70*/  LEA R8, P0, R149, R4, 0x1 ;  /* 0x0000000495087211 */ /* 0x000fc600078008ff */
[----:B------:R1:W-:Y:S01]  /*db80*/  LDGSTS.E.BYPASS.LTC128B.128 [R223+0xd080], [R10.64], !P5 ;  /* 0x0d0800000adf7fae */ /* 0x0003e2000e901d56 */
[----:B------:R-:W-:Y:S02]  /*db90*/  LEA.HI.X R9, R149, R6, R196, 0x1, P0 ;  /* 0x0000000695097211 */ /* 0x000fe400000f0cc4 */
[----:B------:R-:W-:-:S03]  /*dba0*/  LEA R26, P0, R224, R4, 0x1 ;  /* 0x00000004e01a7211 */ /* 0x000fc600078008ff */
[----:B------:R1:W-:Y:S01]  /*dbb0*/  LDGSTS.E.BYPASS.LTC128B.128 [R223+0xe080], [R8.64], !P3 ;  /* 0x0e08000008df7fae */ /* 0x0003e2000d901d56 */
[----:B------:R-:W-:-:S05]  /*dbc0*/  LEA.HI.X R27, R224, R6, R7, 0x1, P0 ;  /* 0x00000006e01b7211 */ /* 0x000fca00000f0c07 */
[----:B------:R1:W-:Y:S04]  /*dbd0*/  LDGSTS.E.BYPASS.LTC128B.128 [R223+0xf080], [R26.64], !P2 ;  /* 0x0f0800001adf7fae */ /* 0x0003e8000d101d56 */
.L_x_140:
[----:B----4-:R-:W-:Y:S01]  /*dbe0*/  LOP3.LUT R3, R3, 0xffffffe0, RZ, 0xc0, !PT ;  /* 0xffffffe003037812 */ /* 0x010fe200078ec0ff */
[----:B-1----:R-:W-:Y:S01]  /*dbf0*/  IMAD.U32 R8, RZ, RZ, UR8 ;  /* 0x00000008ff087e24 */ /* 0x002fe2000f8e00ff */
[----:B------:R-:W0:Y:S01]  /*dc00*/  LDGDEPBAR ;  /* 0x00000000000079af */ /* 0x000e220000000000 */
[----:B------:R-:W-:Y:S02]  /*dc10*/  IMAD.SHL.U32 R215, R2, 0x2, RZ ;  /* 0x0000000202d77824 */ /* 0x000fe400078e00ff */
[----:B------:R-:W-:Y:S02]  /*dc20*/  IMAD.IADD R66, R66, 0x1, -R3 ;  /* 0x0000000142427824 */ /* 0x000fe400078e0a03 */
[--C-:B------:R-:W-:Y:S01]  /*dc30*/  IMAD R210, R0, 0x2, R215.reuse ;  /* 0x0000000200d27824 */ /* 0x100fe200078e02d7 */
[----:B------:R-:W-:Y:S01]  /*dc40*/  LDSM.16.MT88.4 R52, [R215+0x9080] ;  /* 0x00908000d734783b */ /* 0x000fe20000004200 */
[C---:B------:R-:W-:Y:S01]  /*dc50*/  IMAD R209, R5.reuse, 0x2, R215 ;  /* 0x0000000205d17824 */ /* 0x040fe200078e02d7 */
[----:B------:R-:W-:Y:S01]  /*dc60*/  SHF.R.S32.HI R3, RZ, 0x1f, R66 ;  /* 0x0000001fff037819 */ /* 0x000fe20000011442 */
[----:B------:R-:W-:Y:S01]  /*dc70*/  IMAD R208, R5, 0x2, R210 ;  /* 0x0000000205d07824 */ /* 0x000fe200078e02d2 */
[----:B------:R-:W-:Y:S02]  /*dc80*/  LDSM.16.MT88.4 R28, [R210+0x8080] ;  /* 0x00808000d21c783b */ /* 0x000fe40000004200 */
[----:B------:R-:W-:-:S02]  /*dc90*/  LEA.HI R3, R3, R66, RZ, 0x2 ;  /* 0x0000004203037211 */ /* 0x000fc400078f10ff */
[----:B------:R-:W-:Y:S02]  /*dca0*/  LDSM.16.MT88.4 R36, [R209+0x8080] ;  /* 0x00808000d124783b */ /* 0x000fe40000004200 */
[----:B------:R-:W-:Y:S02]  /*dcb0*/  LOP3.LUT R3, R3, 0x7ffffffc, RZ, 0xc0, !PT ;  /* 0x7ffffffc03037812 */ /* 0x000fe400078ec0ff */
[----:B------:R-:W-:Y:S03]  /*dcc0*/  LDSM.16.MT88.4 R60, [R210+0x9080] ;  /* 0x00908000d23c783b */ /* 0x000fe60000004200 */
[----:B------:R-:W-:Y:S01]  /*dcd0*/  IMAD.IADD R3, R66, 0x1, -R3 ;  /* 0x0000000142037824 */ /* 0x000fe200078e0a03 */
        /* <DEDUP_REMOVED lines=8> */
[C---:B------:R-:W-:Y:S01]  /*dd60*/  ISETP.GT.AND P0, PT, R8.reuse, 0x1, PT ;  /* 0x000000010800780c */ /* 0x040fe20003f04270 */
[----:B------:R-:W-:Y:S03]  /*dd70*/  LDSM.16.MT88.4 R100, [R209+0xa080] ;  /* 0x00a08000d164783b */ /* 0x000fe60000004200 */
[----:B------:R-:W-:Y:S01]  /*dd80*/  FSEL R6, R23, -INF , P0 ;  /* 0xff80000017067808 */ /* 0x000fe20000000000 */
[----:B------:R-:W-:Y:S01]  /*dd90*/  LDSM.16.MT88.4 R108, [R208+0xa080] ;  /* 0x00a08000d06c783b */ /* 0x000fe20000004200 */
[----:B------:R-:W-:Y:S02]  /*dda0*/  FSEL R21, R21, -INF , P0 ;  /* 0xff80000015157808 */ /* 0x000fe40000000000 */
[----:B------:R-:W-:Y:S01]  /*ddb0*/  ISETP.GT.AND P0, PT, R8, 0x8, PT ;  /* 0x000000080800780c */ /* 0x000fe20003f04270 */
[----:B------:R-:W-:Y:S01]  /*ddc0*/  LDSM.16.MT88.4 R116, [R215+0xb080] ;  /* 0x00b08000d774783b */ /* 0x000fe20000004200 */
[----:B------:R-:W-:-:S02]  /*ddd0*/  FMNMX.FTZ R10, R3, R21, !PT ;  /* 0x00000015030a7209 */ /* 0x000fc40007810000 */
[----:B------:R-:W-:Y:S01]  /*dde0*/  FSEL R18, R18, -INF , P0 ;  /* 0xff80000012127808 */ /* 0x000fe20000000000 */
[----:B------:R-:W-:Y:S01]  /*ddf0*/  LDSM.16.MT88.4 R120, [R210+0xb080] ;  /* 0x00b08000d278783b */ /* 0x000fe20000004200 */
[----:B------:R-:W-:Y:S02]  /*de00*/  FSEL R9, R16, -INF , P0 ;  /* 0xff80000010097808 */ /* 0x000fe40000000000 */
[----:B------:R-:W-:Y:S01]  /*de10*/  ISETP.GT.AND P0, PT, R8, 0x9, PT ;  /* 0x000000090800780c */ /* 0x000fe20003f04270 */
[----:B------:R-:W-:Y:S01]  /*de20*/  LDSM.16.MT88.4 R128, [R209+0xb080] ;  /* 0x00b08000d180783b */ /* 0x000fe20000004200 */
[----:B------:R-:W-:Y:S02]  /*de30*/  FMNMX.FTZ R10, R9, R10, !PT ;  /* 0x0000000a090a7209 */ /* 0x000fe40007810000 */
[----:B------:R-:W-:Y:S01]  /*de40*/  FSEL R4, R19, -INF , P0 ;  /* 0xff80000013047808 */ /* 0x000fe20000000000 */
[----:B------:R-:W-:Y:S01]  /*de50*/  LDSM.16.MT88.4 R192, [R209+0x8880] ;  /* 0x00888000d1c0783b */ /* 0x000fe20000004200 */
[----:B------:R-:W-:-:S02]  /*de60*/  FSEL R19, R17, -INF , P0 ;  /* 0xff80000011137808 */ /* 0x000fc40000000000 */
[----:B------:R-:W-:Y:S01]  /*de70*/  ISETP.GT.AND P0, PT, R8, 0x10, PT ;  /* 0x000000100800780c */ /* 0x000fe20003f04270 */
[----:B------:R-:W-:Y:S01]  /*de80*/  LDSM.16.MT88.4 R188, [R208+0x8880] ;  /* 0x00888000d0bc783b */ /* 0x000fe20000004200 */
[----:B------:R-:W-:Y:S02]  /*de90*/  FMNMX.FTZ R10, R19, R10, !PT ;  /* 0x0000000a130a7209 */ /* 0x000fe40007810000 */
        /* <DEDUP_REMOVED lines=20> */
[----:B------:R-:W-:Y:S02]  /*dfe0*/  FMNMX.FTZ R12, R7, R12, !PT ;  /* 0x0000000c070c7209 */ /* 0x000fe40007810000 */
[----:B------:R-:W-:Y:S01]  /*dff0*/  FMNMX.FTZ R15, R18, R15, !PT ;  /* 0x0000000f120f7209 */ /* 0x000fe20007810000 */
[----:B------:R-:W-:Y:S01]  /*e000*/  LDSM.16.MT88.4 R156, [R208+0xa880] ;  /* 0x00a88000d09c783b */ /* 0x000fe20000004200 */
[----:B------:R-:W-:-:S02]  /*e010*/  FMNMX.FTZ R12, R11, R12, !PT ;  /* 0x0000000c0b0c7209 */ /* 0x000fc40007810000 */
[----:B------:R-:W-:Y:S01]  /*e020*/  FMNMX.FTZ R15, R4, R15, !PT ;  /* 0x0000000f040f7209 */ /* 0x000fe20007810000 */
[----:B------:R-:W-:Y:S01]  /*e030*/  LDSM.16.MT88.4 R152, [R215+0xb880] ;  /* 0x00b88000d798783b */ /* 0x000fe20000004200 */
[----:B------:R-:W-:Y:S02]  /*e040*/  FSEL R8, R47, -INF , P0 ;  /* 0xff8000002f087808 */ /* 0x000fe40000000000 */
[----:B------:R-:W-:Y:S01]  /*e050*/  FMNMX.FTZ R15, R14, R15, !PT ;  /* 0x0000000f0e0f7209 */ /* 0x000fe20007810000 */
[----:B------:R-:W1:Y:S03]  /*e060*/  SHFL.BFLY PT, R23, R12, 0x2, 0x1f ;  /* 0x0c401f000c177f89 */ /* 0x000e6600000e0000 */
[----:B------:R-:W-:Y:S01]  /*e070*/  FMNMX.FTZ R15, R16, R15, !PT ;  /* 0x0000000f100f7209 */ /* 0x000fe20007810000 */
[----:B------:R-:W-:Y:S03]  /*e080*/  LDSM.16.MT88.4 R44, [R208+0x8080] ;  /* 0x00808000d02c783b */ /* 0x000fe60000004200 */
[----:B------:R-:W-:-:S04]  /*e090*/  FMNMX.FTZ R15, R10, R15, !PT ;  /* 0x0000000f0a0f7209 */ /* 0x000fc80007810000 */
[----:B------:R-:W-:-:S05]  /*e0a0*/  FMNMX.FTZ R24, R8, R15, !PT ;  /* 0x0000000f08187209 */ /* 0x000fca0007810000 */
[----:B------:R-:W2:Y:S01]  /*e0b0*/  SHFL.BFLY PT, R15, R24, 0x2, 0x1f ;  /* 0x0c401f00180f7f89 */ /* 0x000ea200000e0000 */
[----:B-1----:R-:W-:-:S05]  /*e0c0*/  FMNMX.FTZ R23, R12, R23, !PT ;  /* 0x000000170c177209 */ /* 0x002fca0007810000 */
[----:B------:R-:W1:Y:S01]  /*e0d0*/  SHFL.BFLY PT, R148, R23, 0x1, 0x1f ;  /* 0x0c201f0017947f89 */ /* 0x000e6200000e0000 */
[----:B--2---:R-:W-:-:S05]  /*e0e0*/  FMNMX.FTZ R20, R24, R15, !PT ;  /* 0x0000000f18147209 */ /* 0x004fca0007810000 */
[----:B------:R-:W2:Y:S01]  /*e0f0*/  SHFL.BFLY PT, R15, R20, 0x1, 0x1f ;  /* 0x0c201f00140f7f89 */ /* 0x000ea200000e0000 */
[----:B-1----:R-:W-:-:S04]  /*e100*/  FMNMX.FTZ R148, R23, R148, !PT ;  /* 0x0000009417947209 */ /* 0x002fc80007810000 */
[C---:B------:R-:W-:Y:S01]  /*e110*/  FSETP.NEU.FTZ.AND P0, PT, R148.reuse, -INF , PT ;  /* 0xff8000009400780b */ /* 0x040fe20003f1d000 */
[----:B------:R-:W-:-:S05]  /*e120*/  FMUL.FTZ R12, R148, c[0x0][0x2d0] ;  /* 0x0000b400940c7a20 */ /* 0x000fca0000410000 */
[----:B------:R-:W-:-:S05]  /*e130*/  FSEL R12, R12, RZ, P0 ;  /* 0x000000ff0c0c7208 */ /* 0x000fca0000000000 */
[--C-:B------:R-:W-:Y:S01]  /*e140*/  FFMA.FTZ R228, R3, c[0x0][0x2d0], -R12.reuse ;  /* 0x0000b40003e47a23 */ /* 0x100fe2000001080c */
[----:B--2---:R-:W-:Y:S01]  /*e150*/  FMNMX.FTZ R3, R15, R20, !PT ;  /* 0x000000140f037209 */ /* 0x004fe20007810000 */
[--C-:B------:R-:W-:Y:S02]  /*e160*/  FFMA.FTZ R226, R9, c[0x0][0x2d0], -R12.reuse ;  /* 0x0000b40009e27a23 */ /* 0x100fe4000001080c */
[--C-:B------:R-:W-:Y:S01]  /*e170*/  FFMA.FTZ R225, R21, c[0x0][0x2d0], -R12.reuse ;  /* 0x0000b40015e17a23 */ /* 0x100fe2000001080c */
[C---:B------:R-:W-:Y:S01]  /*e180*/  FSETP.NEU.FTZ.AND P0, PT, R3.reuse, -INF , PT ;  /* 0xff8000000300780b */ /* 0x040fe20003f1d000 */
[----:B------:R-:W-:Y:S01]  /*e190*/  FMUL.FTZ R9, R3, c[0x0][0x2d0] ;  /* 0x0000b40003097a20 */ /* 0x000fe20000410000 */
[----:B------:R-:W-:Y:S01]  /*e1a0*/  MUFU.EX2 R228, R228 ;  /* 0x000000e400e47308 */ /* 0x000fe20000000800 */
[--C-:B------:R-:W-:Y:S02]  /*e1b0*/  FFMA.FTZ R199, R19, c[0x0][0x2d0], -R12.reuse ;  /* 0x0000b40013c77a23 */ /* 0x100fe4000001080c */
[--C-:B------:R-:W-:Y:S01]  /*e1c0*/  FFMA.FTZ R232, R7, c[0x0][0x2d0], -R12.reuse ;  /* 0x0000b40007e87a23 */ /* 0x100fe2000001080c */
[----:B------:R-:W-:Y:S01]  /*e1d0*/  FSEL R9, R9, RZ, P0 ;  /* 0x000000ff09097208 */ /* 0x000fe20000000000 */
[--C-:B------:R-:W-:Y:S01]  /*e1e0*/  FFMA.FTZ R230, R17, c[0x0][0x2d0], -R12.reuse ;  /* 0x0000b40011e67a23 */ /* 0x100fe2000001080c */
[----:B------:R-:W-:Y:S01]  /*e1f0*/  PLOP3.LUT P0, PT, PT, PT, UP0, 0x40, 0x0 ;  /* 0x000000000000781c */ /* 0x000fe20003f0e808 */
[----:B------:R-:W-:Y:S01]  /*e200*/  FFMA.FTZ R231, R13, c[0x0][0x2d0], -R12 ;  /* 0x0000b4000de77a23 */ /* 0x000fe2000001080c */
[----:B------:R-:W1:Y:S01]  /*e210*/  MUFU.EX2 R225, R225 ;  /* 0x000000e100e17308 */ /* 0x000e620000000800 */
[----:B------:R-:W-:-:S02]  /*e220*/  FFMA.FTZ R2, R22, c[0x0][0x2d0], -R9 ;  /* 0x0000b40016027a23 */ /* 0x000fc40000010809 */
[----:B------:R-:W2:Y:S01]  /*e230*/  LDSM.16.MT88.4 R20, [R215+0x8080] ;  /* 0x00808000d714783b */ /* 0x000ea20000004200 */
[--C-:B------:R-:W-:Y:S02]  /*e240*/  FFMA.FTZ R229, R6, c[0x0][0x2d0], -R9.reuse ;  /* 0x0000b40006e57a23 */ /* 0x100fe40000010809 */
[--C-:B------:R-:W-:Y:S02]  /*e250*/  FFMA.FTZ R227, R18, c[0x0][0x2d0], -R9.reuse ;  /* 0x0000b40012e37a23 */ /* 0x100fe40000010809 */
[--C-:B------:R-:W-:Y:S01]  /*e260*/  FFMA.FTZ R0, R4, c[0x0][0x2d0], -R9.reuse ;  /* 0x0000b40004007a23 */ /* 0x100fe20000010809 */
[----:B------:R-:W-:Y:S01]  /*e270*/  MUFU.EX2 R226, R226 ;  /* 0x000000e200e27308 */ /* 0x000fe20000000800 */
[----:B------:R-:W3:Y:S01]  /*e280*/  LDSM.16.MT88.4 R4, [R208+0xb080] ;  /* 0x00b08000d004783b */ /* 0x000ee20000004200 */
[----:B------:R-:W-:Y:S02]  /*e290*/  FFMA.FTZ R235, R11, c[0x0][0x2d0], -R12 ;  /* 0x0000b4000beb7a23 */ /* 0x000fe4000001080c */
[----:B------:R-:W-:-:S02]  /*e2a0*/  FFMA.FTZ R233, R14, c[0x0][0x2d0], -R9 ;  /* 0x0000b4000ee97a23 */ /* 0x000fc40000010809 */
[--C-:B------:R-:W-:Y:S01]  /*e2b0*/  FFMA.FTZ R234, R16, c[0x0][0x2d0], -R9.reuse ;  /* 0x0000b40010ea7a23 */ /* 0x100fe20000010809 */
[----:B------:R-:W4:Y:S01]  /*e2c0*/  LDSM.16.MT88.4 R12, [R215+0x8880] ;  /* 0x00888000d70c783b */ /* 0x000f220000004200 */
[----:B------:R-:W5:Y:S01]  /*e2d0*/  MUFU.EX2 R199, R199 ;  /* 0x000000c700c77308 */ /* 0x000f620000000800 */
[--C-:B------:R-:W-:Y:S01]  /*e2e0*/  FFMA.FTZ R236, R10, c[0x0][0x2d0], -R9.reuse ;  /* 0x0000b4000aec7a23 */ /* 0x100fe20000010809 */
[----:B-1----:R-:W-:Y:S01]  /*e2f0*/  F2FP.BF16.PACK_AB R132, R225, R228 ;  /* 0x000000e4e184723e */ /* 0x002fe200000010ff */
[----:B------:R-:W-:Y:S01]  /*e300*/  FFMA.FTZ R237, R8, c[0x0][0x2d0], -R9 ;  /* 0x0000b40008ed7a23 */ /* 0x000fe20000010809 */
[----:B------:R-:W-:Y:S01]  /*e310*/  LDSM.16.MT88.4 R16, [R210+0xb880] ;  /* 0x00b88000d210783b */ /* 0x000fe20000004200 */
[----:B------:R-:W-:-:S03]  /*e320*/  FADD.FTZ R225, R228, R225 ;  /* 0x000000e1e4e17221 */ /* 0x000fc60000010000 */
[----:B------:R-:W-:Y:S01]  /*e330*/  MUFU.EX2 R2, R2 ;  /* 0x0000000200027308 */ /* 0x000fe20000000800 */
[----:B------:R-:W1:Y:S07]  /*e340*/  LDSM.16.MT88.4 R8, [R210+0x8880] ;  /* 0x00888000d208783b */ /* 0x000e6e0000004200 */
[----:B------:R-:W2:Y:S01]  /*e350*/  MUFU.EX2 R229, R229 ;  /* 0x000000e500e57308 */ /* 0x000ea20000000800 */
[----:B-----5:R-:W-:Y:S01]  /*e360*/  F2FP.BF16.PACK_AB R134, R199, R226 ;  /* 0x000000e2c786723e */ /* 0x020fe200000010ff */
[----:B------:R-:W-:-:S04]  /*e370*/  FADD.FTZ R226, R226, R225 ;  /* 0x000000e1e2e27221 */ /* 0x000fc80000010000 */
[----:B------:R-:W-:Y:S02]  /*e380*/  FADD.FTZ R199, R199, R226 ;  /* 0x000000e2c7c77221 */ /* 0x000fe40000010000 */
[----:B------:R-:W-:Y:S08]  /*e390*/  MUFU.EX2 R227, R227 ;  /* 0x000000e300e37308 */ /* 0x000ff00000000800 */
[----:B------:R-:W5:Y:S01]  /*e3a0*/  MUFU.EX2 R0, R0 ;  /* 0x0000000000007308 */ /* 0x000f620000000800 */
[----:B--2---:R-:W-:Y:S01]  /*e3b0*/  F2FP.BF16.PACK_AB R133, R229, R2 ;  /* 0x00000002e585723e */ /* 0x004fe200000010ff */
[----:B------:R-:W-:-:S06]  /*e3c0*/  FADD.FTZ R2, R2, R229 ;  /* 0x000000e502027221 */ /* 0x000fcc0000010000 */
[----:B------:R-:W-:Y:S01]  /*e3d0*/  MUFU.EX2 R230, R230 ;  /* 0x000000e600e67308 */ /* 0x000fe20000000800 */
[----:B-----5:R-:W-:-:S07]  /*e3e0*/  F2FP.BF16.PACK_AB R135, R0, R227 ;  /* 0x000000e30087723e */ /* 0x020fce00000010ff */
[----:B------:R-:W2:Y:S01]  /*e3f0*/  MUFU.EX2 R231, R231 ;  /* 0x000000e700e77308 */ /* 0x000ea20000000800 */
[----:B------:R-:W-:-:S04]  /*e400*/  FADD.FTZ R227, R227, R2 ;  /* 0x00000002e3e37221 */ /* 0x000fc80000010000 */
[----:B------:R-:W-:Y:S01]  /*e410*/  FADD.FTZ R0, R0, R227 ;  /* 0x000000e300007221 */ /* 0x000fe20000010000 */
[C---:B------:R-:W-:Y:S02]  /*e420*/  HMMA.16816.F32.BF16 R144, R132.reuse, R20, RZ ;  /* 0x000000148490723c */ /* 0x040fe400000418ff */
[----:B------:R-:W-:Y:S06]  /*e430*/  MUFU.EX2 R232, R232 ;  /* 0x000000e800e87308 */ /* 0x000fec0000000800 */
[C---:B------:R-:W-:Y:S02]  /*e440*/  HMMA.16816.F32.BF16 R24, R132.reuse, R28, RZ ;  /* 0x0000001c8418723c */ /* 0x040fe400000418ff */
[----:B------:R-:W-:Y:S06]  /*e450*/  MUFU.EX2 R235, R235 ;  /* 0x000000eb00eb7308 */ /* 0x000fec0000000800 */
[C---:B------:R-:W-:Y:S02]  /*e460*/  HMMA.16816.F32.BF16 R20, R132.reuse, R22, RZ ;  /* 0x000000168414723c */ /* 0x040fe400000418ff */
[----:B------:R-:W-:Y:S06]  /*e470*/  MUFU.EX2 R233, R233 ;  /* 0x000000e900e97308 */ /* 0x000fec0000000800 */
[C---:B------:R-:W-:Y:S02]  /*e480*/  HMMA.16816.F32.BF16 R28, R132.reuse, R30, RZ ;  /* 0x0000001e841c723c */ /* 0x040fe400000418ff */
[----:B------:R-:W5:Y:S06]  /*e490*/  MUFU.EX2 R234, R234 ;  /* 0x000000ea00ea7308 */ /* 0x000f6c0000000800 */
[C---:B------:R-:W-:Y:S02]  /*e4a0*/  HMMA.16816.F32.BF16 R32, R132.reuse, R36, RZ ;  /* 0x000000248420723c */ /* 0x040fe400000418ff */
[----:B------:R-:W-:Y:S06]  /*e4b0*/  MUFU.EX2 R236, R236 ;  /* 0x000000ec00ec7308 */ /* 0x000fec0000000800 */
[C---:B------:R-:W-:Y:S02]  /*e4c0*/  HMMA.16816.F32.BF16 R40, R132.reuse, R44, RZ ;  /* 0x0000002c8428723c */ /* 0x040fe400000418ff */
[----:B------:R-:W1:Y:S06]  /*e4d0*/  MUFU.EX2 R237, R237 ;  /* 0x000000ed00ed7308 */ /* 0x000e6c0000000800 */
[C---:B------:R-:W-:Y:S08]  /*e4e0*/  HMMA.16816.F32.BF16 R48, R132.reuse, R52, RZ ;  /* 0x000000348430723c */ /* 0x040ff000000418ff */
        /* <DEDUP_REMOVED lines=23> */
[C---:B---3--:R-:W-:Y:S07]  /*e660*/  HMMA.16816.F32.BF16 R136, R132.reuse, R4, RZ ;  /* 0x000000048488723c */ /* 0x048fee00000418ff */
[----:B--2---:R-:W-:Y:S01]  /*e670*/  F2FP.BF16.PACK_AB R4, R231, R230 ;  /* 0x000000e6e704723e */ /* 0x004fe200000010ff */
[----:B------:R-:W-:Y:S01]  /*e680*/  HMMA.16816.F32.BF16 R132, R132, R6, RZ ;  /* 0x000000068484723c */ /* 0x000fe200000418ff */
[----:B-----5:R-:W-:Y:S01]  /*e690*/  F2FP.BF16.PACK_AB R5, R234, R233 ;  /* 0x000000e9ea05723e */ /* 0x020fe200000010ff */
[----:B------:R-:W-:-:S02]  /*e6a0*/  FADD.FTZ R230, R230, R199 ;  /* 0x000000c7e6e67221 */ /* 0x000fc40000010000 */
[----:B------:R-:W-:Y:S02]  /*e6b0*/  FADD.FTZ R233, R233, R0 ;  /* 0x00000000e9e97221 */ /* 0x000fe40000010000 */
[----:B------:R-:W-:Y:S01]  /*e6c0*/  FADD.FTZ R231, R231, R230 ;  /* 0x000000e6e7e77221 */ /* 0x000fe20000010000 */
[----:B------:R-:W-:Y:S01]  /*e6d0*/  F2FP.BF16.PACK_AB R6, R235, R232 ;  /* 0x000000e8eb06723e */ /* 0x000fe200000010ff */
[----:B------:R-:W-:Y:S01]  /*e6e0*/  FADD.FTZ R233, R234, R233 ;  /* 0x000000e9eae97221 */ /* 0x000fe20000010000 */
[----:B-1----:R-:W-:Y:S01]  /*e6f0*/  F2FP.BF16.PACK_AB R7, R237, R236 ;  /* 0x000000eced07723e */ /* 0x002fe200000010ff */
[----:B------:R-:W-:Y:S02]  /*e700*/  FADD.FTZ R232, R232, R231 ;  /* 0x000000e7e8e87221 */ /* 0x000fe40000010000 */
[----:B------:R-:W-:Y:S02]  /*e710*/  FADD.FTZ R236, R236, R233 ;  /* 0x000000e9ecec7221 */ /* 0x000fe40000010000 */
[----:B------:R-:W-:-:S02]  /*e720*/  FADD.FTZ R235, R235, R232 ;  /* 0x000000e8ebeb7221 */ /* 0x000fc40000010000 */
[----:B----4-:R-:W-:Y:S01]  /*e730*/  HMMA.16816.F32.BF16 R144, R4, R12, R144 ;  /* 0x0000000c0490723c */ /* 0x010fe20000041890 */
[----:B------:R-:W-:-:S07]  /*e740*/  FADD.FTZ R233, R237, R236 ;  /* 0x000000ecede97221 */ /* 0x000fce0000010000 */
[C---:B------:R-:W-:Y:S01]  /*e750*/  HMMA.16816.F32.BF16 R20, R4.reuse, R14, R20 ;  /* 0x0000000e0414723c */ /* 0x040fe20000041814 */
[----:B------:R-:W1:Y:S07]  /*e760*/  LDSM.16.MT88.4 R12, [R209+0xb880] ;  /* 0x00b88000d10c783b */ /* 0x000e6e0000004200 */
[C---:B------:R-:W-:Y:S08]  /*e770*/  HMMA.16816.F32.BF16 R24, R4.reuse, R8, R24 ;  /* 0x000000080418723c */ /* 0x040ff00000041818 */
[C---:B------:R-:W-:Y:S01]  /*e780*/  HMMA.16816.F32.BF16 R28, R4.reuse, R10, R28 ;  /* 0x0000000a041c723c */ /* 0x040fe2000004181c */
[----:B------:R-:W2:Y:S07]  /*e790*/  LDSM.16.MT88.4 R8, [R208+0xb880] ;  /* 0x00b88000d008783b */ /* 0x000eae0000004200 */
[C---:B------:R-:W-:Y:S08]  /*e7a0*/  HMMA.16816.F32.BF16 R32, R4.reuse, R192, R32 ;  /* 0x000000c00420723c */ /* 0x040ff00000041820 */
        /* <DEDUP_REMOVED lines=23> */
[C---:B-1----:R-:W-:Y:S08]  /*e920*/  HMMA.16816.F32.BF16 R124, R4.reuse, R12, R124 ;  /* 0x0000000c047c723c */ /* 0x042ff0000004187c */
[C---:B------:R-:W-:Y:S08]  /*e930*/  HMMA.16816.F32.BF16 R128, R4.reuse, R14, R128 ;  /* 0x0000000e0480723c */ /* 0x040ff00000041880 */
[C---:B--2---:R-:W-:Y:S08]  /*e940*/  HMMA.16816.F32.BF16 R136, R4.reuse, R8, R136 ;  /* 0x000000080488723c */ /* 0x044ff00000041888 */
[----:B------:R-:W-:Y:S01]  /*e950*/  HMMA.16816.F32.BF16 R132, R4, R10, R132 ;  /* 0x0000000a0484723c */ /* 0x000fe20000041884 */
[----:B------:R-:W-:Y:S07]  /*e960*/  @P0 BRA `(.L_x_141) ;  /* 0x0000210000000947 */ /* 0x000fee0003800000 */
[C---:B------:R-:W-:Y:S01]  /*e970*/  SHF.L.U64.HI R230, R149.reuse, 0x1, R196 ;  /* 0x0000000195e67819 */ /* 0x040fe200000102c4 */
[C---:B------:R-:W-:Y:S01]  /*e980*/  IMAD.SHL.U32 R227, R150.reuse, 0x2, RZ ;  /* 0x0000000296e37824 */ /* 0x040fe200078e00ff */
[----:B------:R-:W-:Y:S01]  /*e990*/  SHF.L.U32 R231, R149, 0x1, RZ ;  /* 0x0000000195e77819 */ /* 0x000fe200000006ff */
[C---:B------:R-:W-:Y:S01]  /*e9a0*/  IMAD.SHL.U32 R229, R151.reuse, 0x2, RZ ;  /* 0x0000000297e57824 */ /* 0x040fe200078e00ff */
[----:B------:R-:W-:Y:S01]  /*e9b0*/  SHF.L.U64.HI R226, R150, 0x1, R197 ;  /* 0x0000000196e27819 */ /* 0x000fe200000102c5 */
[----:B------:R-:W-:Y:S01]  /*e9c0*/  IMAD.MOV.U32 R0, RZ, RZ, R3 ;  /* 0x000000ffff007224 */ /* 0x000fe200078e0003 */
[----:B------:R-:W-:Y:S01]  /*e9d0*/  SHF.L.U64.HI R228, R151, 0x1, R198 ;  /* 0x0000000197e47819 */ /* 0x000fe200000102c6 */
[----:B------:R-:W-:Y:S01]  /*e9e0*/  ULDC UR8, c[0x0][0x210] ;  /* 0x0000840000087ab9 */ /* 0x000fe20000000800 */
[----:B------:R-:W-:Y:S01]  /*e9f0*/  MOV R149, R148 ;  /* 0x0000009400957202 */ /* 0x000fe20000000f00 */
[----:B------:R-:W-:Y:S01]  /*ea00*/  ULDC UR4, c[0x0][0x1e8] ;  /* 0x00007a0000047ab9 */ /* 0x000fe20000000800 */
[----:B------:R-:W-:Y:S01]  /*ea10*/  SHF.R.S32.HI R225, RZ, 0x1f, R224 ;  /* 0x0000001fffe17819 */ /* 0x000fe200000114e0 */
[----:B------:R-:W-:-:S02]  /*ea20*/  ULEA.HI.SX32 UR10, UR10, 0xfffffffe, 0x1b ;  /* 0xfffffffe0a0a7891 */ /* 0x000fc4000f8fda3f */
[----:B------:R-:W-:Y:S02]  /*ea30*/  UIMAD UR8, UR13, UR8, URZ ;  /* 0x000000080d0872a4 */ /* 0x000fe4000f8e023f */
[----:B------:R-:W-:Y:S02]  /*ea40*/  UIMAD UR4, UR13, UR4, URZ ;  /* 0x000000040d0472a4 */ /* 0x000fe4000f8e023f */
[----:B------:R-:W-:Y:S01]  /*ea50*/  ULDC.64 UR18, c[0x0][0x118] ;  /* 0x0000460000127ab9 */ /* 0x000fe20000000a00 */
[----:B------:R-:W-:Y:S05]  /*ea60*/  BRA `(.L_x_142) ;  /* 0x000002c000007947 */ /* 0x000fea0003800000 */
.L_x_144:
[----:B------:R-:W-:Y:S01]  /*ea70*/  IMAD.MOV.U32 R221, RZ, RZ, RZ ;  /* 0x000000ffffdd7224 */ /* 0x000fe200078e00ff */
[----:B------:R-:W-:Y:S01]  /*ea80*/  ISETP.NE.AND P6, PT, R219, 0x1, PT ;  /* 0x00000001db00780c */ /* 0x000fe20003fc5270 */
[----:B------:R-:W-:Y:S06]  /*ea90*/  ULEA UR9, UR10, UR15, 0x5 ;  /* 0x0000000f0a097291 */ /* 0x000fec000f8e283f */
[----:B------:R-:W-:Y:S05]  /*eaa0*/  IMAD.U32 R3, RZ, RZ, UR9 ;  /* 0x00000009ff037e24 */ /* 0x000fea000f8e00ff */
[----:B------:R-:W-:Y:S05]  /*eab0*/  IADD3 R222, R3, -0x20, R220 ;  /* 0xffffffe003de7810 */ /* 0x000fea0007ffe0dc */
[----:B------:R-:W-:Y:S04]  /*eac0*/  @P6 IMAD.HI.U32 R3, R222, c[0x0][0x2bc], RZ ;  /* 0x0000af00de036a27 */ /* 0x000fe800078e00ff */
[----:B------:R-:W-:Y:S01]  /*ead0*/  IMAD.MOV.U32 R2, RZ, RZ, R222 ;  /* 0x000000ffff027224 */ /* 0x000fe200078e00de */
[----:B------:R-:W-:Y:S04]  /*eae0*/  @P6 SHF.R.U32.HI R2, RZ, c[0x0][0x2c0], R3 ;  /* 0x0000b000ff026a19 */ /* 0x000fe80000011603 */
[C---:B------:R-:W-:Y:S04]  /*eaf0*/  @!P1 IADD3 R148, P0, R2.reuse, UR16, RZ ;  /* 0x0000001002949c10 */ /* 0x040fe8000ff1e0ff */
[----:B------:R-:W-:Y:S02]  /*eb00*/  @!P1 LEA.HI.X.SX32 R3, R2, UR7, 0x1, P0 ;  /* 0x0000000702039c11 */ /* 0x000fe400080f0eff */
[C---:B------:R-:W-:Y:S04]  /*eb10*/  @!P1 LEA R150, P0, R148.reuse, c[0x0][0x2a0], 0x2 ;  /* 0x0000a80094969a11 */ /* 0x040fe800078010ff */
[----:B------:R-:W-:Y:S01]  /*eb20*/  @!P1 LEA.HI.X R151, R148, c[0x0][0x2a4], R3, 0x2, P0 ;  /* 0x0000a90094979a11 */ /* 0x000fe200000f1403 */
[----:B------:R-:W-:Y:S04]  /*eb30*/  IMAD.MOV R3, RZ, RZ, -R2 ;  /* 0x000000ffff037224 */ /* 0x000fe800078e0a02 */
[----:B------:R1:W2:Y:S01]  /*eb40*/  @!P1 LDG.E R221, [R150.64] ;  /* 0x0000001296dd9981 */ /* 0x0002a2000c1e1900 */
[----:B------:R-:W-:Y:S05]  /*eb50*/  IMAD R222, R3, c[0x0][0x2b8], R222 ;  /* 0x0000ae0003de7a24 */ /* 0x000fea00078e02de */
[----:B------:R-:W-:Y:S05]  /*eb60*/  SHF.R.S32.HI R3, RZ, 0x1f, R222 ;  /* 0x0000001fff037819 */ /* 0x000fea00000114de */
[----:B------:R-:W-:Y:S04]  /*eb70*/  IMAD R3, R3, c[0x0][0x1e0], RZ ;  /* 0x0000780003037a24 */ /* 0x000fe800078e02ff */
[C---:B------:R-:W-:Y:S02]  /*eb80*/  IMAD R3, R222.reuse, c[0x0][0x1e4], R3 ;  /* 0x00007900de037a24 */ /* 0x040fe400078e0203 */
[----:B-1----:R-:W-:Y:S04]  /*eb90*/  IMAD.WIDE.U32 R150, R222, c[0x0][0x1e0], RZ ;  /* 0x00007800de967a25 */ /* 0x002fe800078e00ff */
[----:B------:R-:W-:Y:S01]  /*eba0*/  IMAD.IADD R151, R151, 0x1, R3 ;  /* 0x0000000197977824 */ /* 0x000fe200078e0203 */
[----:B--2---:R-:W-:Y:S03]  /*ebb0*/  SHF.R.S32.HI R2, RZ, 0x1f, R221 ;  /* 0x0000001fff027819 */ /* 0x004fe600000114dd */
[C---:B------:R-:W-:Y:S04]  /*ebc0*/  IMAD.WIDE.U32 R150, R221.reuse, c[0x0][0x1f0], R150 ;  /* 0x00007c00dd967a25 */ /* 0x040fe800078e0096 */
[----:B------:R-:W-:Y:S01]  /*ebd0*/  IMAD R2, R2, c[0x0][0x1f0], RZ ;  /* 0x00007c0002027a24 */ /* 0x000fe200078e02ff */
[----:B------:R-:W-:Y:S03]  /*ebe0*/  IADD3 R3, P0, R150, UR4, RZ ;  /* 0x0000000496037c10 */ /* 0x000fe6000ff1e0ff */
[----:B------:R-:W-:Y:S05]  /*ebf0*/  IMAD R2, R221, c[0x0][0x1f4], R2 ;  /* 0x00007d00dd027a24 */ /* 0x000fea00078e0202 */
[----:B------:R-:W-:Y:S02]  /*ec00*/  IADD3.X R2, R151, UR6, R2, P0, !PT ;  /* 0x0000000697027c10 */ /* 0x000fe400087fe402 */
[C---:B------:R-:W-:Y:S04]  /*ec10*/  LEA R156, P0, R3.reuse, c[0x0][0x1c8], 0x1 ;  /* 0x00007200039c7a11 */ /* 0x040fe800078008ff */
[----:B------:R-:W-:Y:S02]  /*ec20*/  LEA.HI.X R148, R3, c[0x0][0x1cc], R2, 0x1, P0 ;  /* 0x0000730003947a11 */ /* 0x000fe400000f0c02 */
[----:B------:R-:W1:Y:S04]  /*ec30*/  SHFL.IDX PT, R2, R156, RZ, 0x181f ;  /* 0x00181fff9c027589 */ /* 0x000e6800000e0000 */
[----:B------:R-:W2:Y:S01]  /*ec40*/  SHFL.IDX PT, R3, R148, RZ, 0x181f ;  /* 0x00181fff94037589 */ /* 0x000ea200000e0000 */
[C---:B-1----:R-:W-:Y:S05]  /*ec50*/  IADD3 R154, P0, R2.reuse, R227, RZ ;  /* 0x000000e3029a7210 */ /* 0x042fea0007f1e0ff */
[C---:B--2---:R-:W-:Y:S01]  /*ec60*/  IMAD.X R155, R3.reuse, 0x1, R226, P0 ;  /* 0x00000001039b7824 */ /* 0x044fe200000e06e2 */
[C---:B------:R-:W-:Y:S04]  /*ec70*/  IADD3 R152, P0, R2.reuse, R229, RZ ;  /* 0x000000e502987210 */ /* 0x040fe80007f1e0ff */
[----:B------:R-:W-:Y:S01]  /*ec80*/  @!PT LDS RZ, [RZ] ;  /* 0x00000000fffff984 */ /* 0x000fe20000000800 */
[----:B------:R1:W-:Y:S01]  /*ec90*/  LDGSTS.E.BYPASS.LTC128B.128 [R223+0xc080], [R154.64], !P4 ;  /* 0x0c0800009adf7fae */ /* 0x0003e2000e101d52 */
[C---:B------:R-:W-:Y:S01]  /*eca0*/  IMAD.X R153, R3.reuse, 0x1, R228, P0 ;  /* 0x0000000103997824 */ /* 0x040fe200000e06e4 */
[----:B------:R-:W-:Y:S04]  /*ecb0*/  IADD3 R150, P0, R2, R231, RZ ;  /* 0x000000e702967210 */ /* 0x000fe80007f1e0ff */
[----:B------:R1:W-:Y:S01]  /*ecc0*/  LDGSTS.E.BYPASS.LTC128B.128 [R223+0xd080], [R152.64], !P5 ;  /* 0x0d08000098df7fae */ /* 0x0003e2000e901d52 */
[----:B------:R-:W-:Y:S01]  /*ecd0*/  IMAD.X R151, R3, 0x1, R230, P0 ;  /* 0x0000000103977824 */ /* 0x000fe200000e06e6 */
[C---:B------:R-:W-:Y:S04]  /*ece0*/  LEA R2, P0, R224.reuse, R2, 0x1 ;  /* 0x00000002e0027211 */ /* 0x040fe800078008ff */
[----:B------:R1:W-:Y:S01]  /*ecf0*/  LDGSTS.E.BYPASS.LTC128B.128 [R223+0xe080], [R150.64], !P3 ;  /* 0x0e08000096df7fae */ /* 0x0003e2000d901d52 */
[----:B------:R-:W-:Y:S05]  /*ed00*/  LEA.HI.X R3, R224, R3, R225, 0x1, P0 ;  /* 0x00000003e0037211 */ /* 0x000fea00000f0ce1 */
[----:B------:R1:W-:Y:S01]  /*ed10*/  LDGSTS.E.BYPASS.LTC128B.128 [R223+0xf080], [R2.64], !P2 ;  /* 0x0f08000002df7fae */ /* 0x0003e2000d101d52 */
[----:B------:R-:W-:-:S05]  /*ed20*/  BRA `(.L_x_143) ;  /* 0x0000096000007947 */ /* 0x000fca0003800000 */
.L_x_142:
[----:B------:R-:W-:Y:S04]  /*ed30*/  DEPBAR.LE SB0, 0x0 ;  /* 0x000080000000791a */ /* 0x000fe80000000000 */
[----:B------:R-:W-:Y:S01]  /*ed40*/  BAR.SYNC.DEFER_BLOCKING 0x0 ;  /* 0x0000000000007b1d */ /* 0x000fe20000010000 */
[----:B------:R-:W-:Y:S01]  /*ed50*/  SHF.R.S32.HI R3, RZ, 0x1f, R222 ;  /* 0x0000001fff037819 */ /* 0x000fe200000114de */
[----:B------:R-:W-:Y:S01]  /*ed60*/  IMAD.WIDE.U32 R176, R222, c[0x0][0x208], RZ ;  /* 0x00008200deb07a25 */ /* 0x000fe200078e00ff */
[----:B------:R-:W-:Y:S01]  /*ed70*/  SHF.R.S32.HI R150, RZ, 0x1f, R221 ;  /* 0x0000001fff967819 */ /* 0x000fe200000114dd */
[----:B------:R-:W-:Y:S02]  /*ed80*/  UISETP.GE.AND UP0, UPT, UR10, 0x1, UPT ;  /* 0x000000010a00788c */ /* 0x000fe4000bf06270 */
[----:B------:R-:W-:Y:S02]  /*ed90*/  IMAD R3, R3, c[0x0][0x208], RZ ;  /* 0x0000820003037a24 */ /* 0x000fe400078e02ff */
[----:B------:R-:W-:Y:S02]  /*eda0*/  IMAD R150, R150, c[0x0][0x218], RZ ;  /* 0x0000860096967a24 */ /* 0x000fe400078e02ff */
[----:B------:R-:W-:Y:S02]  /*edb0*/  IMAD R3, R222, c[0x0][0x20c], R3 ;  /* 0x00008300de037a24 */ /* 0x000fe400078e0203 */
[----:B------:R-:W-:Y:S02]  /*edc0*/  IMAD R150, R221, c[0x0][0x21c], R150 ;  /* 0x00008700dd967a24 */ /* 0x000fe400078e0296 */
[----:B------:R-:W-:Y:S04]  /*edd0*/  IMAD.IADD R177, R177, 0x1, R3 ;  /* 0x00000001b1b17824 */ /* 0x000fe800078e0203 */
[----:B------:R-:W-:Y:S05]  /*ede0*/  IMAD.WIDE.U32 R176, R221, c[0x0][0x218], R176 ;  /* 0x00008600ddb07a25 */ /* 0x000fea00078e00b0 */
[----:B------:R-:W-:Y:S01]  /*edf0*/  IADD3 R148, P0, R176, UR8, RZ ;  /* 0x00000008b0947c10 */ /* 0x000fe2000ff1e0ff */
[----:B------:R-:W-:Y:S03]  /*ee00*/  LDSM.16.M88.4 R152, [R218+0x10080] ;  /* 0x01008000da98783b */ /* 0x000fe60000000200 */
[----:B------:R-:W-:Y:S01]  /*ee10*/  IADD3.X R177, R177, UR5, R150, P0, !PT ;  /* 0x00000005b1b17c10 */ /* 0x000fe200087fe496 */
[----:B------:R-:W1:Y:S01]  /*ee20*/  LDSM.16.M88.4 R156, [R217+0xc080] ;  /* 0x00c08000d99c783b */ /* 0x000e620000000200 */
[C---:B------:R-:W-:Y:S03]  /*ee30*/  LEA R2, P0, R148.reuse, c[0x0][0x1f8], 0x1 ;  /* 0x00007e0094027a11 */ /* 0x040fe600078008ff */
[----:B------:R-:W-:Y:S01]  /*ee40*/  LDSM.16.M88.4 R160, [R217+0xc880] ;  /* 0x00c88000d9a0783b */ /* 0x000fe20000000200 */
[----:B------:R-:W-:Y:S03]  /*ee50*/  LEA.HI.X R3, R148, c[0x0][0x1fc], R177, 0x1, P0 ;  /* 0x00007f0094037a11 */ /* 0x000fe600000f0cb1 */
[----:B------:R-:W2:Y:S04]  /*ee60*/  SHFL.IDX PT, R2, R2, RZ, 0x181f ;  /* 0x00181fff02027589 */ /* 0x000ea800000e0000 */
[----:B------:R-:W3:Y:S04]  /*ee70*/  SHFL.IDX PT, R3, R3, RZ, 0x181f ;  /* 0x00181fff03037589 */ /* 0x000ee800000e0000 */
[----:B------:R-:W-:Y:S04]  /*ee80*/  LDSM.16.M88.4 R164, [R216] ;  /* 0x00000000d8a4783b */ /* 0x000fe80000000200 */
[----:B------:R-:W-:Y:S01]  /*ee90*/  LDSM.16.M88.4 R168, [R207] ;  /* 0x00000000cfa8783b */ /* 0x000fe20000000200 */
[C---:B-1----:R-:W-:Y:S03]  /*eea0*/  HMMA.16816.F32.BF16 R4, R152.reuse, R156, RZ ;  /* 0x0000009c9804723c */ /* 0x042fe600000418ff */
[C---:B--2---:R-:W-:Y:S05]  /*eeb0*/  IADD3 R176, P0, R2.reuse, R227, RZ ;  /* 0x000000e302b07210 */ /* 0x044fea0007f1e0ff */
[C---:B------:R-:W-:Y:S01]  /*eec0*/  HMMA.16816.F32.BF16 R8, R152.reuse, R158, RZ ;  /* 0x0000009e9808723c */ /* 0x040fe200000418ff */
[----:B------:R-:W1:Y:S03]  /*eed0*/  LDSM.16.M88.4 R156, [R214+0x10080] ;  /* 0x01008000d69c783b */ /* 0x000e660000000200 */
[C---:B---3--:R-:W-:Y:S01]  /*eee0*/  IMAD.X R177, R3.reuse, 0x1, R226, P0 ;  /* 0x0000000103b17824 */ /* 0x048fe200000e06e2 */
[C---:B------:R-:W-:Y:S03]  /*eef0*/  IADD3 R150, P0, R2.reuse, R229, RZ ;  /* 0x000000e502967210 */ /* 0x040fe60007f1e0ff */
[C---:B------:R-:W-:Y:S01]  /*ef00*/  HMMA.16816.F32.BF16 R12, R152.reuse, R160, RZ ;  /* 0x000000a0980c723c */ /* 0x040fe200000418ff */
[----:B------:R-:W-:Y:S01]  /*ef10*/  @!PT LDS RZ, [RZ] ;  /* 0x00000000fffff984 */ /* 0x000fe20000000800 */
[----:B------:R-:W-:Y:S01]  /*ef20*/  @!PT LDS RZ, [RZ] ;  /* 0x00000000fffff984 */ /* 0x000fe20000000800 */
[----:B------:R-:W-:Y:S01]  /*ef30*/  @!PT LDS RZ, [RZ] ;  /* 0x00000000fffff984 */ /* 0x000fe20000000800 */
[----:B------:R2:W-:Y:S03]  /*ef40*/  LDGSTS.E.BYPASS.LTC128B.128 [R223+0x8080], [R176.64], !P4 ;  /* 0x08080000b0df7fae */ /* 0x0005e6000e101d52 */
[C---:B------:R-:W-:Y:S01]  /*ef50*/  IMAD.X R151, R3.reuse, 0x1, R228, P0 ;  /* 0x0000000103977824 */ /* 0x040fe200000e06e4 */
[----:B------:R-:W-:Y:S03]  /*ef60*/  IADD3 R178, P0, R2, R231, RZ ;  /* 0x000000e702b27210 */ /* 0x000fe60007f1e0ff */
[----:B------:R-:W-:Y:S01]  /*ef70*/  HMMA.16816.F32.BF16 R16, R152, R162, RZ ;  /* 0x000000a29810723c */ /* 0x000fe200000418ff */
[----:B------:R2:W-:Y:S03]  /*ef80*/  LDGSTS.E.BYPASS.LTC128B.128 [R223+0x9080], [R150.64], !P5 ;  /* 0x0908000096df7fae */ /* 0x0005e6000e901d52 */
[----:B------:R-:W-:Y:S01]  /*ef90*/  IMAD.X R179, R3, 0x1, R230, P0 ;  /* 0x0000000103b37824 */ /* 0x000fe200000e06e6 */
[C---:B------:R-:W-:Y:S04]  /*efa0*/  LEA R2, P0, R224.reuse, R2, 0x1 ;  /* 0x00000002e0027211 */ /* 0x040fe800078008ff */
[----:B------:R-:W-:Y:S01]  /*efb0*/  LEA.HI.X R3, R224, R3, R225, 0x1, P0 ;  /* 0x00000003e0037211 */ /* 0x000fe200000f0ce1 */
[----:B------:R2:W-:Y:S01]  /*efc0*/  LDGSTS.E.BYPASS.LTC128B.128 [R223+0xa080], [R178.64], !P3 ;  /* 0x0a080000b2df7fae */ /* 0x0005e2000d901d52 */
[----:B------:R-:W-:Y:S03]  /*efd0*/  PLOP3.LUT P0, PT, PT, PT, UP0, 0x80, 0x0 ;  /* 0x000000000000781c */ /* 0x000fe60003f0f008 */
[----:B------:R2:W-:Y:S04]  /*efe0*/  LDGSTS.E.BYPASS.LTC128B.128 [R223+0xb080], [R2.64], !P2 ;  /* 0x0b08000002df7fae */ /* 0x0005e8000d101d52 */
[----:B------:R-:W-:Y:S04]  /*eff0*/  LDSM.16.M88.4 R152, [R213+0x10080] ;  /* 0x01008000d598783b */ /* 0x000fe80000000200 */
[----:B------:R-:W3:Y:S01]  /*f000*/  LDSM.16.M88.4 R160, [R212+0xc080] ;  /* 0x00c08000d4a0783b */ /* 0x000ee20000000200 */
[C---:B-1----:R-:W-:Y:S03]  /*f010*/  HMMA.16816.F32.BF16 R4, R156.reuse, R164, R4 ;  /* 0x000000a49c04723c */ /* 0x042fe60000041804 */
[----:B------:R-:W0:Y:S04]  /*f020*/  LDGDEPBAR ;  /* 0x00000000000079af */ /* 0x000e280000000000 */
[----:B------:R-:W1:Y:S01]  /*f030*/  LDSM.16.M88.4 R172, [R212+0xc880] ;  /* 0x00c88000d4ac783b */ /* 0x000e620000000200 */
[C---:B------:R-:W-:Y:S03]  /*f040*/  HMMA.16816.F32.BF16 R8, R156.reuse, R166, R8 ;  /* 0x000000a69c08723c */ /* 0x040fe60000041808 */
[----:B------:R-:W-:Y:S05]  /*f050*/  LDSM.16.M88.4 R164, [R206] ;  /* 0x00000000cea4783b */ /* 0x000fea0000000200 */
[C---:B------:R-:W-:Y:S08]  /*f060*/  HMMA.16816.F32.BF16 R12, R156.reuse, R168, R12 ;  /* 0x000000a89c0c723c */ /* 0x040ff0000004180c */
[----:B------:R-:W-:Y:S01]  /*f070*/  HMMA.16816.F32.BF16 R16, R156, R170, R16 ;  /* 0x000000aa9c10723c */ /* 0x000fe20000041810 */
[----:B------:R-:W4:Y:S04]  /*f080*/  LDSM.16.M88.4 R156, [R211+0x10080] ;  /* 0x01008000d39c783b */ /* 0x000f280000000200 */
[----:B------:R-:W5:Y:S03]  /*f090*/  LDSM.16.M88.4 R168, [R206+0x800] ;  /* 0x00080000cea8783b */ /* 0x000f660000000200 */
[C---:B---3--:R-:W-:Y:S08]  /*f0a0*/  HMMA.16816.F32.BF16 R4, R152.reuse, R160, R4 ;  /* 0x000000a09804723c */ /* 0x048ff00000041804 */
[C---:B------:R-:W-:Y:S01]  /*f0b0*/  HMMA.16816.F32.BF16 R8, R152.reuse, R162, R8 ;  /* 0x000000a29808723c */ /* 0x040fe20000041808 */
[----:B------:R-:W-:Y:S07]  /*f0c0*/  LDSM.16.M88.4 R160, [R217+0xd080] ;  /* 0x00d08000d9a0783b */ /* 0x000fee0000000200 */
[C---:B-1----:R-:W-:Y:S08]  /*f0d0*/  HMMA.16816.F32.BF16 R12, R152.reuse, R172, R12 ;  /* 0x000000ac980c723c */ /* 0x042ff0000004180c */
[----:B------:R-:W-:Y:S01]  /*f0e0*/  HMMA.16816.F32.BF16 R16, R152, R174, R16 ;  /* 0x000000ae9810723c */ /* 0x000fe20000041810 */
[----:B------:R-:W1:Y:S04]  /*f0f0*/  LDSM.16.M88.4 R152, [R218+0x14080] ;  /* 0x01408000da98783b */ /* 0x000e680000000200 */
[----:B------:R-:W3:Y:S03]  /*f100*/  LDSM.16.M88.4 R172, [R217+0xd880] ;  /* 0x00d88000d9ac783b */ /* 0x000ee60000000200 */
[C---:B----4-:R-:W-:Y:S08]  /*f110*/  HMMA.16816.F32.BF16 R4, R156.reuse, R164, R4 ;  /* 0x000000a49c04723c */ /* 0x050ff00000041804 */
[C---:B------:R-:W-:Y:S01]  /*f120*/  HMMA.16816.F32.BF16 R8, R156.reuse, R166, R8 ;  /* 0x000000a69c08723c */ /* 0x040fe20000041808 */
[----:B------:R-:W-:Y:S07]  /*f130*/  LDSM.16.M88.4 R164, [R205] ;  /* 0x00000000cda4783b */ /* 0x000fee0000000200 */
[C---:B-----5:R-:W-:Y:S08]  /*f140*/  HMMA.16816.F32.BF16 R12, R156.reuse, R168, R12 ;  /* 0x000000a89c0c723c */ /* 0x060ff0000004180c */
[----:B------:R-:W-:Y:S01]  /*f150*/  HMMA.16816.F32.BF16 R16, R156, R170, R16 ;  /* 0x000000aa9c10723c */ /* 0x000fe20000041810 */
[----:B------:R-:W4:Y:S04]  /*f160*/  LDSM.16.M88.4 R156, [R214+0x14080] ;  /* 0x01408000d69c783b */ /* 0x000f280000000200 */
[----:B------:R-:W5:Y:S03]  /*f170*/  LDSM.16.M88.4 R168, [R204] ;  /* 0x00000000cca8783b */ /* 0x000f660000000200 */
[C---:B-1----:R-:W-:Y:S08]  /*f180*/  HMMA.16816.F32.BF16 R4, R152.reuse, R160, R4 ;  /* 0x000000a09804723c */ /* 0x042ff00000041804 */
[C---:B------:R-:W-:Y:S01]  /*f190*/  HMMA.16816.F32.BF16 R8, R152.reuse, R162, R8 ;  /* 0x000000a29808723c */ /* 0x040fe20000041808 */
[----:B------:R-:W-:Y:S07]  /*f1a0*/  LDSM.16.M88.4 R160, [R212+0xd080] ;  /* 0x00d08000d4a0783b */ /* 0x000fee0000000200 */
[C---:B---3--:R-:W-:Y:S08]  /*f1b0*/  HMMA.16816.F32.BF16 R12, R152.reuse, R172, R12 ;  /* 0x000000ac980c723c */ /* 0x048ff0000004180c */
[----:B------:R-:W-:Y:S01]  /*f1c0*/  HMMA.16816.F32.BF16 R16, R152, R174, R16 ;  /* 0x000000ae9810723c */ /* 0x000fe20000041810 */
[----:B------:R-:W1:Y:S04]  /*f1d0*/  LDSM.16.M88.4 R152, [R213+0x14080] ;  /* 0x01408000d598783b */ /* 0x000e680000000200 */
[----:B------:R-:W3:Y:S03]  /*f1e0*/  LDSM.16.M88.4 R172, [R212+0xd880] ;  /* 0x00d88000d4ac783b */ /* 0x000ee60000000200 */
[C---:B----4-:R-:W-:Y:S08]  /*f1f0*/  HMMA.16816.F32.BF16 R4, R156.reuse, R164, R4 ;  /* 0x000000a49c04723c */ /* 0x050ff00000041804 */
[C---:B------:R-:W-:Y:S01]  /*f200*/  HMMA.16816.F32.BF16 R8, R156.reuse, R166, R8 ;  /* 0x000000a69c08723c */ /* 0x040fe20000041808 */
[----:B------:R-:W-:Y:S07]  /*f210*/  LDSM.16.M88.4 R164, [R206+0x1000] ;  /* 0x00100000cea4783b */ /* 0x000fee0000000200 */
[C---:B-----5:R-:W-:Y:S08]  /*f220*/  HMMA.16816.F32.BF16 R12, R156.reuse, R168, R12 ;  /* 0x000000a89c0c723c */ /* 0x060ff0000004180c */
[----:B------:R-:W-:Y:S01]  /*f230*/  HMMA.16816.F32.BF16 R16, R156, R170, R16 ;  /* 0x000000aa9c10723c */ /* 0x000fe20000041810 */
[----:B------:R-:W4:Y:S04]  /*f240*/  LDSM.16.M88.4 R156, [R211+0x14080] ;  /* 0x01408000d39c783b */ /* 0x000f280000000200 */
        /* <DEDUP_REMOVED lines=57> */
[----:B------:R-:W-:Y:S04]  /*f5e0*/  DEPBAR.LE SB0, 0x0 ;  /* 0x000080000000791a */ /* 0x000fe80000000000 */
[C---:B-1----:R-:W-:Y:S01]  /*f5f0*/  HMMA.16816.F32.BF16 R4, R152.reuse, R160, R4 ;  /* 0x000000a09804723c */ /* 0x042fe20000041804 */
[----:B------:R-:W-:Y:S07]  /*f600*/  BAR.SYNC.DEFER_BLOCKING 0x0 ;  /* 0x0000000000007b1d */ /* 0x000fee0000010000 */
[C---:B------:R-:W-:Y:S08]  /*f610*/  HMMA.16816.F32.BF16 R8, R152.reuse, R162, R8 ;  /* 0x000000a29808723c */ /* 0x040ff00000041808 */
[C---:B---3--:R-:W-:Y:S08]  /*f620*/  HMMA.16816.F32.BF16 R12, R152.reuse, R172, R12 ;  /* 0x000000ac980c723c */ /* 0x048ff0000004180c */
[----:B------:R-:W-:Y:S08]  /*f630*/  HMMA.16816.F32.BF16 R16, R152, R174, R16 ;  /* 0x000000ae9810723c */ /* 0x000ff00000041810 */
[C---:B----4-:R-:W-:Y:S08]  /*f640*/  HMMA.16816.F32.BF16 R4, R156.reuse, R164, R4 ;  /* 0x000000a49c04723c */ /* 0x050ff00000041804 */
[C---:B------:R-:W-:Y:S08]  /*f650*/  HMMA.16816.F32.BF16 R8, R156.reuse, R166, R8 ;  /* 0x000000a69c08723c */ /* 0x040ff00000041808 */
[C---:B-----5:R-:W-:Y:S08]  /*f660*/  HMMA.16816.F32.BF16 R12, R156.reuse, R168, R12 ;  /* 0x000000a89c0c723c */ /* 0x060ff0000004180c */
[----:B------:R-:W-:Y:S01]  /*f670*/  HMMA.16816.F32.BF16 R16, R156, R170, R16 ;  /* 0x000000aa9c10723c */ /* 0x000fe20000041810 */
[----:B--2---:R-:W-:-:S07]  /*f680*/  @P0 BRA `(.L_x_144) ;  /* 0xfffff3e000000947 */ /* 0x004fce000383ffff */
.L_x_143:
[----:B-1----:R-:W-:Y:S01]  /*f690*/  FMNMX.FTZ R2, R4, R149, !PT ;  /* 0x0000009504027209 */ /* 0x002fe20007810000 */
[----:B------:R-:W-:Y:S01]  /*f6a0*/  LDSM.16.MT88.4 R156, [R210+0x8080] ;  /* 0x00808000d29c783b */ /* 0x000fe20000004200 */
[----:B------:R-:W-:Y:S02]  /*f6b0*/  FMNMX.FTZ R148, R6, R0, !PT ;  /* 0x0000000006947209 */ /* 0x000fe40007810000 */
[----:B------:R-:W-:Y:S02]  /*f6c0*/  FMNMX.FTZ R3, R5, R2, !PT ;  /* 0x0000000205037209 */ /* 0x000fe40007810000 */
[----:B------:R-:W-:Y:S02]  /*f6d0*/  FMNMX.FTZ R151, R7, R148, !PT ;  /* 0x0000009407977209 */ /* 0x000fe40007810000 */
[----:B------:R-:W-:Y:S01]  /*f6e0*/  FMNMX.FTZ R2, R8, R3, !PT ;  /* 0x0000000308027209 */ /* 0x000fe20007810000 */
        /* <DEDUP_REMOVED lines=8> */
[----:B------:R-:W-:Y:S01]  /*f770*/  ISETP.LT.AND P0, PT, RZ, UR10, PT ;  /* 0x0000000aff007c0c */ /* 0x000fe2000bf01270 */
[----:B------:R-:W-:Y:S01]  /*f780*/  UIADD3 UR10, UR10, -0x1, URZ ;  /* 0xffffffff0a0a7890 */ /* 0x000fe2000fffe03f */
[----:B------:R-:W-:Y:S01]  /*f790*/  FMNMX.FTZ R2, R16, R3, !PT ;  /* 0x0000000310027209 */ /* 0x000fe20007810000 */
[----:B------:R-:W-:Y:S01]  /*f7a0*/  LDSM.16.MT88.4 R172, [R215+0xa880] ;  /* 0x00a88000d7ac783b */ /* 0x000fe20000004200 */
[----:B------:R-:W-:Y:S02]  /*f7b0*/  FMNMX.FTZ R3, R15, R148, !PT ;  /* 0x000000940f037209 */ /* 0x000fe40007810000 */
[----:B------:R-:W-:Y:S02]  /*f7c0*/  FMNMX.FTZ R154, R17, R2, !PT ;  /* 0x00000002119a7209 */ /* 0x000fe40007810000 */
[----:B------:R-:W-:Y:S03]  /*f7d0*/  FMNMX.FTZ R2, R18, R3, !PT ;  /* 0x0000000312027209 */ /* 0x000fe60007810000 */
[----:B------:R-:W1:Y:S01]  /*f7e0*/  SHFL.BFLY PT, R151, R154, 0x2, 0x1f ;  /* 0x0c401f009a977f89 */ /* 0x000e6200000e0000 */
[----:B------:R-:W-:Y:S07]  /*f7f0*/  FMNMX.FTZ R152, R19, R2, !PT ;  /* 0x0000000213987209 */ /* 0x000fee0007810000 */
[----:B------:R-:W2:Y:S08]  /*f800*/  SHFL.BFLY PT, R3, R152, 0x2, 0x1f ;  /* 0x0c401f0098037f89 */ /* 0x000eb000000e0000 */
[----:B------:R-:W-:Y:S08]  /*f810*/  LDSM.16.MT88.4 R176, [R210+0xa880] ;  /* 0x00a88000d2b0783b */ /* 0x000ff00000004200 */
[----:B------:R-:W-:Y:S08]  /*f820*/  LDSM.16.MT88.4 R180, [R209+0xa880] ;  /* 0x00a88000d1b4783b */ /* 0x000ff00000004200 */
[----:B------:R-:W-:Y:S08]  /*f830*/  LDSM.16.MT88.4 R184, [R208+0xa880] ;  /* 0x00a88000d0b8783b */ /* 0x000ff00000004200 */
[----:B------:R-:W-:Y:S08]  /*f840*/  LDSM.16.MT88.4 R188, [R215+0xb880] ;  /* 0x00b88000d7bc783b */ /* 0x000ff00000004200 */
[----:B------:R-:W-:Y:S08]  /*f850*/  LDSM.16.MT88.4 R192, [R210+0xb880] ;  /* 0x00b88000d2c0783b */ /* 0x000ff00000004200 */
[----:B------:R-:W-:Y:S08]  /*f860*/  LDSM.16.MT88.4 R196, [R208+0xb880] ;  /* 0x00b88000d0c4783b */ /* 0x000ff00000004200 */
[----:B------:R-:W0:Y:S01]  /*f870*/  LDGDEPBAR ;  /* 0x00000000000079af */ /* 0x000e220000000000 */
[----:B-1----:R-:W-:Y:S02]  /*f880*/  FMNMX.FTZ R153, R154, R151, !PT ;  /* 0x000000979a997209 */ /* 0x002fe40007810000 */
[----:B--2---:R-:W-:Y:S05]  /*f890*/  FMNMX.FTZ R150, R152, R3, !PT ;  /* 0x0000000398967209 */ /* 0x004fea0007810000 */
[----:B------:R-:W1:Y:S08]  /*f8a0*/  SHFL.BFLY PT, R148, R153, 0x1, 0x1f ;  /* 0x0c201f0099947f89 */ /* 0x000e7000000e0000 */
[----:B------:R-:W2:Y:S01]  /*f8b0*/  SHFL.BFLY PT, R3, R150, 0x1, 0x1f ;  /* 0x0c201f0096037f89 */ /* 0x000ea200000e0000 */
[----:B-1----:R-:W-:Y:S05]  /*f8c0*/  FMNMX.FTZ R148, R153, R148, !PT ;  /* 0x0000009499947209 */ /* 0x002fea0007810000 */
[C---:B------:R-:W-:Y:S02]  /*f8d0*/  FMUL.FTZ R165, R148.reuse, c[0x0][0x2d0] ;  /* 0x0000b40094a57a20 */ /* 0x040fe40000410000 */
[----:B------:R-:W-:Y:S01]  /*f8e0*/  FADD.FTZ R2, -R148, R149 ;  /* 0x0000009594027221 */ /* 0x000fe20000010100 */
[----:B--2---:R-:W-:Y:S01]  /*f8f0*/  FMNMX.FTZ R3, R3, R150, !PT ;  /* 0x0000009603037209 */ /* 0x004fe20007810000 */
[--C-:B------:R-:W-:Y:S02]  /*f900*/  FFMA.FTZ R152, R4, c[0x0][0x2d0], -R165.reuse ;  /* 0x0000b40004987a23 */ /* 0x100fe400000108a5 */
[----:B------:R-:W-:Y:S02]  /*f910*/  FMUL.FTZ R151, R2, c[0x0][0x2d0] ;  /* 0x0000b40002977a20 */ /* 0x000fe40000410000 */
[----:B------:R1:W-:Y:S01]  /*f920*/  MUFU.EX2 R150, R152 ;  /* 0x0000009800967308 */ /* 0x0003e20000000800 */
[C---:B------:R-:W-:Y:S02]  /*f930*/  FMUL.FTZ R164, R3.reuse, c[0x0][0x2d0] ;  /* 0x0000b40003a47a20 */ /* 0x040fe40000410000 */
[----:B------:R-:W-:Y:S02]  /*f940*/  FADD.FTZ R149, -R3, R0 ;  /* 0x0000000003957221 */ /* 0x000fe40000010100 */
[--C-:B------:R-:W-:Y:S02]  /*f950*/  FFMA.FTZ R5, R5, c[0x0][0x2d0], -R165.reuse ;  /* 0x0000b40005057a23 */ /* 0x100fe400000108a5 */
[--C-:B------:R-:W-:Y:S02]  /*f960*/  FFMA.FTZ R232, R8, c[0x0][0x2d0], -R165.reuse ;  /* 0x0000b40008e87a23 */ /* 0x100fe400000108a5 */
[--C-:B------:R-:W-:Y:S01]  /*f970*/  FFMA.FTZ R6, R6, c[0x0][0x2d0], -R164.reuse ;  /* 0x0000b40006067a23 */ /* 0x100fe200000108a4 */
[----:B------:R2:W3:Y:S01]  /*f980*/  MUFU.EX2 R2, R151 ;  /* 0x0000009700027308 */ /* 0x0004e20000000800 */
[--C-:B------:R-:W-:Y:S02]  /*f990*/  FFMA.FTZ R7, R7, c[0x0][0x2d0], -R164.reuse ;  /* 0x0000b40007077a23 */ /* 0x100fe400000108a4 */
[--C-:B------:R-:W-:Y:S02]  /*f9a0*/  FFMA.FTZ R234, R10, c[0x0][0x2d0], -R164.reuse ;  /* 0x0000b4000aea7a23 */ /* 0x100fe400000108a4 */
[--C-:B------:R-:W-:Y:S02]  /*f9b0*/  FFMA.FTZ R237, R11, c[0x0][0x2d0], -R164.reuse ;  /* 0x0000b4000bed7a23 */ /* 0x100fe400000108a4 */
[----:B------:R-:W-:Y:S01]  /*f9c0*/  FMUL.FTZ R0, R149, c[0x0][0x2d0] ;  /* 0x0000b40095007a20 */ /* 0x000fe20000410000 */
[----:B------:R-:W-:Y:S01]  /*f9d0*/  MOV R149, R148 ;  /* 0x0000009400957202 */ /* 0x000fe20000000f00 */
[--C-:B------:R-:W-:Y:S01]  /*f9e0*/  FFMA.FTZ R236, R12, c[0x0][0x2d0], -R165.reuse ;  /* 0x0000b4000cec7a23 */ /* 0x100fe200000108a5 */
[----:B------:R-:W4:Y:S01]  /*f9f0*/  MUFU.EX2 R5, R5 ;  /* 0x0000000500057308 */ /* 0x000f220000000800 */
[--C-:B------:R-:W-:Y:S02]  /*fa00*/  FFMA.FTZ R239, R13, c[0x0][0x2d0], -R165.reuse ;  /* 0x0000b4000def7a23 */ /* 0x100fe400000108a5 */
[--C-:B------:R-:W-:Y:S01]  /*fa10*/  FFMA.FTZ R238, R14, c[0x0][0x2d0], -R164.reuse ;  /* 0x0000b4000eee7a23 */ /* 0x100fe200000108a4 */
[----:B-1----:R-:W1:Y:S01]  /*fa20*/  LDSM.16.MT88.4 R152, [R215+0x8080] ;  /* 0x00808000d798783b */ /* 0x002e620000004200 */
[--C-:B------:R-:W-:Y:S02]  /*fa30*/  FFMA.FTZ R241, R15, c[0x0][0x2d0], -R164.reuse ;  /* 0x0000b4000ff17a23 */ /* 0x100fe400000108a4 */
[--C-:B------:R-:W-:Y:S02]  /*fa40*/  FFMA.FTZ R240, R16, c[0x0][0x2d0], -R165.reuse ;  /* 0x0000b40010f07a23 */ /* 0x100fe400000108a5 */
[--C-:B------:R-:W-:Y:S01]  /*fa50*/  FFMA.FTZ R242, R18, c[0x0][0x2d0], -R164.reuse ;  /* 0x0000b40012f27a23 */ /* 0x100fe200000108a4 */
[----:B------:R-:W5:Y:S01]  /*fa60*/  MUFU.EX2 R0, R0 ;  /* 0x0000000000007308 */ /* 0x000f620000000800 */
[----:B------:R-:W-:Y:S02]  /*fa70*/  FFMA.FTZ R164, R19, c[0x0][0x2d0], -R164 ;  /* 0x0000b40013a47a23 */ /* 0x000fe400000108a4 */
[--C-:B--2---:R-:W-:Y:S02]  /*fa80*/  FFMA.FTZ R151, R9, c[0x0][0x2d0], -R165.reuse ;  /* 0x0000b40009977a23 */ /* 0x104fe400000108a5 */
[C---:B---3--:R-:W-:Y:S02]  /*fa90*/  FMUL.FTZ R8, R2.reuse, R144 ;  /* 0x0000009002087220 */ /* 0x048fe40000410000 */
[C---:B------:R-:W-:Y:S03]  /*faa0*/  FMUL.FTZ R9, R2.reuse, R145 ;  /* 0x0000009102097220 */ /* 0x040fe60000410000 */
[----:B------:R-:W-:Y:S01]  /*fab0*/  MUFU.EX2 R232, R232 ;  /* 0x000000e800e87308 */ /* 0x000fe20000000800 */
[C---:B------:R-:W-:Y:S02]  /*fac0*/  FMUL.FTZ R20, R2.reuse, R20 ;  /* 0x0000001402147220 */ /* 0x040fe40000410000 */
[C---:B------:R-:W-:Y:S01]  /*fad0*/  FMUL.FTZ R21, R2.reuse, R21 ;  /* 0x0000001502157220 */ /* 0x040fe20000410000 */
[----:B----4-:R-:W-:Y:S01]  /*fae0*/  F2FP.BF16.PACK_AB R144, R5, R150 ;  /* 0x000000960590723e */ /* 0x010fe200000010ff */
[C---:B------:R-:W-:Y:S02]  /*faf0*/  FMUL.FTZ R24, R2.reuse, R24 ;  /* 0x0000001802187220 */ /* 0x040fe40000410000 */
[C---:B------:R-:W-:Y:S02]  /*fb00*/  FMUL.FTZ R25, R2.reuse, R25 ;  /* 0x0000001902197220 */ /* 0x040fe40000410000 */
[C---:B------:R-:W-:Y:S01]  /*fb10*/  FMUL.FTZ R12, R2.reuse, R140 ;  /* 0x0000008c020c7220 */ /* 0x040fe20000410000 */
[----:B------:R-:W2:Y:S01]  /*fb20*/  MUFU.EX2 R151, R151 ;  /* 0x0000009700977308 */ /* 0x000ea20000000800 */
[----:B------:R-:W-:Y:S02]  /*fb30*/  FMUL.FTZ R13, R2, R141 ;  /* 0x0000008d020d7220 */ /* 0x000fe40000410000 */
[----:B------:R-:W-:Y:S02]  /*fb40*/  FFMA.FTZ R165, R17, c[0x0][0x2d0], -R165 ;  /* 0x0000b40011a57a23 */ /* 0x000fe400000108a5 */
[C---:B-----5:R-:W-:Y:S02]  /*fb50*/  FMUL.FTZ R10, R0.reuse, R146 ;  /* 0x00000092000a7220 */ /* 0x060fe40000410000 */
[C---:B------:R-:W-:Y:S02]  /*fb60*/  FMUL.FTZ R11, R0.reuse, R147 ;  /* 0x00000093000b7220 */ /* 0x040fe40000410000 */
[C---:B------:R-:W-:Y:S01]  /*fb70*/  FMUL.FTZ R22, R0.reuse, R22 ;  /* 0x0000001600167220 */ /* 0x040fe20000410000 */
[----:B------:R-:W-:Y:S01]  /*fb80*/  MUFU.EX2 R6, R6 ;  /* 0x0000000600067308 */ /* 0x000fe20000000800 */
[C---:B------:R-:W-:Y:S02]  /*fb90*/  FMUL.FTZ R23, R0.reuse, R23 ;  /* 0x0000001700177220 */ /* 0x040fe40000410000 */
[C---:B------:R-:W-:Y:S02]  /*fba0*/  FMUL.FTZ R26, R0.reuse, R26 ;  /* 0x0000001a001a7220 */ /* 0x040fe40000410000 */
[C---:B------:R-:W-:Y:S02]  /*fbb0*/  FMUL.FTZ R27, R0.reuse, R27 ;  /* 0x0000001b001b7220 */ /* 0x040fe40000410000 */
[C---:B------:R-:W-:Y:S02]  /*fbc0*/  FMUL.FTZ R14, R0.reuse, R142 ;  /* 0x0000008e000e7220 */ /* 0x040fe40000410000 */
[----:B------:R-:W-:Y:S01]  /*fbd0*/  FMUL.FTZ R15, R0, R143 ;  /* 0x0000008f000f7220 */ /* 0x000fe20000410000 */
[----:B------:R-:W3:Y:S01]  /*fbe0*/  MUFU.EX2 R7, R7 ;  /* 0x0000000700077308 */ /* 0x000ee20000000800 */
[----:B------:R-:W-:Y:S01]  /*fbf0*/  LDSM.16.MT88.4 R140, [R208+0xb080] ;  /* 0x00b08000d08c783b */ /* 0x000fe20000004200 */
[C---:B------:R-:W-:Y:S01]  /*fc00*/  FMUL.FTZ R16, R2.reuse, R136 ;  /* 0x0000008802107220 */ /* 0x040fe20000410000 */
[----:B--2---:R-:W-:Y:S01]  /*fc10*/  F2FP.BF16.PACK_AB R146, R151, R232 ;  /* 0x000000e89792723e */ /* 0x004fe200000010ff */
[----:B------:R-:W-:Y:S02]  /*fc20*/  FMUL.FTZ R17, R2, R137 ;  /* 0x0000008902117220 */ /* 0x000fe40000410000 */
[C---:B------:R-:W-:Y:S02]  /*fc30*/  FMUL.FTZ R18, R0.reuse, R138 ;  /* 0x0000008a00127220 */ /* 0x040fe40000410000 */
[----:B------:R-:W-:Y:S02]  /*fc40*/  FMUL.FTZ R19, R0, R139 ;  /* 0x0000008b00137220 */ /* 0x000fe40000410000 */
[----:B------:R-:W-:Y:S01]  /*fc50*/  MUFU.EX2 R234, R234 ;  /* 0x000000ea00ea7308 */ /* 0x000fe20000000800 */
[----:B------:R-:W-:Y:S01]  /*fc60*/  LDSM.16.MT88.4 R136, [R210+0x8880] ;  /* 0x00888000d288783b */ /* 0x000fe20000004200 */
[C---:B------:R-:W-:Y:S02]  /*fc70*/  FMUL.FTZ R28, R2.reuse, R28 ;  /* 0x0000001c021c7220 */ /* 0x040fe40000410000 */
[----:B------:R-:W-:Y:S02]  /*fc80*/  FMUL.FTZ R29, R2, R29 ;  /* 0x0000001d021d7220 */ /* 0x000fe40000410000 */
[C---:B------:R-:W-:Y:S02]  /*fc90*/  FMUL.FTZ R30, R0.reuse, R30 ;  /* 0x0000001e001e7220 */ /* 0x040fe40000410000 */
[----:B------:R-:W-:Y:S02]  /*fca0*/  FMUL.FTZ R31, R0, R31 ;  /* 0x0000001f001f7220 */ /* 0x000fe40000410000 */
[----:B------:R-:W2:Y:S01]  /*fcb0*/  MUFU.EX2 R237, R237 ;  /* 0x000000ed00ed7308 */ /* 0x000ea20000000800 */
[C---:B------:R-:W-:Y:S02]  /*fcc0*/  FMUL.FTZ R32, R2.reuse, R32 ;  /* 0x0000002002207220 */ /* 0x040fe40000410000 */
[----:B------:R-:W-:Y:S01]  /*fcd0*/  FMUL.FTZ R33, R2, R33 ;  /* 0x0000002102217220 */ /* 0x000fe20000410000 */
[----:B---3--:R-:W-:Y:S01]  /*fce0*/  F2FP.BF16.PACK_AB R145, R7, R6 ;  /* 0x000000060791723e */ /* 0x008fe200000010ff */
[C---:B------:R-:W-:Y:S02]  /*fcf0*/  FMUL.FTZ R34, R0.reuse, R34 ;  /* 0x0000002200227220 */ /* 0x040fe40000410000 */
[----:B------:R-:W-:Y:S02]  /*fd00*/  FMUL.FTZ R35, R0, R35 ;  /* 0x0000002300237220 */ /* 0x000fe40000410000 */
[C---:B------:R-:W-:Y:S01]  /*fd10*/  FMUL.FTZ R36, R2.reuse, R36 ;  /* 0x0000002402247220 */ /* 0x040fe20000410000 */
[----:B------:R-:W-:Y:S01]  /*fd20*/  MUFU.EX2 R243, R165 ;  /* 0x000000a500f37308 */ /* 0x000fe20000000800 */
[----:B------:R-:W-:Y:S02]  /*fd30*/  FMUL.FTZ R37, R2, R37 ;  /* 0x0000002502257220 */ /* 0x000fe40000410000 */
[C---:B------:R-:W-:Y:S02]  /*fd40*/  FMUL.FTZ R38, R0.reuse, R38 ;  /* 0x0000002600267220 */ /* 0x040fe40000410000 */
[----:B------:R-:W-:Y:S02]  /*fd50*/  FMUL.FTZ R39, R0, R39 ;  /* 0x0000002700277220 */ /* 0x000fe40000410000 */
[C---:B------:R-:W-:Y:S02]  /*fd60*/  FMUL.FTZ R40, R2.reuse, R40 ;  /* 0x0000002802287220 */ /* 0x040fe40000410000 */
[----:B------:R-:W-:Y:S01]  /*fd70*/  FMUL.FTZ R41, R2, R41 ;  /* 0x0000002902297220 */ /* 0x000fe20000410000 */
[----:B------:R3:W-:Y:S01]  /*fd80*/  MUFU.EX2 R245, R164 ;  /* 0x000000a400f57308 */ /* 0x0007e20000000800 */
[C---:B------:R-:W-:Y:S02]  /*fd90*/  FMUL.FTZ R42, R0.reuse, R42 ;  /* 0x0000002a002a7220 */ /* 0x040fe40000410000 */
[----:B------:R-:W-:Y:S01]  /*fda0*/  FMUL.FTZ R43, R0, R43 ;  /* 0x0000002b002b7220 */ /* 0x000fe20000410000 */
[----:B--2---:R-:W-:Y:S01]  /*fdb0*/  F2FP.BF16.PACK_AB R147, R237, R234 ;  /* 0x000000eaed93723e */ /* 0x004fe200000010ff */
[C---:B------:R-:W-:Y:S02]  /*fdc0*/  FMUL.FTZ R44, R2.reuse, R44 ;  /* 0x0000002c022c7220 */ /* 0x040fe40000410000 */
[----:B------:R-:W-:Y:S02]  /*fdd0*/  FMUL.FTZ R45, R2, R45 ;  /* 0x0000002d022d7220 */ /* 0x000fe40000410000 */
[C---:B------:R-:W-:Y:S01]  /*fde0*/  FMUL.FTZ R46, R0.reuse, R46 ;  /* 0x0000002e002e7220 */ /* 0x040fe20000410000 */
[----:B------:R-:W-:Y:S01]  /*fdf0*/  MUFU.EX2 R236, R236 ;  /* 0x000000ec00ec7308 */ /* 0x000fe20000000800 */
[C---:B-1----:R-:W-:Y:S05]  /*fe00*/  HMMA.16816.F32.BF16 R8, R144.reuse, R152, R8 ;  /* 0x000000989008723c */ /* 0x042fea0000041808 */
[----:B------:R-:W-:Y:S02]  /*fe10*/  FMUL.FTZ R47, R0, R47 ;  /* 0x0000002f002f7220 */ /* 0x000fe40000410000 */
[C---:B------:R-:W-:Y:S01]  /*fe20*/  FMUL.FTZ R48, R2.reuse, R48 ;  /* 0x0000003002307220 */ /* 0x040fe20000410000 */
[C---:B------:R-:W-:Y:S01]  /*fe30*/  HMMA.16816.F32.BF16 R20, R144.reuse, R154, R20 ;  /* 0x0000009a9014723c */ /* 0x040fe20000041814 */
[----:B------:R-:W1:Y:S01]  /*fe40*/  LDSM.16.MT88.4 R152, [R208+0x8080] ;  /* 0x00808000d098783b */ /* 0x000e620000004200 */
[----:B------:R-:W2:Y:S02]  /*fe50*/  MUFU.EX2 R239, R239 ;  /* 0x000000ef00ef7308 */ /* 0x000ea40000000800 */
[----:B------:R-:W-:Y:S02]  /*fe60*/  FMUL.FTZ R49, R2, R49 ;  /* 0x0000003102317220 */ /* 0x000fe40000410000 */
[C---:B------:R-:W-:Y:S02]  /*fe70*/  FMUL.FTZ R50, R0.reuse, R50 ;  /* 0x0000003200327220 */ /* 0x040fe40000410000 */
[C---:B------:R-:W-:Y:S01]  /*fe80*/  HMMA.16816.F32.BF16 R24, R144.reuse, R156, R24 ;  /* 0x0000009c9018723c */ /* 0x040fe20000041818 */
[----:B---3--:R-:W-:Y:S03]  /*fe90*/  LDSM.16.MT88.4 R164, [R210+0x9880] ;  /* 0x00988000d2a4783b */ /* 0x008fe60000004200 */
[----:B------:R-:W-:Y:S01]  /*fea0*/  FMUL.FTZ R51, R0, R51 ;  /* 0x0000003300337220 */ /* 0x000fe20000410000 */
[----:B------:R-:W-:Y:S01]  /*feb0*/  MUFU.EX2 R238, R238 ;  /* 0x000000ee00ee7308 */ /* 0x000fe20000000800 */
[C---:B------:R-:W-:Y:S02]  /*fec0*/  FMUL.FTZ R52, R2.reuse, R52 ;  /* 0x0000003402347220 */ /* 0x040fe40000410000 */
[C---:B------:R-:W-:Y:S01]  /*fed0*/  HMMA.16816.F32.BF16 R28, R144.reuse, R158, R28 ;  /* 0x0000009e901c723c */ /* 0x040fe2000004181c */
[----:B------:R-:W3:Y:S03]  /*fee0*/  LDSM.16.MT88.4 R156, [R215+0x9080] ;  /* 0x00908000d79c783b */ /* 0x000ee60000004200 */
[----:B------:R-:W-:Y:S02]  /*fef0*/  FMUL.FTZ R53, R2, R53 ;  /* 0x0000003502357220 */ /* 0x000fe40000410000 */
[C---:B------:R-:W-:Y:S01]  /*ff00*/  FMUL.FTZ R54, R0.reuse, R54 ;  /* 0x0000003600367220 */ /* 0x040fe20000410000 */
[----:B------:R-:W4:Y:S01]  /*ff10*/  MUFU.EX2 R241, R241 ;  /* 0x000000f100f17308 */ /* 0x000f220000000800 */
[C---:B------:R-:W-:Y:S04]  /*ff20*/  HMMA.16816.F32.BF16 R32, R144.reuse, R160, R32 ;  /* 0x000000a09020723c */ /* 0x040fe80000041820 */
[----:B------:R-:W-:Y:S02]  /*ff30*/  FMUL.FTZ R55, R0, R55 ;  /* 0x0000003700377220 */ /* 0x000fe40000410000 */
[C---:B------:R-:W-:Y:S02]  /*ff40*/  FMUL.FTZ R56, R2.reuse, R56 ;  /* 0x0000003802387220 */ /* 0x040fe40000410000 */
[C---:B------:R-:W-:Y:S01]  /*ff50*/  HMMA.16816.F32.BF16 R36, R144.reuse, R162, R36 ;  /* 0x000000a29024723c */ /* 0x040fe20000041824 */
[----:B------:R-:W5:Y:S01]  /*ff60*/  LDSM.16.MT88.4 R160, [R210+0x9080] ;  /* 0x00908000d2a0783b */ /* 0x000f620000004200 */
[----:B------:R-:W2:Y:S02]  /*ff70*/  MUFU.EX2 R240, R240 ;  /* 0x000000f000f07308 */ /* 0x000ea40000000800 */
[----:B------:R-:W-:Y:S02]  /*ff80*/  FMUL.FTZ R57, R2, R57 ;  /* 0x0000003902397220 */ /* 0x000fe40000410000 */
[C---:B------:R-:W-:Y:S02]  /*ff90*/  FMUL.FTZ R58, R0.reuse, R58 ;  /* 0x0000003a003a7220 */ /* 0x040fe40000410000 */
[----:B------:R-:W-:Y:S01]  /*ffa0*/  FMUL.FTZ R59, R0, R59 ;  /* 0x0000003b003b7220 */ /* 0x000fe20000410000 */
[C---:B-1----:R-:W-:Y:S03]  /*ffb0*/  HMMA.16816.F32.BF16 R40, R144.reuse, R152, R40 ;  /* 0x000000989028723c */ /* 0x042fe60000041828 */
[C---:B------:R-:W-:Y:S01]  /*ffc0*/  FMUL.FTZ R60, R2.reuse, R60 ;  /* 0x0000003c023c7220 */ /* 0x040fe20000410000 */
[----:B------:R-:W1:Y:S01]  /*ffd0*/  MUFU.EX2 R242, R242 ;  /* 0x000000f200f27308 */ /* 0x000e620000000800 */
[----:B------:R-:W-:Y:S02]  /*ffe0*/  FMUL.FTZ R61, R2, R61 ;  /* 0x0000003d023d7220 */ /* 0x000fe40000410000 */
[C---:B------:R-:W-:Y:S01]  /*fff0*/  FMUL.FTZ R62, R0.reuse, R62 ;  /* 0x0000003e003e7220 */ /* 0x040fe20000410000 */
[C---:B------:R-:W-:Y:S01]  /*10000*/  HMMA.16816.F32.BF16 R44, R144.reuse, R154, R44 ;  /* 0x0000009a902c723c */ /* 0x040fe2000004182c */
[----:B------:R-:W1:Y:S03]  /*10010*/  LDSM.16.MT88.4 R152, [R209+0x9080] ;  /* 0x00908000d198783b */ /* 0x000e660000004200 */
[----:B------:R-:W-:Y:S02]  /*10020*/  FMUL.FTZ R63, R0, R63 ;  /* 0x0000003f003f7220 */ /* 0x000fe40000410000 */
[C---:B------:R-:W-:Y:S02]  /*10030*/  FMUL.FTZ R64, R2.reuse, R64 ;  /* 0x0000004002407220 */ /* 0x040fe40000410000 */
[C---:B---3--:R-:W-:Y:S04]  /*10040*/  HMMA.16816.F32.BF16 R48, R144.reuse, R156, R48 ;  /* 0x0000009c9030723c */ /* 0x048fe80000041830 */
[----:B------:R-:W-:Y:S02]  /*10050*/  FMUL.FTZ R65, R2, R65 ;  /* 0x0000004102417220 */ /* 0x000fe40000410000 */
[C---:B------:R-:W-:Y:S02]  /*10060*/  FMUL.FTZ R66, R0.reuse, R66 ;  /* 0x0000004200427220 */ /* 0x040fe40000410000 */
[C---:B------:R-:W-:Y:S01]  /*10070*/  HMMA.16816.F32.BF16 R52, R144.reuse, R158, R52 ;  /* 0x0000009e9034723c */ /* 0x040fe20000041834 */
[----:B------:R-:W3:Y:S03]  /*10080*/  LDSM.16.MT88.4 R156, [R208+0x9080] ;  /* 0x00908000d09c783b */ /* 0x000ee60000004200 */
[----:B------:R-:W-:Y:S02]  /*10090*/  FMUL.FTZ R67, R0, R67 ;  /* 0x0000004300437220 */ /* 0x000fe40000410000 */
[C---:B------:R-:W-:Y:S02]  /*100a0*/  FMUL.FTZ R68, R2.reuse, R68 ;  /* 0x0000004402447220 */ /* 0x040fe40000410000 */
[C---:B-----5:R-:W-:Y:S04]  /*100b0*/  HMMA.16816.F32.BF16 R56, R144.reuse, R160, R56 ;  /* 0x000000a09038723c */ /* 0x060fe80000041838 */
[----:B------:R-:W-:Y:S02]  /*100c0*/  FMUL.FTZ R69, R2, R69 ;  /* 0x0000004502457220 */ /* 0x000fe40000410000 */
[C---:B------:R-:W-:Y:S02]  /*100d0*/  FMUL.FTZ R70, R0.reuse, R70 ;  /* 0x0000004600467220 */ /* 0x040fe40000410000 */
[C---:B------:R-:W-:Y:S01]  /*100e0*/  HMMA.16816.F32.BF16 R60, R144.reuse, R162, R60 ;  /* 0x000000a2903c723c */ /* 0x040fe2000004183c */
[----:B------:R-:W5:Y:S03]  /*100f0*/  LDSM.16.MT88.4 R160, [R215+0xa080] ;  /* 0x00a08000d7a0783b */ /* 0x000f660000004200 */
[----:B------:R-:W-:Y:S02]  /*10100*/  FMUL.FTZ R71, R0, R71 ;  /* 0x0000004700477220 */ /* 0x000fe40000410000 */
[C---:B------:R-:W-:Y:S02]  /*10110*/  FMUL.FTZ R72, R2.reuse, R72 ;  /* 0x0000004802487220 */ /* 0x040fe40000410000 */
[----:B------:R-:W-:Y:S01]  /*10120*/  FMUL.FTZ R73, R2, R73 ;  /* 0x0000004902497220 */ /* 0x000fe20000410000 */
[C---:B-1----:R-:W-:Y:S03]  /*10130*/  HMMA.16816.F32.BF16 R64, R144.reuse, R152, R64 ;  /* 0x000000989040723c */ /* 0x042fe60000041840 */
[C---:B------:R-:W-:Y:S02]  /*10140*/  FMUL.FTZ R74, R0.reuse, R74 ;  /* 0x0000004a004a7220 */ /* 0x040fe40000410000 */
        /* <DEDUP_REMOVED lines=9> */
[----:B------:R-:W-:Y:S03]  /*101e0*/  FMUL.FTZ R81, R2, R81 ;  /* 0x0000005102517220 */ /* 0x000fe60000410000 */
[C---:B------:R-:W-:Y:S01]  /*101f0*/  HMMA.16816.F32.BF16 R76, R144.reuse, R158, R76 ;  /* 0x0000009e904c723c */ /* 0x040fe2000004184c */
[----:B------:R-:W3:Y:S02]  /*10200*/  LDSM.16.MT88.4 R156, [R209+0xa080] ;  /* 0x00a08000d19c783b */ /* 0x000ee40000004200 */
[C---:B------:R-:W-:Y:S02]  /*10210*/  FMUL.FTZ R82, R0.reuse, R82 ;  /* 0x0000005200527220 */ /* 0x040fe40000410000 */
[----:B------:R-:W-:Y:S02]  /*10220*/  FMUL.FTZ R83, R0, R83 ;  /* 0x0000005300537220 */ /* 0x000fe40000410000 */
[C---:B------:R-:W-:Y:S02]  /*10230*/  FMUL.FTZ R84, R2.reuse, R84 ;  /* 0x0000005402547220 */ /* 0x040fe40000410000 */
[----:B------:R-:W-:Y:S03]  /*10240*/  FMUL.FTZ R85, R2, R85 ;  /* 0x0000005502557220 */ /* 0x000fe60000410000 */
[C---:B-----5:R-:W-:Y:S03]  /*10250*/  HMMA.16816.F32.BF16 R80, R144.reuse, R160, R80 ;  /* 0x000000a09050723c */ /* 0x060fe60000041850 */
[C---:B------:R-:W-:Y:S02]  /*10260*/  FMUL.FTZ R86, R0.reuse, R86 ;  /* 0x0000005600567220 */ /* 0x040fe40000410000 */
[----:B------:R-:W-:Y:S02]  /*10270*/  FMUL.FTZ R87, R0, R87 ;  /* 0x0000005700577220 */ /* 0x000fe40000410000 */
[C---:B------:R-:W-:Y:S02]  /*10280*/  FMUL.FTZ R88, R2.reuse, R88 ;  /* 0x0000005802587220 */ /* 0x040fe40000410000 */
[----:B------:R-:W-:Y:S03]  /*10290*/  FMUL.FTZ R89, R2, R89 ;  /* 0x0000005902597220 */ /* 0x000fe60000410000 */
[C---:B------:R-:W-:Y:S01]  /*102a0*/  HMMA.16816.F32.BF16 R84, R144.reuse, R162, R84 ;  /* 0x000000a29054723c */ /* 0x040fe20000041854 */
[----:B------:R-:W5:Y:S02]  /*102b0*/  LDSM.16.MT88.4 R160, [R208+0xa080] ;  /* 0x00a08000d0a0783b */ /* 0x000f640000004200 */
[C---:B------:R-:W-:Y:S02]  /*102c0*/  FMUL.FTZ R90, R0.reuse, R90 ;  /* 0x0000005a005a7220 */ /* 0x040fe40000410000 */
[----:B------:R-:W-:Y:S02]  /*102d0*/  FMUL.FTZ R91, R0, R91 ;  /* 0x0000005b005b7220 */ /* 0x000fe40000410000 */
[C---:B------:R-:W-:Y:S02]  /*102e0*/  FMUL.FTZ R92, R2.reuse, R92 ;  /* 0x0000005c025c7220 */ /* 0x040fe40000410000 */
[----:B------:R-:W-:Y:S03]  /*102f0*/  FMUL.FTZ R93, R2, R93 ;  /* 0x0000005d025d7220 */ /* 0x000fe60000410000 */
[C---:B-1----:R-:W-:Y:S03]  /*10300*/  HMMA.16816.F32.BF16 R88, R144.reuse, R152, R88 ;  /* 0x000000989058723c */ /* 0x042fe60000041858 */
[C---:B------:R-:W-:Y:S02]  /*10310*/  FMUL.FTZ R94, R0.reuse, R94 ;  /* 0x0000005e005e7220 */ /* 0x040fe40000410000 */
[----:B------:R-:W-:Y:S02]  /*10320*/  FMUL.FTZ R95, R0, R95 ;  /* 0x0000005f005f7220 */ /* 0x000fe40000410000 */
[C---:B------:R-:W-:Y:S02]  /*10330*/  FMUL.FTZ R96, R2.reuse, R96 ;  /* 0x0000006002607220 */ /* 0x040fe40000410000 */
[----:B------:R-:W-:Y:S03]  /*10340*/  FMUL.FTZ R97, R2, R97 ;  /* 0x0000006102617220 */ /* 0x000fe60000410000 */
[C---:B------:R-:W-:Y:S01]  /*10350*/  HMMA.16816.F32.BF16 R92, R144.reuse, R154, R92 ;  /* 0x0000009a905c723c */ /* 0x040fe2000004185c */
[----:B------:R-:W1:Y:S02]  /*10360*/  LDSM.16.MT88.4 R152, [R215+0xb080] ;  /* 0x00b08000d798783b */ /* 0x000e640000004200 */
[C---:B------:R-:W-:Y:S02]  /*10370*/  FMUL.FTZ R98, R0.reuse, R98 ;  /* 0x0000006200627220 */ /* 0x040fe40000410000 */
[----:B------:R-:W-:Y:S02]  /*10380*/  FMUL.FTZ R99, R0, R99 ;  /* 0x0000006300637220 */ /* 0x000fe40000410000 */
[C---:B------:R-:W-:Y:S02]  /*10390*/  FMUL.FTZ R100, R2.reuse, R100 ;  /* 0x0000006402647220 */ /* 0x040fe40000410000 */
[----:B------:R-:W-:Y:S03]  /*103a0*/  FMUL.FTZ R101, R2, R101 ;  /* 0x0000006502657220 */ /* 0x000fe60000410000 */
[C---:B---3--:R-:W-:Y:S03]  /*103b0*/  HMMA.16816.F32.BF16 R96, R144.reuse, R156, R96 ;  /* 0x0000009c9060723c */ /* 0x048fe60000041860 */
[C---:B------:R-:W-:Y:S02]  /*103c0*/  FMUL.FTZ R102, R0.reuse, R102 ;  /* 0x0000006600667220 */ /* 0x040fe40000410000 */
        /* <DEDUP_REMOVED lines=13> */
[C---:B------:R-:W-:Y:S03]  /*104a0*/  FMUL.FTZ R121, R2.reuse, R121 ;  /* 0x0000007902797220 */ /* 0x040fe60000410000 */
[C---:B------:R-:W-:Y:S01]  /*104b0*/  HMMA.16816.F32.BF16 R108, R144.reuse, R162, R108 ;  /* 0x000000a2906c723c */ /* 0x040fe2000004186c */
[----:B------:R-:W5:Y:S02]  /*104c0*/  LDSM.16.MT88.4 R160, [R209+0xb080] ;  /* 0x00b08000d1a0783b */ /* 0x000f640000004200 */
[C---:B------:R-:W-:Y:S02]  /*104d0*/  FMUL.FTZ R112, R2.reuse, R112 ;  /* 0x0000007002707220 */ /* 0x040fe40000410000 */
[----:B------:R-:W-:Y:S02]  /*104e0*/  FMUL.FTZ R113, R2, R113 ;  /* 0x0000007102717220 */ /* 0x000fe40000410000 */
[C---:B------:R-:W-:Y:S02]  /*104f0*/  FMUL.FTZ R114, R0.reuse, R114 ;  /* 0x0000007200727220 */ /* 0x040fe40000410000 */
[C---:B------:R-:W-:Y:S03]  /*10500*/  FMUL.FTZ R115, R0.reuse, R115 ;  /* 0x0000007300737220 */ /* 0x040fe60000410000 */
[C---:B------:R-:W-:Y:S02]  /*10510*/  FMUL.FTZ R122, R0.reuse, R122 ;  /* 0x0000007a007a7220 */ /* 0x040fe40000410000 */
[----:B------:R-:W-:Y:S02]  /*10520*/  FMUL.FTZ R123, R0, R123 ;  /* 0x0000007b007b7220 */ /* 0x000fe40000410000 */
[C---:B-1----:R-:W-:Y:S03]  /*10530*/  HMMA.16816.F32.BF16 R112, R144.reuse, R152, R112 ;  /* 0x000000989070723c */ /* 0x042fe60000041870 */
[C---:B------:R-:W-:Y:S02]  /*10540*/  FMUL.FTZ R116, R2.reuse, R116 ;  /* 0x0000007402747220 */ /* 0x040fe40000410000 */
[----:B------:R-:W-:Y:S02]  /*10550*/  FMUL.FTZ R117, R2, R117 ;  /* 0x0000007502757220 */ /* 0x000fe40000410000 */
[C---:B------:R-:W-:Y:S01]  /*10560*/  FMUL.FTZ R118, R0.reuse, R118 ;  /* 0x0000007600767220 */ /* 0x040fe20000410000 */
[----:B--2---:R-:W-:Y:S01]  /*10570*/  F2FP.BF16.PACK_AB R152, R239, R236 ;  /* 0x000000ecef98723e */ /* 0x004fe200000010ff */
[----:B------:R-:W-:Y:S03]  /*10580*/  FMUL.FTZ R119, R0, R119 ;  /* 0x0000007700777220 */ /* 0x000fe60000410000 */
[C---:B------:R-:W-:Y:S01]  /*10590*/  FMUL.FTZ R124, R2.reuse, R124 ;  /* 0x0000007c027c7220 */ /* 0x040fe20000410000 */
[----:B----4-:R-:W-:Y:S01]  /*105a0*/  F2FP.BF16.PACK_AB R153, R241, R238 ;  /* 0x000000eef199723e */ /* 0x010fe200000010ff */
[----:B------:R-:W-:Y:S02]  /*105b0*/  FMUL.FTZ R125, R2, R125 ;  /* 0x0000007d027d7220 */ /* 0x000fe40000410000 */
[C---:B------:R-:W-:Y:S03]  /*105c0*/  HMMA.16816.F32.BF16 R116, R144.reuse, R154, R116 ;  /* 0x0000009a9074723c */ /* 0x040fe60000041874 */
[C---:B------:R-:W-:Y:S02]  /*105d0*/  FMUL.FTZ R126, R0.reuse, R126 ;  /* 0x0000007e007e7220 */ /* 0x040fe40000410000 */
[----:B------:R-:W-:Y:S02]  /*105e0*/  FMUL.FTZ R127, R0, R127 ;  /* 0x0000007f007f7220 */ /* 0x000fe40000410000 */
[C---:B------:R-:W-:Y:S01]  /*105f0*/  FMUL.FTZ R128, R2.reuse, R128 ;  /* 0x0000008002807220 */ /* 0x040fe20000410000 */
[C---:B---3--:R-:W-:Y:S04]  /*10600*/  HMMA.16816.F32.BF16 R12, R144.reuse, R156, R12 ;  /* 0x0000009c900c723c */ /* 0x048fe8000004180c */
[----:B------:R-:W-:Y:S01]  /*10610*/  FMUL.FTZ R129, R2, R129 ;  /* 0x0000008102817220 */ /* 0x000fe20000410000 */
[----:B------:R-:W-:Y:S01]  /*10620*/  F2FP.BF16.PACK_AB R154, R243, R240 ;  /* 0x000000f0f39a723e */ /* 0x000fe200000010ff */
[C---:B------:R-:W-:Y:S01]  /*10630*/  FMUL.FTZ R130, R0.reuse, R130 ;  /* 0x0000008200827220 */ /* 0x040fe20000410000 */
[----:B------:R-:W-:Y:S01]  /*10640*/  F2FP.BF16.PACK_AB R155, R245, R242 ;  /* 0x000000f2f59b723e */ /* 0x000fe200000010ff */
[C---:B------:R-:W-:Y:S01]  /*10650*/  HMMA.16816.F32.BF16 R120, R144.reuse, R158, R120 ;  /* 0x0000009e9078723c */ /* 0x040fe20000041878 */
[----:B------:R-:W1:Y:S03]  /*10660*/  LDSM.16.MT88.4 R156, [R215+0x8880] ;  /* 0x00888000d79c783b */ /* 0x000e660000004200 */
[----:B------:R-:W-:Y:S02]  /*10670*/  FMUL.FTZ R131, R0, R131 ;  /* 0x0000008300837220 */ /* 0x000fe40000410000 */
[C---:B------:R-:W-:Y:S02]  /*10680*/  FMUL.FTZ R132, R2.reuse, R132 ;  /* 0x0000008402847220 */ /* 0x040fe40000410000 */
[C---:B-----5:R-:W-:Y:S04]  /*10690*/  HMMA.16816.F32.BF16 R124, R144.reuse, R160, R124 ;  /* 0x000000a0907c723c */ /* 0x060fe8000004187c */
[----:B------:R-:W-:Y:S02]  /*106a0*/  FMUL.FTZ R133, R2, R133 ;  /* 0x0000008502857220 */ /* 0x000fe40000410000 */
[C---:B------:R-:W-:Y:S02]  /*106b0*/  FMUL.FTZ R134, R0.reuse, R134 ;  /* 0x0000008600867220 */ /* 0x040fe40000410000 */
[C---:B------:R-:W-:Y:S01]  /*106c0*/  HMMA.16816.F32.BF16 R128, R144.reuse, R162, R128 ;  /* 0x000000a29080723c */ /* 0x040fe20000041880 */
[----:B------:R-:W-:Y:S03]  /*106d0*/  LDSM.16.MT88.4 R160, [R215+0x9880] ;  /* 0x00988000d7a0783b */ /* 0x000fe60000004200 */
[----:B------:R-:W-:Y:S02]  /*106e0*/  FMUL.FTZ R135, R0, R135 ;  /* 0x0000008700877220 */ /* 0x000fe40000410000 */
[----:B------:R-:W-:Y:S02]  /*106f0*/  FFMA.FTZ R150, R2, R235, R150 ;  /* 0x000000eb02967223 */ /* 0x000fe40000010096 */
[C---:B------:R-:W-:Y:S04]  /*10700*/  HMMA.16816.F32.BF16 R16, R144.reuse, R140, R16 ;  /* 0x0000008c9010723c */ /* 0x040fe80000041810 */
[----:B------:R-:W-:Y:S01]  /*10710*/  FFMA.FTZ R6, R0, R233, R6 ;  /* 0x000000e900067223 */ /* 0x000fe20000010006 */
[----:B------:R-:W-:Y:S01]  /*10720*/  MOV R0, R3 ;  /* 0x0000000300007202 */ /* 0x000fe20000000f00 */
[----:B------:R-:W-:Y:S02]  /*10730*/  FADD.FTZ R5, R5, R150 ;  /* 0x0000009605057221 */ /* 0x000fe40000010000 */
[----:B------:R-:W-:Y:S01]  /*10740*/  HMMA.16816.F32.BF16 R132, R144, R142, R132 ;  /* 0x0000008e9084723c */ /* 0x000fe20000041884 */
[----:B------:R-:W2:Y:S03]  /*10750*/  LDSM.16.MT88.4 R140, [R209+0x8880] ;  /* 0x00888000d18c783b */ /* 0x000ea60000004200 */
[----:B------:R-:W-:Y:S02]  /*10760*/  FADD.FTZ R7, R7, R6 ;  /* 0x0000000607077221 */ /* 0x000fe40000010000 */
[----:B------:R-:W-:Y:S02]  /*10770*/  FADD.FTZ R232, R232, R5 ;  /* 0x00000005e8e87221 */ /* 0x000fe40000010000 */
[----:B------:R-:W-:Y:S01]  /*10780*/  FADD.FTZ R234, R234, R7 ;  /* 0x00000007eaea7221 */ /* 0x000fe20000010000 */
[C---:B-1----:R-:W-:Y:S01]  /*10790*/  HMMA.16816.F32.BF16 R144, R152.reuse, R156, R8 ;  /* 0x0000009c9890723c */ /* 0x042fe20000041808 */
[----:B------:R-:W1:Y:S04]  /*107a0*/  LDSM.16.MT88.4 R8, [R208+0x8880] ;  /* 0x00888000d008783b */ /* 0x000e680000004200 */
[----:B------:R-:W-:Y:S02]  /*107b0*/  FADD.FTZ R151, R151, R232 ;  /* 0x000000e897977221 */ /* 0x000fe40000010000 */
[----:B------:R-:W-:Y:S01]  /*107c0*/  FADD.FTZ R237, R237, R234 ;  /* 0x000000eaeded7221 */ /* 0x000fe20000010000 */
[C---:B------:R-:W-:Y:S01]  /*107d0*/  HMMA.16816.F32.BF16 R20, R152.reuse, R158, R20 ;  /* 0x0000009e9814723c */ /* 0x040fe20000041814 */
[----:B------:R-:W3:Y:S03]  /*107e0*/  LDSM.16.MT88.4 R156, [R209+0x9880] ;  /* 0x00988000d19c783b */ /* 0x000ee60000004200 */
[----:B------:R-:W-:Y:S02]  /*107f0*/  FADD.FTZ R236, R236, R151 ;  /* 0x00000097ecec7221 */ /* 0x000fe40000010000 */
[----:B------:R-:W-:Y:S02]  /*10800*/  FADD.FTZ R238, R238, R237 ;  /* 0x000000edeeee7221 */ /* 0x000fe40000010000 */
[C---:B------:R-:W-:Y:S04]  /*10810*/  HMMA.16816.F32.BF16 R24, R152.reuse, R136, R24 ;  /* 0x000000889818723c */ /* 0x040fe80000041818 */
[----:B------:R-:W-:Y:S02]  /*10820*/  FADD.FTZ R239, R239, R236 ;  /* 0x000000ecefef7221 */ /* 0x000fe40000010000 */
[----:B------:R-:W-:Y:S02]  /*10830*/  FADD.FTZ R241, R241, R238 ;  /* 0x000000eef1f17221 */ /* 0x000fe40000010000 */
[C---:B------:R-:W-:Y:S01]  /*10840*/  HMMA.16816.F32.BF16 R28, R152.reuse, R138, R28 ;  /* 0x0000008a981c723c */ /* 0x040fe2000004181c */
[----:B------:R-:W4:Y:S03]  /*10850*/  LDSM.16.MT88.4 R136, [R209+0xb880] ;  /* 0x00b88000d188783b */ /* 0x000f260000004200 */
[----:B------:R-:W-:Y:S02]  /*10860*/  FADD.FTZ R240, R240, R239 ;  /* 0x000000eff0f07221 */ /* 0x000fe40000010000 */
[----:B------:R-:W-:Y:S02]  /*10870*/  FADD.FTZ R242, R242, R241 ;  /* 0x000000f1f2f27221 */ /* 0x000fe40000010000 */
[C---:B--2---:R-:W-:Y:S04]  /*10880*/  HMMA.16816.F32.BF16 R32, R152.reuse, R140, R32 ;  /* 0x0000008c9820723c */ /* 0x044fe80000041820 */
[----:B------:R-:W-:Y:S02]  /*10890*/  FADD.FTZ R235, R243, R240 ;  /* 0x000000f0f3eb7221 */ /* 0x000fe40000010000 */
[----:B------:R-:W-:Y:S02]  /*108a0*/  FADD.FTZ R233, R245, R242 ;  /* 0x000000f2f5e97221 */ /* 0x000fe40000010000 */
[C---:B------:R-:W-:Y:S08]  /*108b0*/  HMMA.16816.F32.BF16 R36, R152.reuse, R142, R36 ;  /* 0x0000008e9824723c */ /* 0x040ff00000041824 */
[C---:B-1----:R-:W-:Y:S08]  /*108c0*/  HMMA.16816.F32.BF16 R40, R152.reuse, R8, R40 ;  /* 0x000000089828723c */ /* 0x042ff00000041828 */
[C---:B------:R-:W-:Y:S08]  /*108d0*/  HMMA.16816.F32.BF16 R44, R152.reuse, R10, R44 ;  /* 0x0000000a982c723c */ /* 0x040ff0000004182c */
[C---:B------:R-:W-:Y:S08]  /*108e0*/  HMMA.16816.F32.BF16 R48, R152.reuse, R160, R48 ;  /* 0x000000a09830723c */ /* 0x040ff00000041830 */
[C---:B------:R-:W-:Y:S08]  /*108f0*/  HMMA.16816.F32.BF16 R52, R152.reuse, R162, R52 ;  /* 0x000000a29834723c */ /* 0x040ff00000041834 */
[C---:B------:R-:W-:Y:S08]  /*10900*/  HMMA.16816.F32.BF16 R56, R152.reuse, R164, R56 ;  /* 0x000000a49838723c */ /* 0x040ff00000041838 */
[C---:B------:R-:W-:Y:S08]  /*10910*/  HMMA.16816.F32.BF16 R60, R152.reuse, R166, R60 ;  /* 0x000000a6983c723c */ /* 0x040ff0000004183c */
[C---:B---3--:R-:W-:Y:S08]  /*10920*/  HMMA.16816.F32.BF16 R64, R152.reuse, R156, R64 ;  /* 0x0000009c9840723c */ /* 0x048ff00000041840 */
        /* <DEDUP_REMOVED lines=15> */
[C---:B----4-:R-:W-:Y:S08]  /*10a20*/  HMMA.16816.F32.BF16 R124, R152.reuse, R136, R124 ;  /* 0x00000088987c723c */ /* 0x050ff0000004187c */
[C---:B------:R-:W-:Y:S08]  /*10a30*/  HMMA.16816.F32.BF16 R128, R152.reuse, R138, R128 ;  /* 0x0000008a9880723c */ /* 0x040ff00000041880 */
[C---:B------:R-:W-:Y:S08]  /*10a40*/  HMMA.16816.F32.BF16 R136, R152.reuse, R196, R16 ;  /* 0x000000c49888723c */ /* 0x040ff00000041810 */
[----:B------:R-:W-:Y:S01]  /*10a50*/  HMMA.16816.F32.BF16 R132, R152, R198, R132 ;  /* 0x000000c69884723c */ /* 0x000fe20000041884 */
[----:B------:R-:W-:-:S07]  /*10a60*/  @P0 BRA `(.L_x_142) ;  /* 0xffffe2c000000947 */ /* 0x000fce000383ffff */
.L_x_141:
[----:B------:R-:W1:Y:S01]  /*10a70*/  SHFL.BFLY PT, R6, R235, 0x2, 0x1f ;  /* 0x0c401f00eb067f89 */ /* 0x000e6200000e0000 */
[----:B------:R-:W-:-:S02]  /*10a80*/  MOV R4, RZ ;  /* 0x000000ff00047202 */ /* 0x000fc40000000f00 */
[----:B------:R-:W-:Y:S01]  /*10a90*/  MOV R2, RZ ;  /* 0x000000ff00027202 */ /* 0x000fe20000000f00 */
[----:B------:R-:W2:Y:S01]  /*10aa0*/  SHFL.BFLY PT, R0, R233, 0x2, 0x1f ;  /* 0x0c401f00e9007f89 */ /* 0x000ea200000e0000 */
[----:B------:R-:W-:Y:S02]  /*10ab0*/  MOV R8, 0xff800000 ;  /* 0xff80000000087802 */ /* 0x000fe40000000f00 */
[----:B------:R-:W-:Y:S01]  /*10ac0*/  PLOP3.LUT P2, PT, PT, PT, PT, 0x8, 0x0 ;  /* 0x000000000000781c */ /* 0x000fe20003f4e170 */
[----:B-1----:R-:W-:Y:S02]  /*10ad0*/  FADD.FTZ R6, R6, R235 ;  /* 0x000000eb06067221 */ /* 0x002fe40000010000 */
[----:B--2---:R-:W-:-:S03]  /*10ae0*/  FADD.FTZ R7, R0, R233 ;  /* 0x000000e900077221 */ /* 0x004fc60000010000 */
[----:B------:R-:W1:Y:S04]  /*10af0*/  SHFL.BFLY PT, R5, R6, 0x1, 0x1f ;  /* 0x0c201f0006057f89 */ /* 0x000e6800000e0000 */
[----:B------:R-:W2:Y:S01]  /*10b00*/  SHFL.BFLY PT, R0, R7, 0x1, 0x1f ;  /* 0x0c201f0007007f89 */ /* 0x000ea200000e0000 */
[----:B-1----:R-:W-:Y:S01]  /*10b10*/  FADD.FTZ R5, R6, R5 ;  /* 0x0000000506057221 */ /* 0x002fe20000010000 */
[----:B------:R-:W-:Y:S01]  /*10b20*/  MOV R6, 0xff800000 ;  /* 0xff80000000067802 */ /* 0x000fe20000000f00 */
[----:B--2---:R-:W-:-:S03]  /*10b30*/  FADD.FTZ R0, R0, R7 ;  /* 0x0000000700007221 */ /* 0x004fc60000010000 */
[----:B------:R-:W-:Y:S02]  /*10b40*/  FSETP.NE.FTZ.AND P1, PT, R5, RZ, PT ;  /* 0x000000ff0500720b */ /* 0x000fe40003f35000 */
[----:B------:R-:W-:-:S11]  /*10b50*/  FSETP.NE.FTZ.AND P0, PT, R0, RZ, PT ;  /* 0x000000ff0000720b */ /* 0x000fd60003f15000 */
[----:B------:R-:W1:Y:S01]  /*10b60*/  @P1 MUFU.RCP R4, R5 ;  /* 0x0000000500041308 */ /* 0x000e620000001000 */
[----:B------:R-:W-:Y:S02]  /*10b70*/  @P1 MOV R10, 0x3f317218 ;  /* 0x3f317218000a1802 */ /* 0x000fe40000000f00 */
[----:B------:R-:W-:-:S03]  /*10b80*/  @P0 MOV R9, 0x3f317218 ;  /* 0x3f31721800090802 */ /* 0x000fc60000000f00 */
[----:B------:R-:W-:Y:S02]  /*10b90*/  @P1 FMUL.FTZ R10, R10, c[0x0][0x2d0] ;  /* 0x0000b4000a0a1a20 */ /* 0x000fe40000410000 */
[----:B------:R-:W-:Y:S01]  /*10ba0*/  @P0 MUFU.RCP R2, R0 ;  /* 0x0000000000020308 */ /* 0x000fe20000001000 */
[----:B------:R-:W-:-:S07]  /*10bb0*/  @P0 FMUL.FTZ R9, R9, c[0x0][0x2d0] ;  /* 0x0000b40009090a20 */ /* 0x000fce0000410000 */
[----:B------:R-:W2:Y:S01]  /*10bc0*/  @P1 MUFU.LG2 R5, R5 ;  /* 0x0000000500051308 */ /* 0x000ea20000000c00 */
[C---:B-1----:R-:W-:Y:S02]  /*10bd0*/  FMUL.FTZ R144, R4.reuse, R144 ;  /* 0x0000009004907220 */ /* 0x042fe40000410000 */
[C---:B------:R-:W-:Y:S02]  /*10be0*/  FMUL.FTZ R145, R4.reuse, R145 ;  /* 0x0000009104917220 */ /* 0x040fe40000410000 */
[C---:B------:R-:W-:Y:S02]  /*10bf0*/  FMUL.FTZ R20, R4.reuse, R20 ;  /* 0x0000001404147220 */ /* 0x040fe40000410000 */
[C---:B------:R-:W-:Y:S01]  /*10c00*/  FMUL.FTZ R21, R4.reuse, R21 ;  /* 0x0000001504157220 */ /* 0x040fe20000410000 */
[----:B------:R-:W1:Y:S01]  /*10c10*/  @P0 MUFU.LG2 R0, R0 ;  /* 0x0000000000000308 */ /* 0x000e620000000c00 */
[C---:B------:R-:W-:Y:S02]  /*10c20*/  FMUL.FTZ R24, R4.reuse, R24 ;  /* 0x0000001804187220 */ /* 0x040fe40000410000 */
[----:B------:R-:W-:-:S02]  /*10c30*/  FMUL.FTZ R25, R4, R25 ;  /* 0x0000001904197220 */ /* 0x000fc40000410000 */
[C---:B------:R-:W-:Y:S02]  /*10c40*/  FMUL.FTZ R28, R4.reuse, R28 ;  /* 0x0000001c041c7220 */ /* 0x040fe40000410000 */
[C---:B------:R-:W-:Y:S02]  /*10c50*/  FMUL.FTZ R29, R4.reuse, R29 ;  /* 0x0000001d041d7220 */ /* 0x040fe40000410000 */
[----:B--2---:R-:W-:Y:S02]  /*10c60*/  @P1 FMUL.FTZ R5, R5, 0.69314718246459960938 ;  /* 0x3f31721805051820 */ /* 0x004fe40000410000 */
[C---:B------:R-:W-:Y:S02]  /*10c70*/  FMUL.FTZ R32, R4.reuse, R32 ;  /* 0x0000002004207220 */ /* 0x040fe40000410000 */
[C---:B------:R-:W-:Y:S02]  /*10c80*/  FMUL.FTZ R33, R4.reuse, R33 ;  /* 0x0000002104217220 */ /* 0x040fe40000410000 */
[----:B------:R-:W-:-:S02]  /*10c90*/  FMUL.FTZ R36, R4, R36 ;  /* 0x0000002404247220 */ /* 0x000fc40000410000 */
[----:B-1----:R-:W-:Y:S02]  /*10ca0*/  @P0 FMUL.FTZ R0, R0, 0.69314718246459960938 ;  /* 0x3f31721800000820 */ /* 0x002fe40000410000 */
        /* <DEDUP_REMOVED lines=116> */
[----:B------:R-:W-:Y:S02]  /*113f0*/  FMUL.FTZ R135, R2, R135 ;  /* 0x0000008702877220 */ /* 0x000fe40000410000 */
[----:B------:R-:W-:Y:S02]  /*11400*/  @P1 FFMA.FTZ R6, R10, R148, R5 ;  /* 0x000000940a061223 */ /* 0x000fe40000010005 */
[----:B------:R-:W-:-:S02]  /*11410*/  @P0 FFMA.FTZ R8, R9, R3, R0 ;  /* 0x0000000309080223 */ /* 0x000fc40000010000 */
.L_x_81:
[----:B------:R-:W-:Y:S02]  /*11420*/  USHF.R.S32.HI UR8, URZ, 0x1f, UR13 ;  /* 0x0000001f3f087899 */ /* 0x000fe4000801140d */
[----:B------:R-:W-:Y:S01]  /*11430*/  ULDC.64 UR10, c[0x0][0x118] ;  /* 0x00004600000a7ab9 */ /* 0x000fe20000000a00 */
        /* <DEDUP_REMOVED lines=22> */
[----:B------:R-:W-:Y:S02]  /*115a0*/  LEA.HI R2, R3, R0, RZ, 0x2 ;  /* 0x0000000003027211 */ /* 0x000fe400078f10ff */
[----:B------:R-:W-:Y:S02]  /*115b0*/  F2FP.BF16.PACK_AB R40, R41, R40 ;  /* 0x000000282928723e */ /* 0x000fe400000010ff */
[----:B------:R-:W-:-:S02]  /*115c0*/  SHF.R.S32.HI R10, RZ, 0x2, R2 ;  /* 0x00000002ff0a7819 */ /* 0x000fc40000011402 */
[----:B------:R-:W-:Y:S02]  /*115d0*/  SHF.R.S32.HI R5, RZ, 0x1f, R2 ;  /* 0x0000001fff057819 */ /* 0x000fe40000011402 */
[----:B------:R-:W-:Y:S02]  /*115e0*/  LOP3.LUT R7, R2, 0xfffffffc, RZ, 0xc0, !PT ;  /* 0xfffffffc02077812 */ /* 0x000fe400078ec0ff */
[----:B------:R-:W-:Y:S02]  /*115f0*/  LEA.HI R5, R5, R10, RZ, 0x3 ;  /* 0x0000000a05057211 */ /* 0x000fe400078f18ff */
[----:B------:R-:W-:Y:S01]  /*11600*/  F2FP.BF16.PACK_AB R42, R43, R42 ;  /* 0x0000002a2b2a723e */ /* 0x000fe200000010ff */
[----:B------:R-:W-:Y:S01]  /*11610*/  IMAD.IADD R7, R0, 0x1, -R7 ;  /* 0x0000000100077824 */ /* 0x000fe200078e0a07 */
[----:B------:R-:W-:Y:S02]  /*11620*/  LOP3.LUT R5, R5, 0xfffffff8, RZ, 0xc0, !PT ;  /* 0xfffffff805057812 */ /* 0x000fe400078ec0ff */
[----:B------:R-:W-:-:S02]  /*11630*/  F2FP.BF16.PACK_AB R44, R45, R44 ;  /* 0x0000002c2d2c723e */ /* 0x000fc400000010ff */
[----:B------:R-:W-:Y:S01]  /*11640*/  F2FP.BF16.PACK_AB R46, R47, R46 ;  /* 0x0000002e2f2e723e */ /* 0x000fe200000010ff */
[----:B------:R-:W-:Y:S01]  /*11650*/  IMAD.IADD R10, R10, 0x1, -R5 ;  /* 0x000000010a0a7824 */ /* 0x000fe200078e0a05 */
[----:B------:R-:W-:Y:S02]  /*11660*/  LEA.HI R5, R3, R0, RZ, 0x5 ;  /* 0x0000000003057211 */ /* 0x000fe400078f28ff */
[----:B------:R-:W-:Y:S01]  /*11670*/  F2FP.BF16.PACK_AB R48, R49, R48 ;  /* 0x000000303130723e */ /* 0x000fe200000010ff */
[C---:B------:R-:W-:Y:S01]  /*11680*/  IMAD.SHL.U32 R9, R10.reuse, 0x40, RZ ;  /* 0x000000400a097824 */ /* 0x040fe200078e00ff */
[----:B------:R-:W-:Y:S02]  /*11690*/  SHF.R.S32.HI R2, RZ, 0x5, R5 ;  /* 0x00000005ff027819 */ /* 0x000fe40000011405 */
[----:B------:R-:W-:Y:S02]  /*116a0*/  LOP3.LUT R12, R10, 0x1, RZ, 0xc0, !PT ;  /* 0x000000010a0c7812 */ /* 0x000fe400078ec0ff */
        /* <DEDUP_REMOVED lines=13> */
[C---:B------:R-:W-:Y:S01]  /*11780*/  IMAD.IADD R13, R11.reuse, 0x1, R10 ;  /* 0x000000010b0d7824 */ /* 0x040fe200078e020a */
[C---:B------:R-:W-:Y:S02]  /*11790*/  IADD3 R12, R11.reuse, 0x80, RZ ;  /* 0x000000800b0c7810 */ /* 0x040fe40007ffe0ff */
[----:B------:R-:W-:Y:S02]  /*117a0*/  IADD3 R9, R11, 0x70, RZ ;  /* 0x000000700b097810 */ /* 0x000fe40007ffe0ff */
[----:B------:R-:W-:Y:S01]  /*117b0*/  @P0 IADD3 R9, R12, 0x10, RZ ;  /* 0x000000100c090810 */ /* 0x000fe20007ffe0ff */
[----:B------:R-:W-:Y:S01]  /*117c0*/  IMAD.MOV.U32 R12, RZ, RZ, 0x40 ;  /* 0x00000040ff0c7424 */ /* 0x000fe200078e00ff */
[----:B------:R-:W-:Y:S02]  /*117d0*/  F2FP.BF16.PACK_AB R56, R57, R56 ;  /* 0x000000383938723e */ /* 0x000fe400000010ff */
[----:B------:R-:W-:Y:S01]  /*117e0*/  F2FP.BF16.PACK_AB R58, R59, R58 ;  /* 0x0000003a3b3a723e */ /* 0x000fe200000010ff */
[----:B------:R-:W-:Y:S01]  /*117f0*/  IMAD.IADD R15, R10, 0x1, R9 ;  /* 0x000000010a0f7824 */ /* 0x000fe200078e0209 */
[----:B------:R-:W-:Y:S01]  /*11800*/  SEL R12, R12, 0xffffffc0, !P2 ;  /* 0xffffffc00c0c7807 */ /* 0x000fe20005000000 */
[----:B------:R-:W-:Y:S01]  /*11810*/  IMAD.U32 R10, RZ, RZ, UR4 ;  /* 0x00000004ff0a7e24 */ /* 0x000fe2000f8e00ff */
[----:B------:R-:W-:-:S02]  /*11820*/  F2FP.BF16.PACK_AB R60, R61, R60 ;  /* 0x0000003c3d3c723e */ /* 0x000fc400000010ff */
[----:B------:R-:W-:Y:S01]  /*11830*/  F2FP.BF16.PACK_AB R62, R63, R62 ;  /* 0x0000003e3f3e723e */ /* 0x000fe200000010ff */
[--C-:B------:R-:W-:Y:S01]  /*11840*/  IMAD.IADD R17, R11, 0x1, R12.reuse ;  /* 0x000000010b117824 */ /* 0x100fe200078e020c */
[----:B------:R-:W-:Y:S01]  /*11850*/  F2FP.BF16.PACK_AB R64, R65, R64 ;  /* 0x000000404140723e */ /* 0x000fe200000010ff */
[C---:B------:R-:W-:Y:S01]  /*11860*/  IMAD.IADD R19, R12.reuse, 0x1, R9 ;  /* 0x000000010c137824 */ /* 0x040fe200078e0209 */
[----:B------:R-:W-:Y:S01]  /*11870*/  F2FP.BF16.PACK_AB R68, R69, R68 ;  /* 0x000000444544723e */ /* 0x000fe200000010ff */
[----:B------:R-:W-:Y:S01]  /*11880*/  IMAD.IADD R21, R12, 0x1, R13 ;  /* 0x000000010c157824 */ /* 0x000fe200078e020d */
[----:B------:R-:W-:Y:S01]  /*11890*/  STS [R11+0x80], R144 ;  /* 0x000080900b007388 */ /* 0x000fe20000000800 */
[----:B------:R-:W-:Y:S01]  /*118a0*/  IMAD.IADD R23, R15, 0x1, R12 ;  /* 0x000000010f177824 */ /* 0x000fe200078e020c */
[----:B------:R-:W-:Y:S02]  /*118b0*/  F2FP.BF16.PACK_AB R70, R71, R70 ;  /* 0x000000464746723e */ /* 0x000fe400000010ff */
[----:B------:R-:W-:Y:S01]  /*118c0*/  STS [R11+0x480], R146 ;  /* 0x000480920b007388 */ /* 0x000fe20000000800 */
[----:B------:R-:W-:-:S02]  /*118d0*/  F2FP.BF16.PACK_AB R72, R73, R72 ;  /* 0x000000484948723e */ /* 0x000fc400000010ff */
[----:B------:R-:W-:Y:S01]  /*118e0*/  F2FP.BF16.PACK_AB R74, R75, R74 ;  /* 0x0000004a4b4a723e */ /* 0x000fe200000010ff */
[----:B------:R-:W-:Y:S01]  /*118f0*/  STS [R9], R20 ;  /* 0x0000001409007388 */ /* 0x000fe20000000800 */
[----:B------:R-:W-:Y:S02]  /*11900*/  F2FP.BF16.PACK_AB R76, R77, R76 ;  /* 0x0000004c4d4c723e */ /* 0x000fe400000010ff */
[----:B------:R-:W-:Y:S01]  /*11910*/  F2FP.BF16.PACK_AB R78, R79, R78 ;  /* 0x0000004e4f4e723e */ /* 0x000fe200000010ff */
[----:B------:R-:W-:Y:S01]  /*11920*/  STS [R9+0x400], R22 ;  /* 0x0004001609007388 */ /* 0x000fe20000000800 */
[----:B------:R-:W-:Y:S02]  /*11930*/  F2FP.BF16.PACK_AB R80, R81, R80 ;  /* 0x000000505150723e */ /* 0x000fe400000010ff */
[----:B------:R-:W-:Y:S01]  /*11940*/  F2FP.BF16.PACK_AB R82, R83, R82 ;  /* 0x000000525352723e */ /* 0x000fe200000010ff */
[----:B------:R-:W-:Y:S01]  /*11950*/  STS [R13+0x80], R24 ;  /* 0x000080180d007388 */ /* 0x000fe20000000800 */
[----:B------:R-:W-:-:S02]  /*11960*/  F2FP.BF16.PACK_AB R84, R85, R84 ;  /* 0x000000545554723e */ /* 0x000fc400000010ff */
[----:B------:R-:W-:Y:S01]  /*11970*/  F2FP.BF16.PACK_AB R86, R87, R86 ;  /* 0x000000565756723e */ /* 0x000fe200000010ff */
[----:B------:R-:W-:Y:S01]  /*11980*/  STS [R13+0x480], R26 ;  /* 0x0004801a0d007388 */ /* 0x000fe20000000800 */
[----:B------:R-:W-:Y:S02]  /*11990*/  F2FP.BF16.PACK_AB R88, R89, R88 ;  /* 0x000000585958723e */ /* 0x000fe400000010ff */
[----:B------:R-:W-:Y:S01]  /*119a0*/  F2FP.BF16.PACK_AB R90, R91, R90 ;  /* 0x0000005a5b5a723e */ /* 0x000fe200000010ff */
[----:B------:R-:W-:Y:S01]  /*119b0*/  STS [R15], R28 ;  /* 0x0000001c0f007388 */ /* 0x000fe20000000800 */
        /* <DEDUP_REMOVED lines=71> */
[----:B------:R3:W-:Y:S04]  /*11e30*/  STS [R9+0xc400], R118 ;  /* 0x00c4007609007388 */ /* 0x0007e80000000800 */
[----:B------:R-:W-:Y:S04]  /*11e40*/  STS [R13+0xc080], R140 ;  /* 0x00c0808c0d007388 */ /* 0x000fe80000000800 */
[----:B------:R4:W-:Y:S04]  /*11e50*/  STS [R13+0xc480], R142 ;  /* 0x00c4808e0d007388 */ /* 0x0009e80000000800 */
[----:B------:R2:W-:Y:S04]  /*11e60*/  STS [R15+0xc000], R120 ;  /* 0x00c000780f007388 */ /* 0x0005e80000000800 */
[----:B------:R2:W-:Y:S01]  /*11e70*/  STS [R15+0xc400], R122 ;  /* 0x00c4007a0f007388 */ /* 0x0005e20000000800 */
[----:B-1----:R-:W-:Y:S01]  /*11e80*/  IMAD.U32 R11, RZ, RZ, UR5 ;  /* 0x00000005ff0b7e24 */ /* 0x002fe2000f8e00ff */
[----:B------:R-:W-:-:S02]  /*11e90*/  ULDC.64 UR4, c[0x0][0x508] ;  /* 0x0001420000047ab9 */ /* 0x000fc40000000a00 */
[----:B------:R2:W-:Y:S04]  /*11ea0*/  STS [R17+0xc080], R124 ;  /* 0x00c0807c11007388 */ /* 0x0005e80000000800 */
[----:B------:R2:W-:Y:S04]  /*11eb0*/  STS [R17+0xc480], R126 ;  /* 0x00c4807e11007388 */ /* 0x0005e80000000800 */
[----:B------:R2:W-:Y:S04]  /*11ec0*/  STS [R19+0xc000], R128 ;  /* 0x00c0008013007388 */ /* 0x0005e80000000800 */
[----:B------:R2:W-:Y:S04]  /*11ed0*/  STS [R19+0xc400], R130 ;  /* 0x00c4008213007388 */ /* 0x0005e80000000800 */
[----:B------:R2:W-:Y:S04]  /*11ee0*/  STS [R21+0xc080], R136 ;  /* 0x00c0808815007388 */ /* 0x0005e80000000800 */
[----:B------:R2:W-:Y:S04]  /*11ef0*/  STS [R21+0xc480], R138 ;  /* 0x00c4808a15007388 */ /* 0x0005e80000000800 */
[----:B------:R2:W-:Y:S04]  /*11f00*/  STS [R23+0xc000], R132 ;  /* 0x00c0008417007388 */ /* 0x0005e80000000800 */
[----:B------:R2:W-:Y:S04]  /*11f10*/  STS [R23+0xc400], R134 ;  /* 0x00c4008617007388 */ /* 0x0005e80000000800 */
[----:B------:R-:W-:Y:S01]  /*11f20*/  BAR.SYNC.DEFER_BLOCKING 0x1, 0x100 ;  /* 0x0044000000007b1d */ /* 0x000fe20000010000 */
[----:B------:R-:W-:-:S04]  /*11f30*/  UISETP.NE.U32.AND UP0, UPT, URZ, UR4, UPT ;  /* 0x000000043f00728c */ /* 0x000fc8000bf05070 */
[----:B------:R-:W-:Y:S01]  /*11f40*/  UISETP.NE.AND.EX UP0, UPT, URZ, UR5, UPT, UP0 ;  /* 0x000000053f00728c */ /* 0x000fe2000bf05300 */
[----:B---3--:R-:W3:Y:S02]  /*11f50*/  @P0 LDG.E R9, [R10.64] ;  /* 0x0000000a0a090981 */ /* 0x008ee4000c1e1900 */
[----:B------:R-:W-:-:S03]  /*11f60*/  ULDC.64 UR4, c[0x0][0x508] ;  /* 0x0001420000047ab9 */ /* 0x000fc60000000a00 */
[----:B------:R-:W-:-:S05]  /*11f70*/  PLOP3.LUT P1, PT, PT, PT, UP0, 0x80, 0x0 ;  /* 0x000000000000781c */ /* 0x000fca0003f2f008 */
[----:B------:R-:W-:Y:S01]  /*11f80*/  @UP0 UIMAD.WIDE UR4, UR20, UR6, UR4 ;  /* 0x00000006140402a5 */ /* 0x000fe2000f8e0204 */
[----:B------:R-:W-:-:S05]  /*11f90*/  IMAD.MOV.U32 R4, RZ, RZ, c[0x0][0x388] ;  /* 0x0000e200ff047624 */ /* 0x000fca00078e00ff */
[----:B------:R-:W-:Y:S02]  /*11fa0*/  IMAD.U32 R12, RZ, RZ, UR4 ;  /* 0x00000004ff0c7e24 */ /* 0x000fe4000f8e00ff */
[----:B----4-:R-:W-:-:S05]  /*11fb0*/  IMAD.U32 R13, RZ, RZ, UR5 ;  /* 0x00000005ff0d7e24 */ /* 0x010fca000f8e00ff */
[----:B------:R2:W5:Y:S01]  /*11fc0*/  @P1 LDG.E R4, [R12.64] ;  /* 0x0000000a0c041981 */ /* 0x000562000c1e1900 */
[----:B------:R-:W-:Y:S02]  /*11fd0*/  UMOV UR22, URZ ;  /* 0x0000003f00167c82 */ /* 0x000fe40008000000 */
[----:B------:R-:W-:Y:S01]  /*11fe0*/  UMOV UR23, URZ ;  /* 0x0000003f00177c82 */ /* 0x000fe20008000000 */
[----:B---3--:R-:W1:Y:S02]  /*11ff0*/  @P0 R2UR UR5, R9 ;  /* 0x00000000090503c2 */ /* 0x008e6400000e0000 */
[----:B-1----:R-:W-:Y:S02]  /*12000*/  @UP1 USHF.R.S32.HI UR4, URZ, 0x1f, UR5 ;  /* 0x0000001f3f041899 */ /* 0x002fe40008011405 */
[----:B------:R-:W-:-:S05]  /*12010*/  @UP1 UMOV UR22, UR5 ;  /* 0x0000000500161c82 */ /* 0x000fca0008000000 */
[----:B------:R-:W-:Y:S01]  /*12020*/  @UP1 UMOV UR23, UR4 ;  /* 0x0000000400171c82 */ /* 0x000fe20008000000 */
[----:B------:R-:W-:Y:S05]  /*12030*/  @P1 BRA `(.L_x_146) ;  /* 0x0000004000001947 */ /* 0x000fea0003800000 */
[----:B--2---:R-:W-:Y:S05]  /*12040*/  @!P0 BRA `(.L_x_146) ;  /* 0x0000003000008947 */ /* 0x004fea0003800000 */
[----:B-----5:R-:W2:Y:S04]  /*12050*/  LDG.E R4, [R10.64] ;  /* 0x0000000a0a047981 */ /* 0x020ea8000c1e1900 */
[----:B------:R-:W2:Y:S02]  /*12060*/  LDG.E R9, [R10.64+0x4] ;  /* 0x0000040a0a097981 */ /* 0x000ea4000c1e1900 */
[----:B--2---:R-:W-:Y:S02]  /*12070*/  IADD3 R4, -R4, R9, RZ ;  /* 0x0000000904047210 */ /* 0x004fe40007ffe1ff */
.L_x_146:
[----:B--2---:R-:W-:Y:S01]  /*12080*/  SHF.R.S32.HI R11, RZ, 0x1f, R2 ;  /* 0x0000001fff0b7819 */ /* 0x004fe20000011402 */
[----:B------:R-:W1:Y:S01]  /*12090*/  S2R R73, SR_CTAID.X ;  /* 0x0000000000497919 */ /* 0x000e620000002500 */
[----:B------:R-:W-:Y:S01]  /*120a0*/  LOP3.LUT R5, R5, 0xffffffe0, RZ, 0xc0, !PT ;  /* 0xffffffe005057812 */ /* 0x000fe200078ec0ff */
[----:B------:R-:W-:Y:S01]  /*120b0*/  IMAD.MOV.U32 R9, RZ, RZ, c[0x0][0x4e8] ;  /* 0x00013a00ff097624 */ /* 0x000fe200078e00ff */
[----:B------:R-:W-:Y:S01]  /*120c0*/  LEA.HI R11, R11, R2, RZ, 0x3 ;  /* 0x000000020b0b7211 */ /* 0x000fe200078f18ff */
[----:B------:R-:W-:Y:S01]  /*120d0*/  ULDC.64 UR6, c[0x0][0x490] ;  /* 0x0001240000067ab9 */ /* 0x000fe20000000a00 */
[-C--:B------:R-:W-:Y:S01]  /*120e0*/  LEA.HI R16, R3, R0.reuse, RZ, 0x3 ;  /* 0x0000000003107211 */ /* 0x080fe200078f18ff */
[----:B------:R-:W-:Y:S01]  /*120f0*/  IMAD.IADD R5, R0, 0x1, -R5 ;  /* 0x0000000100057824 */ /* 0x000fe200078e0a05 */
[----:B------:R-:W-:Y:S01]  /*12100*/  LOP3.LUT R11, R11, 0xffffff8, RZ, 0xc0, !PT ;  /* 0x0ffffff80b0b7812 */ /* 0x000fe200078ec0ff */
[----:B------:R-:W-:Y:S01]  /*12110*/  USHF.R.S32.HI UR12, URZ, 0x1f, UR20 ;  /* 0x0000001f3f0c7899 */ /* 0x000fe20008011414 */
[----:B------:R-:W-:Y:S01]  /*12120*/  ISETP.NE.AND P1, PT, R9, 0x1, PT ;  /* 0x000000010900780c */ /* 0x000fe20003f25270 */
[----:B------:R-:W-:Y:S01]  /*12130*/  UIMAD UR9, UR8, UR6, URZ ;  /* 0x00000006080972a4 */ /* 0x000fe2000f8e023f */
[----:B------:R-:W-:Y:S01]  /*12140*/  LEA.HI R9, R7, R7, RZ, 0x1 ;  /* 0x0000000707097211 */ /* 0x000fe200078f08ff */
[----:B------:R-:W-:Y:S01]  /*12150*/  IMAD.IADD R11, R2, 0x1, -R11 ;  /* 0x00000001020b7824 */ /* 0x000fe200078e0a0b */
[----:B------:R-:W-:Y:S01]  /*12160*/  SHF.R.S32.HI R2, RZ, 0x1f, R5 ;  /* 0x0000001fff027819 */ /* 0x000fe20000011405 */
[----:B------:R-:W-:Y:S01]  /*12170*/  UMOV UR14, UR22 ;  /* 0x00000016000e7c82 */ /* 0x000fe20008000000 */
[----:B------:R-:W-:Y:S01]  /*12180*/  LOP3.LUT R10, R9, 0x1ffffffe, RZ, 0xc0, !PT ;  /* 0x1ffffffe090a7812 */ /* 0x000fe200078ec0ff */
[----:B------:R-:W-:Y:S01]  /*12190*/  UMOV UR15, UR23 ;  /* 0x00000017000f7c82 */ /* 0x000fe20008000000 */
[----:B------:R-:W-:Y:S01]  /*121a0*/  LEA.HI R2, R2, R5, RZ, 0x2 ;  /* 0x0000000502027211 */ /* 0x000fe200078f10ff */
[----:B------:R-:W-:Y:S01]  /*121b0*/  USEL UR12, UR12, URZ, !UP1 ;  /* 0x0000003f0c0c7287 */ /* 0x000fe2000c800000 */
[----:B------:R-:W-:Y:S01]  /*121c0*/  LOP3.LUT P2, RZ, R5, 0x3, RZ, 0xc0, !PT ;  /* 0x0000000305ff7812 */ /* 0x000fe2000784c0ff */
[----:B------:R-:W-:Y:S01]  /*121d0*/  IMAD.IADD R7, R7, 0x1, -R10 ;  /* 0x0000000107077824 */ /* 0x000fe200078e0a0a */
[----:B------:R-:W-:Y:S01]  /*121e0*/  SHF.R.S32.HI R2, RZ, 0x2, R2 ;  /* 0x00000002ff027819 */ /* 0x000fe20000011402 */
[----:B------:R-:W-:Y:S01]  /*121f0*/  UIMAD.WIDE.U32 UR14, UR13, UR6, UR14 ;  /* 0x000000060d0e72a5 */ /* 0x000fe2000f8e000e */
[----:B------:R-:W-:Y:S01]  /*12200*/  LEA.HI R3, R3, R0, RZ, 0x6 ;  /* 0x0000000003037211 */ /* 0x000fe200078f30ff */
[----:B------:R-:W-:Y:S01]  /*12210*/  UIMAD UR9, UR13, UR7, UR9 ;  /* 0x000000070d0972a4 */ /* 0x000fe2000f8e0209 */
[----:B------:R-:W-:Y:S01]  /*12220*/  BSSY B0, `(.L_x_147) ;  /* 0x0000083000007945 */ /* 0x000fe20003800000 */
[----:B------:R-:W-:Y:S01]  /*12230*/  IMAD R2, R11, 0x10, R2 ;  /* 0x000000100b027824 */ /* 0x000fe200078e0202 */
[----:B------:R-:W-:-:S02]  /*12240*/  ULDC.64 UR6, c[0x0][0x498] ;  /* 0x0001260000067ab9 */ /* 0x000fc40000000a00 */
[----:B------:R-:W-:Y:S01]  /*12250*/  USEL UR20, UR20, URZ, !UP1 ;  /* 0x0000003f14147287 */ /* 0x000fe2000c800000 */
[----:B------:R-:W-:Y:S01]  /*12260*/  IMAD R10, R7, 0x8, R2 ;  /* 0x00000008070a7824 */ /* 0x000fe200078e0202 */
[----:B------:R-:W-:Y:S02]  /*12270*/  UIMAD UR17, UR12, UR6, URZ ;  /* 0x000000060c1172a4 */ /* 0x000fe4000f8e023f */
[----:B------:R-:W-:Y:S02]  /*12280*/  UIADD3 UR15, UR15, UR9, URZ ;  /* 0x000000090f0f7290 */ /* 0x000fe4000fffe03f */
[----:B-1----:R-:W-:Y:S01]  /*12290*/  LEA R7, R73, R10, 0x7 ;  /* 0x0000000a49077211 */ /* 0x002fe200078e38ff */
[----:B------:R-:W-:Y:S02]  /*122a0*/  UIMAD UR7, UR20, UR7, UR17 ;  /* 0x00000007140772a4 */ /* 0x000fe4000f8e0211 */
[----:B------:R-:W-:Y:S02]  /*122b0*/  UIMAD.WIDE.U32 UR14, UR20, UR6, UR14 ;  /* 0x00000006140e72a5 */ /* 0x000fe4000f8e000e */
[----:B------:R-:W-:Y:S01]  /*122c0*/  @P1 IMAD.HI.U32 R5, R7, c[0x0][0x4ec], RZ ;  /* 0x00013b0007051a27 */ /* 0x000fe200078e00ff */
[----:B------:R-:W-:-:S02]  /*122d0*/  ULDC.64 UR4, c[0x0][0x3a0] ;  /* 0x0000e80000047ab9 */ /* 0x000fc40000000a00 */
[----:B------:R-:W-:Y:S01]  /*122e0*/  UIMAD UR16, UR23, UR4, URZ ;  /* 0x00000004171072a4 */ /* 0x000fe2000f8e023f */
[----:B------:R-:W-:Y:S01]  /*122f0*/  IMAD.MOV.U32 R12, RZ, RZ, R7 ;  /* 0x000000ffff0c7224 */ /* 0x000fe200078e0007 */
[----:B------:R-:W-:Y:S01]  /*12300*/  @P1 SHF.R.U32.HI R12, RZ, c[0x0][0x4f0], R5 ;  /* 0x00013c00ff0c1a19 */ /* 0x000fe20000011605 */
[----:B------:R-:W-:Y:S01]  /*12310*/  UIMAD.WIDE.U32 UR18, UR22, UR4, URZ ;  /* 0x00000004161272a5 */ /* 0x000fe2000f8e003f */
[----:B------:R-:W-:Y:S01]  /*12320*/  LOP3.LUT R5, R16, 0xfffffff8, RZ, 0xc0, !PT ;  /* 0xfffffff810057812 */ /* 0x000fe200078ec0ff */
[----:B------:R-:W-:Y:S01]  /*12330*/  UIMAD UR16, UR22, UR5, UR16 ;  /* 0x00000005161072a4 */ /* 0x000fe2000f8e0210 */
[----:B------:R-:W-:Y:S01]  /*12340*/  SHF.R.S32.HI R16, RZ, 0x3, R16 ;  /* 0x00000003ff107819 */ /* 0x000fe20000011410 */
[--C-:B------:R-:W-:Y:S01]  /*12350*/  IMAD.MOV R10, RZ, RZ, -R12.reuse ;  /* 0x000000ffff0a7224 */ /* 0x100fe200078e0a0c */
[----:B------:R-:W-:Y:S01]  /*12360*/  ULDC.64 UR4, c[0x0][0x3e8] ;  /* 0x0000fa0000047ab9 */ /* 0x000fe20000000a00 */
[----:B------:R-:W-:Y:S01]  /*12370*/  IMAD.IADD R5, R0, 0x1, -R5 ;  /* 0x0000000100057824 */ /* 0x000fe200078e0a05 */
[----:B------:R-:W-:Y:S01]  /*12380*/  UIMAD UR8, UR8, UR4, URZ ;  /* 0x00000004080872a4 */ /* 0x000fe2000f8e023f */
[----:B------:R-:W-:Y:S01]  /*12390*/  IMAD R10, R10, c[0x0][0x4e8], R7 ;  /* 0x00013a000a0a7a24 */ /* 0x000fe200078e0207 */
[----:B------:R-:W-:Y:S01]  /*123a0*/  SHF.R.S32.HI R7, RZ, 0x1f, R12 ;  /* 0x0000001fff077819 */ /* 0x000fe2000001140c */
[----:B------:R-:W-:Y:S01]  /*123b0*/  IMAD.U32 R0, RZ, RZ, UR7 ;  /* 0x00000007ff007e24 */ /* 0x000fe2000f8e00ff */
[----:B------:R-:W-:Y:S01]  /*123c0*/  IADD3 R12, P0, R12, UR14, RZ ;  /* 0x0000000e0c0c7c10 */ /* 0x000fe2000ff1e0ff */
[----:B------:R-:W-:Y:S01]  /*123d0*/  IMAD.SHL.U32 R17, R16, 0x40, RZ ;  /* 0x0000004010117824 */ /* 0x000fe200078e00ff */
[----:B------:R-:W-:Y:S01]  /*123e0*/  SHF.R.S32.HI R15, RZ, 0x1f, R10 ;  /* 0x0000001fff0f7819 */ /* 0x000fe2000001140a */
[----:B------:R-:W-:Y:S01]  /*123f0*/  UIADD3 UR19, UR19, UR16, URZ ;  /* 0x0000001013137290 */ /* 0x000fe2000fffe03f */
[----:B------:R-:W-:Y:S01]  /*12400*/  IADD3.X R13, R7, UR15, R0, P0, !PT ;  /* 0x0000000f070d7c10 */ /* 0x000fe200087fe400 */
[----:B------:R-:W-:Y:S01]  /*12410*/  UIMAD UR5, UR13, UR5, UR8 ;  /* 0x000000050d0572a4 */ /* 0x000fe2000f8e0208 */
[----:B------:R-:W-:Y:S01]  /*12420*/  LEA R0, R5, R16, 0x5 ;  /* 0x0000001005007211 */ /* 0x000fe200078e28ff */
[----:B------:R-:W-:Y:S01]  /*12430*/  IMAD R15, R15, c[0x0][0x488], RZ ;  /* 0x000122000f0f7a24 */ /* 0x000fe200078e02ff */
[----:B------:R-:W-:Y:S01]  /*12440*/  LOP3.LUT R17, R17, 0x1c0, RZ, 0xc0, !PT ;  /* 0x000001c011117812 */ /* 0x000fe200078ec0ff */
[----:B------:R-:W-:Y:S01]  /*12450*/  IMAD.WIDE.U32 R12, R10, c[0x0][0x488], R12 ;  /* 0x000122000a0c7a25 */ /* 0x000fe200078e000c */
[----:B------:R-:W-:-:S02]  /*12460*/  UIMAD.WIDE.U32 UR18, UR13, UR4, UR18 ;  /* 0x000000040d1272a5 */ /* 0x000fc4000f8e0012 */
[----:B------:R-:W-:Y:S01]  /*12470*/  ULDC.64 UR6, c[0x0][0x3f0] ;  /* 0x0000fc0000067ab9 */ /* 0x000fe20000000a00 */
[----:B------:R-:W-:Y:S01]  /*12480*/  IMAD R9, R73, 0x80, R0 ;  /* 0x0000008049097824 */ /* 0x000fe200078e0200 */
[----:B------:R-:W-:Y:S01]  /*12490*/  UIMAD UR12, UR12, UR6, URZ ;  /* 0x000000060c0c72a4 */ /* 0x000fe2000f8e023f */
[----:B------:R-:W-:Y:S01]  /*124a0*/  IMAD.SHL.U32 R0, R5, 0x8, RZ ;  /* 0x0000000805007824 */ /* 0x000fe200078e00ff */
[----:B------:R-:W-:Y:S01]  /*124b0*/  SHF.R.U32.HI R5, RZ, 0x3, R17 ;  /* 0x00000003ff057819 */ /* 0x000fe20000011611 */
[----:B------:R-:W-:Y:S01]  /*124c0*/  IMAD R15, R10, c[0x0][0x48c], R15 ;  /* 0x000123000a0f7a24 */ /* 0x000fe200078e020f */
[----:B------:R-:W-:Y:S01]  /*124d0*/  UIADD3 UR19, UR19, UR5, URZ ;  /* 0x0000000513137290 */ /* 0x000fe2000fffe03f */
[----:B------:R-:W-:Y:S01]  /*124e0*/  @P1 IMAD.HI.U32 R11, R9, c[0x0][0x4ec], RZ ;  /* 0x00013b00090b1a27 */ /* 0x000fe200078e00ff */
[----:B------:R-:W-:Y:S01]  /*124f0*/  LOP3.LUT R10, R17, 0x38, R0, 0xf8, !PT ;  /* 0x00000038110a7812 */ /* 0x000fe200078ef800 */
[----:B------:R-:W-:Y:S01]  /*12500*/  UIMAD UR7, UR20, UR7, UR12 ;  /* 0x00000007140772a4 */ /* 0x000fe2000f8e020c */
[----:B------:R-:W-:Y:S01]  /*12510*/  LEA R17, P0, R12, c[0x0][0x450], 0x2 ;  /* 0x000114000c117a11 */ /* 0x000fe200078010ff */
[----:B------:R-:W-:Y:S01]  /*12520*/  IMAD.IADD R14, R13, 0x1, R15 ;  /* 0x000000010d0e7824 */ /* 0x000fe200078e020f */
[----:B------:R-:W-:Y:S01]  /*12530*/  LOP3.LUT R5, R10, R5, RZ, 0x3c, !PT ;  /* 0x000000050a057212 */ /* 0x000fe200078e3cff */
[----:B------:R-:W-:Y:S01]  /*12540*/  IMAD.MOV.U32 R7, RZ, RZ, R9 ;  /* 0x000000ffff077224 */ /* 0x000fe200078e0009 */
[----:B------:R-:W-:Y:S01]  /*12550*/  @P1 SHF.R.U32.HI R7, RZ, c[0x0][0x4f0], R11 ;  /* 0x00013c00ff071a19 */ /* 0x000fe2000001160b */
[----:B------:R-:W-:Y:S01]  /*12560*/  UIMAD.WIDE.U32 UR18, UR20, UR6, UR18 ;  /* 0x00000006141272a5 */ /* 0x000fe2000f8e0012 */
[----:B------:R-:W-:Y:S01]  /*12570*/  LEA.HI.X R14, R12, c[0x0][0x454], R14, 0x2, P0 ;  /* 0x000115000c0e7a11 */ /* 0x000fe200000f140e */
[----:B------:R-:W-:Y:S01]  /*12580*/  SHFL.IDX PT, R10, R17, 0x1, 0x1c1f ;  /* 0x003c1f00110a7f89 */ /* 0x000fe200000e0000 */
[--C-:B------:R-:W-:Y:S01]  /*12590*/  SHF.R.S32.HI R15, RZ, 0x1f, R7.reuse ;  /* 0x0000001fff0f7819 */ /* 0x100fe20000011407 */
[----:B------:R-:W-:Y:S01]  /*125a0*/  IMAD.MOV R18, RZ, RZ, -R7 ;  /* 0x000000ffff127224 */ /* 0x000fe200078e0a07 */
[----:B------:R-:W-:Y:S01]  /*125b0*/  UIADD3 UR7, UR19, UR7, URZ ;  /* 0x0000000713077290 */ /* 0x000fe2000fffe03f */
[----:B------:R-:W-:Y:S01]  /*125c0*/  SHFL.IDX PT, R12, R17, RZ, 0x1c1f ;  /* 0x001c1fff110c7589 */ /* 0x000fe200000e0000 */
[----:B------:R-:W-:Y:S01]  /*125d0*/  MOV R20, UR18 ;  /* 0x0000001200147c02 */ /* 0x000fe20008000f00 */
[----:B------:R-:W-:-:S02]  /*125e0*/  IMAD R18, R18, c[0x0][0x4e8], R9 ;  /* 0x00013a0012127a24 */ /* 0x000fc400078e0209 */
[----:B------:R-:W1:Y:S01]  /*125f0*/  SHFL.IDX PT, R13, R14, RZ, 0x1c1f ;  /* 0x001c1fff0e0d7589 */ /* 0x000e6200000e0000 */
[----:B------:R-:W-:Y:S02]  /*12600*/  IMAD R9, R73, 0x80, R2 ;  /* 0x0000008049097824 */ /* 0x000fe400078e0202 */
[----:B-----5:R-:W-:Y:S01]  /*12610*/  IMAD R2, R4, c[0x0][0x4e8], RZ ;  /* 0x00013a0004027a24 */ /* 0x020fe200078e02ff */
[----:B------:R2:W3:Y:S01]  /*12620*/  SHFL.IDX PT, R11, R14, 0x1, 0x1c1f ;  /* 0x003c1f000e0b7f89 */ /* 0x0004e200000e0000 */
[----:B------:R-:W-:Y:S01]  /*12630*/  IMAD R22, R15, c[0x0][0x3e0], RZ ;  /* 0x0000f8000f167a24 */ /* 0x000fe200078e02ff */
[C---:B------:R-:W-:Y:S01]  /*12640*/  IADD3 R15, R9.reuse, 0x8, RZ ;  /* 0x00000008090f7810 */ /* 0x040fe20007ffe0ff */
[----:B------:R-:W-:Y:S01]  /*12650*/  IMAD.U32 R21, RZ, RZ, UR19 ;  /* 0x00000013ff157e24 */ /* 0x000fe2000f8e00ff */
[-C--:B------:R-:W-:Y:S01]  /*12660*/  ISETP.GE.OR P1, PT, R9, R2.reuse, P2 ;  /* 0x000000020900720c */ /* 0x080fe20001726670 */
[----:B------:R-:W-:Y:S01]  /*12670*/  IMAD.U32 R21, RZ, RZ, UR7 ;  /* 0x00000007ff157e24 */ /* 0x000fe2000f8e00ff */
[----:B------:R-:W-:Y:S01]  /*12680*/  ISETP.GE.OR P0, PT, R15, R2, P2 ;  /* 0x000000020f00720c */ /* 0x000fe20001706670 */
[C---:B------:R-:W-:Y:S01]  /*12690*/  IMAD R22, R7.reuse, c[0x0][0x3e4], R22 ;  /* 0x0000f90007167a24 */ /* 0x040fe200078e0216 */
[----:B------:R-:W-:Y:S01]  /*126a0*/  SHF.R.S32.HI R4, RZ, 0x1f, R18 ;  /* 0x0000001fff047819 */ /* 0x000fe20000011412 */
[----:B------:R-:W-:-:S04]  /*126b0*/  IMAD.WIDE.U32 R20, R7, c[0x0][0x3e0], R20 ;  /* 0x0000f80007147a25 */ /* 0x000fc800078e0014 */
[----:B------:R-:W-:Y:S01]  /*126c0*/  IMAD R73, R73, 0x80, R16 ;  /* 0x0000008049497824 */ /* 0x000fe200078e0210 */
[----:B------:R-:W-:-:S05]  /*126d0*/  IADD3 R21, R21, R22, RZ ;  /* 0x0000001615157210 */ /* 0x000fca0007ffe0ff */
[----:B------:R-:W-:Y:S01]  /*126e0*/  IMAD.WIDE.U32 R74, R18, c[0x0][0x3d8], R20 ;  /* 0x0000f600124a7a25 */ /* 0x000fe200078e0014 */
[----:B-1----:R1:W-:Y:S03]  /*126f0*/  @!P1 ST.E [R12.64], R6 ;  /* 0x000000060c009985 */ /* 0x0023e6000c10190a */
[----:B--2---:R-:W-:Y:S01]  /*12700*/  IMAD.SHL.U32 R14, R3, 0x8, RZ ;  /* 0x00000008030e7824 */ /* 0x004fe200078e00ff */
[----:B---3--:R1:W-:Y:S01]  /*12710*/  @!P0 ST.E [R10.64], R8 ;  /* 0x000000080a008985 */ /* 0x0083e2000c10190a */
[----:B------:R-:W-:-:S03]  /*12720*/  IMAD R3, R4, c[0x0][0x3d8], RZ ;  /* 0x0000f60004037a24 */ /* 0x000fc600078e02ff */
[----:B------:R-:W-:Y:S01]  /*12730*/  LOP3.LUT R5, R5, 0x7ffffe00, R14, 0xf8, !PT ;  /* 0x7ffffe0005057812 */ /* 0x000fe200078ef80e */
[----:B------:R-:W-:-:S04]  /*12740*/  IMAD R3, R18, c[0x0][0x3dc], R3 ;  /* 0x0000f70012037a24 */ /* 0x000fc800078e0203 */
[----:B------:R-:W-:Y:S02]  /*12750*/  IMAD.SHL.U32 R76, R5, 0x2, RZ ;  /* 0x00000002054c7824 */ /* 0x000fe400078e00ff */
[----:B------:R-:W-:Y:S01]  /*12760*/  IMAD.IADD R3, R75, 0x1, R3 ;  /* 0x000000014b037824 */ /* 0x000fe200078e0203 */
[C---:B------:R-:W-:Y:S02]  /*12770*/  LEA R75, P0, R74.reuse, c[0x0][0x380], 0x1 ;  /* 0x0000e0004a4b7a11 */ /* 0x040fe400078008ff */
[----:B------:R1:W2:Y:S02]  /*12780*/  LDS.128 R60, [R76+0x1080] ;  /* 0x001080004c3c7984 */ /* 0x0002a40000000c00 */
[----:B------:R-:W-:Y:S02]  /*12790*/  LEA.HI.X R74, R74, c[0x0][0x384], R3, 0x1, P0 ;  /* 0x0000e1004a4a7a11 */ /* 0x000fe400000f0c03 */
[----:B------:R1:W3:Y:S01]  /*127a0*/  LDS.128 R56, [R76+0x2080] ;  /* 0x002080004c387984 */ /* 0x0002e20000000c00 */
[----:B------:R-:W-:-:S03]  /*127b0*/  ISETP.GE.AND P0, PT, R73, R2, PT ;  /* 0x000000024900720c */ /* 0x000fc60003f06270 */
        /* <DEDUP_REMOVED lines=22> */
[----:B------:R5:W1:Y:S01]  /*12920*/  LDS.128 R16, [R76+0xc080] ;  /* 0x00c080004c107984 */ /* 0x000a620000000c00 */
[----:B------:R-:W-:-:S07]  /*12930*/  ISETP.GE.AND P3, PT, R0, c[0x0][0x3c8], PT ;  /* 0x0000f20000007a0c */ /* 0x000fce0003f66270 */
[----:B------:R-:W-:Y:S02]  /*12940*/  @!P2 SHF.R.S32.HI R71, RZ, 0x1f, R72 ;  /* 0x0000001fff47a819 */ /* 0x000fe40000011448 */
[----:B------:R-:W-:Y:S02]  /*12950*/  @!P1 SHF.R.S32.HI R69, RZ, 0x1f, R70 ;  /* 0x0000001fff459819 */ /* 0x000fe40000011446 */
[----:B------:R-:W-:Y:S02]  /*12960*/  @!P0 SHF.R.S32.HI R3, RZ, 0x1f, R68 ;  /* 0x0000001fff038819 */ /* 0x000fe40000011444 */
[----:B------:R-:W-:Y:S02]  /*12970*/  @!P2 LEA.HI R71, R71, R72, RZ, 0x3 ;  /* 0x000000484747a211 */ /* 0x000fe400078f18ff */
[----:B------:R-:W-:Y:S02]  /*12980*/  @!P1 LEA.HI R69, R69, R70, RZ, 0x3 ;  /* 0x0000004645459211 */ /* 0x000fe400078f18ff */
[----:B------:R-:W-:-:S02]  /*12990*/  @!P0 LEA.HI R3, R3, R68, RZ, 0x3 ;  /* 0x0000004403038211 */ /* 0x000fc400078f18ff */
[----:B------:R-:W-:Y:S02]  /*129a0*/  @!P2 LOP3.LUT R71, R71, 0xfffffff8, RZ, 0xc0, !PT ;  /* 0xfffffff84747a812 */ /* 0x000fe400078ec0ff */
[----:B------:R-:W-:Y:S01]  /*129b0*/  @!P1 LOP3.LUT R69, R69, 0xfffffff8, RZ, 0xc0, !PT ;  /* 0xfffffff845459812 */ /* 0x000fe200078ec0ff */
[----:B-1---5:R-:W-:Y:S01]  /*129c0*/  @!P3 IMAD.WIDE R76, R0, 0x2, R78 ;  /* 0x00000002004cb825 */ /* 0x022fe200078e024e */
[----:B------:R-:W-:-:S03]  /*129d0*/  @!P0 LOP3.LUT R3, R3, 0xfffffff8, RZ, 0xc0, !PT ;  /* 0xfffffff803038812 */ /* 0x000fc600078ec0ff */
[--C-:B------:R-:W-:Y:S01]  /*129e0*/  @!P2 IMAD.WIDE R70, R71, 0x2, R78.reuse ;  /* 0x000000024746a825 */ /* 0x100fe200078e024e */
[----:B--2---:R1:W-:Y:S03]  /*129f0*/  @!P3 ST.E.128 [R76.64], R64 ;  /* 0x000000404c00b985 */ /* 0x0043e6000c101d0a */
[--C-:B------:R-:W-:Y:S01]  /*12a00*/  @!P1 IMAD.WIDE R68, R69, 0x2, R78.reuse ;  /* 0x0000000245449825 */ /* 0x100fe200078e024e */
[----:B---3--:R1:W-:Y:S03]  /*12a10*/  @!P2 ST.E.128 [R70.64], R48 ;  /* 0x000000304600a985 */ /* 0x0083e6000c101d0a */
[----:B------:R-:W-:Y:S01]  /*12a20*/  @!P0 IMAD.WIDE R78, R3, 0x2, R78 ;  /* 0x00000002034e8825 */ /* 0x000fe200078e024e */
[----:B----4-:R1:W-:Y:S04]  /*12a30*/  @!P1 ST.E.128 [R68.64], R32 ;  /* 0x0000002044009985 */ /* 0x0103e8000c101d0a */
[----:B------:R1:W-:Y:S02]  /*12a40*/  @!P0 ST.E.128 [R78.64], R16 ;  /* 0x000000104e008985 */ /* 0x0003e4000c101d0a */
.L_x_148:
[----:B--234-:R-:W-:Y:S05]  /*12a50*/  BSYNC B0 ;  /* 0x0000000000007941 */ /* 0x01cfea0003800000 */
.L_x_147:
[----:B------:R-:W-:Y:S01]  /*12a60*/  IADD3 R3, R73, 0x20, RZ ;  /* 0x0000002049037810 */ /* 0x000fe20007ffe0ff */
[----:B-1----:R1:W2:Y:S01]  /*12a70*/  SHFL.IDX PT, R35, R74, 0x1, 0x181f ;  /* 0x00381f004a237f89 */ /* 0x0022a200000e0000 */
        /* <DEDUP_REMOVED lines=28> */
.L_x_150:
[----:B------:R-:W-:Y:S05]  /*12c40*/  BSYNC B0 ;  /* 0x0000000000007941 */ /* 0x000fea0003800000 */
.L_x_149:
[----:B------:R-:W-:Y:S01]  /*12c50*/  IADD3 R3, R73, 0x40, RZ ;  /* 0x0000004049037810 */ /* 0x000fe20007ffe0ff */
[----:B--2---:R2:W4:Y:S01]  /*12c60*/  SHFL.IDX PT, R19, R74, 0x2, 0x181f ;  /* 0x00581f004a137f89 */ /* 0x00452200000e0000 */
[----:B------:R-:W-:Y:S02]  /*12c70*/  BSSY B0, `(.L_x_151) ;  /* 0x000001c000007945 */ /* 0x000fe40003800000 */
[----:B------:R-:W-:Y:S01]  /*12c80*/  ISETP.GE.AND P0, PT, R3, R2, PT ;  /* 0x000000020300720c */ /* 0x000fe20003f06270 */
[----:B------:R2:W1:-:S12]  /*12c90*/  SHFL.IDX PT, R18, R75, 0x2, 0x181f ;  /* 0x00581f004b127f89 */ /* 0x00045800000e0000 */
        /* <DEDUP_REMOVED lines=25> */
.L_x_152:
[----:B------:R-:W-:Y:S05]  /*12e30*/  BSYNC B0 ;  /* 0x0000000000007941 */ /* 0x000fea0003800000 */
.L_x_151:
[----:B------:R-:W-:Y:S01]  /*12e40*/  IADD3 R73, R73, 0x60, RZ ;  /* 0x0000006049497810 */ /* 0x000fe20007ffe0ff */
[----:B-1----:R1:W2:Y:S03]  /*12e50*/  SHFL.IDX PT, R11, R74, 0x3, 0x181f ;  /* 0x00781f004a0b7f89 */ /* 0x0022a600000e0000 */
[----:B------:R-:W-:Y:S01]  /*12e60*/  ISETP.GE.AND P0, PT, R73, R2, PT ;  /* 0x000000024900720c */ /* 0x000fe20003f06270 */
[----:B------:R1:W4:-:S12]  /*12e70*/  SHFL.IDX PT, R10, R75, 0x3, 0x181f ;  /* 0x00781f004b0a7f89 */ /* 0x00031800000e0000 */
[----:B------:R-:W-:Y:S05]  /*12e80*/  @P0 EXIT ;  /* 0x000000000000094d */ /* 0x000fea0003800000 */
[C---:B------:R-:W-:Y:S02]  /*12e90*/  IADD3 R9, R0.reuse, 0x40, RZ ;  /* 0x0000004000097810 */ /* 0x040fe40007ffe0ff */
[C---:B------:R-:W-:Y:S02]  /*12ea0*/  IADD3 R3, R0.reuse, 0x80, RZ ;  /* 0x0000008000037810 */ /* 0x040fe40007ffe0ff */
[----:B------:R-:W-:Y:S02]  /*12eb0*/  ISETP.GE.AND P1, PT, R9, c[0x0][0x3c8], PT ;  /* 0x0000f20009007a0c */ /* 0x000fe40003f26270 */
[----:B------:R-:W-:Y:S02]  /*12ec0*/  ISETP.GE.AND P0, PT, R3, c[0x0][0x3c8], PT ;  /* 0x0000f20003007a0c */ /* 0x000fe40003f06270 */
[C---:B------:R-:W-:Y:S02]  /*12ed0*/  ISETP.GE.AND P2, PT, R0.reuse, c[0x0][0x3c8], PT ;  /* 0x0000f20000007a0c */ /* 0x040fe40003f46270 */
[----:B------:R-:W-:-:S07]  /*12ee0*/  IADD3 R15, R0, 0xc0, RZ ;  /* 0x000000c0000f7810 */ /* 0x000fce0007ffe0ff */
[----:B------:R-:W-:Y:S02]  /*12ef0*/  @!P1 SHF.R.S32.HI R8, RZ, 0x1f, R9 ;  /* 0x0000001fff089819 */ /* 0x000fe40000011409 */
[----:B------:R-:W-:Y:S02]  /*12f00*/  @!P0 SHF.R.S32.HI R2, RZ, 0x1f, R3 ;  /* 0x0000001fff028819 */ /* 0x000fe40000011403 */
[----:B------:R-:W-:Y:S01]  /*12f10*/  @!P1 LEA.HI R8, R8, R9, RZ, 0x3 ;  /* 0x0000000908089211 */ /* 0x000fe200078f18ff */
[--C-:B--2-4-:R-:W-:Y:S01]  /*12f20*/  @!P2 IMAD.WIDE R12, R0, 0x2, R10.reuse ;  /* 0x00000002000ca825 */ /* 0x114fe200078e020a */
[----:B------:R-:W-:Y:S02]  /*12f30*/  @!P0 LEA.HI R2, R2, R3, RZ, 0x3 ;  /* 0x0000000302028211 */ /* 0x000fe400078f18ff */
[----:B------:R-:W-:Y:S02]  /*12f40*/  @!P1 LOP3.LUT R8, R8, 0xfffffff8, RZ, 0xc0, !PT ;  /* 0xfffffff808089812 */ /* 0x000fe400078ec0ff */
[----:B------:R-:W-:Y:S01]  /*12f50*/  @!P0 LOP3.LUT R2, R2, 0xfffffff8, RZ, 0xc0, !PT ;  /* 0xfffffff802028812 */ /* 0x000fe200078ec0ff */
[----:B------:R2:W-:Y:S02]  /*12f60*/  @!P2 ST.E.128 [R12.64], R52 ;  /* 0x000000340c00a985 */ /* 0x0005e4000c101d0a */
[----:B------:R-:W-:-:S04]  /*12f70*/  @!P1 IMAD.WIDE R8, R8, 0x2, R10 ;  /* 0x0000000208089825 */ /* 0x000fc800078e020a */
[----:B------:R-:W-:Y:S01]  /*12f80*/  @!P0 IMAD.WIDE R2, R2, 0x2, R10 ;  /* 0x0000000202028825 */ /* 0x000fe200078e020a */
[----:B------:R2:W-:Y:S04]  /*12f90*/  @!P1 ST.E.128 [R8.64], R36 ;  /* 0x0000002408009985 */ /* 0x0005e8000c101d0a */
[----:B------:R2:W-:Y:S01]  /*12fa0*/  @!P0 ST.E.128 [R2.64], R20 ;  /* 0x0000001402008985 */ /* 0x0005e2000c101d0a */
[----:B------:R-:W-:-:S13]  /*12fb0*/  ISETP.GE.AND P0, PT, R15, c[0x0][0x3c8], PT ;  /* 0x0000f2000f007a0c */ /* 0x000fda0003f06270 */
[----:B------:R-:W-:Y:S05]  /*12fc0*/  @P0 EXIT ;  /* 0x000000000000094d */ /* 0x000fea0003800000 */
[----:B------:R-:W-:-:S04]  /*12fd0*/  SHF.R.S32.HI R0, RZ, 0x1f, R15 ;  /* 0x0000001fff007819 */ /* 0x000fc8000001140f */
[----:B------:R-:W-:-:S04]  /*12fe0*/  LEA.HI R0, R0, R15, RZ, 0x3 ;  /* 0x0000000f00007211 */ /* 0x000fc800078f18ff */
[----:B--2---:R-:W-:-:S05]  /*12ff0*/  LOP3.LUT R3, R0, 0xfffffff8, RZ, 0xc0, !PT ;  /* 0xfffffff800037812 */ /* 0x004fca00078ec0ff */
[----:B------:R-:W-:-:S05]  /*13000*/  IMAD.WIDE R10, R3, 0x2, R10 ;  /* 0x00000002030a7825 */ /* 0x000fca00078e020a */
[----:B------:R-:W-:Y:S01]  /*13010*/  ST.E.128 [R10.64], R4 ;  /* 0x000000040a007985 */ /* 0x000fe2000c101d0a */
[----:B------:R-:W-:Y:S05]  /*13020*/  EXIT ;  /* 0x000000000000794d */ /* 0x000fea0003800000 */
.L_x_145:
        /* <DEDUP_REMOVED lines=10> */
[----:B------:R-:W3:Y:S01]  /*130d0*/  @P0 LDG.E R0, [R6.64] ;  /* 0x0000000a06000981 */ /* 0x000ee2000c1e1900 */
        /* <DEDUP_REMOVED lines=11> */
[----:B---3--:R-:W3:Y:S02]  /*13190*/  @P0 R2UR UR5, R0 ;  /* 0x00000000000503c2 */ /* 0x008ee400000e0000 */
[----:B---3--:R-:W-:Y:S02]  /*131a0*/  @UP1 USHF.R.S32.HI UR4, URZ, 0x1f, UR5 ;  /* 0x0000001f3f041899 */ /* 0x008fe40008011405 */
[----:B------:R-:W-:-:S05]  /*131b0*/  @UP1 UMOV UR14, UR5 ;  /* 0x00000005000e1c82 */ /* 0x000fca0008000000 */
[----:B------:R-:W-:Y:S01]  /*131c0*/  @UP1 UMOV UR15, UR4 ;  /* 0x00000004000f1c82 */ /* 0x000fe20008000000 */
[----:B------:R-:W-:Y:S05]  /*131d0*/  @P1 BRA `(.L_x_153) ;  /* 0x0000004000001947 */ /* 0x000fea0003800000 */
[----:B-1----:R-:W-:Y:S05]  /*131e0*/  @!P0 BRA `(.L_x_153) ;  /* 0x0000003000008947 */ /* 0x002fea0003800000 */
[----:B-----5:R-:W3:Y:S04]  /*131f0*/  LDG.E R5, [R6.64] ;  /* 0x0000000a06057981 */ /* 0x020ee8000c1e1900 */
[----:B------:R-:W3:Y:S02]  /*13200*/  LDG.E R0, [R6.64+0x4] ;  /* 0x0000040a06007981 */ /* 0x000ee4000c1e1900 */
[----:B---3--:R-:W-:Y:S02]  /*13210*/  IADD3 R5, -R5, R0, RZ ;  /* 0x0000000005057210 */ /* 0x008fe40007ffe1ff */
.L_x_153:
        /* <DEDUP_REMOVED lines=37> */
[----:B------:R-:W-:Y:S01]  /*13470*/  IMAD R0, R4, c[0x0][0x48c], R3 ;  /* 0x0001230004007a24 */ /* 0x000fe200078e0203 */
[----:B------:R-:W-:-:S04]  /*13480*/  LEA R2, P0, R6, c[0x0][0x450], 0x2 ;  /* 0x0001140006027a11 */ /* 0x000fc800078010ff */
[----:B------:R-:W-:Y:S01]  /*13490*/  IADD3 R3, R7, R0, RZ ;  /* 0x0000000007037210 */ /* 0x000fe20007ffe0ff */
[----:B------:R-:W-:-:S03]  /*134a0*/  IMAD.MOV.U32 R7, RZ, RZ, -0x800000 ;  /* 0xff800000ff077424 */ /* 0x000fc600078e00ff */
[----:B------:R-:W-:-:S05]  /*134b0*/  LEA.HI.X R3, R6, c[0x0][0x454], R3, 0x2, P0 ;  /* 0x0001150006037a11 */ /* 0x000fca00000f1403 */
[----:B------:R1:W-:Y:S02]  /*134c0*/  STG.E [R2.64], R7 ;  /* 0x0000000702007986 */ /* 0x0003e4000c10190a */
.L_x_155:
[----:B------:R-:W-:Y:S05]  /*134d0*/  BSYNC B0 ;  /* 0x0000000000007941 */ /* 0x000fea0003800000 */
.L_x_154:
[----:B-1----:R-:W1:Y:S01]  /*134e0*/  S2R R3, SR_CTAID.X ;  /* 0x0000000000037919 */ /* 0x002e620000002500 */
[----:B------:R-:W-:Y:S01]  /*134f0*/  SHF.R.S32.HI R4, RZ, 0x1f, R9 ;  /* 0x0000001fff047819 */ /* 0x000fe20000011409 */
        /* <DEDUP_REMOVED lines=15> */
[C---:B------:R-:W-:Y:S01]  /*135f0*/  LEA R2, R9.reuse, R4, 0x5 ;  /* 0x0000000409027211 */ /* 0x040fe200078e28ff */
[----:B------:R-:W-:Y:S01]  /*13600*/  UIMAD.WIDE.U32 UR16, UR13, UR4, UR16 ;  /* 0x000000040d1072a5 */ /* 0x000fe2000f8e0010 */
[----:B------:R-:W-:Y:S01]  /*13610*/  SHF.L.U32 R9, R9, 0x3, RZ ;  /* 0x0000000309097819 */ /* 0x000fe200000006ff */
[----:B------:R-:W-:Y:S02]  /*13620*/  UIMAD UR7, UR13, UR5, UR7 ;  /* 0x000000050d0772a4 */ /* 0x000fe4000f8e0207 */
[C---:B-1----:R-:W-:Y:S01]  /*13630*/  IMAD R2, R3.reuse, 0x80, R2 ;  /* 0x0000008003027824 */ /* 0x042fe200078e0202 */
[----:B------:R-:W-:Y:S01]  /*13640*/  ULDC.64 UR4, c[0x0][0x3f0] ;  /* 0x0000fc0000047ab9 */ /* 0x000fe20000000a00 */
[----:B------:R-:W-:Y:S01]  /*13650*/  IMAD R4, R3, 0x80, R4 ;  /* 0x0000008003047824 */ /* 0x000fe200078e0204 */
[----:B------:R-:W-:Y:S01]  /*13660*/  UIMAD UR6, UR6, UR4, URZ ;  /* 0x00000004060672a4 */ /* 0x000fe2000f8e023f */
[----:B------:R-:W-:Y:S01]  /*13670*/  @P0 IMAD.HI.U32 R0, R2, c[0x0][0x4ec], RZ ;  /* 0x00013b0002000a27 */ /* 0x000fe200078e00ff */
[----:B------:R-:W-:Y:S01]  /*13680*/  UIADD3 UR17, UR7, UR17, URZ ;  /* 0x0000001107117290 */ /* 0x000fe2000fffe03f */
[----:B------:R-:W-:Y:S01]  /*13690*/  IADD3 R8, R9, 0x40, RZ ;  /* 0x0000004009087810 */ /* 0x000fe20007ffe0ff */
[----:B------:R-:W-:Y:S01]  /*136a0*/  UIMAD UR5, UR20, UR5, UR6 ;  /* 0x00000005140572a4 */ /* 0x000fe2000f8e0206 */
[----:B------:R-:W-:Y:S01]  /*136b0*/  IMAD.MOV.U32 R7, RZ, RZ, R2 ;  /* 0x000000ffff077224 */ /* 0x000fe200078e0002 */
[----:B------:R-:W-:Y:S01]  /*136c0*/  @P0 SHF.R.U32.HI R7, RZ, c[0x0][0x4f0], R0 ;  /* 0x00013c00ff070a19 */ /* 0x000fe20000011600 */
[----:B------:R-:W-:-:S03]  /*136d0*/  UIMAD.WIDE.U32 UR16, UR20, UR4, UR16 ;  /* 0x00000004141072a5 */ /* 0x000fc6000f8e0010 */
[----:B------:R-:W-:Y:S01]  /*136e0*/  IADD3 R11, -R7, RZ, RZ ;  /* 0x000000ff070b7210 */ /* 0x000fe20007ffe1ff */
[----:B------:R-:W-:Y:S01]  /*136f0*/  UIADD3 UR5, UR17, UR5, URZ ;  /* 0x0000000511057290 */ /* 0x000fe2000fffe03f */
[----:B------:R-:W-:Y:S01]  /*13700*/  SHF.R.S32.HI R0, RZ, 0x1f, R7 ;  /* 0x0000001fff007819 */ /* 0x000fe20000011407 */
[----:B------:R-:W-:Y:S02]  /*13710*/  IMAD.U32 R10, RZ, RZ, UR16 ;  /* 0x00000010ff0a7e24 */ /* 0x000fe4000f8e00ff */
[----:B------:R-:W-:Y:S02]  /*13720*/  IMAD R6, R11, c[0x0][0x4e8], R2 ;  /* 0x00013a000b067a24 */ /* 0x000fe400078e0202 */
[----:B------:R-:W-:Y:S01]  /*13730*/  IMAD.U32 R11, RZ, RZ, UR17 ;  /* 0x00000011ff0b7e24 */ /* 0x000fe2000f8e00ff */
[----:B------:R-:W-:Y:S01]  /*13740*/  MOV R11, UR5 ;  /* 0x00000005000b7c02 */ /* 0x000fe20008000f00 */
[----:B------:R-:W-:Y:S01]  /*13750*/  IMAD R0, R0, c[0x0][0x3e0], RZ ;  /* 0x0000f80000007a24 */ /* 0x000fe200078e02ff */
[----:B------:R-:W-:-:S03]  /*13760*/  SHF.R.S32.HI R2, RZ, 0x1f, R6 ;  /* 0x0000001fff027819 */ /* 0x000fc60000011406 */
[C---:B------:R-:W-:Y:S02]  /*13770*/  IMAD R0, R7.reuse, c[0x0][0x3e4], R0 ;  /* 0x0000f90007007a24 */ /* 0x040fe400078e0200 */
[----:B------:R-:W-:-:S04]  /*13780*/  IMAD.WIDE.U32 R10, R7, c[0x0][0x3e0], R10 ;  /* 0x0000f800070a7a25 */ /* 0x000fc800078e000a */
[----:B------:R-:W-:Y:S02]  /*13790*/  IMAD R7, R2, c[0x0][0x3d8], RZ ;  /* 0x0000f60002077a24 */ /* 0x000fe400078e02ff */
[----:B------:R-:W-:Y:S02]  /*137a0*/  IMAD.IADD R11, R11, 0x1, R0 ;  /* 0x000000010b0b7824 */ /* 0x000fe400078e0200 */
[C---:B------:R-:W-:Y:S02]  /*137b0*/  IMAD R7, R6.reuse, c[0x0][0x3dc], R7 ;  /* 0x0000f70006077a24 */ /* 0x040fe400078e0207 */
[----:B------:R-:W-:Y:S01]  /*137c0*/  IMAD.WIDE.U32 R10, R6, c[0x0][0x3d8], R10 ;  /* 0x0000f600060a7a25 */ /* 0x000fe200078e000a */
[----:B------:R-:W-:-:S04]  /*137d0*/  IADD3 R6, R9, 0xc0, RZ ;  /* 0x000000c009067810 */ /* 0x000fc80007ffe0ff */
[----:B------:R-:W-:Y:S02]  /*137e0*/  IADD3 R7, R11, R7, RZ ;  /* 0x000000070b077210 */ /* 0x000fe40007ffe0ff */
[----:B------:R-:W-:-:S04]  /*137f0*/  LEA R11, P0, R10, c[0x0][0x380], 0x1 ;  /* 0x0000e0000a0b7a11 */ /* 0x000fc800078008ff */
[----:B------:R-:W-:Y:S01]  /*13800*/  LEA.HI.X R10, R10, c[0x0][0x384], R7, 0x1, P0 ;  /* 0x0000e1000a0a7a11 */ /* 0x000fe200000f0c07 */
[----:B------:R1:W3:Y:S01]  /*13810*/  SHFL.IDX PT, R12, R11, RZ, 0x181f ;  /* 0x00181fff0b0c7589 */ /* 0x0002e200000e0000 */
[----:B------:R-:W-:Y:S02]  /*13820*/  ISETP.GE.AND P0, PT, R4, R5, PT ;  /* 0x000000050400720c */ /* 0x000fe40003f06270 */
[----:B------:R-:W-:Y:S01]  /*13830*/  IADD3 R7, R9, 0x80, RZ ;  /* 0x0000008009077810 */ /* 0x000fe20007ffe0ff */
[----:B------:R1:W4:Y:S10]  /*13840*/  SHFL.IDX PT, R13, R10, RZ, 0x181f ;  /* 0x00181fff0a0d7589 */ /* 0x00033400000e0000 */
[----:B------:R-:W-:Y:S05]  /*13850*/  @P0 BRA `(.L_x_157) ;  /* 0x0000015000000947 */ /* 0x000fea0003800000 */
[----:B------:R-:W-:Y:S02]  /*13860*/  ISETP.GE.AND P2, PT, R8, c[0x0][0x3c8], PT ;  /* 0x0000f20008007a0c */ /* 0x000fe40003f46270 */
[----:B------:R-:W-:-:S02]  /*13870*/  ISETP.GE.AND P1, PT, R7, c[0x0][0x3c8], PT ;  /* 0x0000f20007007a0c */ /* 0x000fc40003f26270 */
[----:B------:R-:W-:Y:S02]  /*13880*/  ISETP.GE.AND P0, PT, R6, c[0x0][0x3c8], PT ;  /* 0x0000f20006007a0c */ /* 0x000fe40003f06270 */
        /* <DEDUP_REMOVED lines=12> */
[----:B------:R3:W-:Y:S03]  /*13950*/  @!P3 ST.E.128 [R14.64], RZ ;  /* 0x000000ff0e00b985 */ /* 0x0007e6000c101d0a */
[--C-:B------:R-:W-:Y:S01]  /*13960*/  @!P1 IMAD.WIDE R2, R2, 0x2, R12.reuse ;  /* 0x0000000202029825 */ /* 0x100fe200078e020c */
[----:B------:R3:W-:Y:S03]  /*13970*/  @!P2 ST.E.128 [R16.64], RZ ;  /* 0x000000ff1000a985 */ /* 0x0007e6000c101d0a */
[----:B------:R-:W-:Y:S01]  /*13980*/  @!P0 IMAD.WIDE R12, R0, 0x2, R12 ;  /* 0x00000002000c8825 */ /* 0x000fe200078e020c */
[----:B------:R3:W-:Y:S04]  /*13990*/  @!P1 ST.E.128 [R2.64], RZ ;  /* 0x000000ff02009985 */ /* 0x0007e8000c101d0a */
[----:B------:R3:W-:Y:S02]  /*139a0*/  @!P0 ST.E.128 [R12.64], RZ ;  /* 0x000000ff0c008985 */ /* 0x0007e4000c101d0a */
.L_x_157:
[----:B------:R-:W-:Y:S05]  /*139b0*/  BSYNC B0 ;  /* 0x0000000000007941 */ /* 0x000fea0003800000 */
.L_x_156:
[----:B------:R-:W-:Y:S01]  /*139c0*/  IADD3 R0, R4, 0x20, RZ ;  /* 0x0000002004007810 */ /* 0x000fe20007ffe0ff */
[----:B---34-:R3:W4:Y:S01]  /*139d0*/  SHFL.IDX PT, R13, R10, 0x1, 0x181f ;  /* 0x00381f000a0d7f89 */ /* 0x01872200000e0000 */
[----:B------:R-:W-:Y:S02]  /*139e0*/  BSSY B0, `(.L_x_158) ;  /* 0x0000019000007945 */ /* 0x000fe40003800000 */
[----:B------:R-:W-:Y:S01]  /*139f0*/  ISETP.GE.AND P0, PT, R0, R5, PT ;  /* 0x000000050000720c */ /* 0x000fe20003f06270 */
[----:B------:R3:W1:-:S12]  /*13a00*/  SHFL.IDX PT, R12, R11, 0x1, 0x181f ;  /* 0x00381f000b0c7f89 */ /* 0x00065800000e0000 */
        /* <DEDUP_REMOVED lines=11> */
[----:B-1--4-:R-:W-:Y:S01]  /*13ac0*/  @!P3 IMAD.WIDE R14, R9, 0x2, R12 ;  /* 0x00000002090eb825 */ /* 0x012fe200078e020c */
        /* <DEDUP_REMOVED lines=10> */
.L_x_159:
[----:B------:R-:W-:Y:S05]  /*13b70*/  BSYNC B0 ;  /* 0x0000000000007941 */ /* 0x000fea0003800000 */
.L_x_158:
[----:B------:R-:W-:Y:S01]  /*13b80*/  IADD3 R0, R4, 0x40, RZ ;  /* 0x0000004004007810 */ /* 0x000fe20007ffe0ff */
[----:B-1--4-:R1:W4:Y:S01]  /*13b90*/  SHFL.IDX PT, R13, R10, 0x2, 0x181f ;  /* 0x00581f000a0d7f89 */ /* 0x01232200000e0000 */
[----:B------:R-:W-:Y:S02]  /*13ba0*/  BSSY B0, `(.L_x_160) ;  /* 0x0000019000007945 */ /* 0x000fe40003800000 */
[----:B------:R-:W-:Y:S01]  /*13bb0*/  ISETP.GE.AND P0, PT, R0, R5, PT ;  /* 0x000000050000720c */ /* 0x000fe20003f06270 */
[----:B------:R1:W3:-:S12]  /*13bc0*/  SHFL.IDX PT, R12, R11, 0x2, 0x181f ;  /* 0x00581f000b0c7f89 */ /* 0x0002d800000e0000 */
        /* <DEDUP_REMOVED lines=22> */
.L_x_161:
[----:B------:R-:W-:Y:S05]  /*13d30*/  BSYNC B0 ;  /* 0x0000000000007941 */ /* 0x000fea0003800000 */
.L_x_160:
[----:B------:R-:W-:Y:S01]  /*13d40*/  IADD3 R4, R4, 0x60, RZ ;  /* 0x0000006004047810 */ /* 0x000fe20007ffe0ff */
[----:B---3--:R3:W1:Y:S03]  /*13d50*/  SHFL.IDX PT, R3, R10, 0x3, 0x181f ;  /* 0x00781f000a037f89 */ /* 0x00866600000e0000 */
[----:B------:R-:W-:Y:S01]  /*13d60*/  ISETP.GE.AND P0, PT, R4, R5, PT ;  /* 0x000000050400720c */ /* 0x000fe20003f06270 */
[----:B------:R3:W4:-:S12]  /*13d70*/  SHFL.IDX PT, R2, R11, 0x3, 0x181f ;  /* 0x00781f000b027f89 */ /* 0x00071800000e0000 */
[----:B------:R-:W-:Y:S05]  /*13d80*/  @P0 EXIT ;  /* 0x000000000000094d */ /* 0x000fea0003800000 */
        /* <DEDUP_REMOVED lines=10> */
[----:B------:R1:W-:Y:S02]  /*13e30*/  @!P2 ST.E.128 [R8.64], RZ ;  /* 0x000000ff0800a985 */ /* 0x0003e4000c101d0a */
[----:B------:R-:W-:-:S04]  /*13e40*/  @!P1 IMAD.WIDE R4, R5, 0x2, R2 ;  /* 0x0000000205049825 */ /* 0x000fc800078e0202 */
[----:B---3--:R-:W-:Y:S01]  /*13e50*/  @!P0 IMAD.WIDE R10, R7, 0x2, R2 ;  /* 0x00000002070a8825 */ /* 0x008fe200078e0202 */
[----:B------:R1:W-:Y:S04]  /*13e60*/  @!P1 ST.E.128 [R4.64], RZ ;  /* 0x000000ff04009985 */ /* 0x0003e8000c101d0a */
[----:B------:R1:W-:Y:S01]  /*13e70*/  @!P0 ST.E.128 [R10.64], RZ ;  /* 0x000000ff0a008985 */ /* 0x0003e2000c101d0a */
[----:B------:R-:W-:-:S13]  /*13e80*/  ISETP.GE.AND P0, PT, R6, c[0x0][0x3c8], PT ;  /* 0x0000f20006007a0c */ /* 0x000fda0003f06270 */
[----:B------:R-:W-:Y:S05]  /*13e90*/  @P0 EXIT ;  /* 0x000000000000094d */ /* 0x000fea0003800000 */
[----:B-1----:R-:W-:-:S04]  /*13ea0*/  SHF.R.S32.HI R5, RZ, 0x1f, R6 ;  /* 0x0000001fff057819 */ /* 0x002fc80000011406 */
[----:B------:R-:W-:-:S04]  /*13eb0*/  LEA.HI R5, R5, R6, RZ, 0x3 ;  /* 0x0000000605057211 */ /* 0x000fc800078f18ff */
[----:B------:R-:W-:-:S05]  /*13ec0*/  LOP3.LUT R5, R5, 0xfffffff8, RZ, 0xc0, !PT ;  /* 0xfffffff805057812 */ /* 0x000fca00078ec0ff */
[----:B------:R-:W-:-:S05]  /*13ed0*/  IMAD.WIDE R2, R5, 0x2, R2 ;  /* 0x0000000205027825 */ /* 0x000fca00078e0202 */
[----:B------:R-:W-:Y:S01]  /*13ee0*/  ST.E.128 [R2.64], RZ ;  /* 0x000000ff02007985 */ /* 0x000fe2000c101d0a */
[----:B------:R-:W-:Y:S05]  /*13ef0*/  EXIT ;  /* 0x000000000000794d */ /* 0x000fea0003800000 */
.L_x_162:
        /* <DEDUP_REMOVED lines=16> */
.L_x_1768:


//--------------------- .text._ZN7cutlass13device_kernelIN5flash19enable_sm80_to_sm89INS1_16FlashAttnFwdSm80INS1_25CollectiveMainloopFwdSm80ILi8ELi1ELb1EN4cute5tupleIJNS5_1CILi128EEENS7_ILi48EEENS7_ILi256EEEEEELi256ENS_10bfloat16_tEfNS_4arch4Sm80ELb0ELb1ELb0ELb0ELb1ELb0ELb1ELb0EEENS1_21CollectiveEpilogueFwdINS6_IJS8_SA_S9_EEENS6_IJNS7_ILi1EEESI_SI_EEESC_SE_Li256ELb0ELb1ELb0ELb0EEENS1_19SingleTileSchedulerILb0ELb0ELb1ELi128EEEEEEEEEvNT_6ParamsE --------------------------
	.section	.text._ZN7cutlass13device_kernelIN5flash19enable_sm80_to_sm89INS1_16FlashAttnFwdSm80INS1_25CollectiveMainloopFwdSm80ILi8ELi1ELb1EN4cute5tupleIJNS5_1CILi128EEENS7_ILi48EEENS7_ILi256EEEEEELi256ENS_10bfloat16_tEfNS_4arch4Sm80ELb0ELb1ELb0ELb0ELb1ELb0ELb1ELb0EEENS1_21CollectiveEpilogueFwdINS6_IJS8_SA_S9_EEENS6_IJNS7_ILi1EEESI_SI_EEESC_SE_Li256ELb0ELb1ELb0ELb0EEENS1_19SingleTileSchedulerILb0ELb0ELb1ELi128EEEEEEEEEvNT_6ParamsE,"ax",@progbits
	.sectioninfo	@"SHI_REGISTERS=255"
	.align	128
.text._ZN7cutlass13device_kernelIN5flash19enable_sm80_to_sm89INS1_16FlashAttnFwdSm80INS1_25CollectiveMainloopFwdSm80ILi8ELi1ELb1EN4cute5tupleIJNS5_1CILi128EEENS7_ILi48EEENS7_ILi256EEEEEELi256ENS_10bfloat16_tEfNS_4arch4Sm80ELb0ELb1ELb0ELb0ELb1ELb0ELb1ELb0EEENS1_21CollectiveEpilogueFwdINS6_IJS8_SA_S9_EEENS6_IJNS7_ILi1EEESI_SI_EEESC_SE_Li256ELb0ELb1ELb0ELb0EEENS1_19SingleTileSchedulerILb0ELb0ELb1ELi128EEEEEEEEEvNT_6ParamsE:
        .type           _ZN7cutlass13device_kernelIN5flash19enable_sm80_to_sm89INS1_16FlashAttnFwdSm80INS1_25CollectiveMainloopFwdSm80ILi8ELi1ELb1EN4cute5tupleIJNS5_1CILi128EEENS7_ILi48EEENS7_ILi256EEEEEELi256ENS_10bfloat16_tEfNS_4arch4Sm80ELb0ELb1ELb0ELb0ELb1ELb0ELb1ELb0EEENS1_21CollectiveEpilogueFwdINS6_IJS8_SA_S9_EEENS6_IJNS7_ILi1EEESI_SI_EEESC_SE_Li256ELb0ELb1ELb0ELb0EEENS1_19SingleTileSchedulerILb0ELb0ELb1ELi128EEEEEEEEEvNT_6ParamsE,@function
        .size           _ZN7cutlass13device_kernelIN5flash19enable_sm80_to_sm89INS1_16FlashAttnFwdSm80INS1_25CollectiveMainloopFwdSm80ILi8ELi1ELb1EN4cute5tupleIJNS5_1CILi128EEENS7_ILi48EEENS7_ILi256EEEEEELi256ENS_10bfloat16_tEfNS_4arch4Sm80ELb0ELb1ELb0ELb0ELb1ELb0ELb1ELb0EEENS1_21CollectiveEpilogueFwdINS6_IJS8_SA_S9_EEENS6_IJNS7_ILi1EEESI_SI_EEESC_SE_Li256ELb0ELb1ELb0ELb0EEENS1_19SingleTileSchedulerILb0ELb0ELb1ELi128EEEEEEEEEvNT_6ParamsE,(.L_x_1769 - _ZN7cutlass13device_kernelIN5flash19enable_sm80_to_sm89INS1_16FlashAttnFwdSm80INS1_25CollectiveMainloopFwdSm80ILi8ELi1ELb1EN4cute5tupleIJNS5_1CILi128EEENS7_ILi48EEENS7_ILi256EEEEEELi256ENS_10bfloat16_tEfNS_4arch4Sm80ELb0ELb1ELb0ELb0ELb1ELb0ELb1ELb0EEENS1_21CollectiveEpilogueFwdINS6_IJS8_SA_S9_EEENS6_IJNS7_ILi1EEESI_SI_EEESC_SE_Li256ELb0ELb1ELb0ELb0EEENS1_19SingleTileSchedulerILb0ELb0ELb1ELi128EEEEEEEEEvNT_6ParamsE)
        .other          _ZN7cutlass13device_kernelIN5flash19enable_sm80_to_sm89INS1_16FlashAttnFwdSm80INS1_25CollectiveMainloopFwdSm80ILi8ELi1ELb1EN4cute5tupleIJNS5_1CILi128EEENS7_ILi48EEENS7_ILi256EEEEEELi256ENS_10bfloat16_tEfNS_4arch4Sm80ELb0ELb1ELb0ELb0ELb1ELb0ELb1ELb0EEENS1_21CollectiveEpilogueFwdINS6_IJS8_SA_S9_EEENS6_IJNS7_ILi1EEESI_SI_EEESC_SE_Li256ELb0ELb1ELb0ELb0EEENS1_19SingleTileSchedulerILb0ELb0ELb1ELi128EEEEEEEEEvNT_6ParamsE,@"STO_CUDA_ENTRY STV_DEFAULT"
_ZN7cutlass13device_kernelIN5flash19enable_sm80_to_sm89INS1_16FlashAttnFwdSm80INS1_25CollectiveMainloopFwdSm80ILi8ELi1ELb1EN4cute5tupleIJNS5_1CILi128EEENS7_ILi48EEENS7_ILi256EEEEEELi256ENS_10bfloat16_tEfNS_4arch4Sm80ELb0ELb1ELb0ELb0ELb1ELb0ELb1ELb0EEENS1_21CollectiveEpilogueFwdINS6_IJS8_SA_S9_EEENS6_IJNS7_ILi1EEESI_SI_EEESC_SE_Li256ELb0ELb1ELb0ELb0EEENS1_19SingleTileSchedulerILb0ELb0ELb1ELi128EEEEEEEEEvNT_6ParamsE:
        /* <DEDUP_REMOVED lines=9> */
[----:B------:R-:W-:-:S04]  /*0090*/  ULDC.64 UR18, c[0x0][0x118] ;  /* 0x0000460000127ab9 */ /* 0x000fc80000000a00 */
[----:B------:R-:W-:-:S05]  /*00a0*/  PLOP3.LUT P0, PT, PT, PT, UP0, 0x80, 0x0 ;  /* 0x000000000000781c */ /* 0x000fca0003f0f008 */
[----:B------:R-:W-:Y:S02]  /*00b0*/  @UP0 UMOV UR4, 0x4 ;  /* 0x0000000400040882 */ /* 0x000fe40000000000 */
[----:B------:R-:W-:-:S06]  /*00c0*/  @UP0 UIMAD.WIDE UR4, UR15, UR4, UR6 ;  /* 0x000000040f0402a5 */ /* 0x000fcc000f8e0206 */
[----:B------:R-:W-:Y:S02]  /*00d0*/  IMAD.U32 R2, RZ, RZ, UR4 ;  /* 0x00000004ff027e24 */ /* 0x000fe4000f8e00ff */
[----:B------:R-:W-:Y:S01]  /*00e0*/  IMAD.U32 R3, RZ, RZ, UR5 ;  /* 0x00000005ff037e24 */ /* 0x000fe2000f8e00ff */
[----:B------:R-:W1:Y:S01]  /*00f0*/  S2UR UR27, SR_CTAID.X ;  /* 0x00000000001b79c3 */ /* 0x000e620000002500 */
[----:B------:R-:W-:Y:S02]  /*0100*/  ULDC UR8, c[0x0][0x2c4] ;  /* 0x0000b10000087ab9 */ /* 0x000fe40000000800 */
[----:B------:R-:W-:Y:S01]  /*0110*/  ULDC.64 UR4, c[0x0][0x2c8] ;  /* 0x0000b20000047ab9 */ /* 0x000fe20000000a00 */
[----:B------:R-:W2:Y:S01]  /*0120*/  @P0 LDG.E R2, [R2.64] ;  /* 0x0000001202020981 */ /* 0x000ea2000c1e1900 */
[----:B------:R-:W-:Y:S02]  /*0130*/  UISETP.NE.AND UP1, UPT, UR8, 0x1, UPT ;  /* 0x000000010800788c */ /* 0x000fe4000bf25270 */
[----:B------:R-:W-:Y:S01]  /*0140*/  ULDC UR10, c[0x0][0x1d0] ;  /* 0x00007400000a7ab9 */ /* 0x000fe20000000800 */
[----:B------:R-:W3:Y:S01]  /*0150*/  S2UR UR11, SR_CTAID.Y ;  /* 0x00000000000b79c3 */ /* 0x000ee20000002600 */
[----:B------:R-:W4:Y:S01]  /*0160*/  S2R R44, SR_TID.X ;  /* 0x00000000002c7919 */ /* 0x000f220000002100 */
[----:B------:R-:W-:-:S02]  /*0170*/  ULDC UR9, c[0x0][0x168] ;  /* 0x00005a0000097ab9 */ /* 0x000fc40000000800 */
[----:B------:R-:W-:Y:S02]  /*0180*/  UP2UR UR14, UPR, URZ, 0x2 ;  /* 0x000000023f0e7883 */ /* 0x000fe40008000000 */
[----:B-1----:R-:W-:-:S04]  /*0190*/  USHF.L.U32 UR27, UR27, 0x7, URZ ;  /* 0x000000071b1b7899 */ /* 0x002fc8000800063f */
[----:B------:R-:W-:Y:S02]  /*01a0*/  @UP1 UIADD3 UR12, UR27, 0x7f, URZ ;  /* 0x0000007f1b0c1890 */ /* 0x000fe4000fffe03f */
[----:B------:R-:W-:Y:S02]  /*01b0*/  UIADD3 UR6, UR27, 0x7f, URZ ;  /* 0x0000007f1b067890 */ /* 0x000fe4000fffe03f */
[----:B------:R-:W-:-:S03]  /*01c0*/  UIMAD.WIDE.U32 UR12, UR12, UR4, URZ ;  /* 0x000000040c0c72a5 */ /* 0x000fc6000f8e003f */
[----:B------:R-:W-:Y:S02]  /*01d0*/  ULDC UR4, c[0x0][0x2ac] ;  /* 0x0000ab0000047ab9 */ /* 0x000fe40000000800 */
[----:B------:R-:W-:Y:S02]  /*01e0*/  UIMAD UR10, UR4, UR10, URZ ;  /* 0x0000000a040a72a4 */ /* 0x000fe4000f8e023f */
[----:B------:R-:W-:Y:S02]  /*01f0*/  @UP1 UMOV UR7, UR13 ;  /* 0x0000000d00071c82 */ /* 0x000fe40008000000 */
[----:B------:R-:W-:Y:S02]  /*0200*/  @UP1 USHF.R.U32.HI UR6, URZ, UR5, UR7 ;  /* 0x000000053f061299 */ /* 0x000fe40008011607 */
[----:B------:R-:W-:Y:S02]  /*0210*/  UMOV UR12, URZ ;  /* 0x0000003f000c7c82 */ /* 0x000fe40008000000 */
[----:B------:R-:W-:-:S02]  /*0220*/  UMOV UR7, 0x1 ;  /* 0x0000000100077882 */ /* 0x000fc40000000000 */
[----:B------:R-:W-:Y:S02]  /*0230*/  ULDC.64 UR4, c[0x0][0x328] ;  /* 0x0000ca0000047ab9 */ /* 0x000fe40000000a00 */
[----:B------:R-:W-:Y:S02]  /*0240*/  UISETP.LE.AND UP0, UPT, UR7, UR5, UPT ;  /* 0x000000050700728c */ /* 0x000fe4000bf03270 */
[----:B------:R-:W-:Y:S02]  /*0250*/  UIADD3 UR9, UR10, -UR9, UR7 ;  /* 0x800000090a097290 */ /* 0x000fe4000fffe007 */
[----:B------:R-:W-:Y:S02]  /*0260*/  UP2UR UR13, UPR, URZ, 0x1 ;  /* 0x000000013f0d7883 */ /* 0x000fe40008000000 */
[----:B------:R-:W-:Y:S02]  /*0270*/  UIADD3 UR5, UR9, UR6, URZ ;  /* 0x0000000609057290 */ /* 0x000fe4000fffe03f */
[----:B---3--:R-:W-:-:S02]  /*0280*/  USHF.R.S32.HI UR9, URZ, 0x1f, UR11 ;  /* 0x0000001f3f097899 */ /* 0x008fc4000801140b */
[----:B------:R-:W-:Y:S01]  /*0290*/  UIADD3 UR6, UR5, UR4, URZ ;  /* 0x0000000405067290 */ /* 0x000fe2000fffe03f */
[----:B--2---:R1:W2:Y:S01]  /*02a0*/  @P0 R2UR UR12, R2 ;  /* 0x00000000020c03c2 */ /* 0x0042a200000e0000 */
[----:B------:R-:W-:-:S13]  /*02b0*/  PLOP3.LUT P0, PT, PT, PT, UP0, 0x40, 0x0 ;  /* 0x000000000000781c */ /* 0x000fda0003f0e808 */
[----:B------:R-:W-:Y:S05]  /*02c0*/  @P0 BRA `(.L_x_163) ;  /* 0x0000016000000947 */ /* 0x000fea0003800000 */
[----:B----4-:R-:W-:Y:S01]  /*02d0*/  ISETP.LT.AND P0, PT, RZ, UR5, PT ;  /* 0x00000005ff007c0c */ /* 0x010fe2000bf01270 */
[----:B------:R-:W-:-:S12]  /*02e0*/  UIADD3 UR16, UR5, -0x1, URZ ;  /* 0xffffffff05107890 */ /* 0x000fd8000fffe03f */
[----:B------:R-:W-:Y:S05]  /*02f0*/  @P0 BRA `(.L_x_164) ;  /* 0x0000009000000947 */ /* 0x000fea0003800000 */
[----:B------:R-:W-:Y:S02]  /*0300*/  ULDC UR4, c[0x0][0x32c] ;  /* 0x0000cb0000047ab9 */ /* 0x000fe40000000800 */
[----:B------:R-:W-:Y:S02]  /*0310*/  UISETP.NE.AND UP0, UPT, UR7, UR4, UPT ;  /* 0x000000040700728c */ /* 0x000fe4000bf05270 */
[----:B------:R-:W-:-:S03]  /*0320*/  UIADD3 UR16, -UR5, URZ, URZ ;  /* 0x0000003f05107290 */ /* 0x000fc6000fffe13f */
[----:B------:R-:W-:Y:S02]  /*0330*/  ULDC.64 UR4, c[0x0][0x330] ;  /* 0x0000cc0000047ab9 */ /* 0x000fe40000000a00 */
[----:B------:R-:W-:-:S07]  /*0340*/  UIMAD.WIDE.U32 UR20, UR16, UR4, URZ ;  /* 0x00000004101472a5 */ /* 0x000fce000f8e003f */
[----:B------:R-:W-:Y:S02]  /*0350*/  @UP0 UMOV UR7, UR21 ;  /* 0x0000001500070c82 */ /* 0x000fe40008000000 */
[----:B------:R-:W-:-:S04]  /*0360*/  @UP0 USHF.R.U32.HI UR16, URZ, UR5, UR7 ;  /* 0x000000053f100299 */ /* 0x000fc80008011607 */
[----:B------:R-:W-:Y:S01]  /*0370*/  ULOP3.LUT UR16, URZ, UR16, URZ, 0x33, !UPT ;  /* 0x000000103f107292 */ /* 0x000fe2000f8e333f */
[----:B------:R-:W-:Y:S05]  /*0380*/  BRA `(.L_x_165) ;  /* 0x0000006000007947 */ /* 0x000fea0003800000 */
.L_x_164:
[----:B------:R-:W-:Y:S02]  /*0390*/  ULDC UR4, c[0x0][0x32c] ;  /* 0x0000cb0000047ab9 */ /* 0x000fe40000000800 */
[----:B------:R-:W-:-:S03]  /*03a0*/  UISETP.NE.AND UP0, UPT, UR7, UR4, UPT ;  /* 0x000000040700728c */ /* 0x000fc6000bf05270 */
[----:B------:R-:W-:Y:S02]  /*03b0*/  ULDC.64 UR4, c[0x0][0x330] ;  /* 0x0000cc0000047ab9 */ /* 0x000fe40000000a00 */
[----:B------:R-:W-:-:S07]  /*03c0*/  UIMAD.WIDE.U32 UR20, UR16, UR4, URZ ;  /* 0x00000004101472a5 */ /* 0x000fce000f8e003f */
[----:B------:R-:W-:Y:S02]  /*03d0*/  @UP0 UMOV UR7, UR21 ;  /* 0x0000001500070c82 */ /* 0x000fe40008000000 */
[----:B------:R-:W-:Y:S02]  /*03e0*/  @UP0 USHF.R.U32.HI UR16, URZ, UR5, UR7 ;  /* 0x000000053f100299 */ /* 0x000fe40008011607 */
.L_x_165:
[----:B------:R-:W-:Y:S02]  /*03f0*/  ULDC UR4, c[0x0][0x32c] ;  /* 0x0000cb0000047ab9 */ /* 0x000fe40000000800 */
[----:B------:R-:W-:-:S04]  /*0400*/  UIMAD UR4, UR16, UR4, UR4 ;  /* 0x00000004100472a4 */ /* 0x000fc8000f8e0204 */
[----:B------:R-:W-:-:S04]  /*0410*/  UISETP.LT.AND UP0, UPT, UR6, UR4, UPT ;  /* 0x000000040600728c */ /* 0x000fc8000bf01270 */
[----:B------:R-:W-:Y:S02]  /*0420*/  USEL UR6, UR6, UR4, UP0 ;  /* 0x0000000406067287 */ /* 0x000fe40008000000 */
.L_x_163:
[----:B----4-:R-:W-:Y:S02]  /*0430*/  UISETP.NE.AND UP0, UPT, UR8, 0x1, UPT ;  /* 0x000000010800788c */ /* 0x010fe4000bf05270 */
[----:B------:R-:W-:Y:S02]  /*0440*/  UIADD3 UR7, UR10, 0x2f, URZ ;  /* 0x0000002f0a077890 */ /* 0x000fe4000fffe03f */
[----:B------:R-:W-:Y:S02]  /*0450*/  ULDC.64 UR4, c[0x0][0x2c8] ;  /* 0x0000b20000047ab9 */ /* 0x000fe40000000a00 */
[----:B------:R-:W-:Y:S02]  /*0460*/  UIMAD.WIDE.U32 UR16, UR27, UR4, URZ ;  /* 0x000000041b1072a5 */ /* 0x000fe4000f8e003f */
[----:B------:R-:W-:Y:S02]  /*0470*/  UIMAD.WIDE UR20, UR7, 0x2aaaaaab, URZ ;  /* 0x2aaaaaab071478a5 */ /* 0x000fe4000f8e023f */
[----:B------:R-:W-:-:S02]  /*0480*/  UIADD3 UR6, UR6, 0x2f, URZ ;  /* 0x0000002f06067890 */ /* 0x000fc4000fffe03f */
[----:B------:R-:W-:Y:S02]  /*0490*/  UISETP.NE.AND UP1, UPT, UR13, URZ, UPT ;  /* 0x0000003f0d00728c */ /* 0x000fe4000bf25270 */
[----:B------:R-:W-:Y:S02]  /*04a0*/  UMOV UR4, UR27 ;  /* 0x0000001b00047c82 */ /* 0x000fe40008000000 */
[----:B------:R-:W-:Y:S02]  /*04b0*/  UIMAD.WIDE UR6, UR6, 0x2aaaaaab, URZ ;  /* 0x2aaaaaab060678a5 */ /* 0x000fe4000f8e023f */
[----:B------:R-:W-:Y:S01]  /*04c0*/  @UP0 USHF.R.U32.HI UR4, URZ, UR5, UR17 ;  /* 0x000000053f040299 */ /* 0x000fe20008011611 */
[----:B------:R-:W-:Y:S01]  /*04d0*/  PLOP3.LUT P0, PT, PT, PT, UP1, 0x40, 0x0 ;  /* 0x000000000000781c */ /* 0x000fe20003f0e818 */
[----:B------:R-:W-:Y:S02]  /*04e0*/  USHF.R.U32.HI UR6, URZ, 0x1f, UR7 ;  /* 0x0000001f3f067899 */ /* 0x000fe40008011607 */
[----:B------:R-:W-:-:S02]  /*04f0*/  UMOV UR17, UR21 ;  /* 0x0000001500117c82 */ /* 0x000fc40008000000 */
[----:B------:R-:W-:Y:S02]  /*0500*/  USHF.R.U32.HI UR16, URZ, 0x1f, UR17 ;  /* 0x0000001f3f107899 */ /* 0x000fe40008011611 */
[----:B------:R-:W-:Y:S02]  /*0510*/  ULDC UR26, c[0x0][0x168] ;  /* 0x00005a00001a7ab9 */ /* 0x000fe40000000800 */
[----:B------:R-:W-:Y:S02]  /*0520*/  UIADD3 UR26, UR10, -UR26, URZ ;  /* 0x8000001a0a1a7290 */ /* 0x000fe4000fffe03f */
[----:B------:R-:W-:Y:S02]  /*0530*/  ULEA.HI.SX32 UR16, UR17, UR16, 0x1d ;  /* 0x0000001011107291 */ /* 0x000fe4000f8fea3f */
[----:B------:R-:W-:Y:S02]  /*0540*/  ULEA.HI.SX32 UR7, UR7, UR6, 0x1d ;  /* 0x0000000607077291 */ /* 0x000fe4000f8fea3f */
[----:B------:R-:W-:-:S02]  /*0550*/  UIADD3 UR4, UR26, UR4, URZ ;  /* 0x000000041a047290 */ /* 0x000fc4000fffe03f */
[----:B------:R-:W-:Y:S02]  /*0560*/  UISETP.LT.AND UP0, UPT, UR16, UR7, UPT ;  /* 0x000000071000728c */ /* 0x000fe4000bf01270 */
[----:B------:R-:W-:Y:S02]  /*0570*/  ULDC UR5, c[0x0][0x324] ;  /* 0x0000c90000057ab9 */ /* 0x000fe40000000800 */
[----:B------:R-:W-:Y:S02]  /*0580*/  UIADD3 UR6, UR4, -UR5, URZ ;  /* 0x8000000504067290 */ /* 0x000fe4000fffe03f */
[----:B------:R-:W-:Y:S01]  /*0590*/  USEL UR23, UR16, UR7, UP0 ;  /* 0x0000000710177287 */ /* 0x000fe20008000000 */
[----:B------:R-:W-:Y:S05]  /*05a0*/  @P0 BRA `(.L_x_166) ;  /* 0x0000015000000947 */ /* 0x000fea0003800000 */
[----:B------:R-:W-:Y:S02]  /*05b0*/  UMOV UR7, UR4 ;  /* 0x0000000400077c82 */ /* 0x000fe40008000000 */
[----:B------:R-:W-:-:S06]  /*05c0*/  UISETP.GT.AND UP0, UPT, UR7, -0x1, UPT ;  /* 0xffffffff0700788c */ /* 0x000fcc000bf04270 */
[----:B------:R-:W-:-:S13]  /*05d0*/  PLOP3.LUT P0, PT, PT, PT, UP0, 0x80, 0x0 ;  /* 0x000000000000781c */ /* 0x000fda0003f0f008 */
[----:B------:R-:W-:Y:S05]  /*05e0*/  @P0 BRA `(.L_x_167) ;  /* 0x0000008000000947 */ /* 0x000fea0003800000 */
[----:B------:R-:W-:Y:S02]  /*05f0*/  ULDC UR4, c[0x0][0x32c] ;  /* 0x0000cb0000047ab9 */ /* 0x000fe40000000800 */
[----:B------:R-:W-:Y:S02]  /*0600*/  UISETP.NE.AND UP0, UPT, UR4, 0x1, UPT ;  /* 0x000000010400788c */ /* 0x000fe4000bf05270 */
[----:B------:R-:W-:Y:S02]  /*0610*/  ULOP3.LUT UR7, URZ, UR7, URZ, 0x33, !UPT ;  /* 0x000000073f077292 */ /* 0x000fe4000f8e333f */
[----:B------:R-:W-:Y:S02]  /*0620*/  ULDC.64 UR4, c[0x0][0x330] ;  /* 0x0000cc0000047ab9 */ /* 0x000fe40000000a00 */
[----:B------:R-:W-:-:S05]  /*0630*/  UIMAD.WIDE.U32 UR16, UR7, UR4, URZ ;  /* 0x00000004071072a5 */ /* 0x000fca000f8e003f */
[----:B------:R-:W-:-:S04]  /*0640*/  @UP0 USHF.R.U32.HI UR7, URZ, UR5, UR17 ;  /* 0x000000053f070299 */ /* 0x000fc80008011611 */
[----:B------:R-:W-:Y:S01]  /*0650*/  ULOP3.LUT UR7, URZ, UR7, URZ, 0x33, !UPT ;  /* 0x000000073f077292 */ /* 0x000fe2000f8e333f */
[----:B------:R-:W-:Y:S05]  /*0660*/  BRA `(.L_x_168) ;  /* 0x0000005000007947 */ /* 0x000fea0003800000 */
.L_x_167:
[----:B------:R-:W-:Y:S02]  /*0670*/  ULDC UR4, c[0x0][0x32c] ;  /* 0x0000cb0000047ab9 */ /* 0x000fe40000000800 */
[----:B------:R-:W-:-:S03]  /*0680*/  UISETP.NE.AND UP0, UPT, UR4, 0x1, UPT ;  /* 0x000000010400788c */ /* 0x000fc6000bf05270 */
[----:B------:R-:W-:Y:S02]  /*0690*/  ULDC.64 UR4, c[0x0][0x330] ;  /* 0x0000cc0000047ab9 */ /* 0x000fe40000000a00 */
[----:B------:R-:W-:-:S06]  /*06a0*/  UIMAD.WIDE.U32 UR16, UR7, UR4, URZ ;  /* 0x00000004071072a5 */ /* 0x000fcc000f8e003f */
[----:B------:R-:W-:Y:S02]  /*06b0*/  @UP0 USHF.R.U32.HI UR7, URZ, UR5, UR17 ;  /* 0x000000053f070299 */ /* 0x000fe40008011611 */
.L_x_168:
[----:B------:R-:W-:Y:S02]  /*06c0*/  ULDC UR4, c[0x0][0x32c] ;  /* 0x0000cb0000047ab9 */ /* 0x000fe40000000800 */
[----:B------:R-:W-:-:S04]  /*06d0*/  UIMAD UR4, UR7, UR4, URZ ;  /* 0x00000004070472a4 */ /* 0x000fc8000f8e023f */
[----:B------:R-:W-:-:S04]  /*06e0*/  UISETP.LT.AND UP0, UPT, UR6, UR4, UPT ;  /* 0x000000040600728c */ /* 0x000fc8000bf01270 */
[----:B------:R-:W-:-:S04]  /*06f0*/  USEL UR6, UR6, UR4, !UP0 ;  /* 0x0000000406067287 */ /* 0x000fc8000c000000 */
.L_x_166:
[----:B------:R-:W-:Y:S01]  /*0700*/  UIMAD.WIDE UR4, UR6, 0x2aaaaaab, URZ ;  /* 0x2aaaaaab060478a5 */ /* 0x000fe2000f8e023f */
[----:B------:R-:W-:Y:S01]  /*0710*/  PLOP3.LUT P2, PT, PT, PT, PT, 0x80, 0x0 ;  /* 0x000000000000781c */ /* 0x000fe20003f4f070 */
[----:B------:R-:W-:Y:S01]  /*0720*/  CS2R R130, SRZ ;  /* 0x0000000000827805 */ /* 0x000fe2000001ff00 */
[----:B------:R-:W-:Y:S01]  /*0730*/  IMAD.MOV.U32 R23, RZ, RZ, RZ ;  /* 0x000000ffff177224 */ /* 0x000fe200078e00ff */
[----:B------:R-:W-:Y:S01]  /*0740*/  USHF.R.U32.HI UR4, URZ, 0x1f, UR5 ;  /* 0x0000001f3f047899 */ /* 0x000fe20008011605 */
[----:B------:R-:W-:Y:S01]  /*0750*/  IMAD.MOV.U32 R128, RZ, RZ, RZ ;  /* 0x000000ffff807224 */ /* 0x000fe200078e00ff */
[----:B------:R-:W-:Y:S01]  /*0760*/  CS2R R126, SRZ ;  /* 0x00000000007e7805 */ /* 0x000fe2000001ff00 */
[----:B------:R-:W-:Y:S01]  /*0770*/  CS2R R24, SRZ ;  /* 0x0000000000187805 */ /* 0x000fe2000001ff00 */
[----:B------:R-:W-:Y:S01]  /*0780*/  ULEA.HI.SX32 UR4, UR5, UR4, 0x1d ;  /* 0x0000000405047291 */ /* 0x000fe2000f8fea3f */
[----:B------:R-:W-:Y:S01]  /*0790*/  MOV R124, RZ ;  /* 0x000000ff007c7202 */ /* 0x000fe20000000f00 */
[----:B------:R-:W-:Y:S01]  /*07a0*/  CS2R R122, SRZ ;  /* 0x00000000007a7805 */ /* 0x000fe2000001ff00 */
[----:B------:R-:W-:Y:S01]  /*07b0*/  IMAD.MOV.U32 R120, RZ, RZ, RZ ;  /* 0x000000ffff787224 */ /* 0x000fe200078e00ff */
[----:B------:R-:W-:Y:S01]  /*07c0*/  UISETP.LT.AND UP0, UPT, URZ, UR4, UPT ;  /* 0x000000043f00728c */ /* 0x000fe2000bf01270 */
[----:B------:R-:W-:Y:S01]  /*07d0*/  CS2R R118, SRZ ;  /* 0x0000000000767805 */ /* 0x000fe2000001ff00 */
[----:B------:R-:W-:Y:S01]  /*07e0*/  CS2R R26, SRZ ;  /* 0x00000000001a7805 */ /* 0x000fe2000001ff00 */
[----:B------:R-:W-:Y:S01]  /*07f0*/  MOV R116, RZ ;  /* 0x000000ff00747202 */ /* 0x000fe20000000f00 */
[----:B------:R-:W-:Y:S01]  /*0800*/  USEL UR7, URZ, UR4, !UP0 ;  /* 0x000000043f077287 */ /* 0x000fe2000c000000 */
[----:B------:R-:W-:Y:S01]  /*0810*/  CS2R R114, SRZ ;  /* 0x0000000000727805 */ /* 0x000fe2000001ff00 */
[----:B------:R-:W-:Y:S01]  /*0820*/  IMAD.MOV.U32 R112, RZ, RZ, RZ ;  /* 0x000000ffff707224 */ /* 0x000fe200078e00ff */
[----:B------:R-:W-:Y:S01]  /*0830*/  CS2R R110, SRZ ;  /* 0x00000000006e7805 */ /* 0x000fe2000001ff00 */
[----:B------:R-:W-:Y:S01]  /*0840*/  UISETP.GT.AND UP0, UPT, UR23, UR7, UPT ;  /* 0x000000071700728c */ /* 0x000fe2000bf04270 */
[----:B------:R-:W-:Y:S01]  /*0850*/  CS2R R28, SRZ ;  /* 0x00000000001c7805 */ /* 0x000fe2000001ff00 */
[----:B------:R-:W-:Y:S01]  /*0860*/  MOV R108, RZ ;  /* 0x000000ff006c7202 */ /* 0x000fe20000000f00 */
[----:B------:R-:W-:Y:S01]  /*0870*/  CS2R R106, SRZ ;  /* 0x00000000006a7805 */ /* 0x000fe2000001ff00 */
[----:B------:R-:W-:Y:S01]  /*0880*/  IMAD.MOV.U32 R104, RZ, RZ, RZ ;  /* 0x000000ffff687224 */ /* 0x000fe200078e00ff */
[----:B------:R-:W-:Y:S01]  /*0890*/  CS2R R102, SRZ ;  /* 0x0000000000667805 */ /* 0x000fe2000001ff00 */
[----:B------:R-:W-:Y:S01]  /*08a0*/  PLOP3.LUT P0, PT, PT, PT, UP0, 0x80, 0x0 ;  /* 0x000000000000781c */ /* 0x000fe20003f0f008 */
[----:B------:R-:W-:Y:S01]  /*08b0*/  CS2R R100, SRZ ;  /* 0x0000000000647805 */ /* 0x000fe2000001ff00 */
[----:B------:R-:W-:Y:S01]  /*08c0*/  CS2R R98, SRZ ;  /* 0x0000000000627805 */ /* 0x000fe2000001ff00 */
[----:B------:R-:W-:Y:S01]  /*08d0*/  CS2R R96, SRZ ;  /* 0x0000000000607805 */ /* 0x000fe2000001ff00 */
[----:B------:R-:W-:Y:S01]  /*08e0*/  CS2R R94, SRZ ;  /* 0x00000000005e7805 */ /* 0x000fe2000001ff00 */
[----:B------:R-:W-:Y:S01]  /*08f0*/  CS2R R32, SRZ ;  /* 0x0000000000207805 */ /* 0x000fe2000001ff00 */
[----:B------:R-:W-:Y:S01]  /*0900*/  MOV R92, RZ ;  /* 0x000000ff005c7202 */ /* 0x000fe20000000f00 */
        /* <DEDUP_REMOVED lines=47> */
[----:B------:R-:W-:Y:S05]  /*0c00*/  @!P0 BRA `(.L_x_169) ;  /* 0x000106c000008947 */ /* 0x000fea0003800000 */
[----:B------:R-:W-:Y:S02]  /*0c10*/  ULDC.64 UR4, c[0x0][0x340] ;  /* 0x0000d00000047ab9 */ /* 0x000fe40000000a00 */
[----:B------:R-:W-:-:S02]  /*0c20*/  UISETP.NE.U32.AND UP0, UPT, URZ, UR4, UPT ;  /* 0x000000043f00728c */ /* 0x000fc4000bf05070 */
[----:B------:R-:W-:Y:S02]  /*0c30*/  ULDC.64 UR16, c[0x0][0x340] ;  /* 0x0000d00000107ab9 */ /* 0x000fe40000000a00 */
[----:B------:R-:W-:Y:S02]  /*0c40*/  UISETP.NE.AND.EX UP0, UPT, URZ, UR5, UPT, UP0 ;  /* 0x000000053f00728c */ /* 0x000fe4000bf05300 */
[----:B------:R-:W-:-:S04]  /*0c50*/  UISETP.NE.AND UP1, UPT, UR14, URZ, UPT ;  /* 0x0000003f0e00728c */ /* 0x000fc8000bf25270 */
[----:B------:R-:W-:-:S05]  /*0c60*/  PLOP3.LUT P0, PT, PT, PT, UP0, 0x80, 0x0 ;  /* 0x000000000000781c */ /* 0x000fca0003f0f008 */
[----:B------:R-:W-:Y:S02]  /*0c70*/  @UP0 UMOV UR4, 0x4 ;  /* 0x0000000400040882 */ /* 0x000fe40000000000 */
[----:B------:R-:W-:-:S06]  /*0c80*/  @UP0 UIMAD.WIDE UR4, UR15, UR4, UR16 ;  /* 0x000000040f0402a5 */ /* 0x000fcc000f8e0210 */
[----:B-1----:R-:W-:Y:S02]  /*0c90*/  IMAD.U32 R2, RZ, RZ, UR4 ;  /* 0x00000004ff027e24 */ /* 0x002fe4000f8e00ff */
[----:B------:R-:W-:Y:S01]  /*0ca0*/  IMAD.U32 R3, RZ, RZ, UR5 ;  /* 0x00000005ff037e24 */ /* 0x000fe2000f8e00ff */
[----:B------:R-:W-:Y:S01]  /*0cb0*/  SHF.R.S32.HI R66, RZ, 0x1f, R44 ;  /* 0x0000001fff427819 */ /* 0x000fe2000001142c */
[----:B------:R-:W-:Y:S02]  /*0cc0*/  UMOV UR29, 0x30 ;  /* 0x00000030001d7882 */ /* 0x000fe40000000000 */
[----:B------:R-:W-:Y:S01]  /*0cd0*/  UIMAD UR22, UR23, UR29, -0x30 ;  /* 0xffffffd0171674a4 */ /* 0x000fe2000f8e021d */
[----:B------:R-:W3:Y:S01]  /*0ce0*/  @P0 LDG.E R2, [R2.64] ;  /* 0x0000001202020981 */ /* 0x000ee2000c1e1900 */
[----:B------:R-:W-:Y:S01]  /*0cf0*/  IMAD.MOV.U32 R4, RZ, RZ, c[0x0][0x2b8] ;  /* 0x0000ae00ff047624 */ /* 0x000fe200078e00ff */
[----:B------:R-:W-:Y:S01]  /*0d00*/  ULDC.64 UR4, c[0x0][0x2b0] ;  /* 0x0000ac0000047ab9 */ /* 0x000fe20000000a00 */
[----:B------:R-:W-:Y:S01]  /*0d10*/  IMAD.MOV.U32 R22, RZ, RZ, RZ ;  /* 0x000000ffff167224 */ /* 0x000fe200078e00ff */
[----:B------:R-:W-:Y:S02]  /*0d20*/  BAR.SYNC.DEFER_BLOCKING 0x0 ;  /* 0x0000000000007b1d */ /* 0x000fe40000010000 */
[----:B------:R-:W-:Y:S01]  /*0d30*/  ISETP.NE.AND P1, PT, R4, 0x1, PT ;  /* 0x000000010400780c */ /* 0x000fe20003f25270 */
[----:B------:R-:W-:-:S03]  /*0d40*/  USHF.R.S32.HI UR21, URZ, 0x1f, UR15 ;  /* 0x0000001f3f157899 */ /* 0x000fc6000801140f */
[----:B---3--:R1:W3:Y:S02]  /*0d50*/  @P0 R2UR UR20, R2 ;  /* 0x00000000021403c2 */ /* 0x0082e400000e0000 */
[----:B---3--:R-:W-:Y:S02]  /*0d60*/  @!UP0 UMOV UR20, UR15 ;  /* 0x0000000f00148c82 */ /* 0x008fe40008000000 */
[----:B------:R-:W-:Y:S02]  /*0d70*/  USHF.R.S32.HI UR6, URZ, 0x1f, UR20 ;  /* 0x0000001f3f067899 */ /* 0x000fe40008011414 */
[----:B------:R-:W-:Y:S02]  /*0d80*/  UIMAD.WIDE.U32 UR16, UR20, UR4, URZ ;  /* 0x00000004141072a5 */ /* 0x000fe4000f8e003f */
[----:B------:R-:W-:-:S04]  /*0d90*/  UIMAD UR6, UR6, UR4, URZ ;  /* 0x00000004060672a4 */ /* 0x000fc8000f8e023f */
[----:B------:R-:W-:-:S03]  /*0da0*/  UIMAD UR6, UR20, UR5, UR6 ;  /* 0x00000005140672a4 */ /* 0x000fc6000f8e0206 */
[----:B------:R-:W-:Y:S02]  /*0db0*/  ULDC.64 UR4, c[0x0][0x1b8] ;  /* 0x00006e0000047ab9 */ /* 0x000fe40000000a00 */
[----:B------:R-:W-:Y:S01]  /*0dc0*/  UIADD3 UR6, UR17, UR6, URZ ;  /* 0x0000000611067290 */ /* 0x000fe2000fffe03f */
[----:B-1----:R-:W-:-:S04]  /*0dd0*/  LEA.HI R2, R66, R44, RZ, 0x3 ;  /* 0x0000002c42027211 */ /* 0x002fc800078f18ff */
[----:B------:R-:W-:Y:S02]  /*0de0*/  LOP3.LUT R0, R2, 0xfffffff8, RZ, 0xc0, !PT ;  /* 0xfffffff802007812 */ /* 0x000fe400078ec0ff */
[----:B------:R-:W-:-:S03]  /*0df0*/  SHF.R.S32.HI R21, RZ, 0x3, R2 ;  /* 0x00000003ff157819 */ /* 0x000fc60000011402 */
[----:B------:R-:W-:-:S04]  /*0e00*/  IMAD.IADD R19, R44, 0x1, -R0 ;  /* 0x000000012c137824 */ /* 0x000fc800078e0a00 */
[----:B------:R-:W-:-:S05]  /*0e10*/  IMAD R31, R19, 0x20, R21 ;  /* 0x00000020131f7824 */ /* 0x000fca00078e0215 */
[C---:B------:R-:W-:Y:S01]  /*0e20*/  IADD3 R0, R31.reuse, UR22, RZ ;  /* 0x000000161f007c10 */ /* 0x040fe2000fffe0ff */
[----:B------:R-:W-:Y:S01]  /*0e30*/  UIMAD UR20, UR9, UR4, URZ ;  /* 0x00000004091472a4 */ /* 0x000fe2000f8e023f */
[----:B------:R-:W-:Y:S01]  /*0e40*/  IADD3 R5, R31, UR27, RZ ;  /* 0x0000001b1f057c10 */ /* 0x000fe2000fffe0ff */
[----:B------:R-:W-:Y:S01]  /*0e50*/  UIMAD.WIDE.U32 UR24, UR11, UR4, URZ ;  /* 0x000000040b1872a5 */ /* 0x000fe2000f8e003f */
[C---:B------:R-:W-:Y:S01]  /*0e60*/  ISETP.GE.AND P0, PT, R0.reuse, UR10, PT ;  /* 0x0000000a00007c0c */ /* 0x040fe2000bf06270 */
[----:B------:R-:W-:Y:S01]  /*0e70*/  IMAD.SHL.U32 R39, R19, 0x8, RZ ;  /* 0x0000000813277824 */ /* 0x000fe200078e00ff */
[----:B--2---:R-:W-:Y:S01]  /*0e80*/  IADD3 R10, R0, UR12, RZ ;  /* 0x0000000c000a7c10 */ /* 0x004fe2000fffe0ff */
[----:B------:R-:W-:Y:S01]  /*0e90*/  UIMAD UR29, UR23, -0x30, UR29 ;  /* 0xffffffd0171d78a4 */ /* 0x000fe2000f8e021d */
[----:B------:R-:W-:Y:S01]  /*0ea0*/  ISETP.GT.OR P0, PT, R31, 0x2f, P0 ;  /* 0x0000002f1f00780c */ /* 0x000fe20000704670 */
[----:B------:R-:W-:Y:S02]  /*0eb0*/  STL [R1+0x48], R31 ;  /* 0x0000481f01007387 */ /* 0x000fe40000100800 */
        /* <DEDUP_REMOVED lines=8> */
[----:B------:R-:W-:Y:S01]  /*0f40*/  PLOP3.LUT P1, PT, PT, PT, UP1, 0x80, 0x0 ;  /* 0x000000000000781c */ /* 0x000fe20003f2f018 */
[----:B------:R-:W-:Y:S01]  /*0f50*/  UIMAD UR20, UR11, UR5, UR20 ;  /* 0x000000050b1472a4 */ /* 0x000fe2000f8e0214 */
[----:B------:R-:W-:Y:S01]  /*0f60*/  PLOP3.LUT P0, PT, PT, PT, UP1, 0x80, 0x0 ;  /* 0x000000000000781c */ /* 0x000fe20003f0f018 */
[--C-:B------:R-:W-:Y:S01]  /*0f70*/  IMAD.MOV.U32 R4, RZ, RZ, R5.reuse ;  /* 0x000000ffff047224 */ /* 0x100fe200078e0005 */
[----:B------:R-:W-:Y:S01]  /*0f80*/  ULDC.64 UR4, c[0x0][0x1c0] ;  /* 0x0000700000047ab9 */ /* 0x000fe20000000a00 */
[----:B------:R-:W-:Y:S01]  /*0f90*/  IADD3 R29, R39, 0x80, RZ ;  /* 0x00000080271d7810 */ /* 0x000fe20007ffe0ff */
[----:B------:R-:W-:Y:S01]  /*0fa0*/  UIADD3 UR25, UR25, UR20, URZ ;  /* 0x0000001419197290 */ /* 0x000fe2000fffe03f */
[----:B------:R-:W-:Y:S01]  /*0fb0*/  IADD3 R17, R21, UR27, RZ ;  /* 0x0000001b15117c10 */ /* 0x000fe2000fffe0ff */
[----:B------:R-:W-:Y:S01]  /*0fc0*/  UIMAD UR21, UR21, UR4, URZ ;  /* 0x00000004151572a4 */ /* 0x000fe2000f8e023f */
[C---:B------:R-:W-:Y:S01]  /*0fd0*/  IADD3 R30, R39.reuse, 0x40, RZ ;  /* 0x00000040271e7810 */ /* 0x040fe20007ffe0ff */
[----:B------:R-:W-:Y:S01]  /*0fe0*/  UIMAD.WIDE.U32 UR24, UR15, UR4, UR24 ;  /* 0x000000040f1872a5 */ /* 0x000fe2000f8e0018 */
[----:B------:R-:W-:Y:S01]  /*0ff0*/  ISETP.GE.AND P3, PT, R39, c[0x0][0x198], PT ;  /* 0x0000660027007a0c */ /* 0x000fe20003f66270 */
[----:B------:R-:W-:Y:S01]  /*1000*/  UIMAD UR5, UR15, UR5, UR21 ;  /* 0x000000050f0572a4 */ /* 0x000fe2000f8e0215 */
[----:B------:R-:W-:Y:S01]  /*1010*/  @P1 IMAD.HI.U32 R0, R5, c[0x0][0x2c8], RZ ;  /* 0x0000b20005001a27 */ /* 0x000fe200078e00ff */
[----:B------:R-:W-:Y:S01]  /*1020*/  IADD3 R28, R39, 0xc0, RZ ;  /* 0x000000c0271c7810 */ /* 0x000fe20007ffe0ff */
[----:B------:R-:W-:Y:S01]  /*1030*/  ULDC UR15, c[0x0][0x168] ;  /* 0x00005a00000f7ab9 */ /* 0x000fe20000000800 */
[----:B------:R-:W-:Y:S01]  /*1040*/  ISETP.GE.AND P4, PT, R30, c[0x0][0x198], PT ;  /* 0x000066001e007a0c */ /* 0x000fe20003f86270 */
[----:B------:R-:W-:Y:S01]  /*1050*/  UIADD3 UR5, UR25, UR5, URZ ;  /* 0x0000000519057290 */ /* 0x000fe2000fffe03f */
[----:B------:R-:W-:Y:S01]  /*1060*/  @P0 SHF.R.U32.HI R4, RZ, c[0x0][0x2cc], R0 ;  /* 0x0000b300ff040a19 */ /* 0x000fe20000011600 */
[----:B------:R-:W-:Y:S01]  /*1070*/  UIMAD UR15, UR8, UR15, URZ ;  /* 0x0000000f080f72a4 */ /* 0x000fe2000f8e023f */
[----:B------:R-:W-:Y:S01]  /*1080*/  SHF.R.S32.HI R8, RZ, 0x1f, R28 ;  /* 0x0000001fff087819 */ /* 0x000fe2000001141c */
[----:B------:R-:W-:Y:S01]  /*1090*/  UIADD3 UR28, UR29, UR10, URZ ;  /* 0x0000000a1d1c7290 */ /* 0x000fe2000fffe03f */
[--C-:B------:R-:W-:Y:S01]  /*10a0*/  SHF.R.S32.HI R6, RZ, 0x1f, R4.reuse ;  /* 0x0000001fff067819 */ /* 0x100fe20000011404 */
[----:B------:R-:W-:Y:S01]  /*10b0*/  IMAD.MOV R0, RZ, RZ, -R4 ;  /* 0x000000ffff007224 */ /* 0x000fe200078e0a04 */
[----:B------:R-:W-:Y:S01]  /*10c0*/  ISETP.GE.AND P5, PT, R29, c[0x0][0x198], PT ;  /* 0x000066001d007a0c */ /* 0x000fe20003fa6270 */
[----:B-1----:R-:W-:Y:S01]  /*10d0*/  IMAD.U32 R3, RZ, RZ, UR25 ;  /* 0x00000019ff037e24 */ /* 0x002fe2000f8e00ff */
[----:B------:R-:W-:Y:S01]  /*10e0*/  LEA.HI R8, R8, R28, RZ, 0x3 ;  /* 0x0000001c08087211 */ /* 0x000fe200078f18ff */
[----:B------:R-:W-:Y:S01]  /*10f0*/  IMAD.U32 R2, RZ, RZ, UR24 ;  /* 0x00000018ff027e24 */ /* 0x000fe2000f8e00ff */
[----:B------:R-:W-:Y:S01]  /*1100*/  ISETP.GE.AND P6, PT, R28, c[0x0][0x198], PT ;  /* 0x000066001c007a0c */ /* 0x000fe20003fc6270 */
[----:B------:R-:W-:Y:S01]  /*1110*/  IMAD.U32 R3, RZ, RZ, UR5 ;  /* 0x00000005ff037e24 */ /* 0x000fe2000f8e00ff */
[----:B------:R-:W-:Y:S01]  /*1120*/  LOP3.LUT R36, R8, 0xfffffff8, RZ, 0xc0, !PT ;  /* 0xfffffff808247812 */ /* 0x000fe200078ec0ff */
[----:B------:R-:W-:Y:S01]  /*1130*/  IMAD R0, R0, c[0x0][0x2c4], R5 ;  /* 0x0000b10000007a24 */ /* 0x000fe200078e0205 */
[----:B------:R-:W-:Y:S01]  /*1140*/  ULDC.64 UR4, c[0x0][0x1e8] ;  /* 0x00007a0000047ab9 */ /* 0x000fe20000000a00 */
[----:B------:R-:W-:Y:S01]  /*1150*/  IMAD R6, R6, c[0x0][0x1b0], RZ ;  /* 0x00006c0006067a24 */ /* 0x000fe200078e02ff */
[----:B------:R-:W-:Y:S01]  /*1160*/  UIMAD UR8, UR9, UR4, URZ ;  /* 0x00000004090872a4 */ /* 0x000fe2000f8e023f */
[----:B------:R-:W-:Y:S01]  /*1170*/  IMAD.WIDE.U32 R2, R4, c[0x0][0x1b0], R2 ;  /* 0x00006c0004027a25 */ /* 0x000fe200078e0002 */
[----:B------:R-:W-:Y:S01]  /*1180*/  SHF.R.S32.HI R5, RZ, 0x1f, R0 ;  /* 0x0000001fff057819 */ /* 0x000fe20000011400 */
[----:B------:R-:W-:Y:S01]  /*1190*/  UIMAD.WIDE.U32 UR20, UR11, UR4, URZ ;  /* 0x000000040b1472a5 */ /* 0x000fe2000f8e003f */
[----:B------:R-:W-:Y:S01]  /*11a0*/  LEA.HI R65, R66, R44, RZ, 0x5 ;  /* 0x0000002c42417211 */ /* 0x000fe200078f28ff */
[----:B------:R-:W-:Y:S01]  /*11b0*/  IMAD R4, R4, c[0x0][0x1b4], R6 ;  /* 0x00006d0004047a24 */ /* 0x000fe200078e0206 */
[----:B------:R-:W-:Y:S01]  /*11c0*/  UIMAD UR8, UR11, UR5, UR8 ;  /* 0x000000050b0872a4 */ /* 0x000fe2000f8e0208 */
[----:B------:R-:W-:Y:S01]  /*11d0*/  BSSY B0, `(.L_x_170) ;  /* 0x0000121000007945 */ /* 0x000fe20003800000 */
[----:B------:R-:W-:Y:S01]  /*11e0*/  UISETP.LT.AND UP0, UPT, UR28, 0x30, UPT ;  /* 0x000000301c00788c */ /* 0x000fe2000bf01270 */
[----:B------:R-:W-:Y:S01]  /*11f0*/  IMAD.IADD R3, R3, 0x1, R4 ;  /* 0x0000000103037824 */ /* 0x000fe200078e0204 */
[----:B------:R-:W-:Y:S01]  /*1200*/  UIADD3 UR8, UR21, UR8, URZ ;  /* 0x0000000815087290 */ /* 0x000fe2000fffe03f */
[----:B------:R-:W-:Y:S01]  /*1210*/  IMAD R4, R5, c[0x0][0x1a8], RZ ;  /* 0x00006a0005047a24 */ /* 0x000fe200078e02ff */
[----:B------:R-:W-:Y:S01]  /*1220*/  USEL UR4, UR28, 0x30, UP0 ;  /* 0x000000301c047887 */ /* 0x000fe20008000000 */
[----:B------:R-:W-:Y:S01]  /*1230*/  IMAD.SHL.U32 R5, R21, 0x40, RZ ;  /* 0x0000004015057824 */ /* 0x000fe200078e00ff */
[----:B------:R-:W-:Y:S01]  /*1240*/  SHF.R.S32.HI R64, RZ, 0x5, R65 ;  /* 0x00000005ff407819 */ /* 0x000fe20000011441 */
[----:B------:R-:W-:-:S02]  /*1250*/  IMAD R4, R0, c[0x0][0x1ac], R4 ;  /* 0x00006b0000047a24 */ /* 0x000fc400078e0204 */
[----:B------:R-:W-:Y:S01]  /*1260*/  IMAD.WIDE.U32 R2, R0, c[0x0][0x1a8], R2 ;  /* 0x00006a0000027a25 */ /* 0x000fe200078e0002 */
[----:B------:R-:W-:-:S03]  /*1270*/  LOP3.LUT R0, R5, 0x1c0, RZ, 0xc0, !PT ;  /* 0x000001c005007812 */ /* 0x000fc600078ec0ff */
[----:B------:R-:W-:Y:S01]  /*1280*/  IMAD.IADD R3, R3, 0x1, R4 ;  /* 0x0000000103037824 */ /* 0x000fe200078e0204 */
[C---:B------:R-:W-:Y:S02]  /*1290*/  LEA R14, P0, R2.reuse, c[0x0][0x160], 0x1 ;  /* 0x00005800020e7a11 */ /* 0x040fe400078008ff */
[----:B------:R-:W-:Y:S02]  /*12a0*/  SHF.R.U32.HI R4, RZ, 0x3, R0 ;  /* 0x00000003ff047819 */ /* 0x000fe40000011600 */
[----:B------:R-:W-:Y:S01]  /*12b0*/  LEA.HI.X R15, R2, c[0x0][0x164], R3, 0x1, P0 ;  /* 0x00005900020f7a11 */ /* 0x000fe200000f0c03 */
[----:B------:R-:W-:Y:S01]  /*12c0*/  SHFL.IDX PT, R6, R14, 0x1, 0x181f ;  /* 0x00381f000e067f89 */ /* 0x000fe200000e0000 */
[----:B------:R-:W-:Y:S02]  /*12d0*/  LOP3.LUT R0, R0, 0x38, R39, 0xf8, !PT ;  /* 0x0000003800007812 */ /* 0x000fe400078ef827 */
[----:B------:R-:W-:Y:S01]  /*12e0*/  LEA.HI R2, R66, R44, RZ, 0x6 ;  /* 0x0000002c42027211 */ /* 0x000fe200078f30ff */
[----:B------:R-:W-:Y:S01]  /*12f0*/  SHFL.IDX PT, R3, R15, RZ, 0x181f ;  /* 0x00181fff0f037589 */ /* 0x000fe200000e0000 */
[----:B------:R-:W-:-:S02]  /*1300*/  LOP3.LUT R0, R0, R4, RZ, 0x3c, !PT ;  /* 0x0000000400007212 */ /* 0x000fc400078e3cff */
[----:B------:R-:W-:Y:S01]  /*1310*/  ISETP.GE.AND P0, PT, R17, UR15, PT ;  /* 0x0000000f11007c0c */ /* 0x000fe2000bf06270 */
[----:B------:R-:W-:Y:S02]  /*1320*/  IMAD.SHL.U32 R4, R2, 0x8, RZ ;  /* 0x0000000802047824 */ /* 0x000fe400078e00ff */
[----:B------:R-:W1:Y:S03]  /*1330*/  SHFL.IDX PT, R2, R14, RZ, 0x181f ;  /* 0x00181fff0e027589 */ /* 0x000e6600000e0000 */
[----:B------:R-:W-:Y:S02]  /*1340*/  LOP3.LUT R5, R0, 0xfffffe00, R4, 0xf8, !PT ;  /* 0xfffffe0000057812 */ /* 0x000fe400078ef804 */
[----:B------:R-:W-:Y:S02]  /*1350*/  SHF.R.S32.HI R0, RZ, 0x1f, R29 ;  /* 0x0000001fff007819 */ /* 0x000fe4000001141d */
[----:B------:R-:W-:Y:S01]  /*1360*/  SHF.R.S32.HI R4, RZ, 0x1f, R30 ;  /* 0x0000001fff047819 */ /* 0x000fe2000001141e */
[----:B------:R-:W-:Y:S01]  /*1370*/  IMAD.SHL.U32 R45, R5, 0x2, RZ ;  /* 0x00000002052d7824 */ /* 0x000fe200078e00ff */
[----:B------:R-:W-:-:S02]  /*1380*/  LEA.HI R0, R0, R29, RZ, 0x3 ;  /* 0x0000001d00007211 */ /* 0x000fc400078f18ff */
[----:B------:R-:W-:Y:S02]  /*1390*/  LEA.HI R4, R4, R30, RZ, 0x3 ;  /* 0x0000001e04047211 */ /* 0x000fe400078f18ff */
[----:B------:R-:W-:Y:S01]  /*13a0*/  LOP3.LUT R37, R0, 0xfffffff8, RZ, 0xc0, !PT ;  /* 0xfffffff800257812 */ /* 0x000fe200078ec0ff */
[----:B------:R-:W-:Y:S01]  /*13b0*/  IMAD.MOV R0, RZ, RZ, -R7 ;  /* 0x000000ffff007224 */ /* 0x000fe200078e0a07 */
[----:B------:R-:W-:Y:S01]  /*13c0*/  LOP3.LUT R38, R4, 0xfffffff8, RZ, 0xc0, !PT ;  /* 0xfffffff804267812 */ /* 0x000fe200078ec0ff */
[----:B------:R-:W3:Y:S02]  /*13d0*/  SHFL.IDX PT, R7, R15, 0x1, 0x181f ;  /* 0x00381f000f077f89 */ /* 0x000ee400000e0000 */
[----:B------:R-:W-:Y:S01]  /*13e0*/  IMAD R23, R0, c[0x0][0x2b8], R10 ;  /* 0x0000ae0000177a24 */ /* 0x000fe200078e020a */
[----:B------:R-:W-:-:S04]  /*13f0*/  IADD3 R0, R17, 0x20, RZ ;  /* 0x0000002011007810 */ /* 0x000fc80007ffe0ff */
[----:B------:R-:W-:Y:S01]  /*1400*/  ISETP.GE.AND P1, PT, R0, UR15, PT ;  /* 0x0000000f00007c0c */ /* 0x000fe2000bf26270 */
[----:B-1----:R-:W-:Y:S01]  /*1410*/  @!P0 IMAD.WIDE R4, R39, 0x2, R2 ;  /* 0x0000000227048825 */ /* 0x002fe200078e0202 */
[----:B------:R-:W-:Y:S02]  /*1420*/  SHF.R.S32.HI R18, RZ, 0x1f, R23 ;  /* 0x0000001fff127819 */ /* 0x000fe40000011417 */
[----:B------:R-:W-:Y:S01]  /*1430*/  IADD3 R0, R17, 0x40, RZ ;  /* 0x0000004011007810 */ /* 0x000fe20007ffe0ff */
[----:B------:R-:W-:Y:S01]  /*1440*/  @!P0 IMAD.WIDE R8, R38, 0x2, R2 ;  /* 0x0000000226088825 */ /* 0x000fe200078e0202 */
[----:B------:R1:W-:Y:S04]  /*1450*/  @!P0 LDGSTS.E.BYPASS.LTC128B.128 [R45+0x4080], [R4.64], !P3 ;  /* 0x04080000042d8fae */ /* 0x0003e8000d901d52 */
[----:B------:R4:W-:Y:S03]  /*1460*/  @!P0 LDGSTS.E.BYPASS.LTC128B.128 [R45+0x8080], [R8.64], !P4 ;  /* 0x08080000082d8fae */ /* 0x0009e6000e101d52 */
[----:B---3--:R-:W-:-:S04]  /*1470*/  @!P1 IMAD.WIDE R12, R39, 0x2, R6 ;  /* 0x00000002270c9825 */ /* 0x008fc800078e0206 */
[----:B------:R-:W-:-:S04]  /*1480*/  @!P1 IMAD.WIDE R10, R38, 0x2, R6 ;  /* 0x00000002260a9825 */ /* 0x000fc800078e0206 */
[----:B-1----:R-:W-:-:S04]  /*1490*/  @!P0 IMAD.WIDE R4, R37, 0x2, R2 ;  /* 0x0000000225048825 */ /* 0x002fc800078e0202 */
[----:B------:R-:W-:Y:S01]  /*14a0*/  @!P0 IMAD.WIDE R2, R36, 0x2, R2 ;  /* 0x0000000224028825 */ /* 0x000fe200078e0202 */
[----:B------:R1:W-:Y:S03]  /*14b0*/  @!P0 LDGSTS.E.BYPASS.LTC128B.128 [R45+0xc080], [R4.64], !P5 ;  /* 0x0c080000042d8fae */ /* 0x0003e6000e901d52 */
[----:B----4-:R-:W-:Y:S01]  /*14c0*/  @!P1 IMAD.WIDE R8, R37, 0x2, R6 ;  /* 0x0000000225089825 */ /* 0x010fe200078e0206 */
[----:B------:R3:W-:Y:S01]  /*14d0*/  @!P0 LDGSTS.E.BYPASS.LTC128B.128 [R45+0x10080], [R2.64], !P6 ;  /* 0x10080000022d8fae */ /* 0x0007e2000f101d52 */
[----:B------:R-:W-:-:S03]  /*14e0*/  ISETP.GE.AND P0, PT, R0, UR15, PT ;  /* 0x0000000f00007c0c */ /* 0x000fc6000bf06270 */
[----:B------:R4:W-:Y:S04]  /*14f0*/  @!P1 LDGSTS.E.BYPASS.LTC128B.128 [R45+0x5080], [R12.64], !P3 ;  /* 0x050800000c2d9fae */ /* 0x0009e8000d901d52 */
[----:B------:R5:W-:Y:S04]  /*1500*/  @!P1 LDGSTS.E.BYPASS.LTC128B.128 [R45+0x9080], [R10.64], !P4 ;  /* 0x090800000a2d9fae */ /* 0x000be8000e101d52 */
[----:B------:R4:W-:Y:S01]  /*1510*/  @!P1 LDGSTS.E.BYPASS.LTC128B.128 [R45+0xd080], [R8.64], !P5 ;  /* 0x0d080000082d9fae */ /* 0x0009e2000e901d52 */
[----:B-1----:R-:W-:Y:S02]  /*1520*/  IMAD R4, R18, c[0x0][0x1e0], RZ ;  /* 0x0000780012047a24 */ /* 0x002fe400078e02ff */
[----:B---3--:R-:W-:-:S04]  /*1530*/  IMAD.WIDE.U32 R2, R23, c[0x0][0x1e0], RZ ;  /* 0x0000780017027a25 */ /* 0x008fc800078e00ff */
[----:B------:R-:W-:-:S04]  /*1540*/  IMAD R4, R23, c[0x0][0x1e4], R4 ;  /* 0x0000790017047a24 */ /* 0x000fc800078e0204 */
[----:B------:R-:W-:Y:S02]  /*1550*/  IMAD.IADD R5, R3, 0x1, R4 ;  /* 0x0000000103057824 */ /* 0x000fe400078e0204 */
[----:B------:R-:W-:Y:S01]  /*1560*/  IMAD.MOV.U32 R4, RZ, RZ, R2 ;  /* 0x000000ffff047224 */ /* 0x000fe200078e0002 */
[----:B------:R-:W-:Y:S01]  /*1570*/  SHFL.IDX PT, R3, R15, 0x2, 0x181f ;  /* 0x00581f000f037f89 */ /* 0x000fe200000e0000 */
[----:B----4-:R-:W-:-:S03]  /*1580*/  @!P1 IMAD.WIDE R8, R36, 0x2, R6 ;  /* 0x0000000224089825 */ /* 0x010fc600078e0206 */
[----:B------:R-:W1:Y:S04]  /*1590*/  SHFL.IDX PT, R2, R14, 0x2, 0x181f ;  /* 0x00581f000e027f89 */ /* 0x000e6800000e0000 */
[----:B------:R-:W-:Y:S04]  /*15a0*/  SHFL.IDX PT, R6, R14, 0x3, 0x181f ;  /* 0x00781f000e067f89 */ /* 0x000fe800000e0000 */
[----:B------:R3:W4:Y:S04]  /*15b0*/  SHFL.IDX PT, R7, R15, 0x3, 0x181f ;  /* 0x00781f000f077f89 */ /* 0x00072800000e0000 */
[----:B------:R2:W-:Y:S01]  /*15c0*/  @!P1 LDGSTS.E.BYPASS.LTC128B.128 [R45+0x11080], [R8.64], !P6 ;  /* 0x11080000082d9fae */ /* 0x0005e2000f101d52 */
[----:B-1----:R-:W-:-:S04]  /*15d0*/  @!P0 IMAD.WIDE R12, R38, 0x2, R2 ;  /* 0x00000002260c8825 */ /* 0x002fc800078e0202 */
[----:B-----5:R-:W-:Y:S01]  /*15e0*/  @!P0 IMAD.WIDE R10, R37, 0x2, R2 ;  /* 0x00000002250a8825 */ /* 0x020fe200078e0202 */
[----:B--2---:R-:W-:-:S03]  /*15f0*/  SHF.R.S32.HI R20, RZ, 0x1f, R22 ;  /* 0x0000001fff147819 */ /* 0x004fc60000011416 */
[----:B------:R-:W-:Y:S01]  /*1600*/  IMAD.WIDE.U32 R4, R22, c[0x0][0x1f0], R4 ;  /* 0x00007c0016047a25 */ /* 0x000fe200078e0004 */
[----:B------:R-:W-:Y:S03]  /*1610*/  STL [R1+0x24], R22 ;  /* 0x0000241601007387 */ /* 0x000fe60000100800 */
[----:B------:R-:W-:Y:S01]  /*1620*/  IMAD R0, R20, c[0x0][0x1f0], RZ ;  /* 0x00007c0014007a24 */ /* 0x000fe200078e02ff */
[----:B------:R-:W-:Y:S03]  /*1630*/  STL [R1+0x30], R39 ;  /* 0x0000302701007387 */ /* 0x000fe60000100800 */
[----:B------:R-:W-:Y:S01]  /*1640*/  IMAD R8, R22, c[0x0][0x1f4], R0 ;  /* 0x00007d0016087a24 */ /* 0x000fe200078e0200 */
[----:B------:R-:W-:Y:S01]  /*1650*/  IADD3 R0, P1, R4, UR20, RZ ;  /* 0x0000001404007c10 */ /* 0x000fe2000ff3e0ff */
[----:B------:R-:W-:Y:S03]  /*1660*/  STL [R1+0x8], R45 ;  /* 0x0000082d01007387 */ /* 0x000fe60000100800 */
[----:B------:R-:W-:Y:S01]  /*1670*/  IADD3.X R4, R5, UR8, R8, P1, !PT ;  /* 0x0000000805047c10 */ /* 0x000fe20008ffe408 */
[----:B------:R-:W-:Y:S01]  /*1680*/  @!P0 IMAD.WIDE R8, R36, 0x2, R2 ;  /* 0x0000000224088825 */ /* 0x000fe200078e0202 */
[----:B------:R-:W-:Y:S01]  /*1690*/  IADD3 R5, R17, 0x60, RZ ;  /* 0x0000006011057810 */ /* 0x000fe20007ffe0ff */
[----:B------:R-:W-:Y:S01]  /*16a0*/  STL [R1+0x60], R38 ;  /* 0x0000602601007387 */ /* 0x000fe20000100800 */
[----:B---3--:R-:W-:-:S02]  /*16b0*/  LEA R15, P1, R0, c[0x0][0x1c8], 0x1 ;  /* 0x00007200000f7a11 */ /* 0x008fc400078208ff */
[----:B------:R-:W-:Y:S01]  /*16c0*/  ISETP.GE.AND P2, PT, R5, UR15, PT ;  /* 0x0000000f05007c0c */ /* 0x000fe2000bf46270 */
[----:B------:R-:W-:Y:S01]  /*16d0*/  STL [R1+0x5c], R37 ;  /* 0x00005c2501007387 */ /* 0x000fe20000100800 */
[----:B------:R-:W-:Y:S01]  /*16e0*/  LEA.HI.X R14, R0, c[0x0][0x1cc], R4, 0x1, P1 ;  /* 0x00007300000e7a11 */ /* 0x000fe200008f0c04 */
[----:B------:R-:W-:Y:S02]  /*16f0*/  @!P0 IMAD.WIDE R4, R39, 0x2, R2 ;  /* 0x0000000227048825 */ /* 0x000fe400078e0202 */
[----:B------:R-:W-:Y:S02]  /*1700*/  SHFL.IDX PT, R2, R15, RZ, 0x181f ;  /* 0x00181fff0f027589 */ /* 0x000fe400000e0000 */
[----:B------:R-:W-:Y:S02]  /*1710*/  IMAD R0, R18, c[0x0][0x208], RZ ;  /* 0x0000820012007a24 */ /* 0x000fe400078e02ff */
[----:B------:R-:W1:Y:S02]  /*1720*/  SHFL.IDX PT, R3, R14, RZ, 0x181f ;  /* 0x00181fff0e037589 */ /* 0x000e6400000e0000 */
[----:B------:R-:W-:-:S02]  /*1730*/  IMAD R0, R23, c[0x0][0x20c], R0 ;  /* 0x0000830017007a24 */ /* 0x000fc400078e0200 */
[----:B------:R4:W-:Y:S04]  /*1740*/  @!P0 LDGSTS.E.BYPASS.LTC128B.128 [R45+0x6080], [R4.64], !P3 ;  /* 0x06080000042d8fae */ /* 0x0009e8000d901d52 */
[----:B------:R2:W-:Y:S04]  /*1750*/  @!P0 LDGSTS.E.BYPASS.LTC128B.128 [R45+0xa080], [R12.64], !P4 ;  /* 0x0a0800000c2d8fae */ /* 0x0005e8000e101d52 */
[----:B------:R3:W-:Y:S04]  /*1760*/  @!P0 LDGSTS.E.BYPASS.LTC128B.128 [R45+0xe080], [R10.64], !P5 ;  /* 0x0e0800000a2d8fae */ /* 0x0007e8000e901d52 */
[----:B------:R5:W-:Y:S01]  /*1770*/  @!P0 LDGSTS.E.BYPASS.LTC128B.128 [R45+0x12080], [R8.64], !P6 ;  /* 0x12080000082d8fae */ /* 0x000be2000f101d52 */
[----:B------:R-:W-:-:S03]  /*1780*/  ISETP.GE.AND P6, PT, R30, c[0x0][0x1d4], PT ;  /* 0x000075001e007a0c */ /* 0x000fc60003fc6270 */
[----:B------:R-:W-:Y:S04]  /*1790*/  STL [R1+0x34], R36 ;  /* 0x0000342401007387 */ /* 0x000fe80000100800 */
[----:B------:R-:W-:Y:S01]  /*17a0*/  STL [R1+0x28], R23 ;  /* 0x0000281701007387 */ /* 0x000fe20000100800 */
[----:B----4-:R-:W-:Y:S01]  /*17b0*/  @!P2 IMAD.WIDE R4, R39, 0x2, R6 ;  /* 0x000000022704a825 */ /* 0x010fe200078e0206 */
[----:B--2---:R-:W-:-:S04]  /*17c0*/  IADD3 R12, -R21, UR4, RZ ;  /* 0x00000004150c7c10 */ /* 0x004fc8000fffe1ff */
[----:B------:R2:W-:Y:S01]  /*17d0*/  @!P2 LDGSTS.E.BYPASS.LTC128B.128 [R45+0x7080], [R4.64], !P3 ;  /* 0x07080000042dafae */ /* 0x0005e2000d901d52 */
[----:B------:R-:W-:Y:S01]  /*17e0*/  ISETP.GE.AND P3, PT, R39, c[0x0][0x1d4], PT ;  /* 0x0000750027007a0c */ /* 0x000fe20003f66270 */
[----:B------:R-:W-:Y:S01]  /*17f0*/  ULDC.64 UR4, c[0x0][0x210] ;  /* 0x0000840000047ab9 */ /* 0x000fe20000000a00 */
[C---:B------:R-:W-:Y:S01]  /*1800*/  ISETP.GE.AND P1, PT, R12.reuse, 0x1, PT ;  /* 0x000000010c00780c */ /* 0x040fe20003f26270 */
[--C-:B---3--:R-:W-:Y:S01]  /*1810*/  @!P2 IMAD.WIDE R10, R37, 0x2, R6.reuse ;  /* 0x00000002250aa825 */ /* 0x108fe200078e0206 */
[----:B------:R-:W-:Y:S01]  /*1820*/  UIMAD.WIDE.U32 UR24, UR11, UR4, URZ ;  /* 0x000000040b1872a5 */ /* 0x000fe2000f8e003f */
[----:B------:R-:W-:Y:S01]  /*1830*/  ISETP.GT.AND P0, PT, R12, 0x20, PT ;  /* 0x000000200c00780c */ /* 0x000fe20003f04270 */
[----:B------:R-:W-:Y:S01]  /*1840*/  UIMAD UR4, UR9, UR4, URZ ;  /* 0x00000004090472a4 */ /* 0x000fe2000f8e023f */
[----:B-----5:R-:W-:-:S03]  /*1850*/  @!P2 IMAD.WIDE R8, R38, 0x2, R6 ;  /* 0x000000022608a825 */ /* 0x020fc600078e0206 */
[----:B------:R-:W-:Y:S01]  /*1860*/  UIMAD UR4, UR11, UR5, UR4 ;  /* 0x000000050b0472a4 */ /* 0x000fe2000f8e0204 */
[----:B------:R-:W-:Y:S01]  /*1870*/  @!P2 IMAD.WIDE R6, R36, 0x2, R6 ;  /* 0x000000022406a825 */ /* 0x000fe200078e0206 */
[----:B------:R1:W-:Y:S01]  /*1880*/  @!P2 LDGSTS.E.BYPASS.LTC128B.128 [R45+0xb080], [R8.64], !P4 ;  /* 0x0b080000082dafae */ /* 0x0003e2000e101d52 */
[----:B------:R-:W-:Y:S01]  /*1890*/  ISETP.GE.AND P4, PT, R28, c[0x0][0x198], PT ;  /* 0x000066001c007a0c */ /* 0x000fe20003f86270 */
[----:B------:R-:W-:Y:S02]  /*18a0*/  UIADD3 UR15, UR25, UR4, URZ ;  /* 0x00000004190f7290 */ /* 0x000fe4000fffe03f */
[----:B------:R3:W-:Y:S01]  /*18b0*/  @!P2 LDGSTS.E.BYPASS.LTC128B.128 [R45+0xf080], [R10.64], !P5 ;  /* 0x0f0800000a2dafae */ /* 0x0007e2000e901d52 */
[----:B------:R-:W-:Y:S01]  /*18c0*/  ISETP.GE.AND P5, PT, R29, c[0x0][0x1d4], PT ;  /* 0x000075001d007a0c */ /* 0x000fe20003fa6270 */
[----:B------:R-:W-:-:S08]  /*18d0*/  UIADD3 UR4, UR23, -0x1, URZ ;  /* 0xffffffff17047890 */ /* 0x000fd0000fffe03f */
[----:B------:R4:W-:Y:S01]  /*18e0*/  @!P2 LDGSTS.E.BYPASS.LTC128B.128 [R45+0x13080], [R6.64], !P4 ;  /* 0x13080000062dafae */ /* 0x0009e2000e101d52 */
[----:B------:R-:W-:Y:S01]  /*18f0*/  ISETP.GE.AND P4, PT, R28, c[0x0][0x1d4], PT ;  /* 0x000075001c007a0c */ /* 0x000fe20003f86270 */
[----:B--2---:R-:W-:Y:S02]  /*1900*/  IMAD.WIDE.U32 R4, R23, c[0x0][0x208], RZ ;  /* 0x0000820017047a25 */ /* 0x004fe400078e00ff */
[----:B------:R-:W0:Y:S02]  /*1910*/  LDGDEPBAR ;  /* 0x00000000000079af */ /* 0x000e240000000000 */
[----:B------:R-:W-:-:S04]  /*1920*/  IMAD.IADD R5, R5, 0x1, R0 ;  /* 0x0000000105057824 */ /* 0x000fc800078e0200 */
[----:B------:R-:W-:-:S04]  /*1930*/  IMAD.WIDE.U32 R4, R22, c[0x0][0x218], R4 ;  /* 0x0000860016047a25 */ /* 0x000fc800078e0004 */
[----:B-1----:R-:W-:Y:S01]  /*1940*/  @P1 IMAD.WIDE R8, R39, 0x2, R2 ;  /* 0x0000000227081825 */ /* 0x002fe200078e0202 */
[----:B---3--:R-:W-:-:S03]  /*1950*/  LEA.HI R10, R66, R44, RZ, 0x4 ;  /* 0x0000002c420a7211 */ /* 0x008fc600078f20ff */
[----:B------:R-:W-:Y:S01]  /*1960*/  IMAD.SHL.U32 R11, R21, 0x8, RZ ;  /* 0x00000008150b7824 */ /* 0x000fe200078e00ff */
[----:B------:R1:W-:Y:S01]  /*1970*/  @P1 LDGSTS.E.BYPASS.LTC128B.128 [R45+0x14080], [R8.64], !P3 ;  /* 0x14080000082d1fae */ /* 0x0003e2000d901d52 */
[----:B------:R-:W-:-:S05]  /*1980*/  LOP3.LUT R0, R10, 0xfffffff0, RZ, 0xc0, !PT ;  /* 0xfffffff00a007812 */ /* 0x000fca00078ec0ff */
[----:B------:R-:W-:Y:S02]  /*1990*/  IMAD.IADD R0, R44, 0x1, -R0 ;  /* 0x000000012c007824 */ /* 0x000fe400078e0a00 */
[----:B----4-:R-:W-:-:S05]  /*19a0*/  @P1 IMAD.WIDE R6, R38, 0x2, R2 ;  /* 0x0000000226061825 */ /* 0x010fca00078e0202 */
[----:B------:R2:W-:Y:S01]  /*19b0*/  @P1 LDGSTS.E.BYPASS.LTC128B.128 [R45+0x15880], [R6.64], !P6 ;  /* 0x15880000062d1fae */ /* 0x0005e2000f101d52 */
[----:B-1----:R-:W-:-:S05]  /*19c0*/  @P1 IMAD.WIDE R8, R37, 0x2, R2 ;  /* 0x0000000225081825 */ /* 0x002fca00078e0202 */
[----:B------:R1:W-:Y:S01]  /*19d0*/  @P1 LDGSTS.E.BYPASS.LTC128B.128 [R45+0x17080], [R8.64], !P5 ;  /* 0x17080000082d1fae */ /* 0x0003e2000e901d52 */
[----:B--2---:R-:W-:-:S03]  /*19e0*/  @P1 IMAD.WIDE R6, R36, 0x2, R2 ;  /* 0x0000000224061825 */ /* 0x004fc600078e0202 */
[----:B------:R-:W-:Y:S04]  /*19f0*/  SHFL.IDX PT, R2, R15, 0x1, 0x181f ;  /* 0x00381f000f027f89 */ /* 0x000fe800000e0000 */
[----:B------:R2:W3:Y:S04]  /*1a00*/  SHFL.IDX PT, R3, R14, 0x1, 0x181f ;  /* 0x00381f000e037f89 */ /* 0x0004e800000e0000 */
[----:B------:R4:W-:Y:S01]  /*1a10*/  @P1 LDGSTS.E.BYPASS.LTC128B.128 [R45+0x18880], [R6.64], !P4 ;  /* 0x18880000062d1fae */ /* 0x0009e2000e101d52 */
[----:B-1----:R-:W-:-:S04]  /*1a20*/  SHF.R.S32.HI R9, RZ, 0x4, R10 ;  /* 0x00000004ff097819 */ /* 0x002fc8000001140a */
[----:B------:R-:W-:Y:S01]  /*1a30*/  LEA.HI R8, R10, R9, RZ, 0x1 ;  /* 0x000000090a087211 */ /* 0x000fe200078f08ff */
[----:B------:R-:W-:-:S03]  /*1a40*/  IMAD.SHL.U32 R10, R19, 0x40, RZ ;  /* 0x00000040130a7824 */ /* 0x000fc600078e00ff */
[----:B------:R-:W-:Y:S02]  /*1a50*/  LOP3.LUT R8, R8, 0xfffffffe, RZ, 0xc0, !PT ;  /* 0xfffffffe08087812 */ /* 0x000fe400078ec0ff */
[----:B--2---:R-:W-:-:S03]  /*1a60*/  SHF.R.S32.HI R14, RZ, 0x1f, R0 ;  /* 0x0000001fff0e7819 */ /* 0x004fc60000011400 */
[----:B------:R-:W-:Y:S01]  /*1a70*/  IMAD.IADD R8, R9, 0x1, -R8 ;  /* 0x0000000109087824 */ /* 0x000fe200078e0a08 */
[----:B------:R-:W-:Y:S01]  /*1a80*/  LEA.HI R14, R14, R0, RZ, 0x3 ;  /* 0x000000000e0e7211 */ /* 0x000fe200078f18ff */
[----:B----4-:R-:W-:Y:S01]  /*1a90*/  IMAD R6, R20, c[0x0][0x218], RZ ;  /* 0x0000860014067a24 */ /* 0x010fe200078e02ff */
[----:B------:R-:W-:Y:S02]  /*1aa0*/  IADD3 R7, P1, R4, UR24, RZ ;  /* 0x0000001804077c10 */ /* 0x000fe4000ff3e0ff */
[----:B------:R-:W-:Y:S01]  /*1ab0*/  LOP3.LUT R4, R10, 0x1c0, RZ, 0xc0, !PT ;  /* 0x000001c00a047812 */ /* 0x000fe200078ec0ff */
[----:B------:R-:W-:-:S03]  /*1ac0*/  IMAD R6, R22, c[0x0][0x21c], R6 ;  /* 0x0000870016067a24 */ /* 0x000fc600078e0206 */
[----:B------:R-:W-:Y:S02]  /*1ad0*/  LOP3.LUT R10, R4, 0x8, R11, 0xf8, !PT ;  /* 0x00000008040a7812 */ /* 0x000fe400078ef80b */
[----:B------:R-:W-:Y:S02]  /*1ae0*/  IADD3.X R12, R5, UR15, R6, P1, !PT ;  /* 0x0000000f050c7c10 */ /* 0x000fe40008ffe406 */
[----:B------:R-:W-:Y:S01]  /*1af0*/  SHF.R.U32.HI R6, RZ, 0x3, R4 ;  /* 0x00000003ff067819 */ /* 0x000fe20000011604 */
[----:B---3--:R-:W-:Y:S01]  /*1b00*/  @P0 IMAD.WIDE R4, R39, 0x2, R2 ;  /* 0x0000000227040825 */ /* 0x008fe200078e0202 */
[----:B------:R-:W-:Y:S02]  /*1b10*/  LOP3.LUT R11, R14, 0xfffffff8, RZ, 0xc0, !PT ;  /* 0xfffffff80e0b7812 */ /* 0x000fe400078ec0ff */
[----:B------:R-:W-:Y:S02]  /*1b20*/  LOP3.LUT R6, R10, R6, RZ, 0x3c, !PT ;  /* 0x000000060a067212 */ /* 0x000fe400078e3cff */
[C---:B------:R-:W-:Y:S01]  /*1b30*/  LEA R15, P1, R7.reuse, c[0x0][0x1f8], 0x1 ;  /* 0x00007e00070f7a11 */ /* 0x040fe200078208ff */
[----:B------:R-:W-:Y:S01]  /*1b40*/  IMAD.IADD R13, R0, 0x1, -R11 ;  /* 0x00000001000d7824 */ /* 0x000fe200078e0a0b */
[----:B------:R1:W-:Y:S01]  /*1b50*/  @P0 LDGSTS.E.BYPASS.LTC128B.128 [R45+0x15080], [R4.64], !P3 ;  /* 0x15080000042d0fae */ /* 0x0003e2000d901d52 */
[----:B------:R-:W-:Y:S01]  /*1b60*/  IMAD R0, R8, 0x200, R6 ;  /* 0x0000020008007824 */ /* 0x000fe200078e0206 */
[----:B------:R-:W-:Y:S01]  /*1b70*/  LEA.HI.X R12, R7, c[0x0][0x1fc], R12, 0x1, P1 ;  /* 0x00007f00070c7a11 */ /* 0x000fe200008f0c0c */
[----:B------:R-:W-:-:S04]  /*1b80*/  @P0 IMAD.WIDE R6, R38, 0x2, R2 ;  /* 0x0000000226060825 */ /* 0x000fc800078e0202 */
[----:B------:R-:W-:Y:S01]  /*1b90*/  IMAD.SHL.U32 R11, R8, 0x8, RZ ;  /* 0x00000008080b7824 */ /* 0x000fe200078e00ff */
[----:B------:R2:W-:Y:S01]  /*1ba0*/  @P0 LDGSTS.E.BYPASS.LTC128B.128 [R45+0x16880], [R6.64], !P6 ;  /* 0x16880000062d0fae */ /* 0x0005e2000f101d52 */
[----:B------:R-:W-:-:S04]  /*1bb0*/  @P0 IMAD.WIDE R8, R36, 0x2, R2 ;  /* 0x0000000224080825 */ /* 0x000fc800078e0202 */
[----:B------:R-:W-:Y:S02]  /*1bc0*/  IMAD.SHL.U32 R10, R13, 0x40, RZ ;  /* 0x000000400d0a7824 */ /* 0x000fe400078e00ff */
[----:B------:R-:W-:-:S03]  /*1bd0*/  IMAD.SHL.U32 R236, R0, 0x2, RZ ;  /* 0x0000000200ec7824 */ /* 0x000fc600078e00ff */
[----:B------:R-:W-:Y:S02]  /*1be0*/  LOP3.LUT R10, R10, 0x1c0, RZ, 0xc0, !PT ;  /* 0x000001c00a0a7812 */ /* 0x000fe400078ec0ff */
[C---:B------:R-:W-:Y:S02]  /*1bf0*/  IADD3 R0, R236.reuse, 0x14080, RZ ;  /* 0x00014080ec007810 */ /* 0x040fe40007ffe0ff */
[----:B------:R-:W-:Y:S01]  /*1c00*/  IADD3 R243, R236, 0x140a0, RZ ;  /* 0x000140a0ecf37810 */ /* 0x000fe20007ffe0ff */
[----:B-1----:R-:W-:Y:S01]  /*1c10*/  @P0 IMAD.WIDE R4, R37, 0x2, R2 ;  /* 0x0000000225040825 */ /* 0x002fe200078e0202 */
[----:B------:R-:W-:Y:S02]  /*1c20*/  LOP3.LUT R3, R10, 0x8, R11, 0xf8, !PT ;  /* 0x000000080a037812 */ /* 0x000fe400078ef80b */
[----:B------:R-:W-:Y:S02]  /*1c30*/  SHF.R.U32.HI R2, RZ, 0x3, R10 ;  /* 0x00000003ff027819 */ /* 0x000fe4000001160a */
[----:B------:R1:W-:Y:S02]  /*1c40*/  @P0 LDGSTS.E.BYPASS.LTC128B.128 [R45+0x18080], [R4.64], !P5 ;  /* 0x18080000042d0fae */ /* 0x0003e4000e901d52 */
[----:B------:R-:W-:-:S02]  /*1c50*/  LOP3.LUT R2, R3, R2, RZ, 0x3c, !PT ;  /* 0x0000000203027212 */ /* 0x000fc400078e3cff */
[----:B------:R3:W-:Y:S01]  /*1c60*/  @P0 LDGSTS.E.BYPASS.LTC128B.128 [R45+0x19880], [R8.64], !P4 ;  /* 0x19880000082d0fae */ /* 0x0007e2000e101d52 */
[----:B------:R-:W-:Y:S02]  /*1c70*/  LOP3.LUT P0, RZ, R19, 0x2, RZ, 0xc0, !PT ;  /* 0x0000000213ff7812 */ /* 0x000fe4000780c0ff */
[----:B--2---:R-:W-:Y:S01]  /*1c80*/  IADD3 R6, -R21, UR28, RZ ;  /* 0x0000001c15067c10 */ /* 0x004fe2000fffe1ff */
[----:B------:R-:W0:Y:S01]  /*1c90*/  LDGDEPBAR ;  /* 0x00000000000079af */ /* 0x000e220000000000 */
[----:B------:R-:W-:Y:S02]  /*1ca0*/  R2P PR, R13, 0x6 ;  /* 0x000000060d007804 */ /* 0x000fe40000000000 */
[----:B------:R-:W-:Y:S02]  /*1cb0*/  ISETP.GE.AND P3, PT, R39, c[0x0][0x1d4], PT ;  /* 0x0000750027007a0c */ /* 0x000fe40003f66270 */
[----:B------:R-:W-:-:S05]  /*1cc0*/  SHF.R.S32.HI R7, RZ, 0x1f, R39 ;  /* 0x0000001fff077819 */ /* 0x000fca0000011427 */
[----:B------:R-:W-:Y:S01]  /*1cd0*/  @P0 IADD3 R243, R0, -0x20, RZ ;  /* 0xffffffe000f30810 */ /* 0x000fe20007ffe0ff */
[----:B------:R-:W-:Y:S01]  /*1ce0*/  IMAD.MOV.U32 R0, RZ, RZ, 0x20 ;  /* 0x00000020ff007424 */ /* 0x000fe200078e00ff */
[----:B------:R-:W-:Y:S01]  /*1cf0*/  ISETP.LT.OR P0, PT, R6, 0x1, P3 ;  /* 0x000000010600780c */ /* 0x000fe20001f01670 */
[----:B------:R2:W-:Y:S01]  /*1d00*/  STL [R1+0x70], R7 ;  /* 0x0000700701007387 */ /* 0x0005e20000100800 */
[----:B------:R-:W-:Y:S02]  /*1d10*/  ISETP.GT.AND P3, PT, R31, 0x2f, PT ;  /* 0x0000002f1f00780c */ /* 0x000fe40003f64270 */
[----:B------:R-:W-:Y:S02]  /*1d20*/  SEL R0, R0, 0xffffffe0, !P2 ;  /* 0xffffffe000007807 */ /* 0x000fe40005000000 */
[----:B------:R-:W-:Y:S01]  /*1d30*/  ISETP.GE.AND P2, PT, R29, c[0x0][0x1d4], PT ;  /* 0x000075001d007a0c */ /* 0x000fe20003f46270 */
[----:B-1----:R-:W-:Y:S02]  /*1d40*/  IMAD.SHL.U32 R4, R14, 0x40, RZ ;  /* 0x000000400e047824 */ /* 0x002fe400078e00ff */
[----:B------:R-:W-:Y:S01]  /*1d50*/  IMAD.MOV.U32 R5, RZ, RZ, 0x10 ;  /* 0x00000010ff057424 */ /* 0x000fe200078e00ff */
[----:B---3--:R-:W-:Y:S01]  /*1d60*/  SHFL.IDX PT, R8, R15, RZ, 0x181f ;  /* 0x00181fff0f087589 */ /* 0x008fe200000e0000 */
[----:B------:R-:W-:-:S04]  /*1d70*/  DEPBAR.LE SB0, 0x1 ;  /* 0x000080400000791a */ /* 0x000fc80000000000 */
[----:B------:R-:W-:Y:S01]  /*1d80*/  LOP3.LUT R4, R2, 0xfffffe00, R4, 0xf8, !PT ;  /* 0xfffffe0002047812 */ /* 0x000fe200078ef804 */
[----:B------:R-:W1:Y:S01]  /*1d90*/  SHFL.IDX PT, R9, R12, RZ, 0x181f ;  /* 0x00181fff0c097589 */ /* 0x000e6200000e0000 */
[----:B------:R-:W-:-:S03]  /*1da0*/  SEL R5, R5, 0xfffffff0, !P1 ;  /* 0xfffffff005057807 */ /* 0x000fc60004800000 */
[----:B------:R-:W-:Y:S01]  /*1db0*/  BAR.SYNC.DEFER_BLOCKING 0x0 ;  /* 0x0000000000007b1d */ /* 0x000fe20000010000 */
[----:B------:R-:W-:Y:S01]  /*1dc0*/  IMAD R220, R64, 0x400, R4 ;  /* 0x0000040040dc7824 */ /* 0x000fe200078e0204 */
[----:B------:R-:W-:Y:S02]  /*1dd0*/  ISETP.GE.AND P1, PT, R30, c[0x0][0x1d4], PT ;  /* 0x000075001e007a0c */ /* 0x000fe40003f26270 */
[----:B--2---:R-:W-:Y:S02]  /*1de0*/  SHF.R.S32.HI R7, RZ, 0x1f, R36 ;  /* 0x0000001fff077819 */ /* 0x004fe40000011424 */
[C---:B------:R-:W-:Y:S01]  /*1df0*/  LEA R228, R220.reuse, 0x4080, 0x1 ;  /* 0x00004080dce47811 */ /* 0x040fe200078e08ff */
[----:B------:R-:W-:-:S04]  /*1e00*/  IMAD.SHL.U32 R220, R220, 0x2, RZ ;  /* 0x00000002dcdc7824 */ /* 0x000fc800078e00ff */
[--C-:B------:R-:W-:Y:S02]  /*1e10*/  IMAD R224, R5, 0x2, R228.reuse ;  /* 0x0000000205e07824 */ /* 0x100fe400078e02e4 */
[C---:B------:R-:W-:Y:S02]  /*1e20*/  IMAD R228, R0.reuse, 0x2, R228 ;  /* 0x0000000200e47824 */ /* 0x040fe400078e02e4 */
[----:B------:R-:W-:Y:S02]  /*1e30*/  IMAD R232, R0, 0x2, R224 ;  /* 0x0000000200e87824 */ /* 0x000fe400078e02e0 */
[----:B-1----:R-:W-:Y:S01]  /*1e40*/  IMAD.WIDE R2, R39, 0x2, R8 ;  /* 0x0000000227027825 */ /* 0x002fe200078e0208 */
[----:B------:R-:W1:Y:S04]  /*1e50*/  LDSM.16.M88.4 R160, [R220+0x4080] ;  /* 0x00408000dca0783b */ /* 0x000e680000000200 */
[----:B------:R-:W2:Y:S04]  /*1e60*/  LDSM.16.M88.4 R188, [R220+0x8080] ;  /* 0x00808000dcbc783b */ /* 0x000ea80000000200 */
[----:B------:R-:W3:Y:S04]  /*1e70*/  LDSM.16.M88.4 R204, [R220+0xc080] ;  /* 0x00c08000dccc783b */ /* 0x000ee80000000200 */
[----:B------:R-:W4:Y:S04]  /*1e80*/  LDSM.16.M88.4 R164, [R224] ;  /* 0x00000000e0a4783b */ /* 0x000f280000000200 */
[----:B------:R-:W1:Y:S04]  /*1e90*/  LDSM.16.M88.4 R192, [R224+0x4000] ;  /* 0x00400000e0c0783b */ /* 0x000e680000000200 */
[----:B------:R-:W1:Y:S04]  /*1ea0*/  LDSM.16.M88.4 R208, [R224+0x8000] ;  /* 0x00800000e0d0783b */ /* 0x000e680000000200 */
[----:B------:R-:W1:Y:S04]  /*1eb0*/  LDSM.16.M88.4 R180, [R228] ;  /* 0x00000000e4b4783b */ /* 0x000e680000000200 */
[----:B------:R-:W1:Y:S04]  /*1ec0*/  LDSM.16.M88.4 R196, [R228+0x4000] ;  /* 0x00400000e4c4783b */ /* 0x000e680000000200 */
[----:B------:R-:W1:Y:S04]  /*1ed0*/  LDSM.16.M88.4 R212, [R228+0x8000] ;  /* 0x00800000e4d4783b */ /* 0x000e680000000200 */
[----:B------:R-:W1:Y:S04]  /*1ee0*/  LDSM.16.M88.4 R184, [R232] ;  /* 0x00000000e8b8783b */ /* 0x000e680000000200 */
[----:B------:R-:W1:Y:S04]  /*1ef0*/  LDSM.16.M88.4 R200, [R232+0x4000] ;  /* 0x00400000e8c8783b */ /* 0x000e680000000200 */
[----:B------:R-:W1:Y:S04]  /*1f00*/  LDSM.16.M88.4 R216, [R232+0x8000] ;  /* 0x00800000e8d8783b */ /* 0x000e680000000200 */
[----:B------:R-:W1:Y:S04]  /*1f10*/  LDSM.16.M88.4 R220, [R220+0x10080] ;  /* 0x01008000dcdc783b */ /* 0x000e680000000200 */
[----:B------:R-:W1:Y:S04]  /*1f20*/  LDSM.16.M88.4 R224, [R224+0xc000] ;  /* 0x00c00000e0e0783b */ /* 0x000e680000000200 */
[----:B------:R-:W1:Y:S04]  /*1f30*/  LDSM.16.M88.4 R228, [R228+0xc000] ;  /* 0x00c00000e4e4783b */ /* 0x000e680000000200 */
[----:B------:R-:W1:Y:S04]  /*1f40*/  LDSM.16.M88.4 R232, [R232+0xc000] ;  /* 0x00c00000e8e8783b */ /* 0x000e680000000200 */
[----:B------:R-:W-:Y:S06]  /*1f50*/  BAR.SYNC.DEFER_BLOCKING 0x0 ;  /* 0x0000000000007b1d */ /* 0x000fec0000010000 */
[----:B------:R-:W-:-:S04]  /*1f60*/  DEPBAR.LE SB0, 0x0 ;  /* 0x000080000000791a */ /* 0x000fc80000000000 */
[----:B------:R-:W-:Y:S06]  /*1f70*/  BAR.SYNC.DEFER_BLOCKING 0x0 ;  /* 0x0000000000007b1d */ /* 0x000fec0000010000 */
[----:B------:R-:W1:Y:S04]  /*1f80*/  LDSM.16.M88.4 R20, [R236+0x14080] ;  /* 0x01408000ec14783b */ /* 0x000e680000000200 */
[----:B------:R-:W1:Y:S04]  /*1f90*/  LDSM.16.M88.4 R24, [R236+0x14880] ;  /* 0x01488000ec18783b */ /* 0x000e680000000200 */
[----:B------:R-:W1:Y:S04]  /*1fa0*/  LDSM.16.M88.4 R32, [R236+0x15080] ;  /* 0x01508000ec20783b */ /* 0x000e680000000200 */
[----:B------:R-:W1:Y:S04]  /*1fb0*/  LDSM.16.M88.4 R40, [R243] ;  /* 0x00000000f328783b */ /* 0x000e680000000200 */
[----:B------:R-:W1:Y:S04]  /*1fc0*/  LDSM.16.M88.4 R48, [R243+0x800] ;  /* 0x00080000f330783b */ /* 0x000e680000000200 */
[----:B------:R-:W1:Y:S04]  /*1fd0*/  LDSM.16.M88.4 R56, [R243+0x1000] ;  /* 0x00100000f338783b */ /* 0x000e680000000200 */
[----:B------:R-:W-:Y:S01]  /*1fe0*/  @!PT LDS RZ, [RZ] ;  /* 0x00000000fffff984 */ /* 0x000fe20000000800 */
[----:B------:R-:W-:Y:S01]  /*1ff0*/  @!PT LDS RZ, [RZ] ;  /* 0x00000000fffff984 */ /* 0x000fe20000000800 */
[----:B------:R-:W-:Y:S01]  /*2000*/  @!PT LDS RZ, [RZ] ;  /* 0x00000000fffff984 */ /* 0x000fe20000000800 */
[----:B------:R5:W-:Y:S01]  /*2010*/  LDGSTS.E.BYPASS.LTC128B.128 [R45+0x4080], [R2.64], !P0 ;  /* 0x04080000022d7fae */ /* 0x000be2000c101d52 */
[----:B------:R-:W-:-:S02]  /*2020*/  ISETP.LT.OR P0, PT, R6, 0x1, P1 ;  /* 0x000000010600780c */ /* 0x000fc40000f01670 */
[----:B------:R-:W-:Y:S01]  /*2030*/  ISETP.GE.AND P1, PT, R28, c[0x0][0x1d4], PT ;  /* 0x000075001c007a0c */ /* 0x000fe20003f26270 */
[----:B-----5:R-:W-:-:S10]  /*2040*/  IMAD.WIDE R2, R38, 0x2, R8 ;  /* 0x0000000226027825 */ /* 0x020fd400078e0208 */
[----:B------:R5:W-:Y:S01]  /*2050*/  LDGSTS.E.BYPASS.LTC128B.128 [R45+0x5880], [R2.64], !P0 ;  /* 0x05880000022d7fae */ /* 0x000be2000c101d52 */
[----:B------:R-:W-:Y:S01]  /*2060*/  ISETP.LT.OR P0, PT, R6, 0x1, P2 ;  /* 0x000000010600780c */ /* 0x000fe20001701670 */
[----:B-----5:R-:W-:-:S12]  /*2070*/  IMAD.WIDE R2, R37, 0x2, R8 ;  /* 0x0000000225027825 */ /* 0x020fd800078e0208 */
[----:B------:R5:W-:Y:S01]  /*2080*/  LDGSTS.E.BYPASS.LTC128B.128 [R45+0x7080], [R2.64], !P0 ;  /* 0x07080000022d7fae */ /* 0x000be2000c101d52 */
[----:B------:R-:W-:Y:S01]  /*2090*/  ISETP.LT.OR P0, PT, R6, 0x1, P1 ;  /* 0x000000010600780c */ /* 0x000fe20000f01670 */
[----:B-----5:R-:W-:-:S12]  /*20a0*/  IMAD.WIDE R2, R36, 0x2, R8 ;  /* 0x0000000224027825 */ /* 0x020fd800078e0208 */
[----:B------:R5:W-:Y:S01]  /*20b0*/  LDGSTS.E.BYPASS.LTC128B.128 [R45+0x8880], [R2.64], !P0 ;  /* 0x08880000022d7fae */ /* 0x000be2000c101d52 */
[----:B------:R-:W-:Y:S02]  /*20c0*/  ISETP.GT.AND P0, PT, R44, 0x7f, PT ;  /* 0x0000007f2c00780c */ /* 0x000fe40003f04270 */
[----:B-----5:R-:W-:Y:S02]  /*20d0*/  SHF.R.S32.HI R3, RZ, 0x1f, R38 ;  /* 0x0000001fff037819 */ /* 0x020fe40000011426 */
[----:B------:R-:W-:-:S03]  /*20e0*/  SHF.R.S32.HI R2, RZ, 0x1f, R37 ;  /* 0x0000001fff027819 */ /* 0x000fc60000011425 */
[----:B------:R5:W-:Y:S04]  /*20f0*/  STL [R1+0x68], R3 ;  /* 0x0000680301007387 */ /* 0x000be80000100800 */
[----:B------:R1:W-:Y:S04]  /*2100*/  STL [R1+0x64], R2 ;  /* 0x0000640201007387 */ /* 0x0003e80000100800 */
[----:B------:R2:W-:Y:S01]  /*2110*/  STL [R1+0x50], R7 ;  /* 0x0000500701007387 */ /* 0x0005e20000100800 */
[C---:B-----5:R-:W-:Y:S02]  /*2120*/  IADD3 R3, R243.reuse, 0x800, RZ ;  /* 0x00000800f3037810 */ /* 0x060fe40007ffe0ff */
[----:B-1----:R-:W-:-:S03]  /*2130*/  IADD3 R2, R243, 0x1000, RZ ;  /* 0x00001000f3027810 */ /* 0x002fc60007ffe0ff */
[----:B------:R1:W-:Y:S04]  /*2140*/  STL [R1+0x4], R3 ;  /* 0x0000040301007387 */ /* 0x0003e80000100800 */
[----:B------:R1:W-:Y:S01]  /*2150*/  STL [R1], R2 ;  /* 0x0000000201007387 */ /* 0x0003e20000100800 */
[----:B------:R-:W-:Y:S05]  /*2160*/  @P0 BRA `(.L_x_171) ;  /* 0x0000027000000947 */ /* 0x000fea0003800000 */
[----:B--234-:R-:W-:Y:S05]  /*2170*/  BRA.DIV ~URZ, `(.L_x_172) ;  /* 0x000117627f007947 */ /* 0x01cfea000b800000 */
[----:B------:R2:W3:Y:S04]  /*2180*/  SHFL.IDX PT, R7, R12, 0x1, 0x181f ;  /* 0x00381f000c077f89 */ /* 0x0004e800000e0000 */
[----:B-1----:R2:W1:Y:S02]  /*2190*/  SHFL.IDX PT, R2, R15, 0x1, 0x181f ;  /* 0x00381f000f027f89 */ /* 0x00246400000e0000 */
.L_x_237:
[----:B------:R-:W4:Y:S04]  /*21a0*/  LDL R8, [R1+0x5c] ;  /* 0x00005c0001087983 */ /* 0x000f280000100800 */
[----:B------:R-:W5:Y:S04]  /*21b0*/  LDL R9, [R1+0x64] ;  /* 0x0000640001097983 */ /* 0x000f680000100800 */
[----:B--2---:R-:W2:Y:S04]  /*21c0*/  LDL R14, [R1+0x8] ;  /* 0x00000800010e7983 */ /* 0x004ea80000100800 */
[----:B---3--:R-:W3:Y:S04]  /*21d0*/  LDL R15, [R1+0x34] ;  /* 0x00003400010f7983 */ /* 0x008ee80000100800 */
[----:B------:R-:W2:Y:S01]  /*21e0*/  LDL R16, [R1+0x50] ;  /* 0x0000500001107983 */ /* 0x000ea20000100800 */
[----:B------:R-:W-:-:S02]  /*21f0*/  SHF.R.S32.HI R10, RZ, 0x1f, R30 ;  /* 0x0000001fff0a7819 */ /* 0x000fc4000001141e */
[----:B------:R-:W-:Y:S02]  /*2200*/  SHF.R.S32.HI R11, RZ, 0x1f, R30 ;  /* 0x0000001fff0b7819 */ /* 0x000fe4000001141e */
[-C--:B------:R-:W-:Y:S02]  /*2210*/  LEA.HI R10, R10, R30.reuse, RZ, 0x3 ;  /* 0x0000001e0a0a7211 */ /* 0x080fe400078f18ff */
[----:B------:R-:W-:Y:S02]  /*2220*/  LEA.HI R11, R11, R30, RZ, 0x3 ;  /* 0x0000001e0b0b7211 */ /* 0x000fe400078f18ff */
[----:B------:R-:W-:Y:S02]  /*2230*/  LOP3.LUT R10, R10, 0xfffffff8, RZ, 0xc0, !PT ;  /* 0xfffffff80a0a7812 */ /* 0x000fe400078ec0ff */
[----:B------:R-:W-:Y:S02]  /*2240*/  LOP3.LUT R11, R11, 0xfffffff8, RZ, 0xc0, !PT ;  /* 0xfffffff80b0b7812 */ /* 0x000fe400078ec0ff */
[----:B-1----:R-:W-:-:S02]  /*2250*/  LEA R12, P0, R10, R2, 0x1 ;  /* 0x000000020a0c7211 */ /* 0x002fc400078008ff */
[----:B------:R-:W-:Y:S01]  /*2260*/  SHF.R.S32.HI R11, RZ, 0x1f, R11 ;  /* 0x0000001fff0b7819 */ /* 0x000fe2000001140b */
[C---:B------:R-:W-:Y:S02]  /*2270*/  IMAD.SHL.U32 R3, R19.reuse, 0x8, RZ ;  /* 0x0000000813037824 */ /* 0x040fe400078e00ff */
[----:B------:R-:W-:Y:S01]  /*2280*/  IMAD.SHL.U32 R17, R19, 0x8, RZ ;  /* 0x0000000813117824 */ /* 0x000fe200078e00ff */
[----:B------:R-:W-:-:S04]  /*2290*/  LEA.HI.X R13, R10, R7, R11, 0x1, P0 ;  /* 0x000000070a0d7211 */ /* 0x000fc800000f0c0b */
[----:B------:R-:W-:Y:S02]  /*22a0*/  SHF.R.S32.HI R17, RZ, 0x1f, R17 ;  /* 0x0000001fff117819 */ /* 0x000fe40000011411 */
[----:B----4-:R-:W-:-:S04]  /*22b0*/  LEA R10, P0, R8, R2, 0x1 ;  /* 0x00000002080a7211 */ /* 0x010fc800078008ff */
[----:B-----5:R-:W-:Y:S02]  /*22c0*/  LEA.HI.X R11, R8, R7, R9, 0x1, P0 ;  /* 0x00000007080b7211 */ /* 0x020fe400000f0c09 */
[----:B------:R-:W-:-:S04]  /*22d0*/  LEA R8, P0, R3, R2, 0x1 ;  /* 0x0000000203087211 */ /* 0x000fc800078008ff */
[C---:B------:R-:W-:Y:S02]  /*22e0*/  LEA.HI.X R9, R3.reuse, R7, R17, 0x1, P0 ;  /* 0x0000000703097211 */ /* 0x040fe400000f0c11 */
[----:B------:R-:W-:-:S04]  /*22f0*/  ISETP.GE.AND P0, PT, R3, c[0x0][0x1d4], PT ;  /* 0x0000750003007a0c */ /* 0x000fc80003f06270 */
[----:B------:R-:W-:-:S13]  /*2300*/  ISETP.LT.OR P0, PT, R6, 0x21, P0 ;  /* 0x000000210600780c */ /* 0x000fda0000701670 */
[----:B------:R-:W-:Y:S01]  /*2310*/  @!PT LDS RZ, [RZ] ;  /* 0x00000000fffff984 */ /* 0x000fe20000000800 */
[----:B------:R-:W-:Y:S01]  /*2320*/  @!PT LDS RZ, [RZ] ;  /* 0x00000000fffff984 */ /* 0x000fe20000000800 */
[----:B------:R-:W-:Y:S01]  /*2330*/  @!PT LDS RZ, [RZ] ;  /* 0x00000000fffff984 */ /* 0x000fe20000000800 */
[----:B--2---:R1:W-:Y:S01]  /*2340*/  LDGSTS.E.BYPASS.LTC128B.128 [R14+0x5080], [R8.64], !P0 ;  /* 0x05080000080e7fae */ /* 0x0043e2000c101d52 */
[----:B---3--:R-:W-:-:S04]  /*2350*/  LEA R2, P0, R15, R2, 0x1 ;  /* 0x000000020f027211 */ /* 0x008fc800078008ff */
[----:B------:R-:W-:Y:S02]  /*2360*/  LEA.HI.X R3, R15, R7, R16, 0x1, P0 ;  /* 0x000000070f037211 */ /* 0x000fe400000f0c10 */
[----:B------:R-:W-:-:S04]  /*2370*/  ISETP.GE.AND P0, PT, R30, c[0x0][0x1d4], PT ;  /* 0x000075001e007a0c */ /* 0x000fc80003f06270 */
[----:B------:R-:W-:-:S13]  /*2380*/  ISETP.LT.OR P0, PT, R6, 0x21, P0 ;  /* 0x000000210600780c */ /* 0x000fda0000701670 */
[----:B------:R1:W-:Y:S01]  /*2390*/  LDGSTS.E.BYPASS.LTC128B.128 [R14+0x6880], [R12.64], !P0 ;  /* 0x068800000c0e7fae */ /* 0x0003e2000c101d52 */
[----:B------:R-:W-:-:S13]  /*23a0*/  ISETP.LT.OR P0, PT, R6, 0x21, P2 ;  /* 0x000000210600780c */ /* 0x000fda0001701670 */
[----:B------:R1:W-:Y:S01]  /*23b0*/  LDGSTS.E.BYPASS.LTC128B.128 [R14+0x8080], [R10.64], !P0 ;  /* 0x080800000a0e7fae */ /* 0x0003e2000c101d52 */
[----:B------:R-:W-:-:S13]  /*23c0*/  ISETP.LT.OR P0, PT, R6, 0x21, P1 ;  /* 0x000000210600780c */ /* 0x000fda0000f01670 */
[----:B------:R1:W-:Y:S02]  /*23d0*/  LDGSTS.E.BYPASS.LTC128B.128 [R14+0x9880], [R2.64], !P0 ;  /* 0x09880000020e7fae */ /* 0x0003e4000c101d52 */
.L_x_171:
[----:B--234-:R-:W-:Y:S05]  /*23e0*/  BSYNC B0 ;  /* 0x0000000000007941 */ /* 0x01cfea0003800000 */
.L_x_170:
[----:B-1----:R-:W-:Y:S01]  /*23f0*/  IMAD.MOV.U32 R2, RZ, RZ, 0x40 ;  /* 0x00000040ff027424 */ /* 0x002fe200078e00ff */
[----:B------:R-:W-:Y:S01]  /*2400*/  LOP3.LUT P0, RZ, R19, 0x4, RZ, 0xc0, !PT ;  /* 0x0000000413ff7812 */ /* 0x000fe2000780c0ff */
[----:B------:R-:W0:Y:S01]  /*2410*/  LDGDEPBAR ;  /* 0x00000000000079af */ /* 0x000e220000000000 */
[----:B------:R-:W-:Y:S01]  /*2420*/  WARPSYNC 0xffffffff ;  /* 0xffffffff00007948 */ /* 0x000fe20003800000 */
[C---:B------:R-:W-:Y:S01]  /*2430*/  HMMA.16816.F32.BF16 R8, R160.reuse, R22, RZ ;  /* 0x00000016a008723c */ /* 0x040fe200000418ff */
[----:B------:R-:W-:Y:S01]  /*2440*/  SEL R2, R2, 0xffffffc0, !P0 ;  /* 0xffffffc002027807 */ /* 0x000fe20004000000 */
[----:B------:R-:W-:Y:S01]  /*2450*/  LDSM.16.M88.4 R60, [R243+0x5800] ;  /* 0x00580000f33c783b */ /* 0x000fe20000000200 */
[----:B------:R-:W-:Y:S01]  /*2460*/  UISETP.GT.AND UP0, UPT, UR4, UR7, UPT ;  /* 0x000000070400728c */ /* 0x000fe2000bf04270 */
[C---:B------:R-:W-:Y:S02]  /*2470*/  IADD3 R252, R243.reuse, 0x1800, RZ ;  /* 0x00001800f3fc7810 */ /* 0x040fe40007ffe0ff */
[--C-:B------:R-:W-:Y:S01]  /*2480*/  IMAD.IADD R242, R236, 0x1, R2.reuse ;  /* 0x00000001ecf27824 */ /* 0x100fe200078e0202 */
[C---:B------:R-:W-:Y:S01]  /*2490*/  IADD3 R251, R243.reuse, 0x2000, RZ ;  /* 0x00002000f3fb7810 */ /* 0x040fe20007ffe0ff */
[----:B------:R-:W-:Y:S01]  /*24a0*/  HMMA.16816.F32.BF16 R12, R160, R20, RZ ;  /* 0x00000014a00c723c */ /* 0x000fe200000418ff */
[C---:B------:R-:W-:Y:S01]  /*24b0*/  IMAD.IADD R239, R243.reuse, 0x1, R2 ;  /* 0x00000001f3ef7824 */ /* 0x040fe200078e0202 */
[----:B------:R-:W-:Y:S01]  /*24c0*/  PLOP3.LUT P0, PT, PT, PT, UP0, 0x40, 0x0 ;  /* 0x000000000000781c */ /* 0x000fe20003f0e808 */
[----:B------:R-:W1:Y:S01]  /*24d0*/  LDSM.16.M88.4 R36, [R242+0x14080] ;  /* 0x01408000f224783b */ /* 0x000e620000000200 */
[----:B------:R-:W-:-:S02]  /*24e0*/  IADD3 R250, R243, 0x2800, RZ ;  /* 0x00002800f3fa7810 */ /* 0x000fc40007ffe0ff */
[C---:B------:R-:W-:Y:S01]  /*24f0*/  IADD3 R249, R243.reuse, 0x3000, RZ ;  /* 0x00003000f3f97810 */ /* 0x040fe20007ffe0ff */
[----:B------:R-:W2:Y:S01]  /*2500*/  LDSM.16.M88.4 R44, [R242+0x14880] ;  /* 0x01488000f22c783b */ /* 0x000ea20000000200 */
[C---:B------:R-:W-:Y:S01]  /*2510*/  HMMA.16816.F32.BF16 R16, R160.reuse, R24, RZ ;  /* 0x00000018a010723c */ /* 0x040fe200000418ff */
[C---:B------:R-:W-:Y:S02]  /*2520*/  IADD3 R248, R243.reuse, 0x3800, RZ ;  /* 0x00003800f3f87810 */ /* 0x040fe40007ffe0ff */
[----:B------:R-:W3:Y:S01]  /*2530*/  LDSM.16.M88.4 R52, [R242+0x15080] ;  /* 0x01508000f234783b */ /* 0x000ee20000000200 */
[C---:B------:R-:W-:Y:S02]  /*2540*/  IADD3 R247, R243.reuse, 0x4000, RZ ;  /* 0x00004000f3f77810 */ /* 0x040fe40007ffe0ff */
[C---:B------:R-:W-:Y:S02]  /*2550*/  IADD3 R246, R243.reuse, 0x4800, RZ ;  /* 0x00004800f3f67810 */ /* 0x040fe40007ffe0ff */
[----:B------:R-:W-:Y:S01]  /*2560*/  HMMA.16816.F32.BF16 R20, R160, R26, RZ ;  /* 0x0000001aa014723c */ /* 0x000fe200000418ff */
[----:B------:R-:W-:-:S02]  /*2570*/  IADD3 R245, R243, 0x5000, RZ ;  /* 0x00005000f3f57810 */ /* 0x000fc40007ffe0ff */
[----:B------:R-:W-:-:S05]  /*2580*/  IADD3 R244, R243, 0x5800, RZ ;  /* 0x00005800f3f47810 */ /* 0x000fca0007ffe0ff */
[C---:B------:R-:W-:Y:S08]  /*2590*/  HMMA.16816.F32.BF16 R24, R160.reuse, R32, RZ ;  /* 0x00000020a018723c */ /* 0x040ff000000418ff */
[----:B------:R-:W-:Y:S08]  /*25a0*/  HMMA.16816.F32.BF16 R32, R160, R34, RZ ;  /* 0x00000022a020723c */ /* 0x000ff000000418ff */
[C---:B------:R-:W-:Y:S08]  /*25b0*/  HMMA.16816.F32.BF16 R8, R164.reuse, R42, R8 ;  /* 0x0000002aa408723c */ /* 0x040ff00000041808 */
[C---:B------:R-:W-:Y:S01]  /*25c0*/  HMMA.16816.F32.BF16 R12, R164.reuse, R40, R12 ;  /* 0x00000028a40c723c */ /* 0x040fe2000004180c */
[----:B------:R-:W4:Y:S07]  /*25d0*/  LDSM.16.M88.4 R40, [R239] ;  /* 0x00000000ef28783b */ /* 0x000f2e0000000200 */
[C---:B------:R-:W-:Y:S08]  /*25e0*/  HMMA.16816.F32.BF16 R16, R164.reuse, R48, R16 ;  /* 0x00000030a410723c */ /* 0x040ff00000041810 */
[C---:B------:R-:W-:Y:S01]  /*25f0*/  HMMA.16816.F32.BF16 R20, R164.reuse, R50, R20 ;  /* 0x00000032a414723c */ /* 0x040fe20000041814 */
[----:B------:R-:W5:Y:S07]  /*2600*/  LDSM.16.M88.4 R48, [R239+0x800] ;  /* 0x00080000ef30783b */ /* 0x000f6e0000000200 */
[C---:B------:R-:W-:Y:S08]  /*2610*/  HMMA.16816.F32.BF16 R24, R164.reuse, R56, R24 ;  /* 0x00000038a418723c */ /* 0x040ff00000041818 */
[----:B------:R-:W-:Y:S01]  /*2620*/  HMMA.16816.F32.BF16 R32, R164, R58, R32 ;  /* 0x0000003aa420723c */ /* 0x000fe20000041820 */
[----:B------:R-:W4:Y:S07]  /*2630*/  LDSM.16.M88.4 R56, [R239+0x1000] ;  /* 0x00100000ef38783b */ /* 0x000f2e0000000200 */
[C---:B-1----:R-:W-:Y:S08]  /*2640*/  HMMA.16816.F32.BF16 R8, R180.reuse, R38, R8 ;  /* 0x00000026b408723c */ /* 0x042ff00000041808 */
[C---:B------:R-:W-:Y:S01]  /*2650*/  HMMA.16816.F32.BF16 R28, R180.reuse, R36, R12 ;  /* 0x00000024b41c723c */ /* 0x040fe2000004180c */
[----:B------:R-:W1:Y:S04]  /*2660*/  LDSM.16.M88.4 R12, [R236+0x15880] ;  /* 0x01588000ec0c783b */ /* 0x000e680000000200 */
[----:B------:R-:W-:Y:S03]  /*2670*/  LDSM.16.M88.4 R36, [R243+0x1800] ;  /* 0x00180000f324783b */ /* 0x000fe60000000200 */
[C---:B--2---:R-:W-:Y:S08]  /*2680*/  HMMA.16816.F32.BF16 R16, R180.reuse, R44, R16 ;  /* 0x0000002cb410723c */ /* 0x044ff00000041810 */
[C---:B------:R-:W-:Y:S01]  /*2690*/  HMMA.16816.F32.BF16 R20, R180.reuse, R46, R20 ;  /* 0x0000002eb414723c */ /* 0x040fe20000041814 */
[----:B------:R-:W2:Y:S07]  /*26a0*/  LDSM.16.M88.4 R44, [R236+0x16080] ;  /* 0x01608000ec2c783b */ /* 0x000eae0000000200 */
[C---:B---3--:R-:W-:Y:S08]  /*26b0*/  HMMA.16816.F32.BF16 R24, R180.reuse, R52, R24 ;  /* 0x00000034b418723c */ /* 0x048ff00000041818 */
[----:B------:R-:W-:Y:S01]  /*26c0*/  HMMA.16816.F32.BF16 R32, R180, R54, R32 ;  /* 0x00000036b420723c */ /* 0x000fe20000041820 */
[----:B------:R-:W3:Y:S07]  /*26d0*/  LDSM.16.M88.4 R52, [R236+0x16880] ;  /* 0x01688000ec34783b */ /* 0x000eee0000000200 */
[C---:B----4-:R-:W-:Y:S08]  /*26e0*/  HMMA.16816.F32.BF16 R8, R184.reuse, R42, R8 ;  /* 0x0000002ab808723c */ /* 0x050ff00000041808 */
[C---:B------:R-:W-:Y:S01]  /*26f0*/  HMMA.16816.F32.BF16 R28, R184.reuse, R40, R28 ;  /* 0x00000028b81c723c */ /* 0x040fe2000004181c */
[----:B------:R-:W-:Y:S07]  /*2700*/  LDSM.16.M88.4 R40, [R242+0x16080] ;  /* 0x01608000f228783b */ /* 0x000fee0000000200 */
[C---:B-----5:R-:W-:Y:S08]  /*2710*/  HMMA.16816.F32.BF16 R16, R184.reuse, R48, R16 ;  /* 0x00000030b810723c */ /* 0x060ff00000041810 */
[C---:B------:R-:W-:Y:S01]  /*2720*/  HMMA.16816.F32.BF16 R20, R184.reuse, R50, R20 ;  /* 0x00000032b814723c */ /* 0x040fe20000041814 */
[----:B------:R-:W4:Y:S07]  /*2730*/  LDSM.16.M88.4 R48, [R243+0x2000] ;  /* 0x00200000f330783b */ /* 0x000f2e0000000200 */
[C---:B------:R-:W-:Y:S08]  /*2740*/  HMMA.16816.F32.BF16 R24, R184.reuse, R56, R24 ;  /* 0x00000038b818723c */ /* 0x040ff00000041818 */
[----:B------:R-:W-:Y:S01]  /*2750*/  HMMA.16816.F32.BF16 R32, R184, R58, R32 ;  /* 0x0000003ab820723c */ /* 0x000fe20000041820 */
[----:B------:R-:W5:Y:S07]  /*2760*/  LDSM.16.M88.4 R56, [R243+0x2800] ;  /* 0x00280000f338783b */ /* 0x000f6e0000000200 */
[C---:B-1----:R-:W-:Y:S08]  /*2770*/  HMMA.16816.F32.BF16 R8, R188.reuse, R14, R8 ;  /* 0x0000000ebc08723c */ /* 0x042ff00000041808 */
[C---:B------:R-:W-:Y:S01]  /*2780*/  HMMA.16816.F32.BF16 R28, R188.reuse, R12, R28 ;  /* 0x0000000cbc1c723c */ /* 0x040fe2000004181c */
[----:B------:R-:W1:Y:S07]  /*2790*/  LDSM.16.M88.4 R12, [R242+0x15880] ;  /* 0x01588000f20c783b */ /* 0x000e6e0000000200 */
[C---:B--2---:R-:W-:Y:S08]  /*27a0*/  HMMA.16816.F32.BF16 R16, R188.reuse, R44, R16 ;  /* 0x0000002cbc10723c */ /* 0x044ff00000041810 */
[C---:B------:R-:W-:Y:S01]  /*27b0*/  HMMA.16816.F32.BF16 R20, R188.reuse, R46, R20 ;  /* 0x0000002ebc14723c */ /* 0x040fe20000041814 */
[----:B------:R-:W-:Y:S07]  /*27c0*/  LDSM.16.M88.4 R44, [R239+0x2000] ;  /* 0x00200000ef2c783b */ /* 0x000fee0000000200 */
[C---:B---3--:R-:W-:Y:S08]  /*27d0*/  HMMA.16816.F32.BF16 R24, R188.reuse, R52, R24 ;  /* 0x00000034bc18723c */ /* 0x048ff00000041818 */
[----:B------:R-:W-:Y:S01]  /*27e0*/  HMMA.16816.F32.BF16 R32, R188, R54, R32 ;  /* 0x00000036bc20723c */ /* 0x000fe20000041820 */
[----:B------:R-:W2:Y:S07]  /*27f0*/  LDSM.16.M88.4 R52, [R242+0x16880] ;  /* 0x01688000f234783b */ /* 0x000eae0000000200 */
[C---:B------:R-:W-:Y:S08]  /*2800*/  HMMA.16816.F32.BF16 R8, R192.reuse, R38, R8 ;  /* 0x00000026c008723c */ /* 0x040ff00000041808 */
[C---:B------:R-:W-:Y:S01]  /*2810*/  HMMA.16816.F32.BF16 R28, R192.reuse, R36, R28 ;  /* 0x00000024c01c723c */ /* 0x040fe2000004181c */
[----:B------:R-:W3:Y:S07]  /*2820*/  LDSM.16.M88.4 R36, [R239+0x1800] ;  /* 0x00180000ef24783b */ /* 0x000eee0000000200 */
[C---:B----4-:R-:W-:Y:S08]  /*2830*/  HMMA.16816.F32.BF16 R16, R192.reuse, R48, R16 ;  /* 0x00000030c010723c */ /* 0x050ff00000041810 */
[C---:B------:R-:W-:Y:S01]  /*2840*/  HMMA.16816.F32.BF16 R20, R192.reuse, R50, R20 ;  /* 0x00000032c014723c */ /* 0x040fe20000041814 */
[----:B------:R-:W-:Y:S07]  /*2850*/  LDSM.16.M88.4 R48, [R236+0x18080] ;  /* 0x01808000ec30783b */ /* 0x000fee0000000200 */
[C---:B-----5:R-:W-:Y:S08]  /*2860*/  HMMA.16816.F32.BF16 R24, R192.reuse, R56, R24 ;  /* 0x00000038c018723c */ /* 0x060ff00000041818 */
[----:B------:R-:W-:Y:S01]  /*2870*/  HMMA.16816.F32.BF16 R32, R192, R58, R32 ;  /* 0x0000003ac020723c */ /* 0x000fe20000041820 */
[----:B------:R-:W4:Y:S07]  /*2880*/  LDSM.16.M88.4 R56, [R239+0x2800] ;  /* 0x00280000ef38783b */ /* 0x000f2e0000000200 */
[C---:B-1----:R-:W-:Y:S08]  /*2890*/  HMMA.16816.F32.BF16 R8, R196.reuse, R14, R8 ;  /* 0x0000000ec408723c */ /* 0x042ff00000041808 */
[C---:B------:R-:W-:Y:S01]  /*28a0*/  HMMA.16816.F32.BF16 R28, R196.reuse, R12, R28 ;  /* 0x0000000cc41c723c */ /* 0x040fe2000004181c */
[----:B------:R-:W1:Y:S07]  /*28b0*/  LDSM.16.M88.4 R12, [R236+0x17080] ;  /* 0x01708000ec0c783b */ /* 0x000e6e0000000200 */
[C---:B------:R-:W-:Y:S08]  /*28c0*/  HMMA.16816.F32.BF16 R16, R196.reuse, R40, R16 ;  /* 0x00000028c410723c */ /* 0x040ff00000041810 */
[C---:B------:R-:W-:Y:S01]  /*28d0*/  HMMA.16816.F32.BF16 R20, R196.reuse, R42, R20 ;  /* 0x0000002ac414723c */ /* 0x040fe20000041814 */
[----:B------:R-:W5:Y:S07]  /*28e0*/  LDSM.16.M88.4 R40, [R236+0x17880] ;  /* 0x01788000ec28783b */ /* 0x000f6e0000000200 */
[C---:B--2---:R-:W-:Y:S08]  /*28f0*/  HMMA.16816.F32.BF16 R24, R196.reuse, R52, R24 ;  /* 0x00000034c418723c */ /* 0x044ff00000041818 */
[----:B------:R-:W-:Y:S01]  /*2900*/  HMMA.16816.F32.BF16 R32, R196, R54, R32 ;  /* 0x00000036c420723c */ /* 0x000fe20000041820 */
[----:B------:R-:W-:Y:S07]  /*2910*/  LDSM.16.M88.4 R52, [R243+0x4000] ;  /* 0x00400000f334783b */ /* 0x000fee0000000200 */
[C---:B---3--:R-:W-:Y:S08]  /*2920*/  HMMA.16816.F32.BF16 R8, R200.reuse, R38, R8 ;  /* 0x00000026c808723c */ /* 0x048ff00000041808 */
[C---:B------:R-:W-:Y:S01]  /*2930*/  HMMA.16816.F32.BF16 R28, R200.reuse, R36, R28 ;  /* 0x00000024c81c723c */ /* 0x040fe2000004181c */
[----:B------:R-:W2:Y:S07]  /*2940*/  LDSM.16.M88.4 R36, [R243+0x3000] ;  /* 0x00300000f324783b */ /* 0x000eae0000000200 */
[C---:B------:R-:W-:Y:S08]  /*2950*/  HMMA.16816.F32.BF16 R16, R200.reuse, R44, R16 ;  /* 0x0000002cc810723c */ /* 0x040ff00000041810 */
[C---:B------:R-:W-:Y:S01]  /*2960*/  HMMA.16816.F32.BF16 R20, R200.reuse, R46, R20 ;  /* 0x0000002ec814723c */ /* 0x040fe20000041814 */
[----:B------:R-:W3:Y:S07]  /*2970*/  LDSM.16.M88.4 R44, [R243+0x3800] ;  /* 0x00380000f32c783b */ /* 0x000eee0000000200 */
[C---:B----4-:R-:W-:Y:S08]  /*2980*/  HMMA.16816.F32.BF16 R24, R200.reuse, R56, R24 ;  /* 0x00000038c818723c */ /* 0x050ff00000041818 */
[----:B------:R-:W-:Y:S01]  /*2990*/  HMMA.16816.F32.BF16 R32, R200, R58, R32 ;  /* 0x0000003ac820723c */ /* 0x000fe20000041820 */
[----:B------:R-:W-:Y:S07]  /*29a0*/  LDSM.16.M88.4 R56, [R239+0x4000] ;  /* 0x00400000ef38783b */ /* 0x000fee0000000200 */
[C---:B-1----:R-:W-:Y:S08]  /*29b0*/  HMMA.16816.F32.BF16 R8, R204.reuse, R14, R8 ;  /* 0x0000000ecc08723c */ /* 0x042ff00000041808 */
[C---:B------:R-:W-:Y:S01]  /*29c0*/  HMMA.16816.F32.BF16 R28, R204.reuse, R12, R28 ;  /* 0x0000000ccc1c723c */ /* 0x040fe2000004181c */
[----:B------:R-:W1:Y:S07]  /*29d0*/  LDSM.16.M88.4 R12, [R242+0x17080] ;  /* 0x01708000f20c783b */ /* 0x000e6e0000000200 */
[C---:B-----5:R-:W-:Y:S08]  /*29e0*/  HMMA.16816.F32.BF16 R16, R204.reuse, R40, R16 ;  /* 0x00000028cc10723c */ /* 0x060ff00000041810 */
[C---:B------:R-:W-:Y:S01]  /*29f0*/  HMMA.16816.F32.BF16 R20, R204.reuse, R42, R20 ;  /* 0x0000002acc14723c */ /* 0x040fe20000041814 */
[----:B------:R-:W4:Y:S07]  /*2a00*/  LDSM.16.M88.4 R40, [R242+0x17880] ;  /* 0x01788000f228783b */ /* 0x000f2e0000000200 */
[C---:B------:R-:W-:Y:S08]  /*2a10*/  HMMA.16816.F32.BF16 R24, R204.reuse, R48, R24 ;  /* 0x00000030cc18723c */ /* 0x040ff00000041818 */
[----:B------:R-:W-:Y:S01]  /*2a20*/  HMMA.16816.F32.BF16 R32, R204, R50, R32 ;  /* 0x00000032cc20723c */ /* 0x000fe20000041820 */
[----:B------:R-:W5:Y:S07]  /*2a30*/  LDSM.16.M88.4 R48, [R242+0x18080] ;  /* 0x01808000f230783b */ /* 0x000f6e0000000200 */
[C---:B--2---:R-:W-:Y:S08]  /*2a40*/  HMMA.16816.F32.BF16 R8, R208.reuse, R38, R8 ;  /* 0x00000026d008723c */ /* 0x044ff00000041808 */
[C---:B------:R-:W-:Y:S01]  /*2a50*/  HMMA.16816.F32.BF16 R28, R208.reuse, R36, R28 ;  /* 0x00000024d01c723c */ /* 0x040fe2000004181c */
[----:B------:R-:W2:Y:S07]  /*2a60*/  LDSM.16.M88.4 R36, [R239+0x3000] ;  /* 0x00300000ef24783b */ /* 0x000eae0000000200 */
[C---:B---3--:R-:W-:Y:S08]  /*2a70*/  HMMA.16816.F32.BF16 R16, R208.reuse, R44, R16 ;  /* 0x0000002cd010723c */ /* 0x048ff00000041810 */
[C---:B------:R-:W-:Y:S01]  /*2a80*/  HMMA.16816.F32.BF16 R20, R208.reuse, R46, R20 ;  /* 0x0000002ed014723c */ /* 0x040fe20000041814 */
[----:B------:R-:W3:Y:S07]  /*2a90*/  LDSM.16.M88.4 R44, [R239+0x3800] ;  /* 0x00380000ef2c783b */ /* 0x000eee0000000200 */
[C---:B------:R-:W-:Y:S08]  /*2aa0*/  HMMA.16816.F32.BF16 R24, R208.reuse, R52, R24 ;  /* 0x00000034d018723c */ /* 0x040ff00000041818 */
[----:B------:R-:W-:Y:S01]  /*2ab0*/  HMMA.16816.F32.BF16 R32, R208, R54, R32 ;  /* 0x00000036d020723c */ /* 0x000fe20000041820 */
[----:B------:R-:W-:Y:S07]  /*2ac0*/  LDSM.16.M88.4 R52, [R236+0x19880] ;  /* 0x01988000ec34783b */ /* 0x000fee0000000200 */
[C---:B-1----:R-:W-:Y:S08]  /*2ad0*/  HMMA.16816.F32.BF16 R8, R212.reuse, R14, R8 ;  /* 0x0000000ed408723c */ /* 0x042ff00000041808 */
[C---:B------:R-:W-:Y:S08]  /*2ae0*/  HMMA.16816.F32.BF16 R28, R212.reuse, R12, R28 ;  /* 0x0000000cd41c723c */ /* 0x040ff0000004181c */
[C---:B----4-:R-:W-:Y:S08]  /*2af0*/  HMMA.16816.F32.BF16 R16, R212.reuse, R40, R16 ;  /* 0x00000028d410723c */ /* 0x050ff00000041810 */
[C---:B------:R-:W-:Y:S01]  /*2b00*/  HMMA.16816.F32.BF16 R20, R212.reuse, R42, R20 ;  /* 0x0000002ad414723c */ /* 0x040fe20000041814 */
[----:B------:R-:W1:Y:S07]  /*2b10*/  LDSM.16.M88.4 R40, [R236+0x18880] ;  /* 0x01888000ec28783b */ /* 0x000e6e0000000200 */
[C---:B-----5:R-:W-:Y:S08]  /*2b20*/  HMMA.16816.F32.BF16 R24, R212.reuse, R48, R24 ;  /* 0x00000030d418723c */ /* 0x060ff00000041818 */
[----:B------:R-:W-:Y:S01]  /*2b30*/  HMMA.16816.F32.BF16 R32, R212, R50, R32 ;  /* 0x00000032d420723c */ /* 0x000fe20000041820 */
[----:B------:R-:W4:Y:S07]  /*2b40*/  LDSM.16.M88.4 R48, [R236+0x19080] ;  /* 0x01908000ec30783b */ /* 0x000f2e0000000200 */
        /* <DEDUP_REMOVED lines=10> */
[C---:B------:R-:W-:Y:S01]  /*2bf0*/  HMMA.16816.F32.BF16 R28, R220.reuse, R40, R28 ;  /* 0x00000028dc1c723c */ /* 0x040fe2000004181c */
[----:B------:R-:W-:Y:S07]  /*2c00*/  LDSM.16.M88.4 R40, [R239+0x5000] ;  /* 0x00500000ef28783b */ /* 0x000fee0000000200 */
[C---:B----4-:R-:W-:Y:S08]  /*2c10*/  HMMA.16816.F32.BF16 R12, R220.reuse, R48, R8 ;  /* 0x00000030dc0c723c */ /* 0x050ff00000041808 */
[C---:B------:R-:W-:Y:S01]  /*2c20*/  HMMA.16816.F32.BF16 R8, R220.reuse, R50, R20 ;  /* 0x00000032dc08723c */ /* 0x040fe20000041814 */
[----:B------:R-:W1:Y:S07]  /*2c30*/  LDSM.16.M88.4 R48, [R242+0x18880] ;  /* 0x01888000f230783b */ /* 0x000e6e0000000200 */
[C---:B------:R-:W-:Y:S08]  /*2c40*/  HMMA.16816.F32.BF16 R24, R220.reuse, R52, R24 ;  /* 0x00000034dc18723c */ /* 0x040ff00000041818 */
[----:B------:R-:W-:Y:S01]  /*2c50*/  HMMA.16816.F32.BF16 R32, R220, R54, R32 ;  /* 0x00000036dc20723c */ /* 0x000fe20000041820 */
[----:B------:R-:W4:Y:S07]  /*2c60*/  LDSM.16.M88.4 R52, [R242+0x19080] ;  /* 0x01908000f234783b */ /* 0x000f2e0000000200 */
[C---:B--2---:R-:W-:Y:S08]  /*2c70*/  HMMA.16816.F32.BF16 R20, R224.reuse, R38, R16 ;  /* 0x00000026e014723c */ /* 0x044ff00000041810 */
[C---:B------:R-:W-:Y:S01]  /*2c80*/  HMMA.16816.F32.BF16 R28, R224.reuse, R36, R28 ;  /* 0x00000024e01c723c */ /* 0x040fe2000004181c */
[----:B------:R-:W-:Y:S07]  /*2c90*/  LDSM.16.M88.4 R36, [R239+0x5800] ;  /* 0x00580000ef24783b */ /* 0x000fee0000000200 */
[C---:B---3--:R-:W-:Y:S08]  /*2ca0*/  HMMA.16816.F32.BF16 R16, R224.reuse, R44, R12 ;  /* 0x0000002ce010723c */ /* 0x048ff0000004180c */
[----:B------:R-:W-:Y:S01]  /*2cb0*/  HMMA.16816.F32.BF16 R12, R224, R46, R8 ;  /* 0x0000002ee00c723c */ /* 0x000fe20000041808 */
[----:B------:R-:W2:Y:S01]  /*2cc0*/  LDSM.16.M88.4 R44, [R239+0x4800] ;  /* 0x00480000ef2c783b */ /* 0x000ea20000000200 */
[----:B------:R-:W-:-:S06]  /*2cd0*/  DEPBAR.LE SB0, 0x0 ;  /* 0x000080000000791a */ /* 0x000fcc0000000000 */
[C---:B------:R-:W-:Y:S08]  /*2ce0*/  HMMA.16816.F32.BF16 R8, R224.reuse, R60, R24 ;  /* 0x0000003ce008723c */ /* 0x040ff00000041818 */
[----:B------:R-:W-:Y:S08]  /*2cf0*/  HMMA.16816.F32.BF16 R32, R224, R62, R32 ;  /* 0x0000003ee020723c */ /* 0x000ff00000041820 */
[C---:B-1----:R-:W-:Y:S08]  /*2d00*/  HMMA.16816.F32.BF16 R24, R228.reuse, R50, R20 ;  /* 0x00000032e418723c */ /* 0x042ff00000041814 */
[C---:B------:R-:W-:Y:S08]  /*2d10*/  HMMA.16816.F32.BF16 R28, R228.reuse, R48, R28 ;  /* 0x00000030e41c723c */ /* 0x040ff0000004181c */
[C---:B----4-:R-:W-:Y:S08]  /*2d20*/  HMMA.16816.F32.BF16 R20, R228.reuse, R52, R16 ;  /* 0x00000034e414723c */ /* 0x050ff00000041810 */
[C---:B------:R-:W-:Y:S08]  /*2d30*/  HMMA.16816.F32.BF16 R16, R228.reuse, R54, R12 ;  /* 0x00000036e410723c */ /* 0x040ff0000004180c */
[C---:B------:R-:W-:Y:S08]  /*2d40*/  HMMA.16816.F32.BF16 R12, R228.reuse, R56, R8 ;  /* 0x00000038e40c723c */ /* 0x040ff00000041808 */
[----:B------:R-:W-:Y:S08]  /*2d50*/  HMMA.16816.F32.BF16 R8, R228, R58, R32 ;  /* 0x0000003ae408723c */ /* 0x000ff00000041820 */
[C---:B--2---:R-:W-:Y:S08]  /*2d60*/  HMMA.16816.F32.BF16 R32, R232.reuse, R44, R28 ;  /* 0x0000002ce820723c */ /* 0x044ff0000004181c */
[C---:B------:R-:W-:Y:S08]  /*2d70*/  HMMA.16816.F32.BF16 R44, R232.reuse, R46, R24 ;  /* 0x0000002ee82c723c */ /* 0x040ff00000041818 */
[C---:B------:R-:W-:Y:S08]  /*2d80*/  HMMA.16816.F32.BF16 R28, R232.reuse, R40, R20 ;  /* 0x00000028e81c723c */ /* 0x040ff00000041814 */
[C---:B------:R-:W-:Y:S08]  /*2d90*/  HMMA.16816.F32.BF16 R24, R232.reuse, R36, R12 ;  /* 0x00000024e818723c */ /* 0x040ff0000004180c */
[C---:B------:R-:W-:Y:S08]  /*2da0*/  HMMA.16816.F32.BF16 R40, R232.reuse, R42, R16 ;  /* 0x0000002ae828723c */ /* 0x040ff00000041810 */
[----:B------:R-:W-:Y:S01]  /*2db0*/  HMMA.16816.F32.BF16 R36, R232, R38, R8 ;  /* 0x00000026e824723c */ /* 0x000fe20000041808 */
[----:B------:R-:W-:Y:S06]  /*2dc0*/  BAR.SYNC.DEFER_BLOCKING 0x0 ;  /* 0x0000000000007b1d */ /* 0x000fec0000010000 */
[----:B------:R-:W-:Y:S05]  /*2dd0*/  @P0 BRA `(.L_x_173) ;  /* 0x0000058000000947 */ /* 0x000fea0003800000 */
[----:B------:R-:W2:Y:S04]  /*2de0*/  LDL R3, [R1+0x70] ;  /* 0x0000700001037983 */ /* 0x000ea80000100800 */
[----:B------:R-:W3:Y:S04]  /*2df0*/  LDL R6, [R1+0x68] ;  /* 0x0000680001067983 */ /* 0x000ee80000100800 */
[----:B------:R-:W4:Y:S04]  /*2e00*/  LDL R7, [R1+0x60] ;  /* 0x0000600001077983 */ /* 0x000f280000100800 */
[----:B------:R-:W1:Y:S01]  /*2e10*/  S2R R75, SR_TID.X ;  /* 0x00000000004b7919 */ /* 0x000e620000002100 */
[----:B------:R-:W-:-:S02]  /*2e20*/  IMAD.MOV.U32 R74, RZ, RZ, c[0x0][0x2b8] ;  /* 0x0000ae00ff4a7624 */ /* 0x000fc400078e00ff */
[----:B------:R-:W-:Y:S01]  /*2e30*/  IMAD.U32 R2, RZ, RZ, UR12 ;  /* 0x0000000cff027e24 */ /* 0x000fe2000f8e00ff */
[----:B------:R-:W5:Y:S02]  /*2e40*/  LDL R70, [R1+0x5c] ;  /* 0x00005c0001467983 */ /* 0x000f640000100800 */
[----:B------:R-:W-:Y:S02]  /*2e50*/  ISETP.NE.AND P1, PT, R74, 0x1, PT ;  /* 0x000000014a00780c */ /* 0x000fe40003f25270 */
[----:B------:R-:W5:Y:S04]  /*2e60*/  LDL R71, [R1+0x64] ;  /* 0x0000640001477983 */ /* 0x000f680000100800 */
[----:B------:R-:W5:Y:S04]  /*2e70*/  LDL R68, [R1+0x34] ;  /* 0x0000340001447983 */ /* 0x000f680000100800 */
[----:B------:R-:W5:Y:S04]  /*2e80*/  LDL R69, [R1+0x50] ;  /* 0x0000500001457983 */ /* 0x000f680000100800 */
[----:B------:R-:W5:Y:S01]  /*2e90*/  LDL R67, [R1+0x8] ;  /* 0x0000080001437983 */ /* 0x000f620000100800 */
[----:B-1----:R-:W-:-:S02]  /*2ea0*/  LEA.HI R72, R66, R75, RZ, 0x3 ;  /* 0x0000004b42487211 */ /* 0x002fc400078f18ff */
[----:B------:R-:W-:Y:S02]  /*2eb0*/  LEA.HI R73, R66, R75, RZ, 0x3 ;  /* 0x0000004b42497211 */ /* 0x000fe400078f18ff */
[----:B------:R-:W-:Y:S02]  /*2ec0*/  LOP3.LUT R72, R72, 0xfffffff8, RZ, 0xc0, !PT ;  /* 0xfffffff848487812 */ /* 0x000fe400078ec0ff */
[----:B------:R-:W-:-:S03]  /*2ed0*/  SHF.R.S32.HI R73, RZ, 0x3, R73 ;  /* 0x00000003ff497819 */ /* 0x000fc60000011449 */
[----:B------:R-:W-:-:S04]  /*2ee0*/  IMAD.IADD R72, R75, 0x1, -R72 ;  /* 0x000000014b487824 */ /* 0x000fc800078e0a48 */
[----:B------:R-:W-:-:S05]  /*2ef0*/  IMAD R72, R72, 0x20, R73 ;  /* 0x0000002048487824 */ /* 0x000fca00078e0249 */
[----:B------:R-:W-:Y:S01]  /*2f00*/  IADD3 R2, R72, UR22, R2 ;  /* 0x0000001648027c10 */ /* 0x000fe2000fffe002 */
[----:B------:R-:W-:Y:S02]  /*2f10*/  IMAD.MOV.U32 R9, RZ, RZ, RZ ;  /* 0x000000ffff097224 */ /* 0x000fe400078e00ff */
[----:B--2---:R-:W-:Y:S01]  /*2f20*/  IMAD.MOV.U32 R75, RZ, RZ, R3 ;  /* 0x000000ffff4b7224 */ /* 0x004fe200078e0003 */
[----:B------:R-:W-:Y:S01]  /*2f30*/  IADD3 R3, R2, -0x30, RZ ;  /* 0xffffffd002037810 */ /* 0x000fe20007ffe0ff */
[----:B---3--:R-:W-:-:S04]  /*2f40*/  IMAD.MOV.U32 R74, RZ, RZ, R6 ;  /* 0x000000ffff4a7224 */ /* 0x008fc800078e0006 */
[----:B------:R-:W-:-:S04]  /*2f50*/  @P1 IMAD.HI.U32 R6, R3, c[0x0][0x2bc], RZ ;  /* 0x0000af0003061a27 */ /* 0x000fc800078e00ff */
[----:B------:R-:W-:Y:S01]  /*2f60*/  IMAD.MOV.U32 R2, RZ, RZ, R3 ;  /* 0x000000ffff027224 */ /* 0x000fe200078e0003 */
[----:B------:R-:W-:Y:S01]  /*2f70*/  @P1 SHF.R.U32.HI R2, RZ, c[0x0][0x2c0], R6 ;  /* 0x0000b000ff021a19 */ /* 0x000fe20000011606 */
[----:B----4-:R-:W-:-:S03]  /*2f80*/  IMAD.MOV.U32 R73, RZ, RZ, R7 ;  /* 0x000000ffff497224 */ /* 0x010fc600078e0007 */
[----:B------:R-:W-:-:S04]  /*2f90*/  @!P3 IADD3 R7, P0, R2, UR16, RZ ;  /* 0x000000100207bc10 */ /* 0x000fc8000ff1e0ff */
[----:B------:R-:W-:Y:S02]  /*2fa0*/  @!P3 LEA.HI.X.SX32 R8, R2, UR6, 0x1, P0 ;  /* 0x000000060208bc11 */ /* 0x000fe400080f0eff */
[----:B------:R-:W-:-:S04]  /*2fb0*/  @!P3 LEA R6, P0, R7, c[0x0][0x2a0], 0x2 ;  /* 0x0000a8000706ba11 */ /* 0x000fc800078010ff */
[----:B------:R-:W-:-:S05]  /*2fc0*/  @!P3 LEA.HI.X R7, R7, c[0x0][0x2a4], R8, 0x2, P0 ;  /* 0x0000a9000707ba11 */ /* 0x000fca00000f1408 */
[----:B------:R1:W2:Y:S01]  /*2fd0*/  @!P3 LDG.E R9, [R6.64] ;  /* 0x000000120609b981 */ /* 0x0002a2000c1e1900 */
[----:B------:R-:W-:-:S04]  /*2fe0*/  IMAD.MOV R2, RZ, RZ, -R2 ;  /* 0x000000ffff027224 */ /* 0x000fc800078e0a02 */
[----:B------:R-:W-:-:S05]  /*2ff0*/  IMAD R10, R2, c[0x0][0x2b8], R3 ;  /* 0x0000ae00020a7a24 */ /* 0x000fca00078e0203 */
[----:B------:R-:W-:Y:S01]  /*3000*/  SHF.R.S32.HI R2, RZ, 0x1f, R10 ;  /* 0x0000001fff027819 */ /* 0x000fe2000001140a */
[----:B------:R-:W3:Y:S04]  /*3010*/  S2R R76, SR_TID.X ;  /* 0x00000000004c7919 */ /* 0x000ee80000002100 */
[----:B-1----:R-:W-:Y:S02]  /*3020*/  IMAD R6, R2, c[0x0][0x1e0], RZ ;  /* 0x0000780002067a24 */ /* 0x002fe400078e02ff */
[----:B------:R-:W-:-:S04]  /*3030*/  IMAD.WIDE.U32 R2, R10, c[0x0][0x1e0], RZ ;  /* 0x000078000a027a25 */ /* 0x000fc800078e00ff */
[----:B------:R-:W-:-:S04]  /*3040*/  IMAD R6, R10, c[0x0][0x1e4], R6 ;  /* 0x000079000a067a24 */ /* 0x000fc800078e0206 */
[----:B------:R-:W-:Y:S01]  /*3050*/  IMAD.IADD R3, R3, 0x1, R6 ;  /* 0x0000000103037824 */ /* 0x000fe200078e0206 */
[----:B------:R1:W-:Y:S01]  /*3060*/  STL [R1+0x28], R10 ;  /* 0x0000280a01007387 */ /* 0x0003e20000100800 */
[----:B---3--:R-:W-:-:S04]  /*3070*/  LEA.HI R72, R66, R76, RZ, 0x3 ;  /* 0x0000004c42487211 */ /* 0x008fc800078f18ff */
[----:B------:R-:W-:Y:S02]  /*3080*/  LOP3.LUT R72, R72, 0xfffffff8, RZ, 0xc0, !PT ;  /* 0xfffffff848487812 */ /* 0x000fe400078ec0ff */
[----:B-1----:R-:W-:-:S04]  /*3090*/  LEA.HI R10, R66, R76, RZ, 0x3 ;  /* 0x0000004c420a7211 */ /* 0x002fc800078f18ff */
[----:B------:R-:W-:-:S04]  /*30a0*/  SHF.R.S32.HI R10, RZ, 0x3, R10 ;  /* 0x00000003ff0a7819 */ /* 0x000fc8000001140a */
[----:B------:R-:W-:-:S04]  /*30b0*/  IADD3 R10, -R10, 0x30, RZ ;  /* 0x000000300a0a7810 */ /* 0x000fc80007ffe1ff */
[----:B------:R-:W-:Y:S01]  /*30c0*/  ISETP.GE.AND P1, PT, R10, 0x1, PT ;  /* 0x000000010a00780c */ /* 0x000fe20003f26270 */
[----:B------:R-:W-:-:S04]  /*30d0*/  IMAD.IADD R72, R76, 0x1, -R72 ;  /* 0x000000014c487824 */ /* 0x000fc800078e0a48 */
[----:B------:R-:W-:Y:S01]  /*30e0*/  IMAD.SHL.U32 R72, R72, 0x8, RZ ;  /* 0x0000000848487824 */ /* 0x000fe200078e00ff */
[----:B--2---:R-:W-:Y:S01]  /*30f0*/  SHF.R.S32.HI R6, RZ, 0x1f, R9 ;  /* 0x0000001fff067819 */ /* 0x004fe20000011409 */
[----:B------:R-:W-:-:S04]  /*3100*/  IMAD.WIDE.U32 R2, R9, c[0x0][0x1f0], R2 ;  /* 0x00007c0009027a25 */ /* 0x000fc800078e0002 */
[----:B------:R-:W-:Y:S01]  /*3110*/  IMAD R6, R6, c[0x0][0x1f0], RZ ;  /* 0x00007c0006067a24 */ /* 0x000fe200078e02ff */
[----:B------:R-:W-:-:S03]  /*3120*/  IADD3 R2, P0, R2, UR20, RZ ;  /* 0x0000001402027c10 */ /* 0x000fc6000ff1e0ff */
[----:B------:R-:W-:Y:S01]  /*3130*/  IMAD R6, R9, c[0x0][0x1f4], R6 ;  /* 0x00007d0009067a24 */ /* 0x000fe200078e0206 */
[----:B------:R1:W-:Y:S04]  /*3140*/  STL [R1+0x24], R9 ;  /* 0x0000240901007387 */ /* 0x0003e80000100800 */
[----:B------:R-:W-:Y:S02]  /*3150*/  IADD3.X R3, R3, UR8, R6, P0, !PT ;  /* 0x0000000803037c10 */ /* 0x000fe400087fe406 */
[----:B-1----:R-:W-:-:S04]  /*3160*/  LEA R9, P0, R2, c[0x0][0x1c8], 0x1 ;  /* 0x0000720002097a11 */ /* 0x002fc800078008ff */
[----:B------:R-:W-:Y:S02]  /*3170*/  LEA.HI.X R8, R2, c[0x0][0x1cc], R3, 0x1, P0 ;  /* 0x0000730002087a11 */ /* 0x000fe400000f0c03 */
[----:B------:R-:W1:Y:S04]  /*3180*/  SHFL.IDX PT, R2, R9, RZ, 0x181f ;  /* 0x00181fff09027589 */ /* 0x000e6800000e0000 */
[----:B------:R-:W2:Y:S01]  /*3190*/  SHFL.IDX PT, R3, R8, RZ, 0x181f ;  /* 0x00181fff08037589 */ /* 0x000ea200000e0000 */
[----:B-1----:R-:W-:-:S04]  /*31a0*/  @P1 LEA R16, P0, R72, R2, 0x1 ;  /* 0x0000000248101211 */ /* 0x002fc800078008ff */
[----:B--2---:R-:W-:Y:S02]  /*31b0*/  @P1 LEA.HI.X R17, R72, R3, R75, 0x1, P0 ;  /* 0x0000000348111211 */ /* 0x004fe400000f0c4b */
[----:B------:R-:W-:-:S04]  /*31c0*/  @P1 LEA R14, P0, R73, R2, 0x1 ;  /* 0x00000002490e1211 */ /* 0x000fc800078008ff */
[----:B------:R-:W-:Y:S02]  /*31d0*/  @P1 LEA.HI.X R15, R73, R3, R74, 0x1, P0 ;  /* 0x00000003490f1211 */ /* 0x000fe400000f0c4a */
[----:B-----5:R-:W-:-:S04]  /*31e0*/  @P1 LEA R12, P0, R70, R2, 0x1 ;  /* 0x00000002460c1211 */ /* 0x020fc800078008ff */
[-C--:B------:R-:W-:Y:S02]  /*31f0*/  @P1 LEA.HI.X R13, R70, R3.reuse, R71, 0x1, P0 ;  /* 0x00000003460d1211 */ /* 0x080fe400000f0c47 */
[C---:B------:R-:W-:Y:S02]  /*3200*/  @P1 LEA R6, P0, R68.reuse, R2, 0x1 ;  /* 0x0000000244061211 */ /* 0x040fe400078008ff */
[----:B------:R-:W1:Y:S02]  /*3210*/  SHFL.IDX PT, R2, R9, 0x1, 0x181f ;  /* 0x00381f0009027f89 */ /* 0x000e6400000e0000 */
[----:B------:R-:W-:Y:S02]  /*3220*/  @P1 LEA.HI.X R7, R68, R3, R69, 0x1, P0 ;  /* 0x0000000344071211 */ /* 0x000fe400000f0c45 */
[----:B------:R-:W2:Y:S01]  /*3230*/  SHFL.IDX PT, R3, R8, 0x1, 0x181f ;  /* 0x00381f0008037f89 */ /* 0x000ea200000e0000 */
[----:B------:R-:W-:-:S13]  /*3240*/  ISETP.GE.AND P0, PT, R10, 0x21, PT ;  /* 0x000000210a00780c */ /* 0x000fda0003f06270 */
[----:B-1----:R-:W-:-:S04]  /*3250*/  @P0 LEA R10, P2, R72, R2, 0x1 ;  /* 0x00000002480a0211 */ /* 0x002fc800078408ff */
[----:B--2---:R-:W-:Y:S02]  /*3260*/  @P0 LEA.HI.X R11, R72, R3, R75, 0x1, P2 ;  /* 0x00000003480b0211 */ /* 0x004fe400010f0c4b */
[----:B------:R-:W-:-:S04]  /*3270*/  @P0 LEA R8, P2, R73, R2, 0x1 ;  /* 0x0000000249080211 */ /* 0x000fc800078408ff */
[----:B------:R-:W-:Y:S02]  /*3280*/  @P0 LEA.HI.X R9, R73, R3, R74, 0x1, P2 ;  /* 0x0000000349090211 */ /* 0x000fe400010f0c4a */
[----:B------:R-:W-:-:S13]  /*3290*/  ISETP.GE.AND P2, PT, R72, c[0x0][0x1d4], PT ;  /* 0x0000750048007a0c */ /* 0x000fda0003f46270 */
[----:B------:R1:W-:Y:S04]  /*32a0*/  @P1 LDGSTS.E.BYPASS.LTC128B.128 [R67+0x14080], [R16.64], !P2 ;  /* 0x1408000010431fae */ /* 0x0003e8000d101d52 */
[----:B------:R1:W-:Y:S04]  /*32b0*/  @P1 LDGSTS.E.BYPASS.LTC128B.128 [R67+0x15880], [R14.64], !P6 ;  /* 0x158800000e431fae */ /* 0x0003e8000f101d52 */
[----:B------:R1:W-:Y:S04]  /*32c0*/  @P1 LDGSTS.E.BYPASS.LTC128B.128 [R67+0x17080], [R12.64], !P5 ;  /* 0x170800000c431fae */ /* 0x0003e8000e901d52 */
[----:B------:R2:W-:Y:S04]  /*32d0*/  @P1 LDGSTS.E.BYPASS.LTC128B.128 [R67+0x18880], [R6.64], !P4 ;  /* 0x1888000006431fae */ /* 0x0005e8000e101d52 */
[----:B------:R1:W-:Y:S04]  /*32e0*/  @P0 LDGSTS.E.BYPASS.LTC128B.128 [R67+0x15080], [R10.64], !P2 ;  /* 0x150800000a430fae */ /* 0x0003e8000d101d52 */
[----:B------:R1:W-:Y:S01]  /*32f0*/  @P0 LDGSTS.E.BYPASS.LTC128B.128 [R67+0x16880], [R8.64], !P6 ;  /* 0x1688000008430fae */ /* 0x0003e2000f101d52 */
[----:B--2---:R-:W-:-:S04]  /*3300*/  @P0 LEA R6, P1, R70, R2, 0x1 ;  /* 0x0000000246060211 */ /* 0x004fc800078208ff */
[----:B------:R-:W-:Y:S02]  /*3310*/  @P0 LEA.HI.X R7, R70, R3, R71, 0x1, P1 ;  /* 0x0000000346070211 */ /* 0x000fe400008f0c47 */
[----:B------:R-:W-:-:S03]  /*3320*/  @P0 LEA R2, P1, R68, R2, 0x1 ;  /* 0x0000000244020211 */ /* 0x000fc600078208ff */
[----:B------:R1:W-:Y:S01]  /*3330*/  @P0 LDGSTS.E.BYPASS.LTC128B.128 [R67+0x18080], [R6.64], !P5 ;  /* 0x1808000006430fae */ /* 0x0003e2000e901d52 */
[----:B------:R-:W-:-:S05]  /*3340*/  @P0 LEA.HI.X R3, R68, R3, R69, 0x1, P1 ;  /* 0x0000000344030211 */ /* 0x000fca00008f0c45 */
[----:B------:R1:W-:Y:S04]  /*3350*/  @P0 LDGSTS.E.BYPASS.LTC128B.128 [R67+0x19880], [R2.64], !P4 ;  /* 0x1988000002430fae */ /* 0x0003e8000e101d52 */
.L_x_173:
[----:B-1----:R-:W1:Y:S01]  /*3360*/  S2R R8, SR_TID.X ;  /* 0x0000000000087919 */ /* 0x002e620000002100 */
[----:B------:R-:W-:Y:S01]  /*3370*/  LOP3.LUT R2, R65, 0xffffffe0, RZ, 0xc0, !PT ;  /* 0xffffffe041027812 */ /* 0x000fe200078ec0ff */
[----:B------:R-:W-:Y:S01]  /*3380*/  UISETP.NE.AND UP1, UPT, UR14, URZ, UPT ;  /* 0x0000003f0e00728c */ /* 0x000fe2000bf25270 */
[----:B------:R-:W-:Y:S01]  /*3390*/  SHF.R.S32.HI R7, RZ, 0x1f, R64 ;  /* 0x0000001fff077819 */ /* 0x000fe20000011440 */
[----:B------:R-:W-:Y:S01]  /*33a0*/  UISETP.NE.AND UP0, UPT, UR13, URZ, UPT ;  /* 0x0000003f0d00728c */ /* 0x000fe2000bf05270 */
[----:B------:R-:W0:Y:S01]  /*33b0*/  LDGDEPBAR ;  /* 0x00000000000079af */ /* 0x000e220000000000 */
[----:B------:R-:W-:Y:S01]  /*33c0*/  ULDC UR22, c[0x0][0x324] ;  /* 0x0000c90000167ab9 */ /* 0x000fe20000000800 */
[----:B------:R-:W-:Y:S01]  /*33d0*/  LEA.HI R7, R7, R64, RZ, 0x3 ;  /* 0x0000004007077211 */ /* 0x000fe200078f18ff */
[----:B------:R-:W-:Y:S01]  /*33e0*/  ULDC UR4, c[0x0][0x1d0] ;  /* 0x0000740000047ab9 */ /* 0x000fe20000000800 */
[----:B------:R-:W-:Y:S01]  /*33f0*/  PLOP3.LUT P0, PT, PT, PT, UP1, 0x80, 0x0 ;  /* 0x000000000000781c */ /* 0x000fe20003f0f018 */
[----:B------:R-:W-:Y:S01]  /*3400*/  ULOP3.LUT UR22, URZ, UR22, URZ, 0x33, !UPT ;  /* 0x000000163f167292 */ /* 0x000fe2000f8e333f */
[----:B------:R-:W-:-:S05]  /*3410*/  LOP3.LUT R7, R7, 0xffffff8, RZ, 0xc0, !PT ;  /* 0x0ffffff807077812 */ /* 0x000fca00078ec0ff */
[----:B------:R-:W-:Y:S01]  /*3420*/  IMAD.IADD R9, R64, 0x1, -R7 ;  /* 0x0000000140097824 */ /* 0x000fe200078e0a07 */
[----:B-1----:R-:W-:Y:S01]  /*3430*/  LEA.HI R3, R66, R8, RZ, 0x2 ;  /* 0x0000000842037211 */ /* 0x002fe200078f10ff */
[----:B------:R-:W-:-:S03]  /*3440*/  IMAD.IADD R2, R8, 0x1, -R2 ;  /* 0x0000000108027824 */ /* 0x000fc600078e0a02 */
[----:B------:R-:W-:Y:S02]  /*3450*/  LOP3.LUT R3, R3, 0xfffffffc, RZ, 0xc0, !PT ;  /* 0xfffffffc03037812 */ /* 0x000fe400078ec0ff */
[----:B------:R-:W-:-:S03]  /*3460*/  SHF.R.S32.HI R6, RZ, 0x1f, R2 ;  /* 0x0000001fff067819 */ /* 0x000fc60000011402 */
[----:B------:R-:W-:Y:S01]  /*3470*/  IMAD.IADD R3, R8, 0x1, -R3 ;  /* 0x0000000108037824 */ /* 0x000fe200078e0a03 */
[----:B------:R-:W-:-:S04]  /*3480*/  LEA.HI R6, R6, R2, RZ, 0x2 ;  /* 0x0000000206067211 */ /* 0x000fc800078f10ff */
[----:B------:R-:W-:Y:S02]  /*3490*/  LEA.HI R8, R3, R3, RZ, 0x1 ;  /* 0x0000000303087211 */ /* 0x000fe400078f08ff */
[----:B------:R-:W-:Y:S02]  /*34a0*/  LEA.HI.SX32 R7, R6, UR27, 0x1e ;  /* 0x0000001b06077c11 */ /* 0x000fe4000f8ff2ff */
[----:B------:R-:W-:-:S03]  /*34b0*/  LOP3.LUT R8, R8, 0x1ffffffe, RZ, 0xc0, !PT ;  /* 0x1ffffffe08087812 */ /* 0x000fc600078ec0ff */
[----:B------:R-:W-:Y:S02]  /*34c0*/  IMAD R7, R9, 0x10, R7 ;  /* 0x0000001009077824 */ /* 0x000fe400078e0207 */
[----:B------:R-:W-:-:S04]  /*34d0*/  IMAD.IADD R3, R3, 0x1, -R8 ;  /* 0x0000000103037824 */ /* 0x000fc800078e0a08 */
[----:B------:R-:W-:-:S04]  /*34e0*/  IMAD R10, R3, 0x8, R7 ;  /* 0x00000008030a7824 */ /* 0x000fc800078e0207 */
[----:B------:R-:W-:Y:S01]  /*34f0*/  @P0 IMAD.HI.U32 R3, R10, c[0x0][0x2c8], RZ ;  /* 0x0000b2000a030a27 */ /* 0x000fe200078e00ff */
[----:B------:R-:W-:Y:S01]  /*3500*/  PLOP3.LUT P0, PT, PT, PT, UP1, 0x80, 0x0 ;  /* 0x000000000000781c */ /* 0x000fe20003f0f018 */
[----:B------:R1:W-:Y:S02]  /*3510*/  STL [R1+0x58], R10 ;  /* 0x0000580a01007387 */ /* 0x0003e40000100800 */
[----:B------:R-:W-:-:S10]  /*3520*/  IMAD.MOV.U32 R7, RZ, RZ, R10 ;  /* 0x000000ffff077224 */ /* 0x000fd400078e000a */
[----:B------:R-:W-:Y:S02]  /*3530*/  @P0 SHF.R.U32.HI R7, RZ, c[0x0][0x2cc], R3 ;  /* 0x0000b300ff070a19 */ /* 0x000fe40000011603 */
[----:B------:R-:W-:Y:S02]  /*3540*/  LOP3.LUT R3, R6, 0x7ffffffc, RZ, 0xc0, !PT ;  /* 0x7ffffffc06037812 */ /* 0x000fe400078ec0ff */
[----:B------:R-:W-:Y:S01]  /*3550*/  PLOP3.LUT P0, PT, PT, PT, UP0, 0x40, 0x0 ;  /* 0x000000000000781c */ /* 0x000fe20003f0e808 */
[----:B------:R-:W2:Y:S02]  /*3560*/  SHFL.IDX PT, R6, R7, RZ, 0x1c1f ;  /* 0x001c1fff07067589 */ /* 0x000ea400000e0000 */
[----:B------:R-:W-:Y:S02]  /*3570*/  IMAD.IADD R3, R2, 0x1, -R3 ;  /* 0x0000000102037824 */ /* 0x000fe400078e0a03 */
[----:B------:R-:W-:Y:S01]  /*3580*/  IMAD.U32 R2, RZ, RZ, UR28 ;  /* 0x0000001cff027e24 */ /* 0x000fe2000f8e00ff */
[----:B------:R-:W-:Y:S01]  /*3590*/  ULDC UR28, c[0x0][0x2ac] ;  /* 0x0000ab00001c7ab9 */ /* 0x000fe20000000800 */
[----:B------:R-:W-:Y:S01]  /*35a0*/  IMAD.SHL.U32 R11, R3, 0x2, RZ ;  /* 0x00000002030b7824 */ /* 0x000fe200078e00ff */
[----:B------:R-:W-:-:S04]  /*35b0*/  UIMAD UR4, UR28, UR4, UR29 ;  /* 0x000000041c0472a4 */ /* 0x000fc8000f8e021d */
[C---:B------:R-:W-:Y:S01]  /*35c0*/  IADD3 R2, -R11.reuse, 0x1, R2 ;  /* 0x000000010b027810 */ /* 0x040fe20007ffe102 */
[----:B------:R3:W-:Y:S01]  /*35d0*/  STL [R1+0x54], R11 ;  /* 0x0000540b01007387 */ /* 0x0007e20000100800 */
[----:B------:R-:W-:Y:S02]  /*35e0*/  IADD3 R9, -R11, UR4, RZ ;  /* 0x000000040b097c10 */ /* 0x000fe4000fffe1ff */
[----:B------:R-:W-:-:S04]  /*35f0*/  IADD3 R2, R2, -c[0x0][0x168], RZ ;  /* 0x80005a0002027a10 */ /* 0x000fc80007ffe0ff */
[C---:B------:R-:W-:Y:S02]  /*3600*/  IADD3 R8, R2.reuse, c[0x0][0x328], RZ ;  /* 0x0000ca0002087a10 */ /* 0x040fe40007ffe0ff */
[----:B-1----:R-:W-:-:S03]  /*3610*/  IADD3 R10, R2, UR22, RZ ;  /* 0x00000016020a7c10 */ /* 0x002fc6000fffe0ff */
[--C-:B--2---:R-:W-:Y:S02]  /*3620*/  IMAD.IADD R3, R8, 0x1, R6.reuse ;  /* 0x0000000108037824 */ /* 0x104fe400078e0206 */
[----:B------:R-:W-:-:S03]  /*3630*/  IMAD.IADD R2, R10, 0x1, R6 ;  /* 0x000000010a027824 */ /* 0x000fc600078e0206 */
[----:B------:R-:W-:Y:S02]  /*3640*/  IMNMX R3, R3, R9, PT ;  /* 0x0000000903037217 */ /* 0x000fe40003800200 */
[----:B---3--:R-:W-:Y:S01]  /*3650*/  IADD3 R11, -R11, UR29, RZ ;  /* 0x0000001d0b0b7c10 */ /* 0x008fe2000fffe1ff */
[----:B------:R-:W-:Y:S05]  /*3660*/  @P0 BRA `(.L_x_174) ;  /* 0x0000015000000947 */ /* 0x000fea0003800000 */
[----:B------:R-:W-:Y:S01]  /*3670*/  IMAD.U32 R12, RZ, RZ, UR10 ;  /* 0x0000000aff0c7e24 */ /* 0x000fe2000f8e00ff */
[----:B------:R-:W-:Y:S04]  /*3680*/  BSSY B0, `(.L_x_175) ;  /* 0x000000f000007945 */ /* 0x000fe80003800000 */
[----:B------:R-:W-:-:S04]  /*3690*/  IADD3 R6, R12, -c[0x0][0x168], R6 ;  /* 0x80005a000c067a10 */ /* 0x000fc80007ffe006 */
[----:B------:R-:W-:-:S13]  /*36a0*/  ISETP.GT.AND P0, PT, R6, -0x1, PT ;  /* 0xffffffff0600780c */ /* 0x000fda0003f04270 */
[----:B------:R-:W-:Y:S05]  /*36b0*/  @P0 BRA `(.L_x_176) ;  /* 0x0000007000000947 */ /* 0x000fea0003800000 */
[----:B------:R-:W-:Y:S01]  /*36c0*/  IMAD.MOV.U32 R12, RZ, RZ, c[0x0][0x32c] ;  /* 0x0000cb00ff0c7624 */ /* 0x000fe200078e00ff */
[----:B------:R-:W-:-:S04]  /*36d0*/  LOP3.LUT R6, RZ, R6, RZ, 0x33, !PT ;  /* 0x00000006ff067212 */ /* 0x000fc800078e33ff */
[----:B------:R-:W-:-:S13]  /*36e0*/  ISETP.NE.AND P0, PT, R12, 0x1, PT ;  /* 0x000000010c00780c */ /* 0x000fda0003f05270 */
[----:B------:R-:W-:-:S05]  /*36f0*/  @P0 IMAD.HI.U32 R12, R6, c[0x0][0x330], RZ ;  /* 0x0000cc00060c0a27 */ /* 0x000fca00078e00ff */
[----:B------:R-:W-:-:S04]  /*3700*/  @P0 SHF.R.U32.HI R6, RZ, c[0x0][0x334], R12 ;  /* 0x0000cd00ff060a19 */ /* 0x000fc8000001160c */
[----:B------:R-:W-:Y:S01]  /*3710*/  LOP3.LUT R6, RZ, R6, RZ, 0x33, !PT ;  /* 0x00000006ff067212 */ /* 0x000fe200078e33ff */
[----:B------:R-:W-:Y:S05]  /*3720*/  BRA `(.L_x_177) ;  /* 0x0000004000007947 */ /* 0x000fea0003800000 */
.L_x_176:
[----:B------:R-:W-:-:S04]  /*3730*/  MOV R12, c[0x0][0x32c] ;  /* 0x0000cb00000c7a02 */ /* 0x000fc80000000f00 */
[----:B------:R-:W-:-:S13]  /*3740*/  ISETP.NE.AND P0, PT, R12, 0x1, PT ;  /* 0x000000010c00780c */ /* 0x000fda0003f05270 */
[----:B------:R-:W-:-:S05]  /*3750*/  @P0 IMAD.HI.U32 R12, R6, c[0x0][0x330], RZ ;  /* 0x0000cc00060c0a27 */ /* 0x000fca00078e00ff */
[----:B------:R-:W-:Y:S02]  /*3760*/  @P0 SHF.R.U32.HI R6, RZ, c[0x0][0x334], R12 ;  /* 0x0000cd00ff060a19 */ /* 0x000fe4000001160c */
.L_x_177:
[----:B------:R-:W-:Y:S05]  /*3770*/  BSYNC B0 ;  /* 0x0000000000007941 */ /* 0x000fea0003800000 */
.L_x_175:
[----:B------:R-:W-:-:S05]  /*3780*/  IMAD R6, R6, c[0x0][0x32c], R11 ;  /* 0x0000cb0006067a24 */ /* 0x000fca00078e020b */
[----:B------:R-:W-:Y:S02]  /*3790*/  IADD3 R12, R6, c[0x0][0x32c], RZ ;  /* 0x0000cb00060c7a10 */ /* 0x000fe40007ffe0ff */
[----:B------:R-:W-:Y:S02]  /*37a0*/  IMNMX R2, R2, R6, !PT ;  /* 0x0000000602027217 */ /* 0x000fe40007800200 */
[----:B------:R-:W-:Y:S02]  /*37b0*/  IMNMX R3, R3, R12, PT ;  /* 0x0000000c03037217 */ /* 0x000fe40003800200 */
.L_x_174:
[----:B------:R-:W-:Y:S01]  /*37c0*/  UISETP.GE.AND UP0, UPT, UR29, 0x1, UPT ;  /* 0x000000011d00788c */ /* 0x000fe2000bf06270 */
[----:B------:R-:W1:Y:S01]  /*37d0*/  SHFL.IDX PT, R6, R7, 0x1, 0x1c1f ;  /* 0x003c1f0007067f89 */ /* 0x000e6200000e0000 */
[----:B------:R-:W-:Y:S02]  /*37e0*/  UISETP.GE.AND UP6, UPT, UR29, 0x12, UPT ;  /* 0x000000121d00788c */ /* 0x000fe4000bfc6270 */
[----:B------:R-:W-:Y:S02]  /*37f0*/  UP2UR UR32, UPR, URZ, 0x1 ;  /* 0x000000013f207883 */ /* 0x000fe40008000000 */
[----:B------:R-:W-:Y:S01]  /*3800*/  PLOP3.LUT P0, PT, PT, PT, UP0, 0x40, 0x0 ;  /* 0x000000000000781c */ /* 0x000fe20003f0e808 */
[----:B------:R-:W-:-:S02]  /*3810*/  UISETP.GE.AND UP0, UPT, UR29, 0x2, UPT ;  /* 0x000000021d00788c */ /* 0x000fc4000bf06270 */
[----:B------:R-:W-:Y:S01]  /*3820*/  UISETP.GE.AND UP5, UPT, UR29, 0x19, UPT ;  /* 0x000000191d00788c */ /* 0x000fe2000bfa6270 */
[----:B------:R-:W-:Y:S01]  /*3830*/  ISETP.GT.AND P0, PT, R2, RZ, P0 ;  /* 0x000000ff0200720c */ /* 0x000fe20000704270 */
[----:B------:R-:W-:Y:S02]  /*3840*/  UP2UR UR31, UPR, URZ, 0x1 ;  /* 0x000000013f1f7883 */ /* 0x000fe40008000000 */
[----:B------:R-:W-:Y:S01]  /*3850*/  UISETP.GE.AND UP4, UPT, UR29, 0x1a, UPT ;  /* 0x0000001a1d00788c */ /* 0x000fe2000bf86270 */
[----:B------:R-:W-:Y:S01]  /*3860*/  ISETP.LT.OR P0, PT, R3, 0x1, P0 ;  /* 0x000000010300780c */ /* 0x000fe20000701670 */
[----:B------:R-:W-:Y:S02]  /*3870*/  UISETP.GE.AND UP3, UPT, UR29, 0x21, UPT ;  /* 0x000000211d00788c */ /* 0x000fe4000bf66270 */
[----:B------:R-:W-:Y:S01]  /*3880*/  UISETP.GE.AND UP2, UPT, UR29, 0x22, UPT ;  /* 0x000000221d00788c */ /* 0x000fe2000bf46270 */
[----:B------:R-:W-:Y:S01]  /*3890*/  FSEL R15, R32, -INF , !P0 ;  /* 0xff800000200f7808 */ /* 0x000fe20004000000 */
[----:B------:R-:W-:Y:S01]  /*38a0*/  UISETP.GE.AND UP1, UPT, UR29, 0x29, UPT ;  /* 0x000000291d00788c */ /* 0x000fe2000bf26270 */
[----:B------:R-:W-:Y:S01]  /*38b0*/  PLOP3.LUT P0, PT, PT, PT, UP0, 0x40, 0x0 ;  /* 0x000000000000781c */ /* 0x000fe20003f0e808 */
[----:B------:R-:W-:-:S02]  /*38c0*/  UISETP.GE.AND UP0, UPT, UR29, 0x9, UPT ;  /* 0x000000091d00788c */ /* 0x000fc4000bf06270 */
[----:B------:R-:W-:Y:S01]  /*38d0*/  UP2UR UR33, UPR, URZ, 0x40 ;  /* 0x000000403f217883 */ /* 0x000fe20008000000 */
[----:B------:R-:W-:Y:S01]  /*38e0*/  ISETP.GT.AND P0, PT, R2, 0x1, P0 ;  /* 0x000000010200780c */ /* 0x000fe20000704270 */
[----:B------:R-:W-:-:S03]  /*38f0*/  UP2UR UR30, UPR, URZ, 0x1 ;  /* 0x000000013f1e7883 */ /* 0x000fc60008000000 */
[----:B------:R-:W-:-:S04]  /*3900*/  ISETP.LT.OR P0, PT, R3, 0x2, P0 ;  /* 0x000000020300780c */ /* 0x000fc80000701670 */
[----:B------:R-:W-:Y:S02]  /*3910*/  FSEL R14, R33, -INF , !P0 ;  /* 0xff800000210e7808 */ /* 0x000fe40004000000 */
[----:B------:R-:W-:Y:S01]  /*3920*/  PLOP3.LUT P0, PT, PT, PT, UP0, 0x40, 0x0 ;  /* 0x000000000000781c */ /* 0x000fe20003f0e808 */
[----:B------:R-:W-:-:S03]  /*3930*/  UISETP.GE.AND UP0, UPT, UR29, 0xa, UPT ;  /* 0x0000000a1d00788c */ /* 0x000fc6000bf06270 */
        /* <DEDUP_REMOVED lines=12> */
[----:B------:R-:W-:-:S04]  /*3a00*/  ISETP.GT.AND P0, PT, R2, 0x10, P0 ;  /* 0x000000100200780c */ /* 0x000fc80000704270 */
[----:B------:R-:W-:-:S04]  /*3a10*/  ISETP.LT.OR P0, PT, R3, 0x11, P0 ;  /* 0x000000110300780c */ /* 0x000fc80000701670 */
[----:B------:R-:W-:Y:S02]  /*3a20*/  FSEL R19, R28, -INF , !P0 ;  /* 0xff8000001c137808 */ /* 0x000fe40004000000 */
[----:B------:R-:W-:Y:S01]  /*3a30*/  PLOP3.LUT P0, PT, PT, PT, UP6, 0x40, 0x0 ;  /* 0x000000000000781c */ /* 0x000fe20003f0e868 */
[----:B------:R-:W-:-:S03]  /*3a40*/  UISETP.NE.AND UP6, UPT, UR13, URZ, UPT ;  /* 0x0000003f0d00728c */ /* 0x000fc6000bfc5270 */
[----:B------:R-:W-:-:S04]  /*3a50*/  ISETP.GT.AND P0, PT, R2, 0x11, P0 ;  /* 0x000000110200780c */ /* 0x000fc80000704270 */
[----:B------:R-:W-:-:S04]  /*3a60*/  ISETP.LT.OR P0, PT, R3, 0x12, P0 ;  /* 0x000000120300780c */ /* 0x000fc80000701670 */
[----:B------:R-:W-:Y:S02]  /*3a70*/  FSEL R18, R29, -INF , !P0 ;  /* 0xff8000001d127808 */ /* 0x000fe40004000000 */
[----:B------:R-:W-:-:S04]  /*3a80*/  PLOP3.LUT P0, PT, PT, PT, UP5, 0x40, 0x0 ;  /* 0x000000000000781c */ /* 0x000fc80003f0e858 */
        /* <DEDUP_REMOVED lines=20> */
[----:B------:R-:W-:Y:S01]  /*3bd0*/  ISETP.GT.AND P0, PT, R2, 0x29, P0 ;  /* 0x000000290200780c */ /* 0x000fe20000704270 */
[----:B-1----:R-:W-:-:S03]  /*3be0*/  IMAD.IADD R2, R10, 0x1, R6 ;  /* 0x000000010a027824 */ /* 0x002fc600078e0206 */
[----:B------:R-:W-:Y:S01]  /*3bf0*/  ISETP.LT.OR P0, PT, R3, 0x2a, P0 ;  /* 0x0000002a0300780c */ /* 0x000fe20000701670 */
[----:B------:R-:W-:-:S03]  /*3c00*/  IMAD.IADD R3, R8, 0x1, R6 ;  /* 0x0000000108037824 */ /* 0x000fc600078e0206 */
[----:B------:R-:W-:Y:S02]  /*3c10*/  FSEL R93, R37, -INF , !P0 ;  /* 0xff800000255d7808 */ /* 0x000fe40004000000 */
[----:B------:R-:W-:Y:S01]  /*3c20*/  PLOP3.LUT P0, PT, PT, PT, UP6, 0x40, 0x0 ;  /* 0x000000000000781c */ /* 0x000fe20003f0e868 */
[----:B------:R-:W-:Y:S01]  /*3c30*/  UISETP.NE.AND UP6, UPT, UR33, URZ, UPT ;  /* 0x0000003f2100728c */ /* 0x000fe2000bfc5270 */
[----:B------:R-:W-:-:S11]  /*3c40*/  IMNMX R3, R3, R9, PT ;  /* 0x0000000903037217 */ /* 0x000fd60003800200 */
        /* <DEDUP_REMOVED lines=13> */
.L_x_180:
[----:B------:R-:W-:-:S04]  /*3d20*/  MOV R7, c[0x0][0x32c] ;  /* 0x0000cb0000077a02 */ /* 0x000fc80000000f00 */
[----:B------:R-:W-:-:S13]  /*3d30*/  ISETP.NE.AND P0, PT, R7, 0x1, PT ;  /* 0x000000010700780c */ /* 0x000fda0003f05270 */
[----:B------:R-:W-:-:S05]  /*3d40*/  @P0 IMAD.HI.U32 R7, R6, c[0x0][0x330], RZ ;  /* 0x0000cc0006070a27 */ /* 0x000fca00078e00ff */
[----:B------:R-:W-:Y:S02]  /*3d50*/  @P0 SHF.R.U32.HI R6, RZ, c[0x0][0x334], R7 ;  /* 0x0000cd00ff060a19 */ /* 0x000fe40000011607 */
.L_x_181:
[----:B------:R-:W-:Y:S05]  /*3d60*/  BSYNC B0 ;  /* 0x0000000000007941 */ /* 0x000fea0003800000 */
.L_x_179:
[----:B------:R-:W-:-:S05]  /*3d70*/  IMAD R6, R6, c[0x0][0x32c], R11 ;  /* 0x0000cb0006067a24 */ /* 0x000fca00078e020b */
[----:B------:R-:W-:Y:S02]  /*3d80*/  IADD3 R7, R6, c[0x0][0x32c], RZ ;  /* 0x0000cb0006077a10 */ /* 0x000fe40007ffe0ff */
[----:B------:R-:W-:Y:S02]  /*3d90*/  IMNMX R2, R2, R6, !PT ;  /* 0x0000000602027217 */ /* 0x000fe40007800200 */
[----:B------:R-:W-:Y:S02]  /*3da0*/  IMNMX R3, R3, R7, PT ;  /* 0x0000000703037217 */ /* 0x000fe40003800200 */
.L_x_178:
[----:B------:R-:W-:Y:S01]  /*3db0*/  UP2UR UR29, UPR, URZ, 0x10 ;  /* 0x000000103f1d7883 */ /* 0x000fe20008000000 */
[----:B------:R-:W-:Y:S01]  /*3dc0*/  FMNMX.FTZ R133, R15, R14, !PT ;  /* 0x0000000e0f857209 */ /* 0x000fe20007810000 */
[----:B------:R-:W-:Y:S01]  /*3dd0*/  UISETP.NE.AND UP4, UPT, UR32, URZ, UPT ;  /* 0x0000003f2000728c */ /* 0x000fe2000bf85270 */
[----:B------:R-:W-:Y:S01]  /*3de0*/  IMAD.SHL.U32 R237, R4, 0x2, RZ ;  /* 0x0000000204ed7824 */ /* 0x000fe200078e00ff */
[----:B------:R-:W-:Y:S01]  /*3df0*/  UP2UR UR32, UPR, URZ, 0x8 ;  /* 0x000000083f207883 */ /* 0x000fe20008000000 */
[----:B------:R-:W-:Y:S01]  /*3e00*/  FMNMX.FTZ R133, R21, R133, !PT ;  /* 0x0000008515857209 */ /* 0x000fe20007810000 */
[----:B------:R-:W-:Y:S01]  /*3e10*/  UISETP.NE.AND UP3, UPT, UR31, URZ, UPT ;  /* 0x0000003f1f00728c */ /* 0x000fe2000bf65270 */
[----:B------:R-:W-:Y:S01]  /*3e20*/  IMAD R238, R5, 0x2, R237 ;  /* 0x0000000205ee7824 */ /* 0x000fe200078e02ed */
[----:B------:R-:W-:Y:S01]  /*3e30*/  PLOP3.LUT P0, PT, PT, PT, UP4, 0x40, 0x0 ;  /* 0x000000000000781c */ /* 0x000fe20003f0e848 */
[----:B------:R-:W-:Y:S01]  /*3e40*/  UP2UR UR31, UPR, URZ, 0x4 ;  /* 0x000000043f1f7883 */ /* 0x000fe20008000000 */
[----:B------:R-:W-:Y:S01]  /*3e50*/  FMNMX.FTZ R133, R20, R133, !PT ;  /* 0x0000008514857209 */ /* 0x000fe20007810000 */
[----:B------:R-:W-:Y:S01]  /*3e60*/  UISETP.NE.AND UP2, UPT, UR30, URZ, UPT ;  /* 0x0000003f1e00728c */ /* 0x000fe2000bf45270 */
[----:B------:R-:W-:Y:S01]  /*3e70*/  ISETP.GT.AND P0, PT, R2, RZ, P0 ;  /* 0x000000ff0200720c */ /* 0x000fe20000704270 */
[----:B------:R-:W-:Y:S01]  /*3e80*/  UP2UR UR30, UPR, URZ, 0x2 ;  /* 0x000000023f1e7883 */ /* 0x000fe20008000000 */
[----:B------:R-:W-:Y:S01]  /*3e90*/  FMNMX.FTZ R133, R19, R133, !PT ;  /* 0x0000008513857209 */ /* 0x000fe20007810000 */
[----:B------:R-:W-:Y:S01]  /*3ea0*/  UISETP.NE.AND UP1, UPT, UR5, URZ, UPT ;  /* 0x0000003f0500728c */ /* 0x000fe2000bf25270 */
[----:B------:R-:W-:Y:S01]  /*3eb0*/  ISETP.LT.OR P0, PT, R3, 0x1, P0 ;  /* 0x000000010300780c */ /* 0x000fe20000701670 */
[----:B------:R-:W-:Y:S01]  /*3ec0*/  UP2UR UR5, UPR, URZ, 0x1 ;  /* 0x000000013f057883 */ /* 0x000fe20008000000 */
[----:B------:R-:W-:Y:S01]  /*3ed0*/  FMNMX.FTZ R133, R18, R133, !PT ;  /* 0x0000008512857209 */ /* 0x000fe20007810000 */
[----:B------:R-:W-:Y:S01]  /*3ee0*/  UISETP.NE.AND UP0, UPT, UR4, URZ, UPT ;  /* 0x0000003f0400728c */ /* 0x000fe2000bf05270 */
[----:B------:R-:W-:Y:S01]  /*3ef0*/  FSEL R6, R34, -INF , !P0 ;  /* 0xff80000022067808 */ /* 0x000fe20004000000 */
[----:B------:R-:W-:Y:S01]  /*3f00*/  UISETP.NE.AND UP4, UPT, UR29, URZ, UPT ;  /* 0x0000003f1d00728c */ /* 0x000fe2000bf85270 */
[----:B------:R-:W-:Y:S01]  /*3f10*/  PLOP3.LUT P0, PT, PT, PT, UP3, 0x40, 0x0 ;  /* 0x000000000000781c */ /* 0x000fe20003f0e838 */
[----:B------:R-:W-:Y:S01]  /*3f20*/  UISETP.NE.AND UP3, UPT, UR32, URZ, UPT ;  /* 0x0000003f2000728c */ /* 0x000fe2000bf65270 */
[----:B------:R-:W-:Y:S01]  /*3f30*/  FMNMX.FTZ R133, R17, R133, !PT ;  /* 0x0000008511857209 */ /* 0x000fe20007810000 */
[----:B------:R-:W-:Y:S01]  /*3f40*/  IMAD R240, R0, 0x2, R238 ;  /* 0x0000000200f07824 */ /* 0x000fe200078e02ee */
[----:B------:R-:W-:Y:S01]  /*3f50*/  ISETP.GT.AND P0, PT, R2, 0x1, P0 ;  /* 0x000000010200780c */ /* 0x000fe20000704270 */
[----:B------:R-:W-:Y:S01]  /*3f60*/  LDSM.16.MT88.4 R64, [R237+0x5880] ;  /* 0x00588000ed40783b */ /* 0x000fe20000004200 */
[----:B------:R-:W-:-:S02]  /*3f70*/  FMNMX.FTZ R133, R16, R133, !PT ;  /* 0x0000008510857209 */ /* 0x000fc40007810000 */
[----:B------:R-:W-:Y:S01]  /*3f80*/  ISETP.LT.OR P0, PT, R3, 0x2, P0 ;  /* 0x000000020300780c */ /* 0x000fe20000701670 */
[----:B------:R-:W-:Y:S01]  /*3f90*/  LDSM.16.MT88.4 R60, [R240+0x4880] ;  /* 0x00488000f03c783b */ /* 0x000fe20000004200 */
[----:B------:R-:W-:Y:S02]  /*3fa0*/  FMNMX.FTZ R133, R98, R133, !PT ;  /* 0x0000008562857209 */ /* 0x000fe40007810000 */
[----:B------:R-:W-:Y:S01]  /*3fb0*/  FSEL R9, R35, -INF , !P0 ;  /* 0xff80000023097808 */ /* 0x000fe20004000000 */
[----:B------:R-:W-:Y:S01]  /*3fc0*/  LDSM.16.MT88.4 R68, [R238+0x5880] ;  /* 0x00588000ee44783b */ /* 0x000fe20000004200 */
[----:B------:R-:W-:Y:S01]  /*3fd0*/  PLOP3.LUT P0, PT, PT, PT, UP2, 0x40, 0x0 ;  /* 0x000000000000781c */ /* 0x000fe20003f0e828 */
[----:B------:R-:W-:Y:S01]  /*3fe0*/  UISETP.NE.AND UP2, UPT, UR31, URZ, UPT ;  /* 0x0000003f1f00728c */ /* 0x000fe2000bf45270 */
[----:B------:R-:W-:Y:S01]  /*3ff0*/  FMNMX.FTZ R133, R97, R133, !PT ;  /* 0x0000008561857209 */ /* 0x000fe20007810000 */
[----:B------:R-:W-:Y:S01]  /*4000*/  LDSM.16.MT88.4 R32, [R238+0x4080] ;  /* 0x00408000ee20783b */ /* 0x000fe20000004200 */
[----:B------:R-:W-:-:S02]  /*4010*/  ISETP.GT.AND P0, PT, R2, 0x8, P0 ;  /* 0x000000080200780c */ /* 0x000fc40000704270 */
[----:B------:R-:W-:Y:S01]  /*4020*/  FMNMX.FTZ R133, R96, R133, !PT ;  /* 0x0000008560857209 */ /* 0x000fe20007810000 */
[----:B------:R-:W-:Y:S01]  /*4030*/  LDSM.16.MT88.4 R56, [R237+0x6080] ;  /* 0x00608000ed38783b */ /* 0x000fe20000004200 */
[----:B------:R-:W-:Y:S02]  /*4040*/  ISETP.LT.OR P0, PT, R3, 0x9, P0 ;  /* 0x000000090300780c */ /* 0x000fe40000701670 */
[----:B------:R-:W-:Y:S01]  /*4050*/  FMNMX.FTZ R133, R93, R133, !PT ;  /* 0x000000855d857209 */ /* 0x000fe20007810000 */
[----:B------:R-:W-:Y:S01]  /*4060*/  LDSM.16.MT88.4 R52, [R238+0x6080] ;  /* 0x00608000ee34783b */ /* 0x000fe20000004200 */
[----:B------:R-:W-:Y:S02]  /*4070*/  FSEL R8, R46, -INF , !P0 ;  /* 0xff8000002e087808 */ /* 0x000fe40004000000 */
[----:B------:R-:W-:Y:S01]  /*4080*/  PLOP3.LUT P0, PT, PT, PT, UP1, 0x40, 0x0 ;  /* 0x000000000000781c */ /* 0x000fe20003f0e818 */
[----:B------:R-:W-:Y:S01]  /*4090*/  UISETP.NE.AND UP1, UPT, UR30, URZ, UPT ;  /* 0x0000003f1e00728c */ /* 0x000fe2000bf25270 */
[----:B------:R-:W-:Y:S01]  /*40a0*/  FMNMX.FTZ R132, R6, R9, !PT ;  /* 0x0000000906847209 */ /* 0x000fe20007810000 */
[----:B------:R-:W-:Y:S01]  /*40b0*/  STL [R1+0x74], R160 ;  /* 0x000074a001007387 */ /* 0x000fe20000100800 */
[----:B------:R-:W-:-:S02]  /*40c0*/  ISETP.GT.AND P0, PT, R2, 0x9, P0 ;  /* 0x000000090200780c */ /* 0x000fc40000704270 */
[----:B------:R-:W-:Y:S02]  /*40d0*/  FMNMX.FTZ R132, R8, R132, !PT ;  /* 0x0000008408847209 */ /* 0x000fe40007810000 */
[----:B------:R-:W-:Y:S02]  /*40e0*/  ISETP.LT.OR P0, PT, R3, 0xa, P0 ;  /* 0x0000000a0300780c */ /* 0x000fe40000701670 */
[----:B------:R-:W-:Y:S02]  /*40f0*/  LEA R241, R0, R237, 0x1 ;  /* 0x000000ed00f17211 */ /* 0x000fe400078e08ff */
[----:B------:R-:W-:Y:S02]  /*4100*/  FSEL R7, R47, -INF , !P0 ;  /* 0xff8000002f077808 */ /* 0x000fe40004000000 */
[----:B------:R-:W-:Y:S01]  /*4110*/  PLOP3.LUT P0, PT, PT, PT, UP0, 0x40, 0x0 ;  /* 0x000000000000781c */ /* 0x000fe20003f0e808 */
[----:B------:R-:W-:Y:S01]  /*4120*/  UISETP.NE.AND UP0, UPT, UR5, URZ, UPT ;  /* 0x0000003f0500728c */ /* 0x000fe2000bf05270 */
[----:B------:R-:W-:Y:S01]  /*4130*/  FMNMX.FTZ R132, R7, R132, !PT ;  /* 0x0000008407847209 */ /* 0x000fe20007810000 */
[----:B------:R-:W-:Y:S01]  /*4140*/  LDSM.16.MT88.4 R44, [R240+0x4080] ;  /* 0x00408000f02c783b */ /* 0x000fe20000004200 */
[----:B------:R-:W-:Y:S01]  /*4150*/  ISETP.GT.AND P0, PT, R2, 0x10, P0 ;  /* 0x000000100200780c */ /* 0x000fe20000704270 */
[----:B------:R-:W-:-:S02]  /*4160*/  ULDC.64 UR4, c[0x0][0x2c8] ;  /* 0x0000b20000047ab9 */ /* 0x000fc40000000a00 */
[----:B------:R-:W-:Y:S01]  /*4170*/  LDSM.16.MT88.4 R76, [R241+0x5880] ;  /* 0x00588000f14c783b */ /* 0x000fe20000004200 */
[----:B------:R-:W-:-:S03]  /*4180*/  ISETP.LT.OR P0, PT, R3, 0x11, P0 ;  /* 0x000000110300780c */ /* 0x000fc60000701670 */
[----:B------:R-:W-:Y:S01]  /*4190*/  LDSM.16.MT88.4 R72, [R241+0x4880] ;  /* 0x00488000f148783b */ /* 0x000fe20000004200 */
[----:B------:R-:W-:Y:S02]  /*41a0*/  FSEL R12, R30, -INF , !P0 ;  /* 0xff8000001e0c7808 */ /* 0x000fe40004000000 */
[----:B------:R-:W-:Y:S01]  /*41b0*/  PLOP3.LUT P0, PT, PT, PT, UP6, 0x40, 0x0 ;  /* 0x000000000000781c */ /* 0x000fe20003f0e868 */
[----:B------:R-:W-:Y:S01]  /*41c0*/  LDSM.16.MT88.4 R80, [R241+0x6080] ;  /* 0x00608000f150783b */ /* 0x000fe20000004200 */
[----:B------:R-:W-:Y:S01]  /*41d0*/  FMNMX.FTZ R132, R12, R132, !PT ;  /* 0x000000840c847209 */ /* 0x000fe20007810000 */
[----:B------:R-:W-:Y:S01]  /*41e0*/  UISETP.NE.AND UP6, UPT, UR13, URZ, UPT ;  /* 0x0000003f0d00728c */ /* 0x000fe2000bfc5270 */
[----:B------:R-:W-:-:S04]  /*41f0*/  ISETP.GT.AND P0, PT, R2, 0x11, P0 ;  /* 0x000000110200780c */ /* 0x000fc80000704270 */
[----:B------:R-:W-:-:S04]  /*4200*/  ISETP.LT.OR P0, PT, R3, 0x12, P0 ;  /* 0x000000120300780c */ /* 0x000fc80000701670 */
        /* <DEDUP_REMOVED lines=8> */
[----:B------:R-:W-:Y:S02]  /*4290*/  PLOP3.LUT P0, PT, PT, PT, UP4, 0x40, 0x0 ;  /* 0x000000000000781c */ /* 0x000fe40003f0e848 */
[----:B------:R-:W-:Y:S02]  /*42a0*/  FMNMX.FTZ R132, R10, R132, !PT ;  /* 0x000000840a847209 */ /* 0x000fe40007810000 */
        /* <DEDUP_REMOVED lines=13> */
[----:B------:R-:W-:Y:S01]  /*4380*/  PLOP3.LUT P0, PT, PT, PT, UP1, 0x40, 0x0 ;  /* 0x000000000000781c */ /* 0x000fe20003f0e818 */
[----:B------:R-:W-:Y:S01]  /*4390*/  LDSM.16.MT88.4 R24, [R241+0x4080] ;  /* 0x00408000f118783b */ /* 0x000fe20000004200 */
[----:B------:R-:W-:Y:S02]  /*43a0*/  FMNMX.FTZ R132, R95, R132, !PT ;  /* 0x000000845f847209 */ /* 0x000fe40007810000 */
[----:B------:R-:W-:-:S04]  /*43b0*/  ISETP.GT.AND P0, PT, R2, 0x28, P0 ;  /* 0x000000280200780c */ /* 0x000fc80000704270 */
[----:B------:R-:W-:-:S04]  /*43c0*/  ISETP.LT.OR P0, PT, R3, 0x29, P0 ;  /* 0x000000290300780c */ /* 0x000fc80000701670 */
[----:B------:R-:W-:Y:S02]  /*43d0*/  FSEL R99, R38, -INF , !P0 ;  /* 0xff80000026637808 */ /* 0x000fe40004000000 */
[----:B------:R-:W-:Y:S02]  /*43e0*/  PLOP3.LUT P0, PT, PT, PT, UP0, 0x40, 0x0 ;  /* 0x000000000000781c */ /* 0x000fe40003f0e808 */
[----:B------:R-:W-:Y:S02]  /*43f0*/  FMNMX.FTZ R132, R99, R132, !PT ;  /* 0x0000008463847209 */ /* 0x000fe40007810000 */
[----:B------:R-:W-:Y:S02]  /*4400*/  ISETP.GT.AND P0, PT, R2, 0x29, P0 ;  /* 0x000000290200780c */ /* 0x000fe40000704270 */
[----:B------:R-:W1:Y:S02]  /*4410*/  SHFL.BFLY PT, R2, R133, 0x2, 0x1f ;  /* 0x0c401f0085027f89 */ /* 0x000e6400000e0000 */
[----:B------:R-:W-:-:S04]  /*4420*/  ISETP.LT.OR P0, PT, R3, 0x2a, P0 ;  /* 0x0000002a0300780c */ /* 0x000fc80000701670 */
[----:B------:R-:W-:Y:S02]  /*4430*/  FSEL R94, R39, -INF , !P0 ;  /* 0xff800000275e7808 */ /* 0x000fe40004000000 */
[----:B------:R-:W-:Y:S02]  /*4440*/  LDSM.16.MT88.4 R36, [R237+0x4880] ;  /* 0x00488000ed24783b */ /* 0x000fe40000004200 */
[----:B------:R-:W-:Y:S02]  /*4450*/  FMNMX.FTZ R132, R94, R132, !PT ;  /* 0x000000845e847209 */ /* 0x000fe40007810000 */
[----:B-1----:R-:W-:-:S05]  /*4460*/  FMNMX.FTZ R133, R133, R2, !PT ;  /* 0x0000000285857209 */ /* 0x002fca0007810000 */
[----:B------:R-:W1:Y:S02]  /*4470*/  SHFL.BFLY PT, R2, R133, 0x1, 0x1f ;  /* 0x0c201f0085027f89 */ /* 0x000e6400000e0000 */
[----:B-1----:R-:W-:Y:S02]  /*4480*/  FMNMX.FTZ R133, R133, R2, !PT ;  /* 0x0000000285857209 */ /* 0x002fe40007810000 */
[----:B------:R-:W1:Y:S02]  /*4490*/  SHFL.BFLY PT, R2, R132, 0x2, 0x1f ;  /* 0x0c401f0084027f89 */ /* 0x000e6400000e0000 */
[C---:B------:R-:W-:Y:S01]  /*44a0*/  FSETP.NEU.FTZ.AND P0, PT, R133.reuse, -INF , PT ;  /* 0xff8000008500780b */ /* 0x040fe20003f1d000 */
[----:B------:R-:W-:-:S05]  /*44b0*/  FMUL.FTZ R3, R133, c[0x0][0x2d0] ;  /* 0x0000b40085037a20 */ /* 0x000fca0000410000 */
[----:B------:R-:W-:-:S05]  /*44c0*/  FSEL R3, R3, RZ, P0 ;  /* 0x000000ff03037208 */ /* 0x000fca0000000000 */
[--C-:B------:R-:W-:Y:S02]  /*44d0*/  FFMA.FTZ R19, R19, c[0x0][0x2d0], -R3.reuse ;  /* 0x0000b40013137a23 */ /* 0x100fe40000010803 */
[--C-:B------:R-:W-:Y:S02]  /*44e0*/  FFMA.FTZ R18, R18, c[0x0][0x2d0], -R3.reuse ;  /* 0x0000b40012127a23 */ /* 0x100fe40000010803 */
[--C-:B------:R-:W-:Y:S01]  /*44f0*/  FFMA.FTZ R17, R17, c[0x0][0x2d0], -R3.reuse ;  /* 0x0000b40011117a23 */ /* 0x100fe20000010803 */
[----:B------:R-:W-:Y:S01]  /*4500*/  MUFU.EX2 R116, R19 ;  /* 0x0000001300747308 */ /* 0x000fe20000000800 */
[--C-:B------:R-:W-:Y:S02]  /*4510*/  FFMA.FTZ R16, R16, c[0x0][0x2d0], -R3.reuse ;  /* 0x0000b40010107a23 */ /* 0x100fe40000010803 */
[--C-:B------:R-:W-:Y:S02]  /*4520*/  FFMA.FTZ R15, R15, c[0x0][0x2d0], -R3.reuse ;  /* 0x0000b4000f0f7a23 */ /* 0x100fe40000010803 */
[--C-:B------:R-:W-:Y:S01]  /*4530*/  FFMA.FTZ R14, R14, c[0x0][0x2d0], -R3.reuse ;  /* 0x0000b4000e0e7a23 */ /* 0x100fe20000010803 */
[----:B-1----:R-:W-:Y:S01]  /*4540*/  FMNMX.FTZ R132, R132, R2, !PT ;  /* 0x0000000284847209 */ /* 0x002fe20007810000 */
[--C-:B------:R-:W-:Y:S01]  /*4550*/  FFMA.FTZ R21, R21, c[0x0][0x2d0], -R3.reuse ;  /* 0x0000b40015157a23 */ /* 0x100fe20000010803 */
[----:B------:R-:W-:Y:S01]  /*4560*/  MUFU.EX2 R124, R18 ;  /* 0x00000012007c7308 */ /* 0x000fe20000000800 */
[----:B------:R-:W-:-:S02]  /*4570*/  FFMA.FTZ R20, R20, c[0x0][0x2d0], -R3 ;  /* 0x0000b40014147a23 */ /* 0x000fc40000010803 */
[----:B------:R-:W1:Y:S05]  /*4580*/  SHFL.BFLY PT, R2, R132, 0x1, 0x1f ;  /* 0x0c201f0084027f89 */ /* 0x000e6a00000e0000 */
[----:B------:R-:W-:Y:S08]  /*4590*/  MUFU.EX2 R125, R17 ;  /* 0x00000011007d7308 */ /* 0x000ff00000000800 */
[----:B------:R2:W-:Y:S08]  /*45a0*/  MUFU.EX2 R128, R16 ;  /* 0x0000001000807308 */ /* 0x0005f00000000800 */
[----:B------:R-:W-:Y:S01]  /*45b0*/  MUFU.EX2 R110, R15 ;  /* 0x0000000f006e7308 */ /* 0x000fe20000000800 */
[----:B-1----:R-:W-:-:S04]  /*45c0*/  FMNMX.FTZ R132, R132, R2, !PT ;  /* 0x0000000284847209 */ /* 0x002fc80007810000 */
[C---:B------:R-:W-:Y:S01]  /*45d0*/  FSETP.NEU.FTZ.AND P0, PT, R132.reuse, -INF , PT ;  /* 0xff8000008400780b */ /* 0x040fe20003f1d000 */
[----:B--2---:R-:W1:Y:S01]  /*45e0*/  LDSM.16.MT88.4 R16, [R237+0x4080] ;  /* 0x00408000ed10783b */ /* 0x004e620000004200 */
[----:B------:R-:W-:Y:S01]  /*45f0*/  FMUL.FTZ R2, R132, c[0x0][0x2d0] ;  /* 0x0000b40084027a20 */ /* 0x000fe20000410000 */
[----:B------:R-:W2:Y:S04]  /*4600*/  MUFU.EX2 R109, R14 ;  /* 0x0000000e006d7308 */ /* 0x000ea80000000800 */
[----:B------:R-:W-:-:S04]  /*4610*/  FSEL R2, R2, RZ, P0 ;  /* 0x000000ff02027208 */ /* 0x000fc80000000000 */
[----:B------:R-:W-:Y:S01]  /*4620*/  MUFU.EX2 R108, R21 ;  /* 0x00000015006c7308 */ /* 0x000fe20000000800 */
[--C-:B------:R-:W-:Y:S02]  /*4630*/  FFMA.FTZ R6, R6, c[0x0][0x2d0], -R2.reuse ;  /* 0x0000b40006067a23 */ /* 0x100fe40000010802 */
[--C-:B------:R-:W-:Y:S02]  /*4640*/  FFMA.FTZ R9, R9, c[0x0][0x2d0], -R2.reuse ;  /* 0x0000b40009097a23 */ /* 0x100fe40000010802 */
[--C-:B------:R-:W-:Y:S02]  /*4650*/  FFMA.FTZ R4, R8, c[0x0][0x2d0], -R2.reuse ;  /* 0x0000b40008047a23 */ /* 0x100fe40000010802 */
[----:B------:R-:W-:Y:S01]  /*4660*/  FFMA.FTZ R7, R7, c[0x0][0x2d0], -R2 ;  /* 0x0000b40007077a23 */ /* 0x000fe20000010802 */
[----:B------:R-:W-:Y:S01]  /*4670*/  MUFU.EX2 R117, R20 ;  /* 0x0000001400757308 */ /* 0x000fe20000000800 */
[----:B--2---:R-:W-:-:S07]  /*4680*/  F2FP.BF16.PACK_AB R8, R109, R110 ;  /* 0x0000006e6d08723e */ /* 0x004fce00000010ff */
[----:B------:R2:W-:Y:S08]  /*4690*/  MUFU.EX2 R86, R6 ;  /* 0x0000000600567308 */ /* 0x0005f00000000800 */
[----:B------:R-:W3:Y:S08]  /*46a0*/  MUFU.EX2 R85, R9 ;  /* 0x0000000900557308 */ /* 0x000ef00000000800 */
[----:B------:R4:W-:Y:S01]  /*46b0*/  MUFU.EX2 R84, R4 ;  /* 0x0000000400547308 */ /* 0x0009e20000000800 */
[----:B--2---:R-:W-:-:S07]  /*46c0*/  F2FP.BF16.PACK_AB R6, R128, R125 ;  /* 0x0000007d8006723e */ /* 0x004fce00000010ff */
[----:B------:R-:W2:Y:S01]  /*46d0*/  MUFU.EX2 R87, R7 ;  /* 0x0000000700577308 */ /* 0x000ea20000000800 */
[----:B---3--:R-:W-:Y:S01]  /*46e0*/  F2FP.BF16.PACK_AB R9, R85, R86 ;  /* 0x000000565509723e */ /* 0x008fe200000010ff */
[----:B----4-:R-:W-:-:S06]  /*46f0*/  FFMA.FTZ R4, R12, c[0x0][0x2d0], -R2 ;  /* 0x0000b4000c047a23 */ /* 0x010fcc0000010802 */
[----:B------:R3:W-:Y:S02]  /*4700*/  MUFU.EX2 R88, R4 ;  /* 0x0000000400587308 */ /* 0x0007e40000000800 */
[----:B---3--:R-:W-:Y:S01]  /*4710*/  FFMA.FTZ R4, R11, c[0x0][0x2d0], -R2 ;  /* 0x0000b4000b047a23 */ /* 0x008fe20000010802 */
[----:B--2---:R-:W-:-:S05]  /*4720*/  F2FP.BF16.PACK_AB R11, R87, R84 ;  /* 0x00000054570b723e */ /* 0x004fca00000010ff */
[----:B------:R2:W3:Y:S02]  /*4730*/  MUFU.EX2 R89, R4 ;  /* 0x0000000400597308 */ /* 0x0004e40000000800 */
[----:B--2---:R-:W-:Y:S01]  /*4740*/  FFMA.FTZ R4, R10, c[0x0][0x2d0], -R2 ;  /* 0x0000b4000a047a23 */ /* 0x004fe20000010802 */
[----:B------:R-:W-:Y:S02]  /*4750*/  F2FP.BF16.PACK_AB R10, R117, R108 ;  /* 0x0000006c750a723e */ /* 0x000fe400000010ff */
[----:B---3--:R-:W-:-:S03]  /*4760*/  F2FP.BF16.PACK_AB R5, R89, R88 ;  /* 0x000000585905723e */ /* 0x008fc600000010ff */
[----:B------:R2:W-:Y:S02]  /*4770*/  MUFU.EX2 R91, R4 ;  /* 0x00000004005b7308 */ /* 0x0005e40000000800 */
[C---:B-1----:R-:W-:Y:S08]  /*4780*/  HMMA.16816.F32.BF16 R20, R8.reuse, R18, RZ ;  /* 0x000000120814723c */ /* 0x042ff000000418ff */
[----:B------:R-:W-:Y:S01]  /*4790*/  HMMA.16816.F32.BF16 R40, R8, R26, RZ ;  /* 0x0000001a0828723c */ /* 0x000fe200000418ff */
[----:B--2---:R-:W-:-:S07]  /*47a0*/  FFMA.FTZ R4, R13, c[0x0][0x2d0], -R2 ;  /* 0x0000b4000d047a23 */ /* 0x004fce0000010802 */
[C---:B------:R-:W-:Y:S01]  /*47b0*/  HMMA.16816.F32.BF16 R12, R8.reuse, R16, RZ ;  /* 0x00000010080c723c */ /* 0x040fe200000418ff */
[----:B------:R1:W2:Y:S07]  /*47c0*/  MUFU.EX2 R90, R4 ;  /* 0x00000004005a7308 */ /* 0x0002ae0000000800 */
[----:B------:R-:W-:Y:S01]  /*47d0*/  HMMA.16816.F32.BF16 R16, R8, R32, RZ ;  /* 0x000000200810723c */ /* 0x000fe200000418ff */
[----:B-1----:R-:W-:Y:S02]  /*47e0*/  F2FP.BF16.PACK_AB R4, R124, R116 ;  /* 0x000000747c04723e */ /* 0x002fe400000010ff */
[----:B--2---:R-:W-:Y:S11]  /*47f0*/  F2FP.BF16.PACK_AB R7, R90, R91 ;  /* 0x0000005b5a07723e */ /* 0x004ff600000010ff */
[----:B------:R-:W-:Y:S02]  /*4800*/  @!UPT UIADD3 URZ, URZ, URZ, URZ ;  /* 0x0000003f3f3ff290 */ /* 0x000fe4000fffe03f */
[----:B------:R-:W-:Y:S08]  /*4810*/  HMMA.16816.F32.BF16 R156, R4, R36, R12 ;  /* 0x00000024049c723c */ /* 0x000ff0000004180c */
[----:B------:R-:W-:Y:S08]  /*4820*/  HMMA.16816.F32.BF16 R12, R8, R34, RZ ;  /* 0x00000022080c723c */ /* 0x000ff000000418ff */
[----:B------:R-:W-:Y:S08]  /*4830*/  HMMA.16816.F32.BF16 R48, R4, R38, R20 ;  /* 0x000000260430723c */ /* 0x000ff00000041814 */
[----:B------:R-:W-:Y:S08]  /*4840*/  HMMA.16816.F32.BF16 R36, R8, R44, RZ ;  /* 0x0000002c0824723c */ /* 0x000ff000000418ff */
[C---:B------:R-:W-:Y:S08]  /*4850*/  HMMA.16816.F32.BF16 R148, R4.reuse, R28, R16 ;  /* 0x0000001c0494723c */ /* 0x040ff00000041810 */
[----:B------:R-:W-:Y:S01]  /*4860*/  HMMA.16816.F32.BF16 R136, R4, R30, R12 ;  /* 0x0000001e0488723c */ /* 0x000fe2000004180c */
[----:B------:R-:W-:Y:S01]  /*4870*/  IMAD.MOV.U32 R178, RZ, RZ, R49 ;  /* 0x000000ffffb27224 */ /* 0x000fe200078e0031 */
[----:B------:R-:W-:Y:S01]  /*4880*/  MOV R177, R50 ;  /* 0x0000003200b17202 */ /* 0x000fe20000000f00 */
[----:B------:R-:W-:-:S02]  /*4890*/  IMAD.MOV.U32 R176, RZ, RZ, R51 ;  /* 0x000000ffffb07224 */ /* 0x000fc400078e0033 */
[----:B------:R-:W-:-:S03]  /*48a0*/  IMAD.MOV.U32 R175, RZ, RZ, R48 ;  /* 0x000000ffffaf7224 */ /* 0x000fc600078e0030 */
[C---:B------:R-:W-:Y:S08]  /*48b0*/  HMMA.16816.F32.BF16 R28, R8.reuse, R64, RZ ;  /* 0x00000040081c723c */ /* 0x040ff000000418ff */
[C---:B------:R-:W-:Y:S08]  /*48c0*/  HMMA.16816.F32.BF16 R48, R8.reuse, R24, RZ ;  /* 0x000000180830723c */ /* 0x040ff000000418ff */
[----:B------:R-:W-:Y:S01]  /*48d0*/  HMMA.16816.F32.BF16 R24, R8, R66, RZ ;  /* 0x000000420818723c */ /* 0x000fe200000418ff */
[----:B------:R-:W1:Y:S07]  /*48e0*/  LDSM.16.MT88.4 R64, [R237+0x7080] ;  /* 0x00708000ed40783b */ /* 0x000e6e0000004200 */
[----:B------:R-:W-:Y:S08]  /*48f0*/  HMMA.16816.F32.BF16 R36, R4, R60, R36 ;  /* 0x0000003c0424723c */ /* 0x000ff00000041824 */
[----:B------:R-:W-:Y:S08]  /*4900*/  HMMA.16816.F32.BF16 R20, R8, R68, RZ ;  /* 0x000000440814723c */ /* 0x000ff000000418ff */
[----:B------:R-:W-:Y:S08]  /*4910*/  HMMA.16816.F32.BF16 R28, R4, R56, R28 ;  /* 0x00000038041c723c */ /* 0x000ff0000004181c */
[----:B------:R-:W-:Y:S01]  /*4920*/  HMMA.16816.F32.BF16 R32, R8, R46, RZ ;  /* 0x0000002e0820723c */ /* 0x000fe200000418ff */
[----:B------:R-:W-:Y:S01]  /*4930*/  IMAD.MOV.U32 R154, RZ, RZ, R36 ;  /* 0x000000ffff9a7224 */ /* 0x000fe200078e0024 */
[----:B------:R-:W-:Y:S01]  /*4940*/  MOV R152, R38 ;  /* 0x0000002600987202 */ /* 0x000fe20000000f00 */
[----:B------:R-:W-:Y:S01]  /*4950*/  IMAD.MOV.U32 R153, RZ, RZ, R37 ;  /* 0x000000ffff997224 */ /* 0x000fe200078e0025 */
[----:B------:R-:W-:Y:S01]  /*4960*/  LDSM.16.MT88.4 R44, [R240+0x5880] ;  /* 0x00588000f02c783b */ /* 0x000fe20000004200 */
[----:B------:R-:W-:-:S03]  /*4970*/  IMAD.MOV.U32 R147, RZ, RZ, R39 ;  /* 0x000000ffff937224 */ /* 0x000fc600078e0027 */
[----:B------:R-:W-:Y:S01]  /*4980*/  HMMA.16816.F32.BF16 R12, R8, R76, RZ ;  /* 0x0000004c080c723c */ /* 0x000fe200000418ff */
[----:B------:R-:W2:Y:S07]  /*4990*/  LDSM.16.MT88.4 R36, [R237+0x7880] ;  /* 0x00788000ed24783b */ /* 0x000eae0000004200 */
[C---:B------:R-:W-:Y:S01]  /*49a0*/  HMMA.16816.F32.BF16 R100, R4.reuse, R74, R40 ;  /* 0x0000004a0464723c */ /* 0x040fe20000041828 */
[----:B------:R-:W-:Y:S01]  /*49b0*/  MOV R146, R28 ;  /* 0x0000001c00927202 */ /* 0x000fe20000000f00 */
[----:B------:R-:W-:Y:S01]  /*49c0*/  IMAD.MOV.U32 R145, RZ, RZ, R29 ;  /* 0x000000ffff917224 */ /* 0x000fe200078e001d */
[----:B------:R-:W-:Y:S01]  /*49d0*/  MOV R135, R31 ;  /* 0x0000001f00877202 */ /* 0x000fe20000000f00 */
[----:B------:R-:W-:Y:S01]  /*49e0*/  IMAD.MOV.U32 R144, RZ, RZ, R30 ;  /* 0x000000ffff907224 */ /* 0x000fe200078e001e */
[----:B------:R-:W-:Y:S03]  /*49f0*/  LDSM.16.MT88.4 R40, [R238+0x7080] ;  /* 0x00708000ee28783b */ /* 0x000fe60000004200 */
[C---:B------:R-:W-:Y:S08]  /*4a00*/  HMMA.16816.F32.BF16 R20, R4.reuse, R52, R20 ;  /* 0x000000340414723c */ /* 0x040ff00000041814 */
[C---:B------:R-:W-:Y:S08]  /*4a10*/  HMMA.16816.F32.BF16 R32, R4.reuse, R62, R32 ;  /* 0x0000003e0420723c */ /* 0x040ff00000041820 */
[----:B------:R-:W-:Y:S01]  /*4a20*/  HMMA.16816.F32.BF16 R12, R4, R80, R12 ;  /* 0x00000050040c723c */ /* 0x000fe2000004180c */
[----:B------:R-:W-:Y:S01]  /*4a30*/  IMAD.MOV.U32 R0, RZ, RZ, R102 ;  /* 0x000000ffff007224 */ /* 0x000fe200078e0066 */
[----:B------:R-:W-:Y:S01]  /*4a40*/  MOV R155, R103 ;  /* 0x00000067009b7202 */ /* 0x000fe20000000f00 */
[----:B------:R-:W-:-:S05]  /*4a50*/  IMAD.MOV.U32 R179, RZ, RZ, R101 ;  /* 0x000000ffffb37224 */ /* 0x000fca00078e0065 */
[----:B-1----:R-:W-:Y:S01]  /*4a60*/  HMMA.16816.F32.BF16 R28, R8, R64, RZ ;  /* 0x00000040081c723c */ /* 0x002fe200000418ff */
[----:B------:R-:W-:Y:S01]  /*4a70*/  IMAD.MOV.U32 R126, RZ, RZ, R21 ;  /* 0x000000ffff7e7224 */ /* 0x000fe200078e0015 */
[----:B------:R-:W-:Y:S01]  /*4a80*/  MOV R123, R22 ;  /* 0x00000016007b7202 */ /* 0x000fe20000000f00 */
[----:B------:R-:W-:Y:S02]  /*4a90*/  IMAD.MOV.U32 R122, RZ, RZ, R23 ;  /* 0x000000ffff7a7224 */ /* 0x000fe400078e0017 */
[----:B------:R-:W-:Y:S02]  /*4aa0*/  IMAD.MOV.U32 R121, RZ, RZ, R20 ;  /* 0x000000ffff797224 */ /* 0x000fe400078e0014 */
[----:B------:R-:W1:Y:S01]  /*4ab0*/  LDSM.16.MT88.4 R20, [R240+0x6080] ;  /* 0x00608000f014783b */ /* 0x000e620000004200 */
[----:B------:R-:W-:Y:S01]  /*4ac0*/  HMMA.16816.F32.BF16 R140, R4, R72, R48 ;  /* 0x00000048048c723c */ /* 0x000fe20000041830 */
[----:B------:R-:W-:Y:S01]  /*4ad0*/  IMAD.MOV.U32 R174, RZ, RZ, R33 ;  /* 0x000000ffffae7224 */ /* 0x000fe200078e0021 */
[----:B------:R-:W-:Y:S01]  /*4ae0*/  MOV R173, R34 ;  /* 0x0000002200ad7202 */ /* 0x000fe20000000f00 */
[----:B------:R-:W-:-:S02]  /*4af0*/  IMAD.MOV.U32 R172, RZ, RZ, R35 ;  /* 0x000000ffffac7224 */ /* 0x000fc400078e0023 */
[----:B------:R-:W-:Y:S02]  /*4b00*/  IMAD.MOV.U32 R171, RZ, RZ, R32 ;  /* 0x000000ffffab7224 */ /* 0x000fe400078e0020 */
[----:B------:R-:W-:Y:S01]  /*4b10*/  MOV R48, R100 ;  /* 0x0000006400307202 */ /* 0x000fe20000000f00 */
[----:B------:R-:W-:Y:S01]  /*4b20*/  HMMA.16816.F32.BF16 R16, R8, R70, RZ ;  /* 0x000000460810723c */ /* 0x000fe200000418ff */
[----:B------:R-:W-:Y:S01]  /*4b30*/  MOV R134, R12 ;  /* 0x0000000c00867202 */ /* 0x000fe20000000f00 */
[----:B------:R-:W-:Y:S01]  /*4b40*/  IMAD.MOV.U32 R131, RZ, RZ, R13 ;  /* 0x000000ffff837224 */ /* 0x000fe200078e000d */
[----:B------:R-:W-:Y:S01]  /*4b50*/  MOV R129, R15 ;  /* 0x0000000f00817202 */ /* 0x000fe20000000f00 */
[----:B------:R-:W-:Y:S02]  /*4b60*/  IMAD.MOV.U32 R65, RZ, RZ, R48 ;  /* 0x000000ffff417224 */ /* 0x000fe400078e0030 */
[----:B------:R-:W3:Y:S01]  /*4b70*/  LDSM.16.MT88.4 R48, [R241+0x7080] ;  /* 0x00708000f130783b */ /* 0x000ee20000004200 */
[----:B------:R-:W-:Y:S01]  /*4b80*/  IMAD.MOV.U32 R130, RZ, RZ, R14 ;  /* 0x000000ffff827224 */ /* 0x000fe200078e000e */
[C---:B------:R-:W-:Y:S01]  /*4b90*/  HMMA.16816.F32.BF16 R24, R4.reuse, R58, R24 ;  /* 0x0000003a0418723c */ /* 0x040fe20000041818 */
[----:B------:R-:W-:Y:S01]  /*4ba0*/  IMAD.MOV.U32 R64, RZ, RZ, R0 ;  /* 0x000000ffff407224 */ /* 0x000fe200078e0000 */
[----:B------:R-:W-:Y:S06]  /*4bb0*/  LDSM.16.MT88.4 R56, [R240+0x7080] ;  /* 0x00708000f038783b */ /* 0x000fec0000004200 */
[----:B--2---:R-:W-:Y:S08]  /*4bc0*/  HMMA.16816.F32.BF16 R28, R4, R36, R28 ;  /* 0x00000024041c723c */ /* 0x004ff0000004181c */
[C---:B------:R-:W-:Y:S08]  /*4bd0*/  HMMA.16816.F32.BF16 R12, R8.reuse, R44, RZ ;  /* 0x0000002c080c723c */ /* 0x040ff000000418ff */
[----:B------:R-:W-:Y:S01]  /*4be0*/  HMMA.16816.F32.BF16 R32, R8, R46, RZ ;  /* 0x0000002e0820723c */ /* 0x000fe200000418ff */
[----:B------:R-:W-:Y:S01]  /*4bf0*/  LDSM.16.MT88.4 R44, [R241+0x7880] ;  /* 0x00788000f12c783b */ /* 0x000fe20000004200 */
[----:B------:R-:W-:Y:S01]  /*4c00*/  IMAD.MOV.U32 R170, RZ, RZ, R25 ;  /* 0x000000ffffaa7224 */ /* 0x000fe200078e0019 */
[----:B------:R-:W-:Y:S01]  /*4c10*/  MOV R168, R27 ;  /* 0x0000001b00a87202 */ /* 0x000fe20000000f00 */
[----:B------:R-:W-:-:S02]  /*4c20*/  IMAD.MOV.U32 R169, RZ, RZ, R26 ;  /* 0x000000ffffa97224 */ /* 0x000fc400078e001a */
[----:B------:R-:W-:Y:S02]  /*4c30*/  IMAD.MOV.U32 R127, RZ, RZ, R24 ;  /* 0x000000ffff7f7224 */ /* 0x000fe400078e0018 */
[----:B------:R-:W-:Y:S01]  /*4c40*/  HMMA.16816.F32.BF16 R72, R4, R54, R16 ;  /* 0x000000360448723c */ /* 0x000fe20000041810 */
[----:B------:R-:W2:Y:S01]  /*4c50*/  LDSM.16.MT88.4 R52, [R238+0x7880] ;  /* 0x00788000ee34783b */ /* 0x000ea20000004200 */
[----:B------:R-:W-:Y:S01]  /*4c60*/  MOV R120, R29 ;  /* 0x0000001d00787202 */ /* 0x000fe20000000f00 */
[----:B------:R-:W-:Y:S01]  /*4c70*/  IMAD.MOV.U32 R119, RZ, RZ, R30 ;  /* 0x000000ffff777224 */ /* 0x000fe200078e001e */
[----:B------:R-:W-:Y:S01]  /*4c80*/  MOV R111, R28 ;  /* 0x0000001c006f7202 */ /* 0x000fe20000000f00 */
[----:B------:R-:W-:-:S03]  /*4c90*/  IMAD.MOV.U32 R118, RZ, RZ, R31 ;  /* 0x000000ffff767224 */ /* 0x000fc600078e001f */
[C---:B------:R-:W-:Y:S08]  /*4ca0*/  HMMA.16816.F32.BF16 R16, R8.reuse, R78, RZ ;  /* 0x0000004e0810723c */ /* 0x040ff000000418ff */
[----:B------:R-:W-:Y:S07]  /*4cb0*/  HMMA.16816.F32.BF16 R24, R8, R66, RZ ;  /* 0x000000420818723c */ /* 0x000fee00000418ff */
[----:B------:R-:W-:Y:S01]  /*4cc0*/  IMAD.MOV.U32 R66, RZ, RZ, R123 ;  /* 0x000000ffff427224 */ /* 0x000fe200078e007b */
[----:B-1----:R-:W-:Y:S01]  /*4cd0*/  HMMA.16816.F32.BF16 R60, R4, R20, R12 ;  /* 0x00000014043c723c */ /* 0x002fe2000004180c */
[----:B------:R-:W-:-:S07]  /*4ce0*/  MOV R67, R122 ;  /* 0x0000007a00437202 */ /* 0x000fce0000000f00 */
[----:B------:R-:W-:Y:S01]  /*4cf0*/  HMMA.16816.F32.BF16 R68, R4, R22, R32 ;  /* 0x000000160444723c */ /* 0x000fe20000041820 */
[----:B------:R-:W1:Y:S07]  /*4d00*/  LDSM.16.MT88.4 R32, [R240+0x7880] ;  /* 0x00788000f020783b */ /* 0x000e6e0000004200 */
[C---:B------:R-:W-:Y:S07]  /*4d10*/  HMMA.16816.F32.BF16 R28, R8.reuse, R42, RZ ;  /* 0x0000002a081c723c */ /* 0x040fee00000418ff */
[----:B------:R-:W-:Y:S01]  /*4d20*/  MOV R42, R173 ;  /* 0x000000ad002a7202 */ /* 0x000fe20000000f00 */
[----:B---3--:R-:W-:Y:S01]  /*4d30*/  HMMA.16816.F32.BF16 R20, R8, R50, RZ ;  /* 0x000000320814723c */ /* 0x008fe200000418ff */
[----:B------:R-:W-:-:S06]  /*4d40*/  IMAD.MOV.U32 R43, RZ, RZ, R172 ;  /* 0x000000ffff2b7224 */ /* 0x000fcc00078e00ac */
[----:B------:R-:W-:Y:S01]  /*4d50*/  IMAD.MOV.U32 R50, RZ, RZ, R178 ;  /* 0x000000ffff327224 */ /* 0x000fe200078e00b2 */
[----:B------:R-:W-:Y:S01]  /*4d60*/  HMMA.16816.F32.BF16 R12, R8, R40, RZ ;  /* 0x00000028080c723c */ /* 0x000fe200000418ff */
[----:B------:R-:W-:-:S06]  /*4d70*/  IMAD.MOV.U32 R51, RZ, RZ, R177 ;  /* 0x000000ffff337224 */ /* 0x000fcc00078e00b1 */
[----:B------:R-:W-:Y:S01]  /*4d80*/  IMAD.MOV.U32 R41, RZ, RZ, R174 ;  /* 0x000000ffff297224 */ /* 0x000fe200078e00ae */
[----:B------:R-:W-:Y:S01]  /*4d90*/  HMMA.16816.F32.BF16 R80, R4, R82, R16 ;  /* 0x000000520450723c */ /* 0x000fe20000041810 */
[----:B------:R-:W-:-:S07]  /*4da0*/  IMAD.MOV.U32 R40, RZ, RZ, R171 ;  /* 0x000000ffff287224 */ /* 0x000fce00078e00ab */
[----:B------:R-:W-:Y:S01]  /*4db0*/  HMMA.16816.F32.BF16 R16, R4, R38, R24 ;  /* 0x000000260410723c */ /* 0x000fe20000041818 */
[----:B------:R-:W3:Y:S07]  /*4dc0*/  LDSM.16.MT88.4 R36, [R237+0x8880] ;  /* 0x00888000ed24783b */ /* 0x000eee0000004200 */
[----:B------:R-:W-:Y:S07]  /*4dd0*/  HMMA.16816.F32.BF16 R24, R8, R48, RZ ;  /* 0x000000300818723c */ /* 0x000fee00000418ff */
[----:B------:R-:W-:Y:S01]  /*4de0*/  MOV R48, R176 ;  /* 0x000000b000307202 */ /* 0x000fe20000000f00 */
[----:B--2---:R-:W-:Y:S01]  /*4df0*/  HMMA.16816.F32.BF16 R104, R4, R54, R28 ;  /* 0x000000360468723c */ /* 0x004fe2000004181c */
[----:B------:R-:W-:-:S02]  /*4e00*/  IMAD.MOV.U32 R49, RZ, RZ, R65 ;  /* 0x000000ffff317224 */ /* 0x000fc400078e0041 */
[----:B------:R-:W-:-:S04]  /*4e10*/  IMAD.MOV.U32 R65, RZ, RZ, R126 ;  /* 0x000000ffff417224 */ /* 0x000fc800078e007e */
[----:B------:R-:W-:Y:S01]  /*4e20*/  IMAD.MOV.U32 R55, RZ, RZ, R111 ;  /* 0x000000ffff377224 */ /* 0x000fe200078e006f */
[C---:B------:R-:W-:Y:S01]  /*4e30*/  HMMA.16816.F32.BF16 R28, R4.reuse, R46, R20 ;  /* 0x0000002e041c723c */ /* 0x040fe20000041814 */
[----:B------:R-:W-:Y:S01]  /*4e40*/  IMAD.MOV.U32 R103, RZ, RZ, R17 ;  /* 0x000000ffff677224 */ /* 0x000fe200078e0011 */
[----:B------:R-:W-:Y:S01]  /*4e50*/  MOV R101, R19 ;  /* 0x0000001300657202 */ /* 0x000fe20000000f00 */
[----:B------:R-:W-:Y:S02]  /*4e60*/  IMAD.MOV.U32 R102, RZ, RZ, R18 ;  /* 0x000000ffff667224 */ /* 0x000fe400078e0012 */
[----:B------:R-:W-:Y:S02]  /*4e70*/  IMAD.MOV.U32 R100, RZ, RZ, R16 ;  /* 0x000000ffff647224 */ /* 0x000fe400078e0010 */
[----:B------:R-:W-:Y:S01]  /*4e80*/  IMAD.MOV.U32 R54, RZ, RZ, R101 ;  /* 0x000000ffff367224 */ /* 0x000fe200078e0065 */
[----:B------:R-:W-:Y:S02]  /*4e90*/  HMMA.16816.F32.BF16 R76, R4, R52, R12 ;  /* 0x00000034044c723c */ /* 0x000fe4000004180c */
[----:B------:R-:W-:-:S05]  /*4ea0*/  MOV R47, R100 ;  /* 0x00000064002f7202 */ /* 0x000fca0000000f00 */
[----:B------:R-:W-:Y:S01]  /*4eb0*/  MOV R52, R179 ;  /* 0x000000b300347202 */ /* 0x000fe20000000f00 */
[----:B------:R-:W-:Y:S01]  /*4ec0*/  HMMA.16816.F32.BF16 R12, R8, R58, RZ ;  /* 0x0000003a080c723c */ /* 0x000fe200000418ff */
[----:B------:R-:W-:Y:S02]  /*4ed0*/  IMAD.MOV.U32 R53, RZ, RZ, R64 ;  /* 0x000000ffff357224 */ /* 0x000fe400078e0040 */
[----:B------:R-:W-:-:S04]  /*4ee0*/  IMAD.MOV.U32 R64, RZ, RZ, R121 ;  /* 0x000000ffff407224 */ /* 0x000fc800078e0079 */
[----:B------:R-:W-:Y:S01]  /*4ef0*/  IMAD.MOV.U32 R58, RZ, RZ, R169 ;  /* 0x000000ffff3a7224 */ /* 0x000fe200078e00a9 */
[----:B------:R-:W-:Y:S01]  /*4f00*/  HMMA.16816.F32.BF16 R112, R4, R44, R24 ;  /* 0x0000002c0470723c */ /* 0x000fe20000041818 */
[----:B------:R-:W-:Y:S01]  /*4f10*/  MOV R21, R30 ;  /* 0x0000001e00157202 */ /* 0x000fe20000000f00 */
[----:B------:R-:W-:Y:S01]  /*4f20*/  IMAD.MOV.U32 R20, RZ, RZ, R31 ;  /* 0x000000ffff147224 */ /* 0x000fe200078e001f */
[----:B------:R-:W-:Y:S01]  /*4f30*/  MOV R0, R28 ;  /* 0x0000001c00007202 */ /* 0x000fe20000000f00 */
[----:B------:R-:W-:Y:S02]  /*4f40*/  IMAD.MOV.U32 R28, RZ, RZ, R120 ;  /* 0x000000ffff1c7224 */ /* 0x000fe400078e0078 */
[----:B------:R-:W-:Y:S01]  /*4f50*/  IMAD.MOV.U32 R30, RZ, RZ, R118 ;  /* 0x000000ffff1e7224 */ /* 0x000fe200078e0076 */
[----:B------:R-:W-:Y:S01]  /*4f60*/  MOV R44, R103 ;  /* 0x00000067002c7202 */ /* 0x000fe20000000f00 */
[----:B------:R-:W-:Y:S01]  /*4f70*/  HMMA.16816.F32.BF16 R16, R8, R56, RZ ;  /* 0x000000380810723c */ /* 0x000fe200000418ff */
[----:B------:R-:W-:-:S02]  /*4f80*/  IMAD.MOV.U32 R45, RZ, RZ, R102 ;  /* 0x000000ffff2d7224 */ /* 0x000fc400078e0066 */
[----:B------:R-:W-:Y:S01]  /*4f90*/  IMAD.MOV.U32 R24, RZ, RZ, R29 ;  /* 0x000000ffff187224 */ /* 0x000fe200078e001d */
[----:B------:R-:W-:Y:S01]  /*4fa0*/  MOV R29, R119 ;  /* 0x00000077001d7202 */ /* 0x000fe20000000f00 */
[----:B------:R-:W-:Y:S02]  /*4fb0*/  IMAD.MOV.U32 R31, RZ, RZ, R175 ;  /* 0x000000ffff1f7224 */ /* 0x000fe400078e00af */
[----:B------:R-:W-:Y:S01]  /*4fc0*/  MOV R57, R170 ;  /* 0x000000aa00397202 */ /* 0x000fe20000000f00 */
[----:B-1----:R-:W-:Y:S01]  /*4fd0*/  HMMA.16816.F32.BF16 R100, R4, R34, R12 ;  /* 0x000000220464723c */ /* 0x002fe2000004180c */
[----:B------:R-:W-:Y:S01]  /*4fe0*/  IMAD.MOV.U32 R59, RZ, RZ, R168 ;  /* 0x000000ffff3b7224 */ /* 0x000fe200078e00a8 */
[----:B------:R-:W-:-:S05]  /*4ff0*/  MOV R56, R127 ;  /* 0x0000007f00387202 */ /* 0x000fca0000000f00 */
[----:B------:R-:W-:Y:S01]  /*5000*/  IMAD.MOV.U32 R34, RZ, RZ, R21 ;  /* 0x000000ffff227224 */ /* 0x000fe200078e0015 */
[----:B------:R-:W-:Y:S01]  /*5010*/  MOV R26, R113 ;  /* 0x00000071001a7202 */ /* 0x000fe20000000f00 */
[----:B------:R-:W-:Y:S01]  /*5020*/  IMAD.MOV.U32 R35, RZ, RZ, R20 ;  /* 0x000000ffff237224 */ /* 0x000fe200078e0014 */
[----:B---3--:R-:W-:Y:S01]  /*5030*/  HMMA.16816.F32.BF16 R12, R8, R38, RZ ;  /* 0x00000026080c723c */ /* 0x008fe200000418ff */
[----:B------:R-:W1:Y:S01]  /*5040*/  LDSM.16.MT88.4 R20, [R237+0x9080] ;  /* 0x00908000ed14783b */ /* 0x000e620000004200 */
[----:B------:R-:W-:Y:S02]  /*5050*/  IMAD.MOV.U32 R27, RZ, RZ, R114 ;  /* 0x000000ffff1b7224 */ /* 0x000fe400078e0072 */
[----:B------:R-:W-:Y:S02]  /*5060*/  IMAD.MOV.U32 R25, RZ, RZ, R112 ;  /* 0x000000ffff197224 */ /* 0x000fe400078e0070 */
[----:B------:R-:W-:Y:S02]  /*5070*/  IMAD.MOV.U32 R160, RZ, RZ, R115 ;  /* 0x000000ffffa07224 */ /* 0x000fe400078e0073 */
[----:B------:R-:W-:Y:S01]  /*5080*/  HMMA.16816.F32.BF16 R112, R4, R32, R16 ;  /* 0x000000200470723c */ /* 0x000fe20000041810 */
[----:B------:R-:W-:-:S06]  /*5090*/  IMAD.MOV.U32 R46, RZ, RZ, R27 ;  /* 0x000000ffff2e7224 */ /* 0x000fcc00078e001b */
[----:B------:R-:W-:Y:S01]  /*50a0*/  IMAD.MOV.U32 R33, RZ, RZ, R26 ;  /* 0x000000ffff217224 */ /* 0x000fe200078e001a */
[----:B------:R-:W-:Y:S01]  /*50b0*/  HMMA.16816.F32.BF16 R16, R8, R36, RZ ;  /* 0x000000240810723c */ /* 0x000fe200000418ff */
[----:B------:R-:W-:-:S06]  /*50c0*/  MOV R32, R25 ;  /* 0x0000001900207202 */ /* 0x000fcc0000000f00 */
[----:B------:R-:W-:Y:S01]  /*50d0*/  MOV R37, R24 ;  /* 0x0000001800257202 */ /* 0x000fe20000000f00 */
[----:B------:R-:W-:Y:S01]  /*50e0*/  IMAD.MOV.U32 R36, RZ, RZ, R0 ;  /* 0x000000ffff247224 */ /* 0x000fe200078e0000 */
[----:B------:R-:W2:Y:S01]  /*50f0*/  LDSM.16.MT88.4 R24, [R238+0x8880] ;  /* 0x00888000ee18783b */ /* 0x000ea20000004200 */
[----:B------:R-:W-:-:S04]  /*5100*/  FADD.FTZ R0, R110, R109 ;  /* 0x0000006d6e007221 */ /* 0x000fc80000010000 */
[----:B------:R-:W-:-:S10]  /*5110*/  FADD.FTZ R0, R108, R0 ;  /* 0x000000006c007221 */ /* 0x000fd40000010000 */
[C---:B-1----:R-:W-:Y:S01]  /*5120*/  HMMA.16816.F32.BF16 R176, R4.reuse, R20, R16 ;  /* 0x0000001404b0723c */ /* 0x042fe20000041810 */
[----:B------:R-:W1:Y:S07]  /*5130*/  LDSM.16.MT88.4 R16, [R238+0x9080] ;  /* 0x00908000ee10783b */ /* 0x000e6e0000004200 */
[----:B------:R-:W-:Y:S01]  /*5140*/  HMMA.16816.F32.BF16 R120, R4, R22, R12 ;  /* 0x000000160478723c */ /* 0x000fe2000004180c */
[----:B------:R-:W3:Y:S07]  /*5150*/  LDSM.16.MT88.4 R20, [R241+0x8880] ;  /* 0x00888000f114783b */ /* 0x000eee0000004200 */
[----:B--2---:R-:W-:Y:S11]  /*5160*/  HMMA.16816.F32.BF16 R12, R8, R24, RZ ;  /* 0x00000018080c723c */ /* 0x004ff600000418ff */
[----:B------:R-:W-:Y:S11]  /*5170*/  @!UPT UIADD3 URZ, URZ, URZ, URZ ;  /* 0x0000003f3f3ff290 */ /* 0x000ff6000fffe03f */
[----:B------:R-:W-:Y:S02]  /*5180*/  @!UPT UIADD3 URZ, URZ, URZ, URZ ;  /* 0x0000003f3f3ff290 */ /* 0x000fe4000fffe03f */
[----:B-1----:R-:W-:Y:S07]  /*5190*/  HMMA.16816.F32.BF16 R108, R4, R16, R12 ;  /* 0x00000010046c723c */ /* 0x002fee000004180c */
[----:B------:R-:W-:Y:S02]  /*51a0*/  FADD.FTZ R12, R117, R0 ;  /* 0x00000000750c7221 */ /* 0x000fe40000010000 */
[----:B------:R-:W-:Y:S02]  /*51b0*/  FADD.FTZ R0, R86, R85 ;  /* 0x0000005556007221 */ /* 0x000fe40000010000 */
[----:B------:R-:W-:-:S02]  /*51c0*/  FADD.FTZ R16, R116, R12 ;  /* 0x0000000c74107221 */ /* 0x000fc40000010000 */
[----:B------:R-:W-:Y:S01]  /*51d0*/  HMMA.16816.F32.BF16 R12, R8, R26, RZ ;  /* 0x0000001a080c723c */ /* 0x000fe200000418ff */
[----:B------:R-:W-:Y:S01]  /*51e0*/  FADD.FTZ R0, R84, R0 ;  /* 0x0000000054007221 */ /* 0x000fe20000010000 */
[----:B------:R-:W-:Y:S01]  /*51f0*/  MOV R84, R32 ;  /* 0x0000002000547202 */ /* 0x000fe20000000f00 */
[----:B------:R-:W-:Y:S02]  /*5200*/  FADD.FTZ R24, R124, R16 ;  /* 0x000000107c187221 */ /* 0x000fe40000010000 */
[----:B------:R-:W-:Y:S02]  /*5210*/  FADD.FTZ R0, R87, R0 ;  /* 0x0000000057007221 */ /* 0x000fe40000010000 */
[----:B------:R-:W-:Y:S02]  /*5220*/  IMAD.MOV.U32 R86, RZ, RZ, R46 ;  /* 0x000000ffff567224 */ /* 0x000fe400078e002e */
[----:B------:R-:W-:Y:S11]  /*5230*/  IMAD.MOV.U32 R85, RZ, RZ, R33 ;  /* 0x000000ffff557224 */ /* 0x000ff600078e0021 */
[----:B------:R-:W-:Y:S04]  /*5240*/  @!UPT UIADD3 URZ, URZ, URZ, URZ ;  /* 0x0000003f3f3ff290 */ /* 0x000fe8000fffe03f */
[----:B------:R-:W-:Y:S01]  /*5250*/  HMMA.16816.F32.BF16 R116, R4, R18, R12 ;  /* 0x000000120474723c */ /* 0x000fe2000004180c */
[----:B------:R-:W1:Y:S01]  /*5260*/  LDSM.16.MT88.4 R16, [R241+0x9080] ;  /* 0x00908000f110783b */ /* 0x000e620000004200 */
[----:B------:R-:W-:Y:S01]  /*5270*/  FADD.FTZ R0, R88, R0 ;  /* 0x0000000058007221 */ /* 0x000fe20000010000 */
[----:B------:R-:W-:Y:S01]  /*5280*/  MOV R32, R31 ;  /* 0x0000001f00207202 */ /* 0x000fe20000000f00 */
[----:B------:R-:W-:Y:S01]  /*5290*/  FADD.FTZ R24, R125, R24 ;  /* 0x000000187d187221 */ /* 0x000fe20000010000 */
[----:B------:R-:W-:-:S03]  /*52a0*/  MOV R87, R160 ;  /* 0x000000a000577202 */ /* 0x000fc60000000f00 */
[----:B---3--:R-:W-:Y:S01]  /*52b0*/  HMMA.16816.F32.BF16 R12, R8, R20, RZ ;  /* 0x00000014080c723c */ /* 0x008fe200000418ff */
[----:B------:R-:W-:Y:S01]  /*52c0*/  IMAD.MOV.U32 R46, RZ, RZ, R144 ;  /* 0x000000ffff2e7224 */ /* 0x000fe200078e0090 */
[----:B------:R2:W5:Y:S01]  /*52d0*/  LDL.LU R160, [R1+0x74] ;  /* 0x0000740001a07983 */ /* 0x0005620000300800 */
[----:B------:R-:W-:-:S04]  /*52e0*/  IMAD.MOV.U32 R33, RZ, RZ, R50 ;  /* 0x000000ffff217224 */ /* 0x000fc800078e0032 */
[--C-:B------:R-:W-:Y:S02]  /*52f0*/  FFMA.FTZ R21, R97, c[0x0][0x2d0], -R3.reuse ;  /* 0x0000b40061157a23 */ /* 0x100fe40000010803 */
[----:B------:R-:W-:Y:S11]  /*5300*/  FFMA.FTZ R20, R96, c[0x0][0x2d0], -R3 ;  /* 0x0000b40060147a23 */ /* 0x000ff60000010803 */
[----:B------:R-:W-:Y:S04]  /*5310*/  @!UPT UIADD3 URZ, URZ, URZ, URZ ;  /* 0x0000003f3f3ff290 */ /* 0x000fe8000fffe03f */
[----:B-1----:R-:W-:Y:S08]  /*5320*/  HMMA.16816.F32.BF16 R172, R4, R16, R12 ;  /* 0x0000001004ac723c */ /* 0x002ff0000004180c */
[----:B------:R-:W-:Y:S01]  /*5330*/  HMMA.16816.F32.BF16 R12, R8, R22, RZ ;  /* 0x00000016080c723c */ /* 0x000fe200000418ff */
[----:B------:R-:W-:-:S06]  /*5340*/  IMAD.MOV.U32 R97, RZ, RZ, R44 ;  /* 0x000000ffff617224 */ /* 0x000fcc00078e002c */
[--C-:B------:R-:W-:Y:S02]  /*5350*/  FFMA.FTZ R22, R98, c[0x0][0x2d0], -R3.reuse ;  /* 0x0000b40062167a23 */ /* 0x100fe40000010803 */
[----:B------:R-:W-:Y:S11]  /*5360*/  FADD.FTZ R23, R89, R0 ;  /* 0x0000000059177221 */ /* 0x000ff60000010000 */
[----:B------:R-:W-:Y:S04]  /*5370*/  @!UPT UIADD3 URZ, URZ, URZ, URZ ;  /* 0x0000003f3f3ff290 */ /* 0x000fe8000fffe03f */
[----:B------:R-:W-:Y:S01]  /*5380*/  HMMA.16816.F32.BF16 R168, R4, R18, R12 ;  /* 0x0000001204a8723c */ /* 0x000fe2000004180c */
[----:B------:R-:W1:Y:S01]  /*5390*/  LDSM.16.MT88.4 R12, [R240+0x8880] ;  /* 0x00888000f00c783b */ /* 0x000e620000004200 */
[----:B------:R-:W-:Y:S01]  /*53a0*/  FFMA.FTZ R3, R93, c[0x0][0x2d0], -R3 ;  /* 0x0000b4005d037a23 */ /* 0x000fe20000010803 */
[----:B------:R-:W-:Y:S01]  /*53b0*/  MOV R98, R45 ;  /* 0x0000002d00627202 */ /* 0x000fe20000000f00 */
[----:B------:R-:W-:Y:S01]  /*53c0*/  IMAD.MOV.U32 R31, RZ, RZ, R155 ;  /* 0x000000ffff1f7224 */ /* 0x000fe200078e009b */
[----:B------:R-:W-:Y:S01]  /*53d0*/  MOV R44, R146 ;  /* 0x00000092002c7202 */ /* 0x000fe20000000f00 */
[----:B------:R-:W-:Y:S02]  /*53e0*/  IMAD.MOV.U32 R50, RZ, RZ, R152 ;  /* 0x000000ffff327224 */ /* 0x000fe400078e0098 */
[----:B------:R-:W-:Y:S01]  /*53f0*/  FFMA.FTZ R0, R92, c[0x0][0x2d0], -R2 ;  /* 0x0000b4005c007a23 */ /* 0x000fe20000010802 */
[----:B-1----:R-:W-:Y:S01]  /*5400*/  HMMA.16816.F32.BF16 R16, R8, R12, RZ ;  /* 0x0000000c0810723c */ /* 0x002fe200000418ff */
[----:B------:R-:W-:Y:S01]  /*5410*/  MOV R93, R28 ;  /* 0x0000001c005d7202 */ /* 0x000fe20000000f00 */
[----:B------:R-:W-:-:S03]  /*5420*/  IMAD.MOV.U32 R45, RZ, RZ, R145 ;  /* 0x000000ffff2d7224 */ /* 0x000fc600078e0091 */
[----:B------:R-:W-:Y:S03]  /*5430*/  MUFU.EX2 R0, R0 ;  /* 0x0000000000007308 */ /* 0x000fe60000000800 */
[----:B------:R-:W-:Y:S01]  /*5440*/  HMMA.16816.F32.BF16 R8, R8, R14, RZ ;  /* 0x0000000e0808723c */ /* 0x000fe200000418ff */
[----:B------:R-:W1:Y:S01]  /*5450*/  LDSM.16.MT88.4 R12, [R240+0x9080] ;  /* 0x00908000f00c783b */ /* 0x000e620000004200 */
[----:B------:R-:W-:Y:S01]  /*5460*/  IMAD.MOV.U32 R28, RZ, RZ, R49 ;  /* 0x000000ffff1c7224 */ /* 0x000fe200078e0031 */
[----:B------:R-:W-:Y:S01]  /*5470*/  MOV R49, R153 ;  /* 0x0000009900317202 */ /* 0x000fe20000000f00 */
[----:B------:R-:W-:Y:S11]  /*5480*/  IMAD.MOV.U32 R92, RZ, RZ, R55 ;  /* 0x000000ffff5c7224 */ /* 0x000ff600078e0037 */
[----:B------:R-:W-:Y:S01]  /*5490*/  @!UPT UIADD3 URZ, URZ, URZ, URZ ;  /* 0x0000003f3f3ff290 */ /* 0x000fe2000fffe03f */
[C---:B-1----:R-:W-:Y:S01]  /*54a0*/  HMMA.16816.F32.BF16 R124, R4.reuse, R12, R16 ;  /* 0x0000000c047c723c */ /* 0x042fe20000041810 */
[----:B------:R1:W-:Y:S07]  /*54b0*/  MUFU.EX2 R13, R3 ;  /* 0x00000003000d7308 */ /* 0x0003ee0000000800 */
[----:B------:R-:W-:Y:S01]  /*54c0*/  HMMA.16816.F32.BF16 R16, R4, R14, R8 ;  /* 0x0000000e0410723c */ /* 0x000fe20000041808 */
[----:B------:R3:W-:Y:S06]  /*54d0*/  MUFU.EX2 R9, R22 ;  /* 0x0000001600097308 */ /* 0x0007ec0000000800 */
[----:B------:R-:W-:-:S02]  /*54e0*/  FADD.FTZ R4, R91, R23 ;  /* 0x000000175b047221 */ /* 0x000fc40000010000 */
[----:B------:R-:W-:Y:S01]  /*54f0*/  IMAD.MOV.U32 R23, RZ, RZ, R35 ;  /* 0x000000ffff177224 */ /* 0x000fe200078e0023 */
[----:B------:R-:W-:Y:S01]  /*5500*/  MOV R35, R48 ;  /* 0x0000003000237202 */ /* 0x000fe20000000f00 */
[----:B------:R-:W-:Y:S01]  /*5510*/  IMAD.MOV.U32 R48, RZ, RZ, R154 ;  /* 0x000000ffff307224 */ /* 0x000fe200078e009a */
[----:B------:R4:W2:Y:S01]  /*5520*/  MUFU.EX2 R8, R21 ;  /* 0x0000001500087308 */ /* 0x0008a20000000800 */
[----:B------:R-:W-:Y:S01]  /*5530*/  LDSM.16.MT88.4 R152, [R237+0x5080] ;  /* 0x00508000ed98783b */ /* 0x000fe20000004200 */
[----:B-1----:R-:W-:Y:S02]  /*5540*/  FFMA.FTZ R3, R95, c[0x0][0x2d0], -R2 ;  /* 0x0000b4005f037a23 */ /* 0x002fe40000010802 */
[----:B---3--:R-:W-:Y:S02]  /*5550*/  IMAD.MOV.U32 R22, RZ, RZ, R34 ;  /* 0x000000ffff167224 */ /* 0x008fe400078e0022 */
[----:B------:R-:W-:Y:S02]  /*5560*/  IMAD.MOV.U32 R34, RZ, RZ, R51 ;  /* 0x000000ffff227224 */ /* 0x000fe400078e0033 */
[----:B------:R1:W-:Y:S01]  /*5570*/  MUFU.EX2 R6, R3 ;  /* 0x0000000300067308 */ /* 0x0003e20000000800 */
[----:B------:R-:W-:-:S02]  /*5580*/  IMAD.MOV.U32 R51, RZ, RZ, R147 ;  /* 0x000000ffff337224 */ /* 0x000fc400078e0093 */
[----:B------:R-:W3:Y:S01]  /*5590*/  LDSM.16.MT88.4 R144, [R238+0x5080] ;  /* 0x00508000ee90783b */ /* 0x000ee20000004200 */
[----:B------:R-:W-:-:S04]  /*55a0*/  FFMA.FTZ R5, R99, c[0x0][0x2d0], -R2 ;  /* 0x0000b40063057a23 */ /* 0x000fc80000010802 */
[----:B------:R2:W2:Y:S01]  /*55b0*/  MUFU.EX2 R7, R20 ;  /* 0x0000001400077308 */ /* 0x0004a20000000800 */
[----:B------:R-:W-:Y:S01]  /*55c0*/  MOV R55, R129 ;  /* 0x0000008100377202 */ /* 0x000fe20000000f00 */
[----:B------:R-:W-:Y:S01]  /*55d0*/  IMAD.MOV.U32 R96, RZ, RZ, R47 ;  /* 0x000000ffff607224 */ /* 0x000fe200078e002f */
[----:B----4-:R-:W-:Y:S01]  /*55e0*/  MOV R21, R37 ;  /* 0x0000002500157202 */ /* 0x010fe20000000f00 */
[----:B-1----:R-:W-:-:S04]  /*55f0*/  FFMA.FTZ R3, R94, c[0x0][0x2d0], -R2 ;  /* 0x0000b4005e037a23 */ /* 0x002fc80000010802 */
[----:B------:R-:W-:Y:S01]  /*5600*/  MUFU.EX2 R5, R5 ;  /* 0x0000000500057308 */ /* 0x000fe20000000800 */
[----:B------:R-:W-:Y:S02]  /*5610*/  IMAD.MOV.U32 R95, RZ, RZ, R30 ;  /* 0x000000ffff5f7224 */ /* 0x000fe400078e001e */
[----:B------:R-:W-:Y:S02]  /*5620*/  IMAD.MOV.U32 R99, RZ, RZ, R54 ;  /* 0x000000ffff637224 */ /* 0x000fe400078e0036 */
[----:B--2---:R-:W-:-:S03]  /*5630*/  IMAD.MOV.U32 R20, RZ, RZ, R36 ;  /* 0x000000ffff147224 */ /* 0x004fc600078e0024 */
[----:B------:R-:W1:Y:S01]  /*5640*/  MUFU.EX2 R3, R3 ;  /* 0x0000000300037308 */ /* 0x000e620000000800 */
[----:B------:R-:W-:Y:S01]  /*5650*/  MOV R30, R53 ;  /* 0x00000035001e7202 */ /* 0x000fe20000000f00 */
[----:B------:R-:W-:Y:S01]  /*5660*/  IMAD.MOV.U32 R54, RZ, RZ, R130 ;  /* 0x000000ffff367224 */ /* 0x000fe200078e0082 */
[----:B------:R-:W-:Y:S01]  /*5670*/  MOV R53, R131 ;  /* 0x0000008300357202 */ /* 0x000fe20000000f00 */
[----:B------:R-:W-:Y:S01]  /*5680*/  FADD.FTZ R2, R128, R24 ;  /* 0x0000001880027221 */ /* 0x000fe20000010000 */
[----:B------:R-:W-:Y:S02]  /*5690*/  F2FP.BF16.PACK_AB R128, R8, R9 ;  /* 0x000000090880723e */ /* 0x000fe400000010ff */
[----:B------:R-:W-:Y:S02]  /*56a0*/  F2FP.BF16.PACK_AB R130, R13, R7 ;  /* 0x000000070d82723e */ /* 0x000fe400000010ff */
[----:B------:R-:W-:Y:S02]  /*56b0*/  F2FP.BF16.PACK_AB R129, R6, R0 ;  /* 0x000000000681723e */ /* 0x000fe400000010ff */
[----:B-1----:R-:W-:-:S07]  /*56c0*/  F2FP.BF16.PACK_AB R131, R3, R5 ;  /* 0x000000050383723e */ /* 0x002fce00000010ff */
[C---:B---3--:R-:W-:Y:S08]  /*56d0*/  HMMA.16816.F32.BF16 R148, R128.reuse, R144, R148 ;  /* 0x000000908094723c */ /* 0x048ff00000041894 */
[C---:B------:R-:W-:Y:S01]  /*56e0*/  HMMA.16816.F32.BF16 R144, R128.reuse, R146, R136 ;  /* 0x000000928090723c */ /* 0x040fe20000041888 */
[----:B------:R-:W1:Y:S07]  /*56f0*/  LDSM.16.MT88.4 R136, [R241+0x5080] ;  /* 0x00508000f188783b */ /* 0x000e6e0000004200 */
[C---:B------:R-:W-:Y:S08]  /*5700*/  HMMA.16816.F32.BF16 R156, R128.reuse, R152, R156 ;  /* 0x00000098809c723c */ /* 0x040ff0000004189c */
[----:B------:R-:W-:Y:S01]  /*5710*/  HMMA.16816.F32.BF16 R152, R128, R154, R32 ;  /* 0x0000009a8098723c */ /* 0x000fe20000041820 */
[----:B------:R-:W2:Y:S01]  /*5720*/  LDSM.16.MT88.4 R32, [R240+0x5080] ;  /* 0x00508000f020783b */ /* 0x000ea20000004200 */
[----:B------:R-:W-:-:S02]  /*5730*/  IMAD.MOV.U32 R94, RZ, RZ, R29 ;  /* 0x000000ffff5e7224 */ /* 0x000fc400078e001d */
[----:B------:R-:W-:-:S04]  /*5740*/  IMAD.MOV.U32 R29, RZ, RZ, R52 ;  /* 0x000000ffff1d7224 */ /* 0x000fc800078e0034 */
[C---:B-1----:R-:W-:Y:S08]  /*5750*/  HMMA.16816.F32.BF16 R140, R128.reuse, R136, R140 ;  /* 0x00000088808c723c */ /* 0x042ff0000004188c */
[C---:B------:R-:W-:Y:S08]  /*5760*/  HMMA.16816.F32.BF16 R136, R128.reuse, R138, R28 ;  /* 0x0000008a8088723c */ /* 0x040ff0000004181c */
[C---:B--2---:R-:W-:Y:S01]  /*5770*/  HMMA.16816.F32.BF16 R28, R128.reuse, R32, R48 ;  /* 0x00000020801c723c */ /* 0x044fe20000041830 */
[----:B------:R-:W-:Y:S01]  /*5780*/  MOV R47, R135 ;  /* 0x00000087002f7202 */ /* 0x000fe20000000f00 */
[----:B------:R-:W-:Y:S06]  /*5790*/  LDSM.16.MT88.4 R48, [R238+0x6880] ;  /* 0x00688000ee30783b */ /* 0x000fec0000004200 */
[----:B------:R-:W-:Y:S01]  /*57a0*/  HMMA.16816.F32.BF16 R32, R128, R34, R40 ;  /* 0x000000228020723c */ /* 0x000fe20000041828 */
[----:B------:R-:W1:Y:S01]  /*57b0*/  LDSM.16.MT88.4 R40, [R237+0x6880] ;  /* 0x00688000ed28783b */ /* 0x000e620000004200 */
[----:B------:R-:W-:-:S06]  /*57c0*/  IMAD.MOV.U32 R52, RZ, RZ, R134 ;  /* 0x000000ffff347224 */ /* 0x000fcc00078e0086 */
[C---:B-1----:R-:W-:Y:S08]  /*57d0*/  HMMA.16816.F32.BF16 R36, R128.reuse, R40, R44 ;  /* 0x000000288024723c */ /* 0x042ff0000004182c */
[C---:B------:R-:W-:Y:S01]  /*57e0*/  HMMA.16816.F32.BF16 R40, R128.reuse, R42, R56 ;  /* 0x0000002a8028723c */ /* 0x040fe20000041838 */
[----:B------:R-:W1:Y:S07]  /*57f0*/  LDSM.16.MT88.4 R56, [R241+0x6880] ;  /* 0x00688000f138783b */ /* 0x000e6e0000004200 */
[C---:B------:R-:W-:Y:S01]  /*5800*/  HMMA.16816.F32.BF16 R44, R128.reuse, R48, R64 ;  /* 0x00000030802c723c */ /* 0x040fe20000041840 */
[----:B------:R-:W2:Y:S07]  /*5810*/  LDSM.16.MT88.4 R64, [R240+0x6880] ;  /* 0x00688000f040783b */ /* 0x000eae0000004200 */
[C---:B------:R-:W-:Y:S01]  /*5820*/  HMMA.16816.F32.BF16 R48, R128.reuse, R50, R72 ;  /* 0x000000328030723c */ /* 0x040fe20000041848 */
[----:B------:R-:W3:Y:S07]  /*5830*/  LDSM.16.MT88.4 R72, [R237+0x8080] ;  /* 0x00808000ed48783b */ /* 0x000eee0000004200 */
[C---:B-1----:R-:W-:Y:S08]  /*5840*/  HMMA.16816.F32.BF16 R52, R128.reuse, R56, R52 ;  /* 0x000000388034723c */ /* 0x042ff00000041834 */
[C---:B------:R-:W-:Y:S01]  /*5850*/  HMMA.16816.F32.BF16 R56, R128.reuse, R58, R80 ;  /* 0x0000003a8038723c */ /* 0x040fe20000041850 */
[----:B------:R-:W1:Y:S07]  /*5860*/  LDSM.16.MT88.4 R80, [R238+0x8080] ;  /* 0x00808000ee50783b */ /* 0x000e6e0000004200 */
[C---:B--2---:R-:W-:Y:S08]  /*5870*/  HMMA.16816.F32.BF16 R60, R128.reuse, R64, R60 ;  /* 0x00000040803c723c */ /* 0x044ff0000004183c */
[C---:B------:R-:W-:Y:S08]  /*5880*/  HMMA.16816.F32.BF16 R64, R128.reuse, R66, R68 ;  /* 0x000000428040723c */ /* 0x040ff00000041844 */
[C---:B---3--:R-:W-:Y:S08]  /*5890*/  HMMA.16816.F32.BF16 R68, R128.reuse, R72, R92 ;  /* 0x000000488044723c */ /* 0x048ff0000004185c */
[C---:B------:R-:W-:Y:S01]  /*58a0*/  HMMA.16816.F32.BF16 R72, R128.reuse, R74, R96 ;  /* 0x0000004a8048723c */ /* 0x040fe20000041860 */
[----:B------:R-:W2:Y:S07]  /*58b0*/  LDSM.16.MT88.4 R96, [R240+0x8080] ;  /* 0x00808000f060783b */ /* 0x000eae0000004200 */
[C---:B-1----:R-:W-:Y:S08]  /*58c0*/  HMMA.16816.F32.BF16 R76, R128.reuse, R80, R76 ;  /* 0x00000050804c723c */ /* 0x042ff0000004184c */
[----:B------:R-:W-:Y:S01]  /*58d0*/  HMMA.16816.F32.BF16 R80, R128, R82, R104 ;  /* 0x000000528050723c */ /* 0x000fe20000041868 */
[----:B------:R-:W1:Y:S01]  /*58e0*/  LDSM.16.MT88.4 R104, [R237+0x9880] ;  /* 0x00988000ed68783b */ /* 0x000e620000004200 */
[----:B------:R-:W-:-:S02]  /*58f0*/  FADD.FTZ R2, R9, R2 ;  /* 0x0000000209027221 */ /* 0x000fc40000010000 */
[----:B------:R-:W-:Y:S02]  /*5900*/  FADD.FTZ R4, R90, R4 ;  /* 0x000000045a047221 */ /* 0x000fe40000010000 */
[----:B------:R-:W-:Y:S01]  /*5910*/  FADD.FTZ R2, R8, R2 ;  /* 0x0000000208027221 */ /* 0x000fe20000010000 */
[----:B------:R-:W-:Y:S04]  /*5920*/  LDSM.16.MT88.4 R88, [R241+0x8080] ;  /* 0x00808000f158783b */ /* 0x000fe80000004200 */
[----:B------:R-:W-:Y:S01]  /*5930*/  LDSM.16.MT88.4 R8, [R240+0x9880] ;  /* 0x00988000f008783b */ /* 0x000fe20000004200 */
[----:B------:R-:W-:Y:S01]  /*5940*/  FADD.FTZ R12, R7, R2 ;  /* 0x00000002070c7221 */ /* 0x000fe20000010000 */
[C---:B--2---:R-:W-:Y:S02]  /*5950*/  HMMA.16816.F32.BF16 R92, R128.reuse, R96, R112 ;  /* 0x00000060805c723c */ /* 0x044fe40000041870 */
[----:B------:R-:W2:Y:S06]  /*5960*/  LDSM.16.MT88.4 R112, [R238+0x9880] ;  /* 0x00988000ee70783b */ /* 0x000eac0000004200 */
[C---:B------:R-:W-:Y:S08]  /*5970*/  HMMA.16816.F32.BF16 R96, R128.reuse, R98, R100 ;  /* 0x000000628060723c */ /* 0x040ff00000041864 */
[C---:B-1----:R-:W-:Y:S08]  /*5980*/  HMMA.16816.F32.BF16 R100, R128.reuse, R104, R176 ;  /* 0x000000688064723c */ /* 0x042ff000000418b0 */
[----:B------:R-:W-:Y:S01]  /*5990*/  HMMA.16816.F32.BF16 R104, R128, R106, R120 ;  /* 0x0000006a8068723c */ /* 0x000fe20000041878 */
[----:B------:R-:W1:Y:S01]  /*59a0*/  LDSM.16.MT88.4 R120, [R241+0x9880] ;  /* 0x00988000f178783b */ /* 0x000e620000004200 */
[----:B------:R-:W-:-:S02]  /*59b0*/  FADD.FTZ R2, R0, R4 ;  /* 0x0000000400027221 */ /* 0x000fc40000010000 */
[----:B------:R-:W-:Y:S02]  /*59c0*/  FADD.FTZ R0, R13, R12 ;  /* 0x0000000c0d007221 */ /* 0x000fe40000010000 */
[----:B------:R-:W-:-:S04]  /*59d0*/  FADD.FTZ R6, R6, R2 ;  /* 0x0000000206067221 */ /* 0x000fc80000010000 */
[----:B------:R-:W-:Y:S01]  /*59e0*/  FADD.FTZ R5, R5, R6 ;  /* 0x0000000605057221 */ /* 0x000fe20000010000 */
[----:B------:R3:W-:Y:S01]  /*59f0*/  STL [R1+0x44], R0 ;  /* 0x0000440001007387 */ /* 0x0007e20000100800 */
[----:B------:R-:W-:Y:S01]  /*5a00*/  UIMAD.WIDE.U32 UR30, UR27, UR4, URZ ;  /* 0x000000041b1e72a5 */ /* 0x000fe2000f8e003f */
[----:B------:R-:W-:-:S06]  /*5a10*/  PLOP3.LUT P0, PT, PT, PT, UP6, 0x40, 0x0 ;  /* 0x000000000000781c */ /* 0x000fcc0003f0e868 */
[----:B------:R-:W-:Y:S02]  /*5a20*/  @UP5 UMOV UR29, UR31 ;  /* 0x0000001f001d5c82 */ /* 0x000fe40008000000 */
[----:B------:R-:W-:Y:S01]  /*5a30*/  @UP5 USHF.R.U32.HI UR27, URZ, UR5, UR29 ;  /* 0x000000053f1b5299 */ /* 0x000fe2000801161d */
[----:B---3--:R-:W-:-:S05]  /*5a40*/  FADD.FTZ R0, R3, R5 ;  /* 0x0000000503007221 */ /* 0x008fca0000010000 */
[----:B------:R3:W-:Y:S01]  /*5a50*/  STL [R1+0x4c], R0 ;  /* 0x00004c0001007387 */ /* 0x0007e20000100800 */
[----:B--2---:R-:W-:Y:S01]  /*5a60*/  HMMA.16816.F32.BF16 R108, R128, R112, R108 ;  /* 0x00000070806c723c */ /* 0x004fe2000004186c */
[----:B------:R-:W-:-:S03]  /*5a70*/  UIADD3 UR4, UR26, UR27, URZ ;  /* 0x0000001b1a047290 */ /* 0x000fc6000fffe03f */
[----:B------:R-:W-:-:S04]  /*5a80*/  ULDC UR27, c[0x0][0x328] ;  /* 0x0000ca00001b7ab9 */ /* 0x000fc80000000800 */
[----:B------:R-:W-:Y:S01]  /*5a90*/  HMMA.16816.F32.BF16 R112, R128, R114, R116 ;  /* 0x000000728070723c */ /* 0x000fe20000041874 */
[----:B------:R-:W-:Y:S02]  /*5aa0*/  UIADD3 UR23, UR23, -0x2, URZ ;  /* 0xfffffffe17177890 */ /* 0x000fe4000fffe03f */
[----:B------:R-:W-:-:S05]  /*5ab0*/  UIADD3 UR27, UR4, UR27, URZ ;  /* 0x0000001b041b7290 */ /* 0x000fca000fffe03f */
[C---:B------:R-:W-:Y:S08]  /*5ac0*/  HMMA.16816.F32.BF16 R84, R128.reuse, R88, R84 ;  /* 0x000000588054723c */ /* 0x040ff00000041854 */
[C---:B-1----:R-:W-:Y:S08]  /*5ad0*/  HMMA.16816.F32.BF16 R116, R128.reuse, R120, R172 ;  /* 0x000000788074723c */ /* 0x042ff000000418ac */
[C---:B------:R-:W-:Y:S08]  /*5ae0*/  HMMA.16816.F32.BF16 R88, R128.reuse, R90, R20 ;  /* 0x0000005a8058723c */ /* 0x040ff00000041814 */
[C---:B------:R-:W-:Y:S08]  /*5af0*/  HMMA.16816.F32.BF16 R120, R128.reuse, R122, R168 ;  /* 0x0000007a8078723c */ /* 0x040ff000000418a8 */
[C---:B------:R-:W-:Y:S08]  /*5b00*/  HMMA.16816.F32.BF16 R124, R128.reuse, R8, R124 ;  /* 0x00000008807c723c */ /* 0x040ff0000004187c */
[----:B------:R-:W-:Y:S01]  /*5b10*/  HMMA.16816.F32.BF16 R128, R128, R10, R16 ;  /* 0x0000000a8080723c */ /* 0x000fe20000041810 */
[----:B------:R-:W-:Y:S07]  /*5b20*/  @P0 BRA `(.L_x_182) ;  /* 0x0000013000000947 */ /* 0x000fee0003800000 */
[----:B---3--:R-:W-:Y:S01]  /*5b30*/  ISETP.LT.AND P0, PT, RZ, UR4, PT ;  /* 0x00000004ff007c0c */ /* 0x008fe2000bf01270 */
[----:B------:R-:W-:-:S02]  /*5b40*/  UIADD3 UR29, UR4, -0x1, URZ ;  /* 0xffffffff041d7890 */ /* 0x000fc4000fffe03f */
[----:B------:R-:W-:-:S10]  /*5b50*/  ULDC UR26, c[0x0][0x32c] ;  /* 0x0000cb00001a7ab9 */ /* 0x000fd40000000800 */
[----:B------:R-:W-:Y:S05]  /*5b60*/  @P0 BRA `(.L_x_183) ;  /* 0x0000007000000947 */ /* 0x000fea0003800000 */
[----:B------:R-:W-:Y:S02]  /*5b70*/  UISETP.NE.AND UP0, UPT, UR26, 0x1, UPT ;  /* 0x000000011a00788c */ /* 0x000fe4000bf05270 */
[----:B------:R-:W-:-:S03]  /*5b80*/  UIADD3 UR29, -UR4, URZ, URZ ;  /* 0x0000003f041d7290 */ /* 0x000fc6000fffe13f */
[----:B------:R-:W-:Y:S02]  /*5b90*/  ULDC.64 UR4, c[0x0][0x330] ;  /* 0x0000cc0000047ab9 */ /* 0x000fe40000000a00 */
[----:B------:R-:W-:-:S04]  /*5ba0*/  UIMAD.WIDE.U32 UR30, UR29, UR4, URZ ;  /* 0x000000041d1e72a5 */ /* 0x000fc8000f8e003f */
[----:B------:R-:W-:-:S04]  /*5bb0*/  @UP0 USHF.R.U32.HI UR29, URZ, UR5, UR31 ;  /* 0x000000053f1d0299 */ /* 0x000fc8000801161f */
[----:B------:R-:W-:Y:S01]  /*5bc0*/  ULOP3.LUT UR29, URZ, UR29, URZ, 0x33, !UPT ;  /* 0x0000001d3f1d7292 */ /* 0x000fe2000f8e333f */
[----:B------:R-:W-:Y:S05]  /*5bd0*/  BRA `(.L_x_184) ;  /* 0x0000004000007947 */ /* 0x000fea0003800000 */
.L_x_183:
[----:B------:R-:W-:Y:S02]  /*5be0*/  UISETP.NE.AND UP0, UPT, UR26, 0x1, UPT ;  /* 0x000000011a00788c */ /* 0x000fe4000bf05270 */
[----:B------:R-:W-:Y:S02]  /*5bf0*/  ULDC.64 UR4, c[0x0][0x330] ;  /* 0x0000cc0000047ab9 */ /* 0x000fe40000000a00 */
[----:B------:R-:W-:-:S07]  /*5c00*/  UIMAD.WIDE.U32 UR30, UR29, UR4, URZ ;  /* 0x000000041d1e72a5 */ /* 0x000fce000f8e003f */
[----:B------:R-:W-:Y:S02]  /*5c10*/  @UP0 USHF.R.U32.HI UR29, URZ, UR5, UR31 ;  /* 0x000000053f1d0299 */ /* 0x000fe4000801161f */
.L_x_184:
[----:B------:R-:W-:Y:S02]  /*5c20*/  ULDC UR4, c[0x0][0x32c] ;  /* 0x0000cb0000047ab9 */ /* 0x000fe40000000800 */
[----:B------:R-:W-:-:S04]  /*5c30*/  UIMAD UR4, UR29, UR26, UR4 ;  /* 0x0000001a1d0472a4 */ /* 0x000fc8000f8e0204 */
[----:B------:R-:W-:-:S04]  /*5c40*/  UISETP.LT.AND UP0, UPT, UR27, UR4, UPT ;  /* 0x000000041b00728c */ /* 0x000fc8000bf01270 */
[----:B------:R-:W-:-:S04]  /*5c50*/  USEL UR27, UR27, UR4, UP0 ;  /* 0x000000041b1b7287 */ /* 0x000fc80008000000 */
.L_x_182:
[----:B---3--:R-:W-:-:S04]  /*5c60*/  UIMAD.WIDE UR4, UR27, 0x2aaaaaab, URZ ;  /* 0x2aaaaaab1b0478a5 */ /* 0x008fc8000f8e023f */
[----:B------:R-:W-:-:S04]  /*5c70*/  USHF.R.U32.HI UR4, URZ, 0x1f, UR5 ;  /* 0x0000001f3f047899 */ /* 0x000fc80008011605 */
[----:B------:R-:W-:-:S04]  /*5c80*/  ULEA.HI.SX32 UR4, UR5, UR4, 0x1d ;  /* 0x0000000405047291 */ /* 0x000fc8000f8fea3f */
[----:B------:R-:W-:-:S04]  /*5c90*/  UISETP.LT.AND UP0, UPT, UR7, UR4, UPT ;  /* 0x000000040700728c */ /* 0x000fc8000bf01270 */
[----:B------:R-:W-:-:S04]  /*5ca0*/  USEL UR4, UR7, UR4, !UP0 ;  /* 0x0000000407047287 */ /* 0x000fc8000c000000 */
[----:B------:R-:W-:-:S06]  /*5cb0*/  UISETP.GE.AND UP0, UPT, UR23, UR4, UPT ;  /* 0x000000041700728c */ /* 0x000fcc000bf06270 */
[----:B------:R-:W-:-:S13]  /*5cc0*/  PLOP3.LUT P0, PT, PT, PT, UP0, 0x40, 0x0 ;  /* 0x000000000000781c */ /* 0x000fda0003f0e808 */
[----:B------:R-:W-:Y:S05]  /*5cd0*/  @P0 BRA `(.L_x_185) ;  /* 0x00003d2000000947 */ /* 0x000fea0003800000 */
[----:B------:R-:W2:Y:S04]  /*5ce0*/  LDL R5, [R1+0x30] ;  /* 0x0000300001057983 */ /* 0x000ea80000100800 */
[----:B------:R-:W2:Y:S04]  /*5cf0*/  LDL R6, [R1+0x70] ;  /* 0x0000700001067983 */ /* 0x000ea80000100800 */
[----:B------:R-:W3:Y:S04]  /*5d00*/  LDL R4, [R1+0x68] ;  /* 0x0000680001047983 */ /* 0x000ee80000100800 */
[----:B------:R-:W3:Y:S04]  /*5d10*/  LDL R3, [R1+0x60] ;  /* 0x0000600001037983 */ /* 0x000ee80000100800 */
[----:B------:R-:W4:Y:S04]  /*5d20*/  LDL R2, [R1+0x64] ;  /* 0x0000640001027983 */ /* 0x000f280000100800 */
[----:B------:R-:W4:Y:S01]  /*5d30*/  LDL R0, [R1+0x5c] ;  /* 0x00005c0001007983 */ /* 0x000f220000100800 */
[----:B------:R-:W-:-:S02]  /*5d40*/  IMAD.MOV.U32 R135, RZ, RZ, R132 ;  /* 0x000000ffff877224 */ /* 0x000fc400078e0084 */
[----:B------:R-:W-:Y:S01]  /*5d50*/  IMAD.MOV.U32 R134, RZ, RZ, R133 ;  /* 0x000000ffff867224 */ /* 0x000fe200078e0085 */
[----:B------:R-:W-:Y:S01]  /*5d60*/  UMOV UR5, UR23 ;  /* 0x0000001700057c82 */ /* 0x000fe20008000000 */
[C---:B--2---:R-:W-:Y:S02]  /*5d70*/  SHF.L.U64.HI R6, R5.reuse, 0x1, R6 ;  /* 0x0000000105067819 */ /* 0x044fe40000010206 */
[----:B------:R-:W-:-:S03]  /*5d80*/  SHF.L.U32 R5, R5, 0x1, RZ ;  /* 0x0000000105057819 */ /* 0x000fc600000006ff */
[----:B------:R1:W-:Y:S01]  /*5d90*/  STL [R1+0x1c], R6 ;  /* 0x00001c0601007387 */ /* 0x0003e20000100800 */
[C---:B---3--:R-:W-:Y:S01]  /*5da0*/  SHF.L.U64.HI R4, R3.reuse, 0x1, R4 ;  /* 0x0000000103047819 */ /* 0x048fe20000010204 */
[----:B------:R-:W-:Y:S02]  /*5db0*/  IMAD.SHL.U32 R3, R3, 0x2, RZ ;  /* 0x0000000203037824 */ /* 0x000fe400078e00ff */
[----:B------:R1:W-:Y:S01]  /*5dc0*/  STL [R1+0x6c], R5 ;  /* 0x00006c0501007387 */ /* 0x0003e20000100800 */
[C---:B----4-:R-:W-:Y:S02]  /*5dd0*/  SHF.L.U64.HI R2, R0.reuse, 0x1, R2 ;  /* 0x0000000100027819 */ /* 0x050fe40000010202 */
[----:B------:R-:W-:Y:S01]  /*5de0*/  SHF.L.U32 R0, R0, 0x1, RZ ;  /* 0x0000000100007819 */ /* 0x000fe200000006ff */
[----:B------:R1:W-:Y:S04]  /*5df0*/  STL [R1+0x20], R4 ;  /* 0x0000200401007387 */ /* 0x0003e80000100800 */
[----:B------:R1:W-:Y:S04]  /*5e00*/  STL [R1+0x2c], R3 ;  /* 0x00002c0301007387 */ /* 0x0003e80000100800 */
[----:B------:R1:W-:Y:S04]  /*5e10*/  STL [R1+0x38], R2 ;  /* 0x0000380201007387 */ /* 0x0003e80000100800 */
[----:B------:R1:W-:Y:S02]  /*5e20*/  STL [R1+0x3c], R0 ;  /* 0x00003c0001007387 */ /* 0x0003e40000100800 */
.L_x_198:
[----:B-1----:R-:W2:Y:S01]  /*5e30*/  LDL R2, [R1+0x4] ;  /* 0x0000040001027983 */ /* 0x002ea20000100800 */
[----:B------:R-:W-:Y:S04]  /*5e40*/  DEPBAR.LE SB0, 0x0 ;  /* 0x000080000000791a */ /* 0x000fe80000000000 */
[----:B------:R-:W3:Y:S01]  /*5e50*/  LDL R0, [R1] ;  /* 0x0000000001007983 */ /* 0x000ee20000100800 */
[----:B------:R-:W-:Y:S03]  /*5e60*/  UISETP.GT.AND UP0, UPT, UR7, UR5, UPT ;  /* 0x000000050700728c */ /* 0x000fe6000bf04270 */
[----:B------:R-:W-:Y:S03]  /*5e70*/  BAR.SYNC.DEFER_BLOCKING 0x0 ;  /* 0x0000000000007b1d */ /* 0x000fe60000010000 */
[----:B------:R-:W-:Y:S03]  /*5e80*/  PLOP3.LUT P0, PT, PT, PT, UP0, 0x80, 0x0 ;  /* 0x000000000000781c */ /* 0x000fe60003f0f008 */
[----:B------:R1:W4:Y:S04]  /*5e90*/  LDSM.16.M88.4 R8, [R236+0x14080] ;  /* 0x01408000ec08783b */ /* 0x0003280000000200 */
[----:B------:R1:W1:Y:S04]  /*5ea0*/  LDSM.16.M88.4 R16, [R236+0x14880] ;  /* 0x01488000ec10783b */ /* 0x0002680000000200 */
[----:B------:R1:W1:Y:S04]  /*5eb0*/  LDSM.16.M88.4 R24, [R236+0x15080] ;  /* 0x01508000ec18783b */ /* 0x0002680000000200 */
[----:B------:R1:W1:Y:S04]  /*5ec0*/  LDSM.16.M88.4 R168, [R243] ;  /* 0x00000000f3a8783b */ /* 0x0002680000000200 */
[----:B--2---:R2:W1:Y:S04]  /*5ed0*/  LDSM.16.M88.4 R172, [R2] ;  /* 0x0000000002ac783b */ /* 0x0044680000000200 */
[----:B---3--:R2:W3:Y:S01]  /*5ee0*/  LDSM.16.M88.4 R176, [R0] ;  /* 0x0000000000b0783b */ /* 0x0084e20000000200 */
[----:B------:R-:W-:-:S05]  /*5ef0*/  @P0 BRA `(.L_x_186) ;  /* 0x000004b000000947 */ /* 0x000fca0003800000 */
[----:B----4-:R-:W4:Y:S01]  /*5f00*/  LDL R4, [R1+0x28] ;  /* 0x0000280001047983 */ /* 0x010f220000100800 */
[----:B------:R-:W-:Y:S03]  /*5f10*/  BSSY B0, `(.L_x_186) ;  /* 0x0000049000007945 */ /* 0x000fe60003800000 */
[----:B--2---:R-:W2:Y:S04]  /*5f20*/  LDL R12, [R1+0x24] ;  /* 0x00002400010c7983 */ /* 0x004ea80000100800 */
[----:B---3--:R-:W3:Y:S04]  /*5f30*/  LDL R7, [R1+0x30] ;  /* 0x0000300001077983 */ /* 0x008ee80000100800 */
        /* <DEDUP_REMOVED lines=8> */
[----:B------:R-:W2:Y:S01]  /*5fc0*/  LDL R21, [R1+0x50] ;  /* 0x0000500001157983 */ /* 0x000ea20000100800 */
[----:B----4-:R-:W-:Y:S01]  /*5fd0*/  SHF.R.S32.HI R0, RZ, 0x1f, R4 ;  /* 0x0000001fff007819 */ /* 0x010fe20000011404 */
[----:B------:R-:W-:Y:S04]  /*5fe0*/  IMAD.WIDE.U32 R2, R4, c[0x0][0x208], RZ ;  /* 0x0000820004027a25 */ /* 0x000fe800078e00ff */
[----:B------:R-:W-:Y:S01]  /*5ff0*/  IMAD R0, R0, c[0x0][0x208], RZ ;  /* 0x0000820000007a24 */ /* 0x000fe200078e02ff */
[----:B---3--:R-:W-:Y:S03]  /*6000*/  ISETP.GE.AND P1, PT, R7, c[0x0][0x1d4], PT ;  /* 0x0000750007007a0c */ /* 0x008fe60003f26270 */
[----:B------:R-:W-:Y:S04]  /*6010*/  IMAD R0, R4, c[0x0][0x20c], R0 ;  /* 0x0000830004007a24 */ /* 0x000fe800078e0200 */
[----:B------:R-:W-:Y:S01]  /*6020*/  IMAD.IADD R3, R3, 0x1, R0 ;  /* 0x0000000103037824 */ /* 0x000fe200078e0200 */
[----:B--2---:R-:W-:Y:S03]  /*6030*/  SHF.R.S32.HI R0, RZ, 0x1f, R12 ;  /* 0x0000001fff007819 */ /* 0x004fe6000001140c */
[----:B------:R-:W-:Y:S04]  /*6040*/  IMAD.WIDE.U32 R2, R12, c[0x0][0x218], R2 ;  /* 0x000086000c027a25 */ /* 0x000fe800078e0002 */
[----:B------:R-:W-:Y:S01]  /*6050*/  IMAD R4, R0, c[0x0][0x218], RZ ;  /* 0x0000860000047a24 */ /* 0x000fe200078e02ff */
[----:B------:R-:W-:Y:S03]  /*6060*/  IADD3 R0, P0, R2, UR24, RZ ;  /* 0x0000001802007c10 */ /* 0x000fe6000ff1e0ff */
[----:B------:R-:W-:Y:S05]  /*6070*/  IMAD R4, R12, c[0x0][0x21c], R4 ;  /* 0x000087000c047a24 */ /* 0x000fea00078e0204 */
[----:B------:R-:W-:Y:S02]  /*6080*/  IADD3.X R3, R3, UR15, R4, P0, !PT ;  /* 0x0000000f03037c10 */ /* 0x000fe400087fe404 */
[C---:B------:R-:W-:Y:S04]  /*6090*/  LEA R12, P0, R0.reuse, c[0x0][0x1f8], 0x1 ;  /* 0x00007e00000c7a11 */ /* 0x040fe800078008ff */
[----:B------:R-:W-:Y:S02]  /*60a0*/  LEA.HI.X R3, R0, c[0x0][0x1fc], R3, 0x1, P0 ;  /* 0x00007f0000037a11 */ /* 0x000fe400000f0c03 */
[----:B------:R-:W2:Y:S04]  /*60b0*/  SHFL.IDX PT, R0, R12, RZ, 0x181f ;  /* 0x00181fff0c007589 */ /* 0x000ea800000e0000 */
[----:B------:R-:W3:Y:S01]  /*60c0*/  SHFL.IDX PT, R2, R3, RZ, 0x181f ;  /* 0x00181fff03027589 */ /* 0x000ee200000e0000 */
[----:B--2---:R-:W-:Y:S05]  /*60d0*/  IADD3 R6, P0, R0, R6, RZ ;  /* 0x0000000600067210 */ /* 0x004fea0007f1e0ff */
[----:B---3--:R-:W-:Y:S01]  /*60e0*/  IMAD.X R7, R2, 0x1, R132, P0 ;  /* 0x0000000102077824 */ /* 0x008fe200000e0684 */
[----:B------:R-:W-:Y:S04]  /*60f0*/  IADD3 R4, P0, R0, R5, RZ ;  /* 0x0000000500047210 */ /* 0x000fe80007f1e0ff */
[----:B------:R-:W-:Y:S01]  /*6100*/  @!PT LDS RZ, [RZ] ;  /* 0x00000000fffff984 */ /* 0x000fe20000000800 */
[----:B------:R2:W-:Y:S01]  /*6110*/  LDGSTS.E.BYPASS.LTC128B.128 [R15+0x4080], [R6.64], !P1 ;  /* 0x04080000060f7fae */ /* 0x0005e2000c901d52 */
[----:B------:R-:W-:Y:S05]  /*6120*/  IMAD.X R5, R2, 0x1, R23, P0 ;  /* 0x0000000102057824 */ /* 0x000fea00000e0617 */
[----:B------:R3:W-:Y:S01]  /*6130*/  LDGSTS.E.BYPASS.LTC128B.128 [R15+0x5880], [R4.64], !P6 ;  /* 0x05880000040f7fae */ /* 0x0007e2000f101d52 */
[C---:B--2---:R-:W-:Y:S01]  /*6140*/  IMAD.SHL.U32 R7, R13.reuse, 0x2, RZ ;  /* 0x000000020d077824 */ /* 0x044fe200078e00ff */
[----:B------:R-:W-:Y:S02]  /*6150*/  SHF.L.U64.HI R13, R13, 0x1, R21 ;  /* 0x000000010d0d7819 */ /* 0x000fe40000010215 */
[----:B---3--:R-:W-:Y:S05]  /*6160*/  IADD3 R4, P0, R0, R22, RZ ;  /* 0x0000001600047210 */ /* 0x008fea0007f1e0ff */
[----:B------:R-:W-:Y:S02]  /*6170*/  IMAD.X R5, R2, 0x1, R20, P0 ;  /* 0x0000000102057824 */ /* 0x000fe400000e0614 */
[----:B------:R-:W2:Y:S04]  /*6180*/  S2R R20, SR_TID.X ;  /* 0x0000000000147919 */ /* 0x000ea80000002100 */
[----:B------:R3:W-:Y:S01]  /*6190*/  LDGSTS.E.BYPASS.LTC128B.128 [R15+0x7080], [R4.64], !P5 ;  /* 0x07080000040f7fae */ /* 0x0007e2000e901d52 */
[----:B--2---:R-:W-:Y:S02]  /*61a0*/  ISETP.GT.AND P1, PT, R20, 0x7f, PT ;  /* 0x0000007f1400780c */ /* 0x004fe40003f24270 */
[----:B---3--:R-:W-:Y:S05]  /*61b0*/  IADD3 R4, P0, R0, R7, RZ ;  /* 0x0000000700047210 */ /* 0x008fea0007f1e0ff */
[----:B------:R-:W-:Y:S05]  /*61c0*/  IMAD.X R5, R2, 0x1, R13, P0 ;  /* 0x0000000102057824 */ /* 0x000fea00000e060d */
[----:B------:R2:W-:Y:S01]  /*61d0*/  LDGSTS.E.BYPASS.LTC128B.128 [R15+0x8880], [R4.64], !P4 ;  /* 0x08880000040f7fae */ /* 0x0005e2000e101d52 */
[----:B------:R-:W-:-:S05]  /*61e0*/  @P1 BRA `(.L_x_187) ;  /* 0x000001b000001947 */ /* 0x000fca0003800000 */
[----:B------:R-:W-:-:S05]  /*61f0*/  BRA.DIV ~URZ, `(.L_x_188) ;  /* 0x0000d7727f007947 */ /* 0x000fca000b800000 */
[----:B--2---:R2:W3:Y:S04]  /*6200*/  SHFL.IDX PT, R4, R3, 0x1, 0x181f ;  /* 0x00381f0003047f89 */ /* 0x0044e800000e0000 */
[----:B------:R2:W4:Y:S02]  /*6210*/  SHFL.IDX PT, R0, R12, 0x1, 0x181f ;  /* 0x00381f000c007f89 */ /* 0x00052400000e0000 */
.L_x_238:
[----:B--2---:R-:W2:Y:S04]  /*6220*/  LDL R3, [R1+0x30] ;  /* 0x0000300001037983 */ /* 0x004ea80000100800 */
[----:B----4-:R-:W4:Y:S04]  /*6230*/  LDL R2, [R1+0x6c] ;  /* 0x00006c0001027983 */ /* 0x010f280000100800 */
[----:B---3--:R-:W3:Y:S04]  /*6240*/  LDL R20, [R1+0x1c] ;  /* 0x00001c0001147983 */ /* 0x008ee80000100800 */
[----:B------:R-:W3:Y:S04]  /*6250*/  LDL R5, [R1+0x8] ;  /* 0x0000080001057983 */ /* 0x000ee80000100800 */
[----:B------:R-:W3:Y:S04]  /*6260*/  LDL R15, [R1+0x2c] ;  /* 0x00002c00010f7983 */ /* 0x000ee80000100800 */
[----:B------:R-:W3:Y:S04]  /*6270*/  LDL R14, [R1+0x20] ;  /* 0x00002000010e7983 */ /* 0x000ee80000100800 */
[----:B------:R-:W3:Y:S04]  /*6280*/  LDL R6, [R1+0x3c] ;  /* 0x00003c0001067983 */ /* 0x000ee80000100800 */
[----:B------:R-:W3:Y:S01]  /*6290*/  LDL R12, [R1+0x38] ;  /* 0x00003800010c7983 */ /* 0x000ee20000100800 */
[----:B--2---:R-:W-:Y:S02]  /*62a0*/  ISETP.GE.AND P1, PT, R3, c[0x0][0x1d4], PT ;  /* 0x0000750003007a0c */ /* 0x004fe40003f26270 */
[----:B----4-:R-:W-:Y:S05]  /*62b0*/  IADD3 R2, P0, R0, R2, RZ ;  /* 0x0000000200027210 */ /* 0x010fea0007f1e0ff */
[----:B---3--:R-:W-:Y:S06]  /*62c0*/  IMAD.X R3, R4, 0x1, R20, P0 ;  /* 0x0000000104037824 */ /* 0x008fec00000e0614 */
[----:B------:R-:W-:Y:S01]  /*62d0*/  @!PT LDS RZ, [RZ] ;  /* 0x00000000fffff984 */ /* 0x000fe20000000800 */
[----:B------:R-:W-:Y:S01]  /*62e0*/  @!PT LDS RZ, [RZ] ;  /* 0x00000000fffff984 */ /* 0x000fe20000000800 */
[----:B------:R-:W-:Y:S01]  /*62f0*/  @!PT LDS RZ, [RZ] ;  /* 0x00000000fffff984 */ /* 0x000fe20000000800 */
[----:B------:R2:W-:Y:S01]  /*6300*/  LDGSTS.E.BYPASS.LTC128B.128 [R5+0x5080], [R2.64], !P1 ;  /* 0x0508000002057fae */ /* 0x0005e2000c901d52 */
[C---:B------:R-:W-:Y:S02]  /*6310*/  IADD3 R6, P1, R0.reuse, R6, RZ ;  /* 0x0000000600067210 */ /* 0x040fe40007f3e0ff */
[----:B--2---:R-:W-:Y:S05]  /*6320*/  IADD3 R2, P0, R0, R15, RZ ;  /* 0x0000000f00027210 */ /* 0x004fea0007f1e0ff */
[----:B------:R-:W-:Y:S05]  /*6330*/  IMAD.X R3, R4, 0x1, R14, P0 ;  /* 0x0000000104037824 */ /* 0x000fea00000e060e */
[----:B------:R2:W-:Y:S02]  /*6340*/  LDGSTS.E.BYPASS.LTC128B.128 [R5+0x6880], [R2.64], !P6 ;  /* 0x0688000002057fae */ /* 0x0005e4000f101d52 */
[----:B--2---:R-:W-:Y:S01]  /*6350*/  IADD3 R2, P0, R0, R7, RZ ;  /* 0x0000000700027210 */ /* 0x004fe20007f1e0ff */
[C---:B------:R-:W-:Y:S04]  /*6360*/  IMAD.X R7, R4.reuse, 0x1, R12, P1 ;  /* 0x0000000104077824 */ /* 0x040fe800008e060c */
[----:B------:R-:W-:Y:S01]  /*6370*/  IMAD.X R3, R4, 0x1, R13, P0 ;  /* 0x0000000104037824 */ /* 0x000fe200000e060d */
[----:B------:R2:W-:Y:S04]  /*6380*/  LDGSTS.E.BYPASS.LTC128B.128 [R5+0x8080], [R6.64], !P5 ;  /* 0x0808000006057fae */ /* 0x0005e8000e901d52 */
[----:B------:R2:W-:Y:S03]  /*6390*/  LDGSTS.E.BYPASS.LTC128B.128 [R5+0x9880], [R2.64], !P4 ;  /* 0x0988000002057fae */ /* 0x0005e6000e101d52 */
.L_x_187:
[----:B------:R-:W-:Y:S05]  /*63a0*/  BSYNC B0 ;  /* 0x0000000000007941 */ /* 0x000fea0003800000 */
.L_x_186:
[----:B----4-:R-:W0:Y:S01]  /*63b0*/  LDGDEPBAR ;  /* 0x00000000000079af */ /* 0x010e220000000000 */
[----:B------:R-:W-:Y:S01]  /*63c0*/  WARPSYNC 0xffffffff ;  /* 0xffffffff00007948 */ /* 0x000fe20003800000 */
[C---:B--2--5:R-:W-:Y:S01]  /*63d0*/  HMMA.16816.F32.BF16 R4, R160.reuse, R8, RZ ;  /* 0x00000008a004723c */ /* 0x064fe200000418ff */
[----:B------:R-:W-:Y:S06]  /*63e0*/  UISETP.GT.AND UP0, UPT, UR5, UR7, UPT ;  /* 0x000000070500728c */ /* 0x000fec000bf04270 */
[----:B------:R-:W-:Y:S01]  /*63f0*/  PLOP3.LUT P0, PT, PT, PT, UP0, 0x40, 0x0 ;  /* 0x000000000000781c */ /* 0x000fe20003f0e808 */
[C---:B------:R-:W-:Y:S08]  /*6400*/  HMMA.16816.F32.BF16 R8, R160.reuse, R10, RZ ;  /* 0x0000000aa008723c */ /* 0x040ff000000418ff */
[C---:B-1----:R-:W-:Y:S08]  /*6410*/  HMMA.16816.F32.BF16 R12, R160.reuse, R16, RZ ;  /* 0x00000010a00c723c */ /* 0x042ff000000418ff */
[C---:B------:R-:W-:Y:S08]  /*6420*/  HMMA.16816.F32.BF16 R16, R160.reuse, R18, RZ ;  /* 0x00000012a010723c */ /* 0x040ff000000418ff */
[C---:B------:R-:W-:Y:S08]  /*6430*/  HMMA.16816.F32.BF16 R20, R160.reuse, R24, RZ ;  /* 0x00000018a014723c */ /* 0x040ff000000418ff */
[----:B------:R-:W-:Y:S08]  /*6440*/  HMMA.16816.F32.BF16 R24, R160, R26, RZ ;  /* 0x0000001aa018723c */ /* 0x000ff000000418ff */
[C---:B------:R-:W-:Y:S08]  /*6450*/  HMMA.16816.F32.BF16 R4, R164.reuse, R168, R4 ;  /* 0x000000a8a404723c */ /* 0x040ff00000041804 */
[C---:B------:R-:W-:Y:S01]  /*6460*/  HMMA.16816.F32.BF16 R8, R164.reuse, R170, R8 ;  /* 0x000000aaa408723c */ /* 0x040fe20000041808 */
[----:B------:R-:W1:Y:S07]  /*6470*/  LDSM.16.M88.4 R168, [R242+0x14080] ;  /* 0x01408000f2a8783b */ /* 0x000e6e0000000200 */
[C---:B------:R-:W-:Y:S08]  /*6480*/  HMMA.16816.F32.BF16 R12, R164.reuse, R172, R12 ;  /* 0x000000aca40c723c */ /* 0x040ff0000004180c */
[C---:B------:R-:W-:Y:S01]  /*6490*/  HMMA.16816.F32.BF16 R16, R164.reuse, R174, R16 ;  /* 0x000000aea410723c */ /* 0x040fe20000041810 */
[----:B------:R-:W2:Y:S07]  /*64a0*/  LDSM.16.M88.4 R172, [R242+0x14880] ;  /* 0x01488000f2ac783b */ /* 0x000eae0000000200 */
[C---:B---3--:R-:W-:Y:S08]  /*64b0*/  HMMA.16816.F32.BF16 R20, R164.reuse, R176, R20 ;  /* 0x000000b0a414723c */ /* 0x048ff00000041814 */
        /* <DEDUP_REMOVED lines=16> */
[C---:B--2---:R-:W-:Y:S08]  /*65c0*/  HMMA.16816.F32.BF16 R20, R184.reuse, R172, R20 ;  /* 0x000000acb814723c */ /* 0x044ff00000041814 */
[----:B------:R-:W-:Y:S01]  /*65d0*/  HMMA.16816.F32.BF16 R24, R184, R174, R24 ;  /* 0x000000aeb818723c */ /* 0x000fe20000041818 */
[----:B------:R-:W2:Y:S07]  /*65e0*/  LDSM.16.M88.4 R172, [R236+0x16080] ;  /* 0x01608000ecac783b */ /* 0x000eae0000000200 */
        /* <DEDUP_REMOVED lines=8> */
[----:B------:R-:W1:Y:S07]  /*6670*/  LDSM.16.M88.4 R168, [R251] ;  /* 0x00000000fba8783b */ /* 0x000e6e0000000200 */
[C---:B--2---:R-:W-:Y:S08]  /*6680*/  HMMA.16816.F32.BF16 R4, R192.reuse, R172, R4 ;  /* 0x000000acc004723c */ /* 0x044ff00000041804 */
[C---:B------:R-:W-:Y:S01]  /*6690*/  HMMA.16816.F32.BF16 R8, R192.reuse, R174, R8 ;  /* 0x000000aec008723c */ /* 0x040fe20000041808 */
[----:B------:R-:W2:Y:S07]  /*66a0*/  LDSM.16.M88.4 R172, [R250] ;  /* 0x00000000faac783b */ /* 0x000eae0000000200 */
        /* <DEDUP_REMOVED lines=11> */
[----:B------:R-:W2:Y:S07]  /*6760*/  LDSM.16.M88.4 R172, [R239+0x1800] ;  /* 0x00180000efac783b */ /* 0x000eae0000000200 */
        /* <DEDUP_REMOVED lines=77> */
[----:B------:R-:W2:Y:S01]  /*6c40*/  LDSM.16.M88.4 R172, [R239+0x5800] ;  /* 0x00580000efac783b */ /* 0x000ea20000000200 */
[----:B------:R-:W-:Y:S06]  /*6c50*/  DEPBAR.LE SB0, 0x0 ;  /* 0x000080000000791a */ /* 0x000fec0000000000 */
[----:B------:R-:W-:Y:S01]  /*6c60*/  BAR.SYNC.DEFER_BLOCKING 0x0 ;  /* 0x0000000000007b1d */ /* 0x000fe20000010000 */
[C---:B-1----:R-:W-:Y:S08]  /*6c70*/  HMMA.16816.F32.BF16 R12, R232.reuse, R168, R12 ;  /* 0x000000a8e80c723c */ /* 0x042ff0000004180c */
[C---:B------:R-:W-:Y:S08]  /*6c80*/  HMMA.16816.F32.BF16 R16, R232.reuse, R170, R16 ;  /* 0x000000aae810723c */ /* 0x040ff00000041810 */
[C---:B--2---:R-:W-:Y:S08]  /*6c90*/  HMMA.16816.F32.BF16 R20, R232.reuse, R172, R20 ;  /* 0x000000ace814723c */ /* 0x044ff00000041814 */
[----:B------:R-:W-:Y:S01]  /*6ca0*/  HMMA.16816.F32.BF16 R24, R232, R174, R24 ;  /* 0x000000aee818723c */ /* 0x000fe20000041818 */
[----:B------:R-:W-:-:S07]  /*6cb0*/  @P0 BRA `(.L_x_189) ;  /* 0x0000053000000947 */ /* 0x000fce0003800000 */
[----:B------:R-:W2:Y:S01]  /*6cc0*/  LDL R0, [R1+0x48] ;  /* 0x0000480001007983 */ /* 0x000ea20000100800 */
[----:B------:R-:W-:Y:S01]  /*6cd0*/  IMAD.MOV.U32 R2, RZ, RZ, c[0x0][0x2b8] ;  /* 0x0000ae00ff027624 */ /* 0x000fe200078e00ff */
[----:B------:R-:W-:Y:S01]  /*6ce0*/  UIMAD UR23, UR5, 0x30, UR12 ;  /* 0x00000030051778a4 */ /* 0x000fe2000f8e020c */
[----:B------:R-:W-:Y:S01]  /*6cf0*/  IMAD.MOV.U32 R168, RZ, RZ, RZ ;  /* 0x000000ffffa87224 */ /* 0x000fe200078e00ff */
[----:B------:R1:W-:Y:S02]  /*6d00*/  STL [R1+0x74], R4 ;  /* 0x0000740401007387 */ /* 0x0003e40000100800 */
[----:B------:R-:W-:Y:S02]  /*6d10*/  ISETP.NE.AND P1, PT, R2, 0x1, PT ;  /* 0x000000010200780c */ /* 0x000fe40003f25270 */
[----:B------:R-:W3:Y:S01]  /*6d20*/  LDL R169, [R1+0x30] ;  /* 0x0000300001a97983 */ /* 0x000ee20000100800 */
[----:B------:R-:W-:Y:S03]  /*6d30*/  IMAD.U32 R2, RZ, RZ, UR23 ;  /* 0x00000017ff027e24 */ /* 0x000fe6000f8e00ff */
[----:B------:R-:W4:Y:S04]  /*6d40*/  LDL R174, [R1+0x1c] ;  /* 0x00001c0001ae7983 */ /* 0x000f280000100800 */
[----:B------:R-:W4:Y:S04]  /*6d50*/  LDL R177, [R1+0x8] ;  /* 0x0000080001b17983 */ /* 0x000f280000100800 */
[----:B------:R-:W4:Y:S04]  /*6d60*/  LDL R175, [R1+0x2c] ;  /* 0x00002c0001af7983 */ /* 0x000f280000100800 */
[----:B------:R-:W4:Y:S04]  /*6d70*/  LDL R178, [R1+0x20] ;  /* 0x0000200001b27983 */ /* 0x000f280000100800 */
[----:B------:R-:W4:Y:S04]  /*6d80*/  LDL R179, [R1+0x3c] ;  /* 0x00003c0001b37983 */ /* 0x000f280000100800 */
[----:B-1----:R-:W4:Y:S04]  /*6d90*/  LDL R4, [R1+0x6c] ;  /* 0x00006c0001047983 */ /* 0x002f280000100800 */
[----:B------:R-:W4:Y:S01]  /*6da0*/  LDL R176, [R1+0x38] ;  /* 0x0000380001b07983 */ /* 0x000f220000100800 */
[----:B--2---:R-:W-:Y:S05]  /*6db0*/  IADD3 R2, R2, -0x30, R0 ;  /* 0xffffffd002027810 */ /* 0x004fea0007ffe000 */
[----:B------:R-:W-:Y:S01]  /*6dc0*/  @P1 IMAD.HI.U32 R3, R2, c[0x0][0x2bc], RZ ;  /* 0x0000af0002031a27 */ /* 0x000fe200078e00ff */
[----:B---3--:R-:W-:Y:S03]  /*6dd0*/  ISETP.GE.AND P2, PT, R169, c[0x0][0x1d4], PT ;  /* 0x00007500a9007a0c */ /* 0x008fe60003f46270 */
[----:B------:R-:W-:Y:S01]  /*6de0*/  IMAD.MOV.U32 R0, RZ, RZ, R2 ;  /* 0x000000ffff007224 */ /* 0x000fe200078e0002 */
[----:B------:R-:W-:Y:S04]  /*6df0*/  @P1 SHF.R.U32.HI R0, RZ, c[0x0][0x2c0], R3 ;  /* 0x0000b000ff001a19 */ /* 0x000fe80000011603 */
[C---:B------:R-:W-:Y:S04]  /*6e00*/  @!P3 IADD3 R3, P0, R0.reuse, UR16, RZ ;  /* 0x000000100003bc10 */ /* 0x040fe8000ff1e0ff */
[----:B------:R-:W-:Y:S01]  /*6e10*/  @!P3 LEA.HI.X.SX32 R133, R0, UR6, 0x1, P0 ;  /* 0x000000060085bc11 */ /* 0x000fe200080f0eff */
[----:B------:R-:W-:Y:S01]  /*6e20*/  IMAD.MOV R0, RZ, RZ, -R0 ;  /* 0x000000ffff007224 */ /* 0x000fe200078e0a00 */
[C---:B------:R-:W-:Y:S03]  /*6e30*/  @!P3 LEA R132, P0, R3.reuse, c[0x0][0x2a0], 0x2 ;  /* 0x0000a8000384ba11 */ /* 0x040fe600078010ff */
[----:B------:R-:W-:Y:S01]  /*6e40*/  IMAD R170, R0, c[0x0][0x2b8], R2 ;  /* 0x0000ae0000aa7a24 */ /* 0x000fe200078e0202 */
[----:B------:R-:W-:Y:S03]  /*6e50*/  @!P3 LEA.HI.X R133, R3, c[0x0][0x2a4], R133, 0x2, P0 ;  /* 0x0000a9000385ba11 */ /* 0x000fe600000f1485 */
[----:B------:R-:W-:Y:S01]  /*6e60*/  IMAD.WIDE.U32 R2, R170, c[0x0][0x1e0], RZ ;  /* 0x00007800aa027a25 */ /* 0x000fe200078e00ff */
[----:B------:R1:W-:Y:S01]  /*6e70*/  STL [R1+0x28], R170 ;  /* 0x000028aa01007387 */ /* 0x0003e20000100800 */
[----:B------:R-:W-:Y:S03]  /*6e80*/  SHF.R.S32.HI R0, RZ, 0x1f, R170 ;  /* 0x0000001fff007819 */ /* 0x000fe600000114aa */
[----:B------:R2:W3:Y:S02]  /*6e90*/  @!P3 LDG.E R168, [R132.64] ;  /* 0x0000001284a8b981 */ /* 0x0004e4000c1e1900 */
[----:B------:R-:W-:Y:S04]  /*6ea0*/  IMAD R0, R0, c[0x0][0x1e0], RZ ;  /* 0x0000780000007a24 */ /* 0x000fe800078e02ff */
[----:B------:R-:W-:Y:S04]  /*6eb0*/  IMAD R0, R170, c[0x0][0x1e4], R0 ;  /* 0x00007900aa007a24 */ /* 0x000fe800078e0200 */
[----:B------:R-:W-:Y:S01]  /*6ec0*/  IMAD.IADD R3, R3, 0x1, R0 ;  /* 0x0000000103037824 */ /* 0x000fe200078e0200 */
[----:B--2---:R-:W2:Y:S04]  /*6ed0*/  S2R R133, SR_TID.X ;  /* 0x0000000000857919 */ /* 0x004ea80000002100 */
[----:B---3--:R2:W-:Y:S01]  /*6ee0*/  STL [R1+0x24], R168 ;  /* 0x000024a801007387 */ /* 0x0085e20000100800 */
[----:B-1----:R-:W-:Y:S01]  /*6ef0*/  SHF.R.S32.HI R170, RZ, 0x1f, R168 ;  /* 0x0000001fffaa7819 */ /* 0x002fe200000114a8 */
[----:B------:R-:W-:Y:S02]  /*6f00*/  IMAD.WIDE.U32 R2, R168, c[0x0][0x1f0], R2 ;  /* 0x00007c00a8027a25 */ /* 0x000fe400078e0002 */
[----:B------:R-:W3:Y:S02]  /*6f10*/  LDL R172, [R1+0x34] ;  /* 0x0000340001ac7983 */ /* 0x000ee40000100800 */
[----:B------:R-:W-:Y:S01]  /*6f20*/  IMAD R170, R170, c[0x0][0x1f0], RZ ;  /* 0x00007c00aaaa7a24 */ /* 0x000fe200078e02ff */
[----:B------:R-:W-:Y:S01]  /*6f30*/  IADD3 R0, P0, R2, UR20, RZ ;  /* 0x0000001402007c10 */ /* 0x000fe2000ff1e0ff */
[----:B------:R-:W3:Y:S02]  /*6f40*/  LDL R173, [R1+0x50] ;  /* 0x0000500001ad7983 */ /* 0x000ee40000100800 */
[----:B------:R-:W-:Y:S05]  /*6f50*/  IMAD R170, R168, c[0x0][0x1f4], R170 ;  /* 0x00007d00a8aa7a24 */ /* 0x000fea00078e02aa */
[----:B------:R-:W-:Y:S02]  /*6f60*/  IADD3.X R170, R3, UR8, R170, P0, !PT ;  /* 0x0000000803aa7c10 */ /* 0x000fe400087fe4aa */
[C---:B------:R-:W-:Y:S04]  /*6f70*/  LEA R171, P0, R0.reuse, c[0x0][0x1c8], 0x1 ;  /* 0x0000720000ab7a11 */ /* 0x040fe800078008ff */
[----:B------:R-:W-:Y:S02]  /*6f80*/  LEA.HI.X R170, R0, c[0x0][0x1cc], R170, 0x1, P0 ;  /* 0x0000730000aa7a11 */ /* 0x000fe400000f0caa */
[----:B------:R-:W4:Y:S01]  /*6f90*/  SHFL.IDX PT, R0, R171, RZ, 0x181f ;  /* 0x00181fffab007589 */ /* 0x000f2200000e0000 */
[----:B--2---:R-:W-:Y:S03]  /*6fa0*/  SHF.R.S32.HI R168, RZ, 0x1f, R133 ;  /* 0x0000001fffa87819 */ /* 0x004fe60000011485 */
[----:B------:R-:W1:Y:S01]  /*6fb0*/  SHFL.IDX PT, R2, R170, RZ, 0x181f ;  /* 0x00181fffaa027589 */ /* 0x000e6200000e0000 */
[----:B------:R-:W-:Y:S04]  /*6fc0*/  LEA.HI R168, R168, R133, RZ, 0x3 ;  /* 0x00000085a8a87211 */ /* 0x000fe800078f18ff */
[----:B------:R-:W-:Y:S04]  /*6fd0*/  SHF.R.S32.HI R168, RZ, 0x3, R168 ;  /* 0x00000003ffa87819 */ /* 0x000fe800000114a8 */
[----:B------:R-:W-:Y:S04]  /*6fe0*/  IADD3 R3, -R168, 0x30, RZ ;  /* 0x00000030a8037810 */ /* 0x000fe80007ffe1ff */
[C---:B------:R-:W-:Y:S11]  /*6ff0*/  ISETP.GE.AND P0, PT, R3.reuse, 0x1, PT ;  /* 0x000000010300780c */ /* 0x040ff60003f06270 */
[----:B------:R-:W-:Y:S02]  /*7000*/  @!UPT UIADD3 URZ, URZ, URZ, URZ ;  /* 0x0000003f3f3ff290 */ /* 0x000fe4000fffe03f */
[----:B----4-:R-:W-:Y:S05]  /*7010*/  @P0 IADD3 R132, P1, R0, R4, RZ ;  /* 0x0000000400840210 */ /* 0x010fea0007f3e0ff */
[----:B-1----:R-:W-:Y:S01]  /*7020*/  @P0 IMAD.X R133, R2, 0x1, R174, P1 ;  /* 0x0000000102850824 */ /* 0x002fe200008e06ae */
[----:B------:R-:W-:Y:S04]  /*7030*/  @P0 IADD3 R168, P1, R0, R175, RZ ;  /* 0x000000af00a80210 */ /* 0x000fe80007f3e0ff */
[----:B------:R-:W-:Y:S01]  /*7040*/  @!PT LDS RZ, [RZ] ;  /* 0x00000000fffff984 */ /* 0x000fe20000000800 */
[----:B------:R1:W-:Y:S01]  /*7050*/  @P0 LDGSTS.E.BYPASS.LTC128B.128 [R177+0x14080], [R132.64], !P2 ;  /* 0x1408000084b10fae */ /* 0x0003e2000d101d52 */
[----:B------:R-:W-:Y:S05]  /*7060*/  @P0 IMAD.X R169, R2, 0x1, R178, P1 ;  /* 0x0000000102a90824 */ /* 0x000fea00008e06b2 */
[----:B------:R2:W-:Y:S01]  /*7070*/  @P0 LDGSTS.E.BYPASS.LTC128B.128 [R177+0x15880], [R168.64], !P6 ;  /* 0x15880000a8b10fae */ /* 0x0005e2000f101d52 */
[----:B-1----:R-:W-:Y:S05]  /*7080*/  @P0 IADD3 R132, P1, R0, R179, RZ ;  /* 0x000000b300840210 */ /* 0x002fea0007f3e0ff */
[----:B------:R-:W-:Y:S05]  /*7090*/  @P0 IMAD.X R133, R2, 0x1, R176, P1 ;  /* 0x0000000102850824 */ /* 0x000fea00008e06b0 */
[----:B------:R3:W-:Y:S02]  /*70a0*/  @P0 LDGSTS.E.BYPASS.LTC128B.128 [R177+0x17080], [R132.64], !P5 ;  /* 0x1708000084b10fae */ /* 0x0007e4000e901d52 */
[C---:B---3--:R-:W-:Y:S02]  /*70b0*/  @P0 LEA R132, P1, R172.reuse, R0, 0x1 ;  /* 0x00000000ac840211 */ /* 0x048fe400078208ff */
[----:B------:R-:W1:Y:S02]  /*70c0*/  SHFL.IDX PT, R0, R171, 0x1, 0x181f ;  /* 0x00381f00ab007f89 */ /* 0x000e6400000e0000 */
[--C-:B------:R-:W-:Y:S02]  /*70d0*/  @P0 LEA.HI.X R133, R172, R2, R173.reuse, 0x1, P1 ;  /* 0x00000002ac850211 */ /* 0x100fe400008f0cad */
[----:B------:R-:W3:Y:S04]  /*70e0*/  SHFL.IDX PT, R2, R170, 0x1, 0x181f ;  /* 0x00381f00aa027f89 */ /* 0x000ee800000e0000 */
[----:B------:R1:W-:Y:S01]  /*70f0*/  @P0 LDGSTS.E.BYPASS.LTC128B.128 [R177+0x18880], [R132.64], !P4 ;  /* 0x1888000084b10fae */ /* 0x0003e2000e101d52 */
[----:B------:R-:W-:Y:S11]  /*7100*/  ISETP.GE.AND P0, PT, R3, 0x21, PT ;  /* 0x000000210300780c */ /* 0x000ff60003f06270 */
[----:B------:R-:W-:Y:S02]  /*7110*/  @!UPT UIADD3 URZ, URZ, URZ, URZ ;  /* 0x0000003f3f3ff290 */ /* 0x000fe4000fffe03f */
[----:B-1----:R-:W-:Y:S02]  /*7120*/  @P0 IADD3 R132, P1, R0, R4, RZ ;  /* 0x0000000400840210 */ /* 0x002fe40007f3e0ff */
[----:B------:R1:W5:Y:S03]  /*7130*/  LDL.LU R4, [R1+0x74] ;  /* 0x0000740001047983 */ /* 0x0003660000300800 */
[----:B---3--:R-:W-:Y:S05]  /*7140*/  @P0 IMAD.X R133, R2, 0x1, R174, P1 ;  /* 0x0000000102850824 */ /* 0x008fea00008e06ae */
[----:B------:R3:W-:Y:S02]  /*7150*/  @P0 LDGSTS.E.BYPASS.LTC128B.128 [R177+0x15080], [R132.64], !P2 ;  /* 0x1508000084b10fae */ /* 0x0007e4000d101d52 */
[----:B---3--:R-:W-:Y:S05]  /*7160*/  @P0 IADD3 R132, P1, R0, R175, RZ ;  /* 0x000000af00840210 */ /* 0x008fea0007f3e0ff */
[----:B------:R-:W-:Y:S01]  /*7170*/  @P0 IMAD.X R133, R2, 0x1, R178, P1 ;  /* 0x0000000102850824 */ /* 0x000fe200008e06b2 */
[----:B--2---:R-:W-:Y:S04]  /*7180*/  @P0 IADD3 R168, P1, R0, R179, RZ ;  /* 0x000000b300a80210 */ /* 0x004fe80007f3e0ff */
[----:B------:R2:W-:Y:S01]  /*7190*/  @P0 LDGSTS.E.BYPASS.LTC128B.128 [R177+0x16880], [R132.64], !P6 ;  /* 0x1688000084b10fae */ /* 0x0005e2000f101d52 */
[----:B------:R-:W-:Y:S05]  /*71a0*/  @P0 IMAD.X R169, R2, 0x1, R176, P1 ;  /* 0x0000000102a90824 */ /* 0x000fea00008e06b0 */
[----:B------:R1:W-:Y:S01]  /*71b0*/  @P0 LDGSTS.E.BYPASS.LTC128B.128 [R177+0x18080], [R168.64], !P5 ;  /* 0x18080000a8b10fae */ /* 0x0003e2000e901d52 */
[C---:B--2---:R-:W-:Y:S04]  /*71c0*/  @P0 LEA R132, P1, R172.reuse, R0, 0x1 ;  /* 0x00000000ac840211 */ /* 0x044fe800078208ff */
[----:B------:R-:W-:Y:S05]  /*71d0*/  @P0 LEA.HI.X R133, R172, R2, R173, 0x1, P1 ;  /* 0x00000002ac850211 */ /* 0x000fea00008f0cad */
[----:B------:R1:W-:Y:S04]  /*71e0*/  @P0 LDGSTS.E.BYPASS.LTC128B.128 [R177+0x19880], [R132.64], !P4 ;  /* 0x1988000084b10fae */ /* 0x0003e8000e101d52 */
.L_x_189:
[----:B------:R-:W2:Y:S01]  /*71f0*/  LDL R2, [R1+0x58] ;  /* 0x0000580001027983 */ /* 0x000ea20000100800 */
[----:B------:R-:W-:Y:S02]  /*7200*/  UISETP.NE.AND UP1, UPT, UR14, URZ, UPT ;  /* 0x0000003f0e00728c */ /* 0x000fe4000bf25270 */
[----:B------:R-:W-:Y:S01]  /*7210*/  UIMAD UR23, UR5, -0x30, URZ ;  /* 0xffffffd0051778a4 */ /* 0x000fe2000f8e023f */
[----:B------:R-:W3:Y:S01]  /*7220*/  LDL R170, [R1+0x54] ;  /* 0x0000540001aa7983 */ /* 0x000ee20000100800 */
[----:B------:R-:W-:Y:S02]  /*7230*/  UISETP.NE.AND UP0, UPT, UR13, URZ, UPT ;  /* 0x0000003f0d00728c */ /* 0x000fe4000bf05270 */
[----:B------:R-:W-:Y:S01]  /*7240*/  PLOP3.LUT P0, PT, PT, PT, UP1, 0x80, 0x0 ;  /* 0x000000000000781c */ /* 0x000fe20003f0f018 */
[----:B------:R-:W0:Y:S11]  /*7250*/  LDGDEPBAR ;  /* 0x00000000000079af */ /* 0x000e360000000000 */
[----:B------:R-:W-:Y:S01]  /*7260*/  @!UPT UIADD3 URZ, URZ, URZ, URZ ;  /* 0x0000003f3f3ff290 */ /* 0x000fe2000fffe03f */
[----:B--2---:R-:W-:Y:S01]  /*7270*/  @P0 IMAD.HI.U32 R0, R2, c[0x0][0x2c8], RZ ;  /* 0x0000b20002000a27 */ /* 0x004fe200078e00ff */
[----:B------:R-:W-:Y:S03]  /*7280*/  PLOP3.LUT P0, PT, PT, PT, UP1, 0x80, 0x0 ;  /* 0x000000000000781c */ /* 0x000fe60003f0f018 */
[----:B-1----:R-:W-:Y:S02]  /*7290*/  IMAD.MOV.U32 R132, RZ, RZ, R2 ;  /* 0x000000ffff847224 */ /* 0x002fe400078e0002 */
[----:B------:R-:W-:Y:S08]  /*72a0*/  IMAD.U32 R2, RZ, RZ, UR28 ;  /* 0x0000001cff027e24 */ /* 0x000ff0000f8e00ff */
[----:B------:R-:W-:Y:S01]  /*72b0*/  @P0 SHF.R.U32.HI R132, RZ, c[0x0][0x2cc], R0 ;  /* 0x0000b300ff840a19 */ /* 0x000fe20000011600 */
[----:B------:R-:W-:Y:S01]  /*72c0*/  IMAD.U32 R0, RZ, RZ, UR23 ;  /* 0x00000017ff007e24 */ /* 0x000fe2000f8e00ff */
[----:B------:R-:W-:Y:S03]  /*72d0*/  PLOP3.LUT P0, PT, PT, PT, UP0, 0x40, 0x0 ;  /* 0x000000000000781c */ /* 0x000fe60003f0e808 */
[----:B------:R-:W1:Y:S01]  /*72e0*/  SHFL.IDX PT, R3, R132, RZ, 0x1c1f ;  /* 0x001c1fff84037589 */ /* 0x000e6200000e0000 */
[----:B---3--:R-:W-:Y:S05]  /*72f0*/  IADD3 R0, -R170, 0x1, R0 ;  /* 0x00000001aa007810 */ /* 0x008fea0007ffe100 */
[----:B------:R-:W-:Y:S05]  /*7300*/  IMAD R0, R2, c[0x0][0x1d0], R0 ;  /* 0x0000740002007a24 */ /* 0x000fea00078e0200 */
[----:B------:R-:W-:Y:S04]  /*7310*/  IADD3 R0, R0, -c[0x0][0x168], RZ ;  /* 0x80005a0000007a10 */ /* 0x000fe80007ffe0ff */
[C---:B------:R-:W-:Y:S02]  /*7320*/  IADD3 R169, R0.reuse, c[0x0][0x328], RZ ;  /* 0x0000ca0000a97a10 */ /* 0x040fe40007ffe0ff */
[----:B------:R-:W-:Y:S03]  /*7330*/  IADD3 R133, R0, UR22, RZ ;  /* 0x0000001600857c10 */ /* 0x000fe6000fffe0ff */
[----:B-1----:R-:W-:Y:S02]  /*7340*/  IMAD.IADD R2, R169, 0x1, R3 ;  /* 0x00000001a9027824 */ /* 0x002fe400078e0203 */
[----:B------:R-:W-:Y:S01]  /*7350*/  IMAD.IADD R0, R3, 0x1, R133 ;  /* 0x0000000103007824 */ /* 0x000fe200078e0285 */
[----:B------:R-:W-:-:S05]  /*7360*/  @P0 BRA `(.L_x_190) ;  /* 0x000001a000000947 */ /* 0x000fca0003800000 */
[----:B------:R-:W-:Y:S01]  /*7370*/  MOV R168, UR28 ;  /* 0x0000001c00a87c02 */ /* 0x000fe20008000f00 */
[----:B------:R-:W-:Y:S04]  /*7380*/  BSSY B0, `(.L_x_191) ;  /* 0x0000013000007945 */ /* 0x000fe80003800000 */
[----:B------:R-:W-:Y:S05]  /*7390*/  IMAD R3, R168, c[0x0][0x1d0], R3 ;  /* 0x00007400a8037a24 */ /* 0x000fea00078e0203 */
[----:B------:R-:W-:Y:S04]  /*73a0*/  IADD3 R3, R3, -c[0x0][0x168], RZ ;  /* 0x80005a0003037a10 */ /* 0x000fe80007ffe0ff */
[----:B------:R-:W-:Y:S11]  /*73b0*/  ISETP.GT.AND P0, PT, R3, -0x1, PT ;  /* 0xffffffff0300780c */ /* 0x000ff60003f04270 */
[----:B------:R-:W-:Y:S02]  /*73c0*/  @!UPT UIADD3 URZ, URZ, URZ, URZ ;  /* 0x0000003f3f3ff290 */ /* 0x000fe4000fffe03f */
[----:B------:R-:W-:-:S05]  /*73d0*/  @P0 BRA `(.L_x_192) ;  /* 0x0000008000000947 */ /* 0x000fca0003800000 */
[----:B------:R-:W-:Y:S01]  /*73e0*/  LOP3.LUT R3, RZ, R3, RZ, 0x33, !PT ;  /* 0x00000003ff037212 */ /* 0x000fe200078e33ff */
[----:B------:R-:W-:Y:S05]  /*73f0*/  IMAD.MOV.U32 R168, RZ, RZ, 0x1 ;  /* 0x00000001ffa87424 */ /* 0x000fea00078e00ff */
[----:B------:R-:W-:Y:S11]  /*7400*/  ISETP.NE.AND P0, PT, R168, c[0x0][0x32c], PT ;  /* 0x0000cb00a8007a0c */ /* 0x000ff60003f05270 */
[----:B------:R-:W-:Y:S02]  /*7410*/  @!UPT UIADD3 URZ, URZ, URZ, URZ ;  /* 0x0000003f3f3ff290 */ /* 0x000fe4000fffe03f */
[----:B------:R-:W-:Y:S05]  /*7420*/  @P0 IMAD.HI.U32 R168, R3, c[0x0][0x330], RZ ;  /* 0x0000cc0003a80a27 */ /* 0x000fea00078e00ff */
[----:B------:R-:W-:Y:S04]  /*7430*/  @P0 SHF.R.U32.HI R3, RZ, c[0x0][0x334], R168 ;  /* 0x0000cd00ff030a19 */ /* 0x000fe800000116a8 */
[----:B------:R-:W-:Y:S01]  /*7440*/  LOP3.LUT R3, RZ, R3, RZ, 0x33, !PT ;  /* 0x00000003ff037212 */ /* 0x000fe200078e33ff */
[----:B------:R-:W-:-:S05]  /*7450*/  BRA `(.L_x_193) ;  /* 0x0000005000007947 */ /* 0x000fca0003800000 */
.L_x_192:
[----:B------:R-:W-:Y:S04]  /*7460*/  MOV R168, 0x1 ;  /* 0x0000000100a87802 */ /* 0x000fe80000000f00 */
[----:B------:R-:W-:Y:S11]  /*7470*/  ISETP.NE.AND P0, PT, R168, c[0x0][0x32c], PT ;  /* 0x0000cb00a8007a0c */ /* 0x000ff60003f05270 */
[----:B------:R-:W-:Y:S02]  /*7480*/  @!UPT UIADD3 URZ, URZ, URZ, URZ ;  /* 0x0000003f3f3ff290 */ /* 0x000fe4000fffe03f */
[----:B------:R-:W-:Y:S05]  /*7490*/  @P0 IMAD.HI.U32 R168, R3, c[0x0][0x330], RZ ;  /* 0x0000cc0003a80a27 */ /* 0x000fea00078e00ff */
[----:B------:R-:W-:Y:S02]  /*74a0*/  @P0 SHF.R.U32.HI R3, RZ, c[0x0][0x334], R168 ;  /* 0x0000cd00ff030a19 */ /* 0x000fe400000116a8 */
.L_x_193:
[----:B------:R-:W-:Y:S05]  /*74b0*/  BSYNC B0 ;  /* 0x0000000000007941 */ /* 0x000fea0003800000 */
.L_x_191:
[----:B------:R-:W-:Y:S05]  /*74c0*/  IADD3 R168, -R170, UR23, RZ ;  /* 0x00000017aaa87c10 */ /* 0x000fea000fffe1ff */
[----:B------:R-:W-:Y:S05]  /*74d0*/  IMAD R3, R3, c[0x0][0x32c], R168 ;  /* 0x0000cb0003037a24 */ /* 0x000fea00078e02a8 */
[----:B------:R-:W-:Y:S02]  /*74e0*/  IMNMX R0, R0, R3, !PT ;  /* 0x0000000300007217 */ /* 0x000fe40007800200 */
[----:B------:R-:W-:Y:S04]  /*74f0*/  IADD3 R3, R3, c[0x0][0x32c], RZ ;  /* 0x0000cb0003037a10 */ /* 0x000fe80007ffe0ff */
[----:B------:R-:W-:Y:S02]  /*7500*/  IMNMX R2, R2, R3, PT ;  /* 0x0000000302027217 */ /* 0x000fe40003800200 */
.L_x_190:
[----:B------:R-:W-:Y:S02]  /*7510*/  UISETP.GE.AND UP0, UPT, UR23, 0x1, UPT ;  /* 0x000000011700788c */ /* 0x000fe4000bf06270 */
[----:B------:R-:W-:Y:S02]  /*7520*/  UISETP.GE.AND UP6, UPT, UR23, 0x12, UPT ;  /* 0x000000121700788c */ /* 0x000fe4000bfc6270 */
[----:B------:R-:W-:Y:S02]  /*7530*/  UP2UR UR31, UPR, URZ, 0x1 ;  /* 0x000000013f1f7883 */ /* 0x000fe40008000000 */
[----:B------:R-:W-:Y:S01]  /*7540*/  PLOP3.LUT P0, PT, PT, PT, UP0, 0x40, 0x0 ;  /* 0x000000000000781c */ /* 0x000fe20003f0e808 */
[----:B------:R-:W-:Y:S02]  /*7550*/  UISETP.GE.AND UP0, UPT, UR23, 0x2, UPT ;  /* 0x000000021700788c */ /* 0x000fe4000bf06270 */
[----:B------:R-:W-:Y:S01]  /*7560*/  UISETP.GE.AND UP5, UPT, UR23, 0x19, UPT ;  /* 0x000000191700788c */ /* 0x000fe2000bfa6270 */
[----:B------:R-:W-:Y:S01]  /*7570*/  ISETP.GT.AND P0, PT, R0, RZ, P0 ;  /* 0x000000ff0000720c */ /* 0x000fe20000704270 */
[----:B------:R-:W-:Y:S02]  /*7580*/  UP2UR UR30, UPR, URZ, 0x1 ;  /* 0x000000013f1e7883 */ /* 0x000fe40008000000 */
[----:B------:R-:W-:Y:S01]  /*7590*/  UISETP.GE.AND UP4, UPT, UR23, 0x1a, UPT ;  /* 0x0000001a1700788c */ /* 0x000fe2000bf86270 */
[----:B------:R-:W-:Y:S01]  /*75a0*/  ISETP.LT.OR P0, PT, R2, 0x1, P0 ;  /* 0x000000010200780c */ /* 0x000fe20000701670 */
[----:B------:R-:W-:Y:S02]  /*75b0*/  UISETP.GE.AND UP3, UPT, UR23, 0x21, UPT ;  /* 0x000000211700788c */ /* 0x000fe4000bf66270 */
[----:B------:R-:W-:Y:S01]  /*75c0*/  UISETP.GE.AND UP2, UPT, UR23, 0x22, UPT ;  /* 0x000000221700788c */ /* 0x000fe2000bf46270 */
[----:B-----5:R-:W-:Y:S01]  /*75d0*/  FSEL R168, R4, -INF , !P0 ;  /* 0xff80000004a87808 */ /* 0x020fe20004000000 */
[----:B------:R-:W-:Y:S01]  /*75e0*/  UISETP.GE.AND UP1, UPT, UR23, 0x29, UPT ;  /* 0x000000291700788c */ /* 0x000fe2000bf26270 */
[----:B------:R-:W-:Y:S01]  /*75f0*/  PLOP3.LUT P0, PT, PT, PT, UP0, 0x40, 0x0 ;  /* 0x000000000000781c */ /* 0x000fe20003f0e808 */
[----:B------:R-:W-:Y:S02]  /*7600*/  UISETP.GE.AND UP0, UPT, UR23, 0x9, UPT ;  /* 0x000000091700788c */ /* 0x000fe4000bf06270 */
[----:B------:R-:W-:Y:S01]  /*7610*/  UP2UR UR32, UPR, URZ, 0x40 ;  /* 0x000000403f207883 */ /* 0x000fe20008000000 */
[----:B------:R-:W-:Y:S01]  /*7620*/  ISETP.GT.AND P0, PT, R0, 0x1, P0 ;  /* 0x000000010000780c */ /* 0x000fe20000704270 */
[----:B------:R-:W-:Y:S03]  /*7630*/  UP2UR UR29, UPR, URZ, 0x1 ;  /* 0x000000013f1d7883 */ /* 0x000fe60008000000 */
[----:B------:R-:W-:Y:S04]  /*7640*/  ISETP.LT.OR P0, PT, R2, 0x2, P0 ;  /* 0x000000020200780c */ /* 0x000fe80000701670 */
[----:B------:R-:W-:Y:S02]  /*7650*/  FSEL R5, R5, -INF , !P0 ;  /* 0xff80000005057808 */ /* 0x000fe40004000000 */
[----:B------:R-:W-:Y:S01]  /*7660*/  PLOP3.LUT P0, PT, PT, PT, UP0, 0x40, 0x0 ;  /* 0x000000000000781c */ /* 0x000fe20003f0e808 */
[----:B------:R-:W-:Y:S03]  /*7670*/  UISETP.GE.AND UP0, UPT, UR23, 0xa, UPT ;  /* 0x0000000a1700788c */ /* 0x000fe6000bf06270 */
        /* <DEDUP_REMOVED lines=12> */
[----:B------:R-:W-:Y:S04]  /*7740*/  ISETP.GT.AND P0, PT, R0, 0x10, P0 ;  /* 0x000000100000780c */ /* 0x000fe80000704270 */
[----:B------:R-:W-:Y:S04]  /*7750*/  ISETP.LT.OR P0, PT, R2, 0x11, P0 ;  /* 0x000000110200780c */ /* 0x000fe80000701670 */
[----:B------:R-:W-:Y:S02]  /*7760*/  FSEL R12, R12, -INF , !P0 ;  /* 0xff8000000c0c7808 */ /* 0x000fe40004000000 */
[----:B------:R-:W-:Y:S01]  /*7770*/  PLOP3.LUT P0, PT, PT, PT, UP6, 0x40, 0x0 ;  /* 0x000000000000781c */ /* 0x000fe20003f0e868 */
[----:B------:R-:W-:Y:S03]  /*7780*/  UISETP.NE.AND UP6, UPT, UR13, URZ, UPT ;  /* 0x0000003f0d00728c */ /* 0x000fe6000bfc5270 */
[----:B------:R-:W-:Y:S04]  /*7790*/  ISETP.GT.AND P0, PT, R0, 0x11, P0 ;  /* 0x000000110000780c */ /* 0x000fe80000704270 */
[----:B------:R-:W-:Y:S04]  /*77a0*/  ISETP.LT.OR P0, PT, R2, 0x12, P0 ;  /* 0x000000120200780c */ /* 0x000fe80000701670 */
[----:B------:R-:W-:Y:S02]  /*77b0*/  FSEL R13, R13, -INF , !P0 ;  /* 0xff8000000d0d7808 */ /* 0x000fe40004000000 */
[----:B------:R-:W-:Y:S04]  /*77c0*/  PLOP3.LUT P0, PT, PT, PT, UP5, 0x40, 0x0 ;  /* 0x000000000000781c */ /* 0x000fe80003f0e858 */
        /* <DEDUP_REMOVED lines=20> */
[----:B------:R-:W-:Y:S02]  /*7910*/  ISETP.GT.AND P0, PT, R0, 0x29, P0 ;  /* 0x000000290000780c */ /* 0x000fe40000704270 */
[----:B------:R-:W1:Y:S02]  /*7920*/  SHFL.IDX PT, R0, R132, 0x1, 0x1c1f ;  /* 0x003c1f0084007f89 */ /* 0x000e6400000e0000 */
[----:B------:R-:W-:Y:S04]  /*7930*/  ISETP.LT.OR P0, PT, R2, 0x2a, P0 ;  /* 0x0000002a0200780c */ /* 0x000fe80000701670 */
[----:B------:R-:W-:Y:S02]  /*7940*/  FSEL R25, R25, -INF , !P0 ;  /* 0xff80000019197808 */ /* 0x000fe40004000000 */
[----:B------:R-:W-:Y:S01]  /*7950*/  PLOP3.LUT P0, PT, PT, PT, UP6, 0x40, 0x0 ;  /* 0x000000000000781c */ /* 0x000fe20003f0e868 */
[----:B------:R-:W-:Y:S01]  /*7960*/  UISETP.NE.AND UP6, UPT, UR32, URZ, UPT ;  /* 0x0000003f2000728c */ /* 0x000fe2000bfc5270 */
[--C-:B-1----:R-:W-:Y:S02]  /*7970*/  IMAD.IADD R3, R169, 0x1, R0.reuse ;  /* 0x00000001a9037824 */ /* 0x102fe400078e0200 */
[----:B------:R-:W-:Y:S09]  /*7980*/  IMAD.IADD R2, R133, 0x1, R0 ;  /* 0x0000000185027824 */ /* 0x000ff200078e0200 */
        /* <DEDUP_REMOVED lines=16> */
.L_x_196:
[----:B------:R-:W-:Y:S04]  /*7a90*/  MOV R4, 0x1 ;  /* 0x0000000100047802 */ /* 0x000fe80000000f00 */
[----:B------:R-:W-:Y:S11]  /*7aa0*/  ISETP.NE.AND P0, PT, R4, c[0x0][0x32c], PT ;  /* 0x0000cb0004007a0c */ /* 0x000ff60003f05270 */
[----:B------:R-:W-:Y:S02]  /*7ab0*/  @!UPT UIADD3 URZ, URZ, URZ, URZ ;  /* 0x0000003f3f3ff290 */ /* 0x000fe4000fffe03f */
[----:B------:R-:W-:Y:S05]  /*7ac0*/  @P0 IMAD.HI.U32 R4, R0, c[0x0][0x330], RZ ;  /* 0x0000cc0000040a27 */ /* 0x000fea00078e00ff */
[----:B------:R-:W-:Y:S02]  /*7ad0*/  @P0 SHF.R.U32.HI R0, RZ, c[0x0][0x334], R4 ;  /* 0x0000cd00ff000a19 */ /* 0x000fe40000011604 */
.L_x_197:
[----:B------:R-:W-:Y:S05]  /*7ae0*/  BSYNC B0 ;  /* 0x0000000000007941 */ /* 0x000fea0003800000 */
.L_x_195:
[----:B------:R-:W-:Y:S05]  /*7af0*/  IADD3 R4, -R170, UR23, RZ ;  /* 0x00000017aa047c10 */ /* 0x000fea000fffe1ff */
[----:B------:R-:W-:Y:S05]  /*7b00*/  IMAD R0, R0, c[0x0][0x32c], R4 ;  /* 0x0000cb0000007a24 */ /* 0x000fea00078e0204 */
[----:B------:R-:W-:Y:S02]  /*7b10*/  IMNMX R2, R2, R0, !PT ;  /* 0x0000000002027217 */ /* 0x000fe40007800200 */
[----:B------:R-:W-:Y:S04]  /*7b20*/  IADD3 R0, R0, c[0x0][0x32c], RZ ;  /* 0x0000cb0000007a10 */ /* 0x000fe80007ffe0ff */
[----:B------:R-:W-:Y:S02]  /*7b30*/  IMNMX R3, R3, R0, PT ;  /* 0x0000000003037217 */ /* 0x000fe40003800200 */
.L_x_194:
[----:B------:R-:W-:Y:S01]  /*7b40*/  FMNMX.FTZ R133, R168, R134, !PT ;  /* 0x00000086a8857209 */ /* 0x000fe20007810000 */
[----:B------:R-:W-:Y:S02]  /*7b50*/  UP2UR UR23, UPR, URZ, 0x10 ;  /* 0x000000103f177883 */ /* 0x000fe40008000000 */
[----:B------:R-:W-:Y:S01]  /*7b60*/  UISETP.NE.AND UP4, UPT, UR31, URZ, UPT ;  /* 0x0000003f1f00728c */ /* 0x000fe2000bf85270 */
        /* <DEDUP_REMOVED lines=22> */
[----:B-1----:R-:W-:Y:S04]  /*7cd0*/  FMNMX.FTZ R133, R133, R0, !PT ;  /* 0x0000000085857209 */ /* 0x002fe80007810000 */
[C---:B------:R-:W-:Y:S01]  /*7ce0*/  FSETP.NEU.FTZ.AND P0, PT, R133.reuse, -INF , PT ;  /* 0xff8000008500780b */ /* 0x040fe20003f1d000 */
[C---:B------:R-:W-:Y:S03]  /*7cf0*/  FMUL.FTZ R4, R133.reuse, c[0x0][0x2d0] ;  /* 0x0000b40085047a20 */ /* 0x040fe60000410000 */
[----:B------:R-:W-:Y:S02]  /*7d00*/  FSEL R0, R133, RZ, P0 ;  /* 0x000000ff85007208 */ /* 0x000fe40000000000 */
[----:B------:R-:W-:Y:S02]  /*7d10*/  FSEL R4, R4, RZ, P0 ;  /* 0x000000ff04047208 */ /* 0x000fe40000000000 */
[----:B------:R-:W-:Y:S01]  /*7d20*/  PLOP3.LUT P0, PT, PT, PT, UP4, 0x40, 0x0 ;  /* 0x000000000000781c */ /* 0x000fe20003f0e848 */
[----:B------:R-:W-:Y:S01]  /*7d30*/  FADD.FTZ R0, -R0, R134 ;  /* 0x0000008600007221 */ /* 0x000fe20000010100 */
[----:B------:R-:W-:Y:S01]  /*7d40*/  UISETP.NE.AND UP4, UPT, UR23, URZ, UPT ;  /* 0x0000003f1700728c */ /* 0x000fe2000bf85270 */
[----:B------:R-:W2:Y:S01]  /*7d50*/  LDL.LU R134, [R1+0x44] ;  /* 0x0000440001867983 */ /* 0x000ea20000300800 */
[----:B------:R-:W-:Y:S01]  /*7d60*/  ISETP.GT.AND P0, PT, R2, RZ, P0 ;  /* 0x000000ff0200720c */ /* 0x000fe20000704270 */
[--C-:B------:R-:W-:Y:S01]  /*7d70*/  FFMA.FTZ R168, R168, c[0x0][0x2d0], -R4.reuse ;  /* 0x0000b400a8a87a23 */ /* 0x100fe20000010804 */
[----:B------:R-:W-:Y:S01]  /*7d80*/  UIADD3 UR23, UR5, -0x1, URZ ;  /* 0xffffffff05177890 */ /* 0x000fe2000fffe03f */
[----:B------:R-:W-:Y:S01]  /*7d90*/  FMUL.FTZ R0, R0, c[0x0][0x2d0] ;  /* 0x0000b40000007a20 */ /* 0x000fe20000410000 */
[----:B------:R-:W-:Y:S01]  /*7da0*/  ISETP.LT.OR P0, PT, R3, 0x1, P0 ;  /* 0x000000010300780c */ /* 0x000fe20000701670 */
[--C-:B------:R-:W-:Y:S02]  /*7db0*/  FFMA.FTZ R5, R5, c[0x0][0x2d0], -R4.reuse ;  /* 0x0000b40005057a23 */ /* 0x100fe40000010804 */
[----:B------:R-:W-:Y:S01]  /*7dc0*/  MUFU.EX2 R168, R168 ;  /* 0x000000a800a87308 */ /* 0x000fe20000000800 */
[----:B------:R-:W-:Y:S01]  /*7dd0*/  FSEL R6, R6, -INF , !P0 ;  /* 0xff80000006067808 */ /* 0x000fe20004000000 */
[--C-:B------:R-:W-:Y:S01]  /*7de0*/  FFMA.FTZ R8, R8, c[0x0][0x2d0], -R4.reuse ;  /* 0x0000b40008087a23 */ /* 0x100fe20000010804 */
[----:B------:R-:W-:Y:S01]  /*7df0*/  PLOP3.LUT P0, PT, PT, PT, UP3, 0x40, 0x0 ;  /* 0x000000000000781c */ /* 0x000fe20003f0e838 */
[----:B------:R-:W-:Y:S01]  /*7e00*/  UISETP.NE.AND UP3, UPT, UR31, URZ, UPT ;  /* 0x0000003f1f00728c */ /* 0x000fe2000bf65270 */
[--C-:B------:R-:W-:Y:S02]  /*7e10*/  FFMA.FTZ R9, R9, c[0x0][0x2d0], -R4.reuse ;  /* 0x0000b40009097a23 */ /* 0x100fe40000010804 */
[----:B------:R-:W-:Y:S01]  /*7e20*/  ISETP.GT.AND P0, PT, R2, 0x1, P0 ;  /* 0x000000010200780c */ /* 0x000fe20000704270 */
[--C-:B------:R-:W-:Y:S02]  /*7e30*/  FFMA.FTZ R17, R17, c[0x0][0x2d0], -R4.reuse ;  /* 0x0000b40011117a23 */ /* 0x100fe40000010804 */
[----:B------:R-:W-:Y:S01]  /*7e40*/  MUFU.EX2 R5, R5 ;  /* 0x0000000500057308 */ /* 0x000fe20000000800 */
[----:B------:R-:W-:Y:S01]  /*7e50*/  ISETP.LT.OR P0, PT, R3, 0x2, P0 ;  /* 0x000000020300780c */ /* 0x000fe20000701670 */
[--C-:B------:R-:W-:Y:S02]  /*7e60*/  FFMA.FTZ R21, R21, c[0x0][0x2d0], -R4.reuse ;  /* 0x0000b40015157a23 */ /* 0x100fe40000010804 */
[--C-:B------:R-:W-:Y:S01]  /*7e70*/  FFMA.FTZ R24, R24, c[0x0][0x2d0], -R4.reuse ;  /* 0x0000b40018187a23 */ /* 0x100fe20000010804 */
[----:B------:R-:W-:Y:S01]  /*7e80*/  FSEL R7, R7, -INF , !P0 ;  /* 0xff80000007077808 */ /* 0x000fe20004000000 */
[--C-:B------:R-:W-:Y:S01]  /*7e90*/  FFMA.FTZ R25, R25, c[0x0][0x2d0], -R4.reuse ;  /* 0x0000b40019197a23 */ /* 0x100fe20000010804 */
[----:B------:R-:W-:Y:S01]  /*7ea0*/  PLOP3.LUT P0, PT, PT, PT, UP2, 0x40, 0x0 ;  /* 0x000000000000781c */ /* 0x000fe20003f0e828 */
[----:B------:R-:W-:Y:S01]  /*7eb0*/  UISETP.NE.AND UP2, UPT, UR30, URZ, UPT ;  /* 0x0000003f1e00728c */ /* 0x000fe2000bf45270 */
[--C-:B------:R-:W-:Y:S01]  /*7ec0*/  FFMA.FTZ R170, R12, c[0x0][0x2d0], -R4.reuse ;  /* 0x0000b4000caa7a23 */ /* 0x100fe20000010804 */
[----:B------:R-:W-:Y:S01]  /*7ed0*/  MUFU.EX2 R8, R8 ;  /* 0x0000000800087308 */ /* 0x000fe20000000800 */
[----:B------:R-:W-:Y:S01]  /*7ee0*/  ISETP.GT.AND P0, PT, R2, 0x8, P0 ;  /* 0x000000080200780c */ /* 0x000fe20000704270 */
[--C-:B------:R-:W-:Y:S02]  /*7ef0*/  FFMA.FTZ R179, R13, c[0x0][0x2d0], -R4.reuse ;  /* 0x0000b4000db37a23 */ /* 0x100fe40000010804 */
[--C-:B------:R-:W-:Y:S01]  /*7f00*/  FFMA.FTZ R16, R16, c[0x0][0x2d0], -R4.reuse ;  /* 0x0000b40010107a23 */ /* 0x100fe20000010804 */
[C---:B------:R-:W-:Y:S01]  /*7f10*/  ISETP.LT.OR P0, PT, R3.reuse, 0x9, P0 ;  /* 0x000000090300780c */ /* 0x040fe20000701670 */
[----:B------:R-:W-:Y:S01]  /*7f20*/  FFMA.FTZ R169, R20, c[0x0][0x2d0], -R4 ;  /* 0x0000b40014a97a23 */ /* 0x000fe20000010804 */
[----:B------:R-:W-:Y:S02]  /*7f30*/  MOV R20, R17 ;  /* 0x0000001100147202 */ /* 0x000fe40000000f00 */
[----:B------:R-:W-:Y:S01]  /*7f40*/  FSEL R10, R10, -INF , !P0 ;  /* 0xff8000000a0a7808 */ /* 0x000fe20004000000 */
[----:B------:R-:W1:Y:S01]  /*7f50*/  MUFU.EX2 R9, R9 ;  /* 0x0000000900097308 */ /* 0x000e620000000800 */
[----:B------:R-:W-:Y:S01]  /*7f60*/  PLOP3.LUT P0, PT, PT, PT, UP1, 0x40, 0x0 ;  /* 0x000000000000781c */ /* 0x000fe20003f0e818 */
[----:B------:R-:W-:Y:S03]  /*7f70*/  UISETP.NE.AND UP1, UPT, UR29, URZ, UPT ;  /* 0x0000003f1d00728c */ /* 0x000fe6000bf25270 */
[C---:B------:R-:W-:Y:S04]  /*7f80*/  ISETP.GT.AND P0, PT, R2.reuse, 0x9, P0 ;  /* 0x000000090200780c */ /* 0x040fe80000704270 */
[----:B------:R-:W-:Y:S04]  /*7f90*/  ISETP.LT.OR P0, PT, R3, 0xa, P0 ;  /* 0x0000000a0300780c */ /* 0x000fe80000701670 */
[----:B------:R-:W-:Y:S02]  /*7fa0*/  FSEL R171, R11, -INF , !P0 ;  /* 0xff8000000bab7808 */ /* 0x000fe40004000000 */
[----:B------:R-:W-:Y:S01]  /*7fb0*/  PLOP3.LUT P0, PT, PT, PT, UP0, 0x40, 0x0 ;  /* 0x000000000000781c */ /* 0x000fe20003f0e808 */
[----:B------:R-:W-:Y:S01]  /*7fc0*/  UISETP.NE.AND UP0, UPT, UR27, URZ, UPT ;  /* 0x0000003f1b00728c */ /* 0x000fe2000bf05270 */
[----:B------:R-:W-:Y:S02]  /*7fd0*/  MOV R11, R16 ;  /* 0x00000010000b7202 */ /* 0x000fe40000000f00 */
[----:B------:R-:W-:Y:S04]  /*7fe0*/  ISETP.GT.AND P0, PT, R2, 0x10, P0 ;  /* 0x000000100200780c */ /* 0x000fe80000704270 */
[C---:B------:R-:W-:Y:S04]  /*7ff0*/  ISETP.LT.OR P0, PT, R3.reuse, 0x11, P0 ;  /* 0x000000110300780c */ /* 0x040fe80000701670 */
[----:B------:R-:W-:Y:S02]  /*8000*/  FSEL R172, R14, -INF , !P0 ;  /* 0xff8000000eac7808 */ /* 0x000fe40004000000 */
[----:B------:R-:W-:Y:S02]  /*8010*/  PLOP3.LUT P0, PT, PT, PT, UP6, 0x40, 0x0 ;  /* 0x000000000000781c */ /* 0x000fe40003f0e868 */
[----:B------:R-:W-:Y:S02]  /*8020*/  MOV R14, R179 ;  /* 0x000000b3000e7202 */ /* 0x000fe40000000f00 */
[C---:B------:R-:W-:Y:S04]  /*8030*/  ISETP.GT.AND P0, PT, R2.reuse, 0x11, P0 ;  /* 0x000000110200780c */ /* 0x040fe80000704270 */
[----:B------:R-:W-:Y:S04]  /*8040*/  ISETP.LT.OR P0, PT, R3, 0x12, P0 ;  /* 0x000000120300780c */ /* 0x000fe80000701670 */
[----:B------:R-:W-:Y:S02]  /*8050*/  FSEL R173, R15, -INF , !P0 ;  /* 0xff8000000fad7808 */ /* 0x000fe40004000000 */
[----:B------:R-:W-:Y:S02]  /*8060*/  PLOP3.LUT P0, PT, PT, PT, UP5, 0x40, 0x0 ;  /* 0x000000000000781c */ /* 0x000fe40003f0e858 */
[----:B------:R-:W-:Y:S02]  /*8070*/  MOV R15, R170 ;  /* 0x000000aa000f7202 */ /* 0x000fe40000000f00 */
[----:B------:R-:W-:Y:S02]  /*8080*/  ISETP.GT.AND P0, PT, R2, 0x18, P0 ;  /* 0x000000180200780c */ /* 0x000fe40000704270 */
[----:B-1----:R-:W-:Y:S02]  /*8090*/  F2FP.BF16.PACK_AB R170, R9, R8 ;  /* 0x0000000809aa723e */ /* 0x002fe400000010ff */
[C---:B------:R-:W-:Y:S04]  /*80a0*/  ISETP.LT.OR P0, PT, R3.reuse, 0x19, P0 ;  /* 0x000000190300780c */ /* 0x040fe80000701670 */
[----:B------:R-:W-:Y:S02]  /*80b0*/  FSEL R174, R18, -INF , !P0 ;  /* 0xff80000012ae7808 */ /* 0x000fe40004000000 */
[----:B------:R-:W-:Y:S04]  /*80c0*/  PLOP3.LUT P0, PT, PT, PT, UP4, 0x40, 0x0 ;  /* 0x000000000000781c */ /* 0x000fe80003f0e848 */
[C---:B------:R-:W-:Y:S04]  /*80d0*/  ISETP.GT.AND P0, PT, R2.reuse, 0x19, P0 ;  /* 0x000000190200780c */ /* 0x040fe80000704270 */
[----:B------:R-:W-:Y:S04]  /*80e0*/  ISETP.LT.OR P0, PT, R3, 0x1a, P0 ;  /* 0x0000001a0300780c */ /* 0x000fe80000701670 */
[----:B------:R-:W-:Y:S02]  /*80f0*/  FSEL R175, R19, -INF , !P0 ;  /* 0xff80000013af7808 */ /* 0x000fe40004000000 */
[----:B------:R-:W-:Y:S04]  /*8100*/  PLOP3.LUT P0, PT, PT, PT, UP3, 0x40, 0x0 ;  /* 0x000000000000781c */ /* 0x000fe80003f0e838 */
[----:B------:R-:W-:Y:S04]  /*8110*/  ISETP.GT.AND P0, PT, R2, 0x20, P0 ;  /* 0x000000200200780c */ /* 0x000fe80000704270 */
        /* <DEDUP_REMOVED lines=10> */
[----:B------:R-:W-:Y:S01]  /*81c0*/  PLOP3.LUT P0, PT, PT, PT, UP0, 0x40, 0x0 ;  /* 0x000000000000781c */ /* 0x000fe20003f0e808 */
[----:B------:R-:W-:Y:S03]  /*81d0*/  UISETP.GT.AND UP0, UPT, UR5, UR4, UPT ;  /* 0x000000040500728c */ /* 0x000fe6000bf04270 */
[----:B------:R-:W-:Y:S01]  /*81e0*/  ISETP.GT.AND P0, PT, R2, 0x29, P0 ;  /* 0x000000290200780c */ /* 0x000fe20000704270 */
[----:B------:R-:W-:Y:S01]  /*81f0*/  UMOV UR5, UR23 ;  /* 0x0000001700057c82 */ /* 0x000fe20008000000 */
[----:B------:R-:W1:Y:S02]  /*8200*/  MUFU.EX2 R2, R0 ;  /* 0x0000000000027308 */ /* 0x000e640000000800 */
[----:B------:R-:W-:Y:S04]  /*8210*/  ISETP.LT.OR P0, PT, R3, 0x2a, P0 ;  /* 0x0000002a0300780c */ /* 0x000fe80000701670 */
[----:B------:R-:W-:Y:S01]  /*8220*/  FSEL R132, R27, -INF , !P0 ;  /* 0xff8000001b847808 */ /* 0x000fe20004000000 */
[C---:B-1----:R-:W-:Y:S02]  /*8230*/  FMUL.FTZ R16, R2.reuse, R144 ;  /* 0x0000009002107220 */ /* 0x042fe40000410000 */
[C---:B------:R-:W-:Y:S01]  /*8240*/  FMUL.FTZ R12, R2.reuse, R148 ;  /* 0x00000094020c7220 */ /* 0x040fe20000410000 */
[----:B------:R-:W-:Y:S01]  /*8250*/  MOV R148, R11 ;  /* 0x0000000b00947202 */ /* 0x000fe20000000f00 */
[C---:B------:R-:W-:Y:S01]  /*8260*/  FMUL.FTZ R13, R2.reuse, R149 ;  /* 0x00000095020d7220 */ /* 0x040fe20000410000 */
[----:B------:R-:W-:Y:S01]  /*8270*/  MOV R149, R14 ;  /* 0x0000000e00957202 */ /* 0x000fe20000000f00 */
[C---:B------:R-:W-:Y:S01]  /*8280*/  FMUL.FTZ R17, R2.reuse, R145 ;  /* 0x0000009102117220 */ /* 0x040fe20000410000 */
[----:B------:R-:W-:Y:S01]  /*8290*/  MOV R145, R15 ;  /* 0x0000000f00917202 */ /* 0x000fe20000000f00 */
        /* <DEDUP_REMOVED lines=54> */
[----:B------:R-:W-:Y:S01]  /*8600*/  FADD.FTZ R4, R5, R0 ;  /* 0x0000000005047221 */ /* 0x000fe20000010000 */
[----:B------:R-:W-:Y:S01]  /*8610*/  FMNMX.FTZ R0, R6, R135, !PT ;  /* 0x0000008706007209 */ /* 0x000fe20007810000 */
[----:B------:R-:W-:Y:S01]  /*8620*/  FMUL.FTZ R5, R2, R157 ;  /* 0x0000009d02057220 */ /* 0x000fe20000410000 */
[----:B------:R-:W-:Y:S01]  /*8630*/  MOV R157, R25 ;  /* 0x00000019009d7202 */ /* 0x000fe20000000f00 */
[----:B------:R-:W-:Y:S01]  /*8640*/  FADD.FTZ R4, R8, R4 ;  /* 0x0000000408047221 */ /* 0x000fe20000010000 */
[----:B------:R-:W-:Y:S01]  /*8650*/  FMNMX.FTZ R0, R7, R0, !PT ;  /* 0x0000000007007209 */ /* 0x000fe20007810000 */
[----:B------:R-:W-:Y:S02]  /*8660*/  FMUL.FTZ R25, R2, R137 ;  /* 0x0000008902197220 */ /* 0x000fe40000410000 */
[----:B------:R-:W-:Y:S01]  /*8670*/  FADD.FTZ R179, R9, R4 ;  /* 0x0000000409b37221 */ /* 0x000fe20000010000 */
[----:B------:R-:W-:Y:S01]  /*8680*/  FMNMX.FTZ R0, R10, R0, !PT ;  /* 0x000000000a007209 */ /* 0x000fe20007810000 */
[C---:B------:R-:W-:Y:S01]  /*8690*/  FMUL.FTZ R4, R2.reuse, R156 ;  /* 0x0000009c02047220 */ /* 0x040fe20000410000 */
[----:B------:R-:W-:Y:S01]  /*86a0*/  MOV R156, R20 ;  /* 0x00000014009c7202 */ /* 0x000fe20000000f00 */
[C---:B------:R-:W-:Y:S01]  /*86b0*/  FMUL.FTZ R20, R2.reuse, R140 ;  /* 0x0000008c02147220 */ /* 0x040fe20000410000 */
[----:B------:R-:W-:Y:S01]  /*86c0*/  FMNMX.FTZ R0, R171, R0, !PT ;  /* 0x00000000ab007209 */ /* 0x000fe20007810000 */
[----:B------:R-:W2:Y:S01]  /*86d0*/  LDL.LU R140, [R1+0x4c] ;  /* 0x00004c00018c7983 */ /* 0x000ea20000300800 */
[C---:B------:R-:W-:Y:S01]  /*86e0*/  FMUL.FTZ R8, R2.reuse, R152 ;  /* 0x0000009802087220 */ /* 0x040fe20000410000 */
[----:B------:R-:W-:Y:S01]  /*86f0*/  MOV R152, R24 ;  /* 0x0000001800987202 */ /* 0x000fe20000000f00 */
[----:B------:R-:W-:Y:S01]  /*8700*/  FMUL.FTZ R24, R2, R136 ;  /* 0x0000008802187220 */ /* 0x000fe20000410000 */
[----:B------:R-:W-:Y:S01]  /*8710*/  FMNMX.FTZ R0, R172, R0, !PT ;  /* 0x00000000ac007209 */ /* 0x000fe20007810000 */
[C---:B------:R-:W-:Y:S01]  /*8720*/  FMUL.FTZ R9, R2.reuse, R153 ;  /* 0x0000009902097220 */ /* 0x040fe20000410000 */
[----:B------:R-:W-:Y:S01]  /*8730*/  MOV R153, R21 ;  /* 0x0000001500997202 */ /* 0x000fe20000000f00 */
[----:B------:R-:W-:Y:S01]  /*8740*/  FMUL.FTZ R21, R2, R141 ;  /* 0x0000008d02157220 */ /* 0x000fe20000410000 */
[----:B------:R-:W-:Y:S01]  /*8750*/  FMNMX.FTZ R0, R173, R0, !PT ;  /* 0x00000000ad007209 */ /* 0x000fe20007810000 */
[----:B------:R-:W-:Y:S03]  /*8760*/  MUFU.EX2 R156, R156 ;  /* 0x0000009c009c7308 */ /* 0x000fe60000000800 */
[----:B------:R-:W-:Y:S04]  /*8770*/  FMNMX.FTZ R0, R174, R0, !PT ;  /* 0x00000000ae007209 */ /* 0x000fe80007810000 */
[----:B------:R-:W-:Y:S03]  /*8780*/  FMNMX.FTZ R0, R175, R0, !PT ;  /* 0x00000000af007209 */ /* 0x000fe60007810000 */
[----:B------:R-:W-:Y:S01]  /*8790*/  MUFU.EX2 R152, R152 ;  /* 0x0000009800987308 */ /* 0x000fe20000000800 */
        /* <DEDUP_REMOVED lines=14> */
[----:B------:R-:W-:Y:S01]  /*8880*/  MOV R135, R169 ;  /* 0x000000a900877202 */ /* 0x000fe20000000f00 */
[--C-:B------:R-:W-:Y:S02]  /*8890*/  FFMA.FTZ R169, R6, c[0x0][0x2d0], -R134.reuse ;  /* 0x0000b40006a97a23 */ /* 0x100fe40000010886 */
[----:B------:R-:W-:Y:S02]  /*88a0*/  FMUL.FTZ R0, R0, c[0x0][0x2d0] ;  /* 0x0000b40000007a20 */ /* 0x000fe40000410000 */
[--C-:B------:R-:W-:Y:S02]  /*88b0*/  FFMA.FTZ R7, R7, c[0x0][0x2d0], -R134.reuse ;  /* 0x0000b40007077a23 */ /* 0x100fe40000010886 */
[----:B------:R-:W-:Y:S01]  /*88c0*/  MUFU.EX2 R169, R169 ;  /* 0x000000a900a97308 */ /* 0x000fe20000000800 */
[--C-:B------:R-:W-:Y:S09]  /*88d0*/  FFMA.FTZ R2, R10, c[0x0][0x2d0], -R134.reuse ;  /* 0x0000b4000a027a23 */ /* 0x100ff20000010886 */
[----:B------:R-:W1:Y:S10]  /*88e0*/  MUFU.EX2 R0, R0 ;  /* 0x0000000000007308 */ /* 0x000e740000000800 */
[----:B------:R3:W4:Y:S01]  /*88f0*/  MUFU.EX2 R144, R7 ;  /* 0x0000000700907308 */ /* 0x0007220000000800 */
[C---:B-1----:R-:W-:Y:S02]  /*8900*/  FMUL.FTZ R26, R0.reuse, R138 ;  /* 0x0000008a001a7220 */ /* 0x042fe40000410000 */
[C---:B------:R-:W-:Y:S02]  /*8910*/  FMUL.FTZ R27, R0.reuse, R139 ;  /* 0x0000008b001b7220 */ /* 0x040fe40000410000 */
[----:B------:R-:W1:Y:S01]  /*8920*/  LDSM.16.MT88.4 R136, [R237+0x4080] ;  /* 0x00408000ed88783b */ /* 0x000e620000004200 */
[C---:B------:R-:W-:Y:S02]  /*8930*/  FMUL.FTZ R10, R0.reuse, R154 ;  /* 0x0000009a000a7220 */ /* 0x040fe40000410000 */
[C---:B------:R-:W-:Y:S02]  /*8940*/  FMUL.FTZ R11, R0.reuse, R155 ;  /* 0x0000009b000b7220 */ /* 0x040fe40000410000 */
[C---:B------:R-:W-:Y:S02]  /*8950*/  FMUL.FTZ R22, R0.reuse, R142 ;  /* 0x0000008e00167220 */ /* 0x040fe40000410000 */
[C---:B------:R-:W-:Y:S02]  /*8960*/  FMUL.FTZ R23, R0.reuse, R143 ;  /* 0x0000008f00177220 */ /* 0x040fe40000410000 */
[C---:B------:R-:W-:Y:S01]  /*8970*/  FMUL.FTZ R6, R0.reuse, R158 ;  /* 0x0000009e00067220 */ /* 0x040fe20000410000 */
[----:B------:R-:W-:Y:S01]  /*8980*/  MOV R158, R135 ;  /* 0x00000087009e7202 */ /* 0x000fe20000000f00 */
[C---:B---3--:R-:W-:Y:S02]  /*8990*/  FMUL.FTZ R7, R0.reuse, R159 ;  /* 0x0000009f00077220 */ /* 0x048fe40000410000 */
        /* <DEDUP_REMOVED lines=61> */
[C---:B----4-:R-:W-:Y:S01]  /*8d70*/  F2FP.BF16.PACK_AB R169, R144.reuse, R169 ;  /* 0x000000a990a9723e */ /* 0x050fe200000010ff */
[----:B------:R-:W-:Y:S01]  /*8d80*/  FFMA.FTZ R0, R171, c[0x0][0x2d0], -R134 ;  /* 0x0000b400ab007a23 */ /* 0x000fe20000010886 */
[----:B------:R-:W-:Y:S01]  /*8d90*/  LDSM.16.MT88.4 R140, [R237+0x4880] ;  /* 0x00488000ed8c783b */ /* 0x000fe20000004200 */
[----:B------:R-:W-:Y:S02]  /*8da0*/  FADD.FTZ R144, R144, R150 ;  /* 0x0000009690907221 */ /* 0x000fe40000010000 */
[----:B------:R-:W2:Y:S02]  /*8db0*/  MUFU.EX2 R146, R0 ;  /* 0x0000000000927308 */ /* 0x000ea40000000800 */
[----:B--2---:R-:W-:Y:S01]  /*8dc0*/  F2FP.BF16.PACK_AB R171, R146, R147 ;  /* 0x0000009392ab723e */ /* 0x004fe200000010ff */
[--C-:B------:R-:W-:Y:S07]  /*8dd0*/  FFMA.FTZ R0, R172, c[0x0][0x2d0], -R134.reuse ;  /* 0x0000b400ac007a23 */ /* 0x100fee0000010886 */
[----:B------:R2:W-:Y:S01]  /*8de0*/  MUFU.EX2 R148, R0 ;  /* 0x0000000000947308 */ /* 0x0005e20000000800 */
[C---:B-1----:R-:W-:Y:S08]  /*8df0*/  HMMA.16816.F32.BF16 R4, R168.reuse, R136, R4 ;  /* 0x00000088a804723c */ /* 0x042ff00000041804 */
[C---:B------:R-:W-:Y:S01]  /*8e00*/  HMMA.16816.F32.BF16 R8, R168.reuse, R138, R8 ;  /* 0x0000008aa808723c */ /* 0x040fe20000041808 */
[----:B------:R-:W1:Y:S03]  /*8e10*/  LDSM.16.MT88.4 R136, [R238+0x4080] ;  /* 0x00408000ee88783b */ /* 0x000e660000004200 */
[--C-:B--2---:R-:W-:Y:S04]  /*8e20*/  FFMA.FTZ R0, R173, c[0x0][0x2d0], -R134.reuse ;  /* 0x0000b400ad007a23 */ /* 0x104fe80000010886 */
[----:B------:R2:W3:Y:S01]  /*8e30*/  MUFU.EX2 R149, R0 ;  /* 0x0000000000957308 */ /* 0x0004e20000000800 */
[C---:B-1----:R-:W-:Y:S03]  /*8e40*/  HMMA.16816.F32.BF16 R12, R168.reuse, R136, R12 ;  /* 0x00000088a80c723c */ /* 0x042fe6000004180c */
[--C-:B--2---:R-:W-:Y:S06]  /*8e50*/  FFMA.FTZ R0, R174, c[0x0][0x2d0], -R134.reuse ;  /* 0x0000b400ae007a23 */ /* 0x104fec0000010886 */
[----:B------:R1:W-:Y:S01]  /*8e60*/  MUFU.EX2 R135, R0 ;  /* 0x0000000000877308 */ /* 0x0003e20000000800 */
[C---:B------:R-:W-:Y:S01]  /*8e70*/  HMMA.16816.F32.BF16 R16, R168.reuse, R138, R16 ;  /* 0x0000008aa810723c */ /* 0x040fe20000041810 */
[----:B------:R-:W2:Y:S02]  /*8e80*/  LDSM.16.MT88.4 R136, [R241+0x4080] ;  /* 0x00408000f188783b */ /* 0x000ea40000004200 */
[----:B-1----:R-:W-:Y:S06]  /*8e90*/  FFMA.FTZ R0, R175, c[0x0][0x2d0], -R134 ;  /* 0x0000b400af007a23 */ /* 0x002fec0000010886 */
[----:B------:R-:W-:Y:S10]  /*8ea0*/  MUFU.EX2 R175, R158 ;  /* 0x0000009e00af7308 */ /* 0x000ff40000000800 */
[----:B------:R1:W4:Y:S01]  /*8eb0*/  MUFU.EX2 R174, R0 ;  /* 0x0000000000ae7308 */ /* 0x0003220000000800 */
[C---:B--2---:R-:W-:Y:S08]  /*8ec0*/  HMMA.16816.F32.BF16 R20, R168.reuse, R136, R20 ;  /* 0x00000088a814723c */ /* 0x044ff00000041814 */
[C---:B------:R-:W-:Y:S01]  /*8ed0*/  HMMA.16816.F32.BF16 R24, R168.reuse, R138, R24 ;  /* 0x0000008aa818723c */ /* 0x040fe20000041818 */
[----:B------:R-:W2:Y:S03]  /*8ee0*/  LDSM.16.MT88.4 R136, [R240+0x4080] ;  /* 0x00408000f088783b */ /* 0x000ea60000004200 */
[----:B-1----:R-:W-:Y:S02]  /*8ef0*/  FADD.FTZ R0, R2, R179 ;  /* 0x000000b302007221 */ /* 0x002fe40000010000 */
[----:B------:R-:W-:Y:S02]  /*8f00*/  MUFU.EX2 R179, R153 ;  /* 0x0000009900b37308 */ /* 0x000fe40000000800 */
[----:B------:R-:W-:Y:S04]  /*8f10*/  FADD.FTZ R150, R145, R0 ;  /* 0x0000000091967221 */ /* 0x000fe80000010000 */
[----:B------:R-:W-:Y:S04]  /*8f20*/  FADD.FTZ R0, R147, R144 ;  /* 0x0000009093007221 */ /* 0x000fe80000010000 */
[----:B------:R-:W1:Y:S01]  /*8f30*/  MUFU.EX2 R153, R157 ;  /* 0x0000009d00997308 */ /* 0x000e620000000800 */
        /* <DEDUP_REMOVED lines=38> */
[----:B------:R-:W-:Y:S04]  /*91a0*/  HMMA.16816.F32.BF16 R128, R168, R138, R128 ;  /* 0x0000008aa880723c */ /* 0x000fe80000041880 */
[----:B---3--:R-:W-:Y:S01]  /*91b0*/  F2FP.BF16.PACK_AB R137, R149, R148 ;  /* 0x000000949589723e */ /* 0x008fe200000010ff */
[----:B------:R-:W-:Y:S02]  /*91c0*/  FADD.FTZ R2, R146, R0 ;  /* 0x0000000092027221 */ /* 0x000fe40000010000 */
[----:B------:R-:W-:Y:S01]  /*91d0*/  F2FP.BF16.PACK_AB R138, R156, R151 ;  /* 0x000000979c8a723e */ /* 0x000fe200000010ff */
[----:B------:R-:W-:Y:S01]  /*91e0*/  LDSM.16.MT88.4 R144, [R240+0x9080] ;  /* 0x00908000f090783b */ /* 0x000fe20000004200 */
[----:B----4-:R-:W-:Y:S03]  /*91f0*/  F2FP.BF16.PACK_AB R139, R174, R135 ;  /* 0x00000087ae8b723e */ /* 0x010fe600000010ff */
[----:B------:R-:W-:Y:S01]  /*9200*/  FFMA.FTZ R0, R176, c[0x0][0x2d0], -R134 ;  /* 0x0000b400b0007a23 */ /* 0x000fe20000010886 */
[----:B-1----:R-:W-:Y:S01]  /*9210*/  MOV R176, R153 ;  /* 0x0000009900b07202 */ /* 0x002fe20000000f00 */
[----:B------:R-:W-:Y:S01]  /*9220*/  FADD.FTZ R2, R148, R2 ;  /* 0x0000000294027221 */ /* 0x000fe20000010000 */
[----:B------:R-:W-:Y:S01]  /*9230*/  F2FP.BF16.PACK_AB R168, R179, R175 ;  /* 0x000000afb3a8723e */ /* 0x000fe200000010ff */
[C---:B------:R-:W-:Y:S01]  /*9240*/  HMMA.16816.F32.BF16 R4, R136.reuse, R140, R4 ;  /* 0x0000008c8804723c */ /* 0x040fe20000041804 */
[----:B------:R1:W2:Y:S04]  /*9250*/  MUFU.EX2 R172, R0 ;  /* 0x0000000000ac7308 */ /* 0x0002a80000000800 */
[----:B------:R-:W-:Y:S03]  /*9260*/  FADD.FTZ R2, R149, R2 ;  /* 0x0000000295027221 */ /* 0x000fe60000010000 */
[C---:B------:R-:W-:Y:S01]  /*9270*/  HMMA.16816.F32.BF16 R8, R136.reuse, R142, R8 ;  /* 0x0000008e8808723c */ /* 0x040fe20000041808 */
[----:B------:R-:W3:Y:S03]  /*9280*/  LDSM.16.MT88.4 R140, [R238+0x4880] ;  /* 0x00488000ee8c783b */ /* 0x000ee60000004200 */
[----:B------:R-:W-:Y:S01]  /*9290*/  FADD.FTZ R2, R135, R2 ;  /* 0x0000000287027221 */ /* 0x000fe20000010000 */
[----:B------:R-:W-:Y:S03]  /*92a0*/  MOV R135, R3 ;  /* 0x0000000300877202 */ /* 0x000fe60000000f00 */
[----:B------:R-:W-:Y:S04]  /*92b0*/  FADD.FTZ R2, R174, R2 ;  /* 0x00000002ae027221 */ /* 0x000fe80000010000 */
[----:B-1----:R-:W-:Y:S01]  /*92c0*/  FFMA.FTZ R0, R177, c[0x0][0x2d0], -R134 ;  /* 0x0000b400b1007a23 */ /* 0x002fe20000010886 */
[----:B------:R-:W-:Y:S01]  /*92d0*/  MOV R177, R152 ;  /* 0x0000009800b17202 */ /* 0x000fe20000000f00 */
[----:B--2---:R-:W-:Y:S01]  /*92e0*/  FADD.FTZ R2, R172, R2 ;  /* 0x00000002ac027221 */ /* 0x004fe20000010000 */
[----:B------:R-:W-:Y:S01]  /*92f0*/  LDSM.16.MT88.4 R152, [R237+0x5080] ;  /* 0x00508000ed98783b */ /* 0x000fe20000004200 */
[----:B------:R-:W1:Y:S01]  /*9300*/  MUFU.EX2 R173, R0 ;  /* 0x0000000000ad7308 */ /* 0x000e620000000800 */
[----:B------:R-:W-:Y:S01]  /*9310*/  F2FP.BF16.PACK_AB R170, R176, R177 ;  /* 0x000000b1b0aa723e */ /* 0x000fe200000010ff */
[C---:B---3--:R-:W-:Y:S03]  /*9320*/  HMMA.16816.F32.BF16 R12, R136.reuse, R140, R12 ;  /* 0x0000008c880c723c */ /* 0x048fe6000004180c */
[----:B-1----:R-:W-:Y:S01]  /*9330*/  F2FP.BF16.PACK_AB R169, R173, R172 ;  /* 0x000000acada9723e */ /* 0x002fe200000010ff */
[--C-:B------:R-:W-:Y:S02]  /*9340*/  FFMA.FTZ R0, R178, c[0x0][0x2d0], -R134.reuse ;  /* 0x0000b400b2007a23 */ /* 0x100fe40000010886 */
[----:B------:R-:W-:Y:S02]  /*9350*/  FFMA.FTZ R134, R132, c[0x0][0x2d0], -R134 ;  /* 0x0000b40084867a23 */ /* 0x000fe40000010886 */
[C---:B------:R-:W-:Y:S01]  /*9360*/  HMMA.16816.F32.BF16 R16, R136.reuse, R142, R16 ;  /* 0x0000008e8810723c */ /* 0x040fe20000041810 */
[----:B------:R-:W1:Y:S01]  /*9370*/  LDSM.16.MT88.4 R140, [R241+0x4880] ;  /* 0x00488000f18c783b */ /* 0x000e620000004200 */
[----:B------:R2:W-:Y:S10]  /*9380*/  MUFU.EX2 R132, R0 ;  /* 0x0000000000847308 */ /* 0x0005f40000000800 */
[----:B------:R-:W3:Y:S01]  /*9390*/  MUFU.EX2 R134, R134 ;  /* 0x0000008600867308 */ /* 0x000ee20000000800 */
[----:B--2---:R-:W-:Y:S04]  /*93a0*/  FADD.FTZ R0, R151, R150 ;  /* 0x0000009697007221 */ /* 0x004fe80000010000 */
[----:B------:R-:W-:Y:S04]  /*93b0*/  FADD.FTZ R0, R156, R0 ;  /* 0x000000009c007221 */ /* 0x000fe80000010000 */
[----:B------:R-:W-:Y:S01]  /*93c0*/  FADD.FTZ R0, R175, R0 ;  /* 0x00000000af007221 */ /* 0x000fe20000010000 */
[----:B---3--:R-:W-:Y:S03]  /*93d0*/  F2FP.BF16.PACK_AB R171, R134, R132 ;  /* 0x0000008486ab723e */ /* 0x008fe600000010ff */
        /* <DEDUP_REMOVED lines=38> */
[C---:B------:R-:W-:Y:S08]  /*9640*/  HMMA.16816.F32.BF16 R120, R136.reuse, R142, R120 ;  /* 0x0000008e8878723c */ /* 0x040ff00000041878 */
[C---:B------:R-:W-:Y:S08]  /*9650*/  HMMA.16816.F32.BF16 R124, R136.reuse, R144, R124 ;  /* 0x00000090887c723c */ /* 0x040ff0000004187c */
[----:B------:R-:W-:Y:S01]  /*9660*/  HMMA.16816.F32.BF16 R128, R136, R146, R128 ;  /* 0x000000928880723c */ /* 0x000fe20000041880 */
[----:B------:R-:W1:Y:S07]  /*9670*/  LDSM.16.MT88.4 R144, [R238+0x5080] ;  /* 0x00508000ee90783b */ /* 0x000e6e0000004200 */
[C---:B------:R-:W-:Y:S01]  /*9680*/  HMMA.16816.F32.BF16 R156, R168.reuse, R152, R4 ;  /* 0x00000098a89c723c */ /* 0x040fe20000041804 */
[----:B------:R-:W2:Y:S07]  /*9690*/  LDSM.16.MT88.4 R136, [R241+0x5080] ;  /* 0x00508000f188783b */ /* 0x000eae0000004200 */
[C---:B------:R-:W-:Y:S01]  /*96a0*/  HMMA.16816.F32.BF16 R152, R168.reuse, R154, R8 ;  /* 0x0000009aa898723c */ /* 0x040fe20000041808 */
[----:B------:R-:W3:Y:S08]  /*96b0*/  LDSM.16.MT88.4 R4, [R240+0x5080] ;  /* 0x00508000f004783b */ /* 0x000ef00000004200 */
[----:B------:R-:W4:Y:S01]  /*96c0*/  LDSM.16.MT88.4 R8, [R237+0x6880] ;  /* 0x00688000ed08783b */ /* 0x000f220000004200 */
[C---:B-1----:R-:W-:Y:S07]  /*96d0*/  HMMA.16816.F32.BF16 R148, R168.reuse, R144, R12 ;  /* 0x00000090a894723c */ /* 0x042fee000004180c */
[----:B------:R-:W1:Y:S01]  /*96e0*/  LDSM.16.MT88.4 R12, [R238+0x6880] ;  /* 0x00688000ee0c783b */ /* 0x000e620000004200 */
[C---:B------:R-:W-:Y:S08]  /*96f0*/  HMMA.16816.F32.BF16 R144, R168.reuse, R146, R16 ;  /* 0x00000092a890723c */ /* 0x040ff00000041810 */
[C---:B--2---:R-:W-:Y:S08]  /*9700*/  HMMA.16816.F32.BF16 R140, R168.reuse, R136, R20 ;  /* 0x00000088a88c723c */ /* 0x044ff00000041814 */
[C---:B------:R-:W-:Y:S08]  /*9710*/  HMMA.16816.F32.BF16 R136, R168.reuse, R138, R24 ;  /* 0x0000008aa888723c */ /* 0x040ff00000041818 */
[C---:B---3--:R-:W-:Y:S08]  /*9720*/  HMMA.16816.F32.BF16 R28, R168.reuse, R4, R28 ;  /* 0x00000004a81c723c */ /* 0x048ff0000004181c */
[C---:B------:R-:W-:Y:S01]  /*9730*/  HMMA.16816.F32.BF16 R32, R168.reuse, R6, R32 ;  /* 0x00000006a820723c */ /* 0x040fe20000041820 */
[----:B------:R-:W2:Y:S07]  /*9740*/  LDSM.16.MT88.4 R4, [R241+0x6880] ;  /* 0x00688000f104783b */ /* 0x000eae0000004200 */
[C---:B----4-:R-:W-:Y:S08]  /*9750*/  HMMA.16816.F32.BF16 R36, R168.reuse, R8, R36 ;  /* 0x00000008a824723c */ /* 0x050ff00000041824 */
        /* <DEDUP_REMOVED lines=29> */
[C---:B------:R-:W-:Y:S08]  /*9930*/  HMMA.16816.F32.BF16 R120, R168.reuse, R14, R120 ;  /* 0x0000000ea878723c */ /* 0x040ff00000041878 */
[C---:B--2---:R-:W-:Y:S07]  /*9940*/  HMMA.16816.F32.BF16 R124, R168.reuse, R4, R124 ;  /* 0x00000004a87c723c */ /* 0x044fee000004187c */
[----:B------:R-:W-:Y:S01]  /*9950*/  FADD.FTZ R4, R177, R0 ;  /* 0x00000000b1047221 */ /* 0x000fe20000010000 */
[----:B------:R-:W-:Y:S04]  /*9960*/  HMMA.16816.F32.BF16 R128, R168, R6, R128 ;  /* 0x00000006a880723c */ /* 0x000fe80000041880 */
[----:B------:R-:W-:Y:S02]  /*9970*/  FADD.FTZ R0, R173, R2 ;  /* 0x00000002ad007221 */ /* 0x000fe40000010000 */
[----:B------:R-:W-:Y:S02]  /*9980*/  FADD.FTZ R2, R176, R4 ;  /* 0x00000004b0027221 */ /* 0x000fe40000010000 */
[----:B------:R-:W-:Y:S01]  /*9990*/  FADD.FTZ R0, R132, R0 ;  /* 0x0000000084007221 */ /* 0x000fe20000010000 */
[----:B------:R-:W-:Y:S02]  /*99a0*/  MOV R132, R3 ;  /* 0x0000000300847202 */ /* 0x000fe40000000f00 */
[----:B------:R1:W-:Y:S01]  /*99b0*/  STL [R1+0x44], R2 ;  /* 0x0000440201007387 */ /* 0x0003e20000100800 */
[----:B------:R-:W-:Y:S01]  /*99c0*/  FADD.FTZ R0, R134, R0 ;  /* 0x0000000086007221 */ /* 0x000fe20000010000 */
[----:B------:R-:W-:Y:S04]  /*99d0*/  MOV R134, R133 ;  /* 0x0000008500867202 */ /* 0x000fe80000000f00 */
[----:B------:R1:W-:Y:S02]  /*99e0*/  STL [R1+0x4c], R0 ;  /* 0x00004c0001007387 */ /* 0x0003e40000100800 */
[----:B-1----:R-:W-:-:S05]  /*99f0*/  @P0 BRA `(.L_x_198) ;  /* 0xffffc43000000947 */ /* 0x002fca000383ffff */
.L_x_185:
[----:B------:R-:W1:Y:S01]  /*9a00*/  S2UR UR29, SR_CTAID.X ;  /* 0x00000000001d79c3 */ /* 0x000e620000002500 */
[----:B------:R-:W-:-:S02]  /*9a10*/  UISETP.NE.AND UP1, UPT, UR14, URZ, UPT ;  /* 0x0000003f0e00728c */ /* 0x000fc4000bf25270 */
[----:B------:R-:W-:Y:S02]  /*9a20*/  UISETP.NE.AND UP0, UPT, UR13, URZ, UPT ;  /* 0x0000003f0d00728c */ /* 0x000fe4000bf05270 */
[----:B------:R-:W-:Y:S02]  /*9a30*/  UMOV UR27, 0x1 ;  /* 0x00000001001b7882 */ /* 0x000fe40000000000 */
[----:B------:R-:W-:Y:S02]  /*9a40*/  ULDC UR26, c[0x0][0x168] ;  /* 0x00005a00001a7ab9 */ /* 0x000fe40000000800 */
[----:B------:R-:W-:Y:S01]  /*9a50*/  ULDC.64 UR4, c[0x0][0x2c8] ;  /* 0x0000b20000047ab9 */ /* 0x000fe20000000a00 */
[----:B------:R-:W-:Y:S01]  /*9a60*/  PLOP3.LUT P0, PT, PT, PT, UP0, 0x40, 0x0 ;  /* 0x000000000000781c */ /* 0x000fe20003f0e808 */
[----:B------:R-:W-:Y:S02]  /*9a70*/  UIADD3 UR26, UR27, -UR26, URZ ;  /* 0x8000001a1b1a7290 */ /* 0x000fe4000fffe03f */
[----:B-1----:R-:W-:-:S04]  /*9a80*/  ULEA UR29, UR29, 0x7f, 0x7 ;  /* 0x0000007f1d1d7891 */ /* 0x002fc8000f8e383f */
[----:B------:R-:W-:-:S03]  /*9a90*/  UIMAD.WIDE.U32 UR30, UR29, UR4, URZ ;  /* 0x000000041d1e72a5 */ /* 0x000fc6000f8e003f */
[----:B------:R-:W-:Y:S02]  /*9aa0*/  ULDC UR4, c[0x0][0x1d0] ;  /* 0x0000740000047ab9 */ /* 0x000fe40000000800 */
[----:B------:R-:W-:Y:S02]  /*9ab0*/  UIMAD UR4, UR28, UR4, UR26 ;  /* 0x000000041c0472a4 */ /* 0x000fe4000f8e021a */
[----:B------:R-:W-:Y:S02]  /*9ac0*/  @UP1 USHF.R.U32.HI UR29, URZ, UR5, UR31 ;  /* 0x000000053f1d1299 */ /* 0x000fe4000801161f */
[----:B------:R-:W-:Y:S02]  /*9ad0*/  ULDC UR26, c[0x0][0x324] ;  /* 0x0000c900001a7ab9 */ /* 0x000fe40000000800 */
[----:B------:R-:W-:-:S04]  /*9ae0*/  UIADD3 UR28, UR4, UR29, URZ ;  /* 0x0000001d041c7290 */ /* 0x000fc8000fffe03f */
[----:B------:R-:W-:Y:S01]  /*9af0*/  UIADD3 UR26, UR28, -UR26, URZ ;  /* 0x8000001a1c1a7290 */ /* 0x000fe2000fffe03f */
[----:B------:R-:W-:Y:S05]  /*9b00*/  @P0 BRA `(.L_x_199) ;  /* 0x0000016000000947 */ /* 0x000fea0003800000 */
[----:B------:R-:W-:-:S06]  /*9b10*/  UISETP.GT.AND UP0, UPT, UR28, -0x1, UPT ;  /* 0xffffffff1c00788c */ /* 0x000fcc000bf04270 */
[----:B------:R-:W-:-:S13]  /*9b20*/  PLOP3.LUT P0, PT, PT, PT, UP0, 0x80, 0x0 ;  /* 0x000000000000781c */ /* 0x000fda0003f0f008 */
[----:B------:R-:W-:Y:S05]  /*9b30*/  @P0 BRA `(.L_x_200) ;  /* 0x0000009000000947 */ /* 0x000fea0003800000 */
[----:B------:R-:W-:Y:S02]  /*9b40*/  ULDC UR4, c[0x0][0x32c] ;  /* 0x0000cb0000047ab9 */ /* 0x000fe40000000800 */
[----:B------:R-:W-:Y:S02]  /*9b50*/  UISETP.NE.AND UP0, UPT, UR27, UR4, UPT ;  /* 0x000000041b00728c */ /* 0x000fe4000bf05270 */
[----:B------:R-:W-:Y:S02]  /*9b60*/  ULOP3.LUT UR28, URZ, UR28, URZ, 0x33, !UPT ;  /* 0x0000001c3f1c7292 */ /* 0x000fe4000f8e333f */
[----:B------:R-:W-:Y:S02]  /*9b70*/  ULDC.64 UR4, c[0x0][0x330] ;  /* 0x0000cc0000047ab9 */ /* 0x000fe40000000a00 */
[----:B------:R-:W-:-:S07]  /*9b80*/  UIMAD.WIDE.U32 UR30, UR28, UR4, URZ ;  /* 0x000000041c1e72a5 */ /* 0x000fce000f8e003f */
[----:B------:R-:W-:Y:S02]  /*9b90*/  @UP0 UMOV UR27, UR31 ;  /* 0x0000001f001b0c82 */ /* 0x000fe40008000000 */
[----:B------:R-:W-:-:S04]  /*9ba0*/  @UP0 USHF.R.U32.HI UR28, URZ, UR5, UR27 ;  /* 0x000000053f1c0299 */ /* 0x000fc8000801161b */
[----:B------:R-:W-:Y:S01]  /*9bb0*/  ULOP3.LUT UR28, URZ, UR28, URZ, 0x33, !UPT ;  /* 0x0000001c3f1c7292 */ /* 0x000fe2000f8e333f */
[----:B------:R-:W-:Y:S05]  /*9bc0*/  BRA `(.L_x_201) ;  /* 0x0000006000007947 */ /* 0x000fea0003800000 */
.L_x_200:
[----:B------:R-:W-:Y:S02]  /*9bd0*/  ULDC UR4, c[0x0][0x32c] ;  /* 0x0000cb0000047ab9 */ /* 0x000fe40000000800 */
[----:B------:R-:W-:-:S03]  /*9be0*/  UISETP.NE.AND UP0, UPT, UR27, UR4, UPT ;  /* 0x000000041b00728c */ /* 0x000fc6000bf05270 */
[----:B------:R-:W-:Y:S02]  /*9bf0*/  ULDC.64 UR4, c[0x0][0x330] ;  /* 0x0000cc0000047ab9 */ /* 0x000fe40000000a00 */
[----:B------:R-:W-:-:S07]  /*9c00*/  UIMAD.WIDE.U32 UR30, UR28, UR4, URZ ;  /* 0x000000041c1e72a5 */ /* 0x000fce000f8e003f */
[----:B------:R-:W-:Y:S02]  /*9c10*/  @UP0 UMOV UR27, UR31 ;  /* 0x0000001f001b0c82 */ /* 0x000fe40008000000 */
[----:B------:R-:W-:Y:S02]  /*9c20*/  @UP0 USHF.R.U32.HI UR28, URZ, UR5, UR27 ;  /* 0x000000053f1c0299 */ /* 0x000fe4000801161b */
.L_x_201:
[----:B------:R-:W-:Y:S02]  /*9c30*/  ULDC UR4, c[0x0][0x32c] ;  /* 0x0000cb0000047ab9 */ /* 0x000fe40000000800 */
[----:B------:R-:W-:-:S04]  /*9c40*/  UIMAD UR4, UR28, UR4, URZ ;  /* 0x000000041c0472a4 */ /* 0x000fc8000f8e023f */
[----:B------:R-:W-:-:S04]  /*9c50*/  UISETP.LT.AND UP0, UPT, UR26, UR4, UPT ;  /* 0x000000041a00728c */ /* 0x000fc8000bf01270 */
[----:B------:R-:W-:-:S04]  /*9c60*/  USEL UR26, UR26, UR4, !UP0 ;  /* 0x000000041a1a7287 */ /* 0x000fc8000c000000 */
.L_x_199:
[----:B------:R-:W-:-:S04]  /*9c70*/  UIADD3 UR26, UR26, 0x2f, URZ ;  /* 0x0000002f1a1a7890 */ /* 0x000fc8000fffe03f */
[----:B------:R-:W-:-:S04]  /*9c80*/  UIMAD.WIDE UR4, UR26, 0x2aaaaaab, URZ ;  /* 0x2aaaaaab1a0478a5 */ /* 0x000fc8000f8e023f */
        /* <DEDUP_REMOVED lines=13> */
[C---:B--2---:R-:W-:Y:S01]  /*9d60*/  SHF.L.U64.HI R6, R5.reuse, 0x1, R6 ;  /* 0x0000000105067819 */ /* 0x044fe20000010206 */
[----:B------:R-:W-:-:S04]  /*9d70*/  IMAD.SHL.U32 R5, R5, 0x2, RZ ;  /* 0x0000000205057824 */ /* 0x000fc800078e00ff */
[----:B------:R1:W-:Y:S01]  /*9d80*/  STL [R1+0x2c], R6 ;  /* 0x00002c0601007387 */ /* 0x0003e20000100800 */
[C---:B---3--:R-:W-:Y:S01]  /*9d90*/  SHF.L.U64.HI R4, R3.reuse, 0x1, R4 ;  /* 0x0000000103047819 */ /* 0x048fe20000010204 */
[----:B------:R-:W-:Y:S02]  /*9da0*/  IMAD.SHL.U32 R3, R3, 0x2, RZ ;  /* 0x0000000203037824 */ /* 0x000fe400078e00ff */
[----:B------:R1:W-:Y:S04]  /*9db0*/  STL [R1+0x6c], R5 ;  /* 0x00006c0501007387 */ /* 0x0003e80000100800 */
[----:B------:R1:W-:Y:S01]  /*9dc0*/  STL [R1+0x20], R4 ;  /* 0x0000200401007387 */ /* 0x0003e20000100800 */
[C---:B----4-:R-:W-:Y:S01]  /*9dd0*/  SHF.L.U64.HI R2, R0.reuse, 0x1, R2 ;  /* 0x0000000100027819 */ /* 0x050fe20000010202 */
[----:B------:R-:W-:-:S02]  /*9de0*/  IMAD.SHL.U32 R0, R0, 0x2, RZ ;  /* 0x0000000200007824 */ /* 0x000fc400078e00ff */
[----:B------:R1:W-:Y:S04]  /*9df0*/  STL [R1+0x1c], R3 ;  /* 0x00001c0301007387 */ /* 0x0003e80000100800 */
[----:B------:R1:W-:Y:S04]  /*9e00*/  STL [R1+0x14], R0 ;  /* 0x0000140001007387 */ /* 0x0003e80000100800 */
[----:B------:R1:W-:Y:S02]  /*9e10*/  STL [R1+0x18], R2 ;  /* 0x0000180201007387 */ /* 0x0003e40000100800 */
.L_x_207:
[----:B-1----:R-:W2:Y:S01]  /*9e20*/  LDL R2, [R1+0x4] ;  /* 0x0000040001027983 */ /* 0x002ea20000100800 */
[----:B------:R-:W-:Y:S04]  /*9e30*/  DEPBAR.LE SB0, 0x0 ;  /* 0x000080000000791a */ /* 0x000fe80000000000 */
[----:B------:R-:W3:Y:S01]  /*9e40*/  LDL R0, [R1] ;  /* 0x0000000001007983 */ /* 0x000ee20000100800 */
[----:B------:R-:W-:Y:S03]  /*9e50*/  UISETP.GT.AND UP0, UPT, UR7, UR23, UPT ;  /* 0x000000170700728c */ /* 0x000fe6000bf04270 */
[----:B------:R-:W-:Y:S03]  /*9e60*/  BAR.SYNC.DEFER_BLOCKING 0x0 ;  /* 0x0000000000007b1d */ /* 0x000fe60000010000 */
[----:B------:R-:W-:Y:S03]  /*9e70*/  PLOP3.LUT P0, PT, PT, PT, UP0, 0x80, 0x0 ;  /* 0x000000000000781c */ /* 0x000fe60003f0f008 */
[----:B------:R-:W1:Y:S04]  /*9e80*/  LDSM.16.M88.4 R8, [R236+0x14080] ;  /* 0x01408000ec08783b */ /* 0x000e680000000200 */
[----:B------:R-:W4:Y:S04]  /*9e90*/  LDSM.16.M88.4 R16, [R236+0x14880] ;  /* 0x01488000ec10783b */ /* 0x000f280000000200 */
[----:B------:R-:W1:Y:S04]  /*9ea0*/  LDSM.16.M88.4 R24, [R236+0x15080] ;  /* 0x01508000ec18783b */ /* 0x000e680000000200 */
[----:B------:R-:W1:Y:S04]  /*9eb0*/  LDSM.16.M88.4 R168, [R243] ;  /* 0x00000000f3a8783b */ /* 0x000e680000000200 */
[----:B--2---:R-:W2:Y:S04]  /*9ec0*/  LDSM.16.M88.4 R172, [R2] ;  /* 0x0000000002ac783b */ /* 0x004ea80000000200 */
[----:B---3--:R3:W1:Y:S02]  /*9ed0*/  LDSM.16.M88.4 R176, [R0] ;  /* 0x0000000000b0783b */ /* 0x0086640000000200 */
[----:B---3--:R-:W-:Y:S01]  /*9ee0*/  MOV R0, R133 ;  /* 0x0000008500007202 */ /* 0x008fe20000000f00 */
[----:B------:R-:W-:-:S05]  /*9ef0*/  @P0 BRA `(.L_x_203) ;  /* 0x000004b000000947 */ /* 0x000fca0003800000 */
[----:B----4-:R-:W3:Y:S01]  /*9f00*/  LDL R5, [R1+0x28] ;  /* 0x0000280001057983 */ /* 0x010ee20000100800 */
[----:B------:R-:W-:Y:S03]  /*9f10*/  BSSY B0, `(.L_x_203) ;  /* 0x0000049000007945 */ /* 0x000fe60003800000 */
[----:B------:R-:W4:Y:S04]  /*9f20*/  LDL R7, [R1+0x24] ;  /* 0x0000240001077983 */ /* 0x000f280000100800 */
[----:B--2---:R-:W2:Y:S04]  /*9f30*/  LDL R135, [R1+0x30] ;  /* 0x0000300001877983 */ /* 0x004ea80000100800 */
[----:B------:R-:W4:Y:S04]  /*9f40*/  LDL R134, [R1+0x2c] ;  /* 0x00002c0001867983 */ /* 0x000f280000100800 */
[----:B------:R-:W4:Y:S04]  /*9f50*/  LDL R13, [R1+0x8] ;  /* 0x00000800010d7983 */ /* 0x000f280000100800 */
[----:B------:R-:W4:Y:S04]  /*9f60*/  LDL R23, [R1+0x1c] ;  /* 0x00001c0001177983 */ /* 0x000f280000100800 */
[----:B------:R-:W4:Y:S04]  /*9f70*/  LDL R22, [R1+0x20] ;  /* 0x0000200001167983 */ /* 0x000f280000100800 */
[----:B------:R-:W4:Y:S04]  /*9f80*/  LDL R21, [R1+0x14] ;  /* 0x0000140001157983 */ /* 0x000f280000100800 */
[----:B------:R-:W4:Y:S04]  /*9f90*/  LDL R15, [R1+0x18] ;  /* 0x00001800010f7983 */ /* 0x000f280000100800 */
[----:B------:R-:W4:Y:S04]  /*9fa0*/  LDL R12, [R1+0x34] ;  /* 0x00003400010c7983 */ /* 0x000f280000100800 */
[----:B------:R-:W4:Y:S01]  /*9fb0*/  LDL R20, [R1+0x50] ;  /* 0x0000500001147983 */ /* 0x000f220000100800 */
[----:B---3--:R-:W-:Y:S05]  /*9fc0*/  SHF.R.S32.HI R2, RZ, 0x1f, R5 ;  /* 0x0000001fff027819 */ /* 0x008fea0000011405 */
[----:B------:R-:W-:Y:S02]  /*9fd0*/  IMAD R4, R2, c[0x0][0x208], RZ ;  /* 0x0000820002047a24 */ /* 0x000fe400078e02ff */
[----:B------:R-:W-:Y:S01]  /*9fe0*/  IMAD.WIDE.U32 R2, R5, c[0x0][0x208], RZ ;  /* 0x0000820005027a25 */ /* 0x000fe200078e00ff */
[----:B--2---:R-:W-:Y:S03]  /*9ff0*/  ISETP.GE.AND P1, PT, R135, c[0x0][0x1d4], PT ;  /* 0x0000750087007a0c */ /* 0x004fe60003f26270 */
[----:B------:R-:W-:Y:S02]  /*a000*/  IMAD R4, R5, c[0x0][0x20c], R4 ;  /* 0x0000830005047a24 */ /* 0x000fe400078e0204 */
[----:B------:R-:W2:Y:S02]  /*a010*/  LDL R5, [R1+0x6c] ;  /* 0x00006c0001057983 */ /* 0x000ea40000100800 */
[----:B------:R-:W-:Y:S01]  /*a020*/  IMAD.IADD R3, R3, 0x1, R4 ;  /* 0x0000000103037824 */ /* 0x000fe200078e0204 */
[----:B----4-:R-:W-:Y:S03]  /*a030*/  SHF.R.S32.HI R4, RZ, 0x1f, R7 ;  /* 0x0000001fff047819 */ /* 0x010fe60000011407 */
[C---:B------:R-:W-:Y:S04]  /*a040*/  IMAD.WIDE.U32 R2, R7.reuse, c[0x0][0x218], R2 ;  /* 0x0000860007027a25 */ /* 0x040fe800078e0002 */
        /* <DEDUP_REMOVED lines=8> */
[C---:B--2---:R-:W-:Y:S05]  /*a0d0*/  IADD3 R4, P0, R2.reuse, R5, RZ ;  /* 0x0000000502047210 */ /* 0x044fea0007f1e0ff */
[C---:B---3--:R-:W-:Y:S05]  /*a0e0*/  IMAD.X R5, R3.reuse, 0x1, R134, P0 ;  /* 0x0000000103057824 */ /* 0x048fea00000e0686 */
[----:B------:R-:W-:Y:S01]  /*a0f0*/  @!PT LDS RZ, [RZ] ;  /* 0x00000000fffff984 */ /* 0x000fe20000000800 */
[----:B------:R2:W-:Y:S02]  /*a100*/  LDGSTS.E.BYPASS.LTC128B.128 [R13+0x4080], [R4.64], !P1 ;  /* 0x04080000040d7fae */ /* 0x0005e4000c901d52 */
[C---:B--2---:R-:W-:Y:S05]  /*a110*/  IADD3 R4, P0, R2.reuse, R23, RZ ;  /* 0x0000001702047210 */ /* 0x044fea0007f1e0ff */
[C---:B------:R-:W-:Y:S05]  /*a120*/  IMAD.X R5, R3.reuse, 0x1, R22, P0 ;  /* 0x0000000103057824 */ /* 0x040fea00000e0616 */
[----:B------:R2:W-:Y:S02]  /*a130*/  LDGSTS.E.BYPASS.LTC128B.128 [R13+0x5880], [R4.64], !P6 ;  /* 0x05880000040d7fae */ /* 0x0005e4000f101d52 */
[----:B--2---:R-:W-:Y:S05]  /*a140*/  IADD3 R4, P0, R2, R21, RZ ;  /* 0x0000001502047210 */ /* 0x004fea0007f1e0ff */
[----:B------:R-:W-:Y:S02]  /*a150*/  IMAD.X R5, R3, 0x1, R15, P0 ;  /* 0x0000000103057824 */ /* 0x000fe400000e060f */
[----:B------:R-:W2:Y:S04]  /*a160*/  S2R R15, SR_TID.X ;  /* 0x00000000000f7919 */ /* 0x000ea80000002100 */
[----:B------:R3:W-:Y:S01]  /*a170*/  LDGSTS.E.BYPASS.LTC128B.128 [R13+0x7080], [R4.64], !P5 ;  /* 0x07080000040d7fae */ /* 0x0007e2000e901d52 */
[----:B--2---:R-:W-:Y:S01]  /*a180*/  ISETP.GT.AND P1, PT, R15, 0x7f, PT ;  /* 0x0000007f0f00780c */ /* 0x004fe20003f24270 */
[C---:B---3--:R-:W-:Y:S01]  /*a190*/  IMAD.SHL.U32 R5, R12.reuse, 0x2, RZ ;  /* 0x000000020c057824 */ /* 0x048fe200078e00ff */
[----:B------:R-:W-:Y:S04]  /*a1a0*/  SHF.L.U64.HI R12, R12, 0x1, R20 ;  /* 0x000000010c0c7819 */ /* 0x000fe80000010214 */
[----:B------:R-:W-:Y:S05]  /*a1b0*/  IADD3 R2, P0, R2, R5, RZ ;  /* 0x0000000502027210 */ /* 0x000fea0007f1e0ff */
[----:B------:R-:W-:Y:S05]  /*a1c0*/  IMAD.X R3, R3, 0x1, R12, P0 ;  /* 0x0000000103037824 */ /* 0x000fea00000e060c */
[----:B------:R2:W-:Y:S01]  /*a1d0*/  LDGSTS.E.BYPASS.LTC128B.128 [R13+0x8880], [R2.64], !P4 ;  /* 0x08880000020d7fae */ /* 0x0005e2000e101d52 */
[----:B------:R-:W-:-:S05]  /*a1e0*/  @P1 BRA `(.L_x_204) ;  /* 0x000001b000001947 */ /* 0x000fca0003800000 */
[----:B------:R-:W-:-:S05]  /*a1f0*/  BRA.DIV ~URZ, `(.L_x_205) ;  /* 0x000097f27f007947 */ /* 0x000fca000b800000 */
[----:B------:R3:W4:Y:S04]  /*a200*/  SHFL.IDX PT, R4, R6, 0x1, 0x181f ;  /* 0x00381f0006047f89 */ /* 0x00072800000e0000 */
[----:B--2---:R3:W2:Y:S02]  /*a210*/  SHFL.IDX PT, R2, R7, 0x1, 0x181f ;  /* 0x00381f0007027f89 */ /* 0x0046a400000e0000 */
.L_x_239:
[----:B---3--:R-:W3:Y:S04]  /*a220*/  LDL R7, [R1+0x30] ;  /* 0x0000300001077983 */ /* 0x008ee80000100800 */
[----:B----4-:R-:W4:Y:S04]  /*a230*/  LDL R6, [R1+0x6c] ;  /* 0x00006c0001067983 */ /* 0x010f280000100800 */
[----:B--2---:R-:W2:Y:S04]  /*a240*/  LDL R21, [R1+0x2c] ;  /* 0x00002c0001157983 */ /* 0x004ea80000100800 */
[----:B------:R-:W2:Y:S04]  /*a250*/  LDL R13, [R1+0x8] ;  /* 0x00000800010d7983 */ /* 0x000ea80000100800 */
[----:B------:R-:W2:Y:S04]  /*a260*/  LDL R20, [R1+0x1c] ;  /* 0x00001c0001147983 */ /* 0x000ea80000100800 */
[----:B------:R-:W2:Y:S04]  /*a270*/  LDL R15, [R1+0x20] ;  /* 0x00002000010f7983 */ /* 0x000ea80000100800 */
[----:B------:R-:W2:Y:S04]  /*a280*/  LDL R3, [R1+0x14] ;  /* 0x0000140001037983 */ /* 0x000ea80000100800 */
[----:B------:R-:W2:Y:S01]  /*a290*/  LDL R14, [R1+0x18] ;  /* 0x00001800010e7983 */ /* 0x000ea20000100800 */
[----:B---3--:R-:W-:Y:S02]  /*a2a0*/  ISETP.GE.AND P1, PT, R7, c[0x0][0x1d4], PT ;  /* 0x0000750007007a0c */ /* 0x008fe40003f26270 */
[----:B----4-:R-:W-:Y:S05]  /*a2b0*/  IADD3 R6, P0, R2, R6, RZ ;  /* 0x0000000602067210 */ /* 0x010fea0007f1e0ff */
[----:B--2---:R-:W-:Y:S06]  /*a2c0*/  IMAD.X R7, R4, 0x1, R21, P0 ;  /* 0x0000000104077824 */ /* 0x004fec00000e0615 */
[----:B------:R-:W-:Y:S01]  /*a2d0*/  @!PT LDS RZ, [RZ] ;  /* 0x00000000fffff984 */ /* 0x000fe20000000800 */
[----:B------:R-:W-:Y:S01]  /*a2e0*/  @!PT LDS RZ, [RZ] ;  /* 0x00000000fffff984 */ /* 0x000fe20000000800 */
[----:B------:R-:W-:Y:S01]  /*a2f0*/  @!PT LDS RZ, [RZ] ;  /* 0x00000000fffff984 */ /* 0x000fe20000000800 */
[----:B------:R2:W-:Y:S02]  /*a300*/  LDGSTS.E.BYPASS.LTC128B.128 [R13+0x5080], [R6.64], !P1 ;  /* 0x05080000060d7fae */ /* 0x0005e4000c901d52 */
[----:B--2---:R-:W-:Y:S05]  /*a310*/  IADD3 R6, P0, R2, R20, RZ ;  /* 0x0000001402067210 */ /* 0x004fea0007f1e0ff */
[----:B------:R-:W-:Y:S05]  /*a320*/  IMAD.X R7, R4, 0x1, R15, P0 ;  /* 0x0000000104077824 */ /* 0x000fea00000e060f */
[----:B------:R2:W-:Y:S02]  /*a330*/  LDGSTS.E.BYPASS.LTC128B.128 [R13+0x6880], [R6.64], !P6 ;  /* 0x06880000060d7fae */ /* 0x0005e4000f101d52 */
[C---:B--2---:R-:W-:Y:S02]  /*a340*/  IADD3 R6, P1, R2.reuse, R3, RZ ;  /* 0x0000000302067210 */ /* 0x044fe40007f3e0ff */
[----:B------:R-:W-:Y:S03]  /*a350*/  IADD3 R2, P0, R2, R5, RZ ;  /* 0x0000000502027210 */ /* 0x000fe60007f1e0ff */
[C---:B------:R-:W-:Y:S02]  /*a360*/  IMAD.X R7, R4.reuse, 0x1, R14, P1 ;  /* 0x0000000104077824 */ /* 0x040fe400008e060e */
[----:B------:R-:W-:Y:S03]  /*a370*/  IMAD.X R3, R4, 0x1, R12, P0 ;  /* 0x0000000104037824 */ /* 0x000fe600000e060c */
[----:B------:R2:W-:Y:S04]  /*a380*/  LDGSTS.E.BYPASS.LTC128B.128 [R13+0x8080], [R6.64], !P5 ;  /* 0x08080000060d7fae */ /* 0x0005e8000e901d52 */
[----:B------:R2:W-:Y:S02]  /*a390*/  LDGSTS.E.BYPASS.LTC128B.128 [R13+0x9880], [R2.64], !P4 ;  /* 0x09880000020d7fae */ /* 0x0005e4000e101d52 */
.L_x_204:
[----:B------:R-:W-:Y:S05]  /*a3a0*/  BSYNC B0 ;  /* 0x0000000000007941 */ /* 0x000fea0003800000 */
.L_x_203:
[----:B----4-:R-:W0:Y:S01]  /*a3b0*/  LDGDEPBAR ;  /* 0x00000000000079af */ /* 0x010e220000000000 */
[----:B------:R-:W-:Y:S01]  /*a3c0*/  WARPSYNC 0xffffffff ;  /* 0xffffffff00007948 */ /* 0x000fe20003800000 */
[C---:B-12--5:R-:W-:Y:S01]  /*a3d0*/  HMMA.16816.F32.BF16 R4, R160.reuse, R8, RZ ;  /* 0x00000008a004723c */ /* 0x066fe200000418ff */
[----:B------:R-:W-:Y:S06]  /*a3e0*/  UISETP.GT.AND UP0, UPT, UR23, UR7, UPT ;  /* 0x000000071700728c */ /* 0x000fec000bf04270 */
[----:B------:R-:W-:Y:S01]  /*a3f0*/  PLOP3.LUT P0, PT, PT, PT, UP0, 0x40, 0x0 ;  /* 0x000000000000781c */ /* 0x000fe20003f0e808 */
[C---:B------:R-:W-:Y:S08]  /*a400*/  HMMA.16816.F32.BF16 R8, R160.reuse, R10, RZ ;  /* 0x0000000aa008723c */ /* 0x040ff000000418ff */
[C---:B------:R-:W-:Y:S08]  /*a410*/  HMMA.16816.F32.BF16 R12, R160.reuse, R16, RZ ;  /* 0x00000010a00c723c */ /* 0x040ff000000418ff */
        /* <DEDUP_REMOVED lines=142> */
[----:B------:R-:W3:Y:S02]  /*ad00*/  LDL R169, [R1+0x30] ;  /* 0x0000300001a97983 */ /* 0x000ee40000100800 */
[----:B------:R-:W-:Y:S02]  /*ad10*/  ISETP.NE.AND P1, PT, R3, 0x1, PT ;  /* 0x000000010300780c */ /* 0x000fe40003f25270 */
[----:B------:R-:W4:Y:S01]  /*ad20*/  LDL R174, [R1+0x6c] ;  /* 0x00006c0001ae7983 */ /* 0x000f220000100800 */
[----:B------:R-:W-:Y:S03]  /*ad30*/  IMAD.U32 R3, RZ, RZ, UR5 ;  /* 0x00000005ff037e24 */ /* 0x000fe6000f8e00ff */
[----:B------:R-:W5:Y:S04]  /*ad40*/  LDL R175, [R1+0x2c] ;  /* 0x00002c0001af7983 */ /* 0x000f680000100800 */
[----:B------:R-:W4:Y:S04]  /*ad50*/  LDL R177, [R1+0x8] ;  /* 0x0000080001b17983 */ /* 0x000f280000100800 */
[----:B------:R-:W4:Y:S04]  /*ad60*/  LDL R173, [R1+0x1c] ;  /* 0x00001c0001ad7983 */ /* 0x000f280000100800 */
[----:B------:R-:W4:Y:S04]  /*ad70*/  LDL R178, [R1+0x20] ;  /* 0x0000200001b27983 */ /* 0x000f280000100800 */
[----:B------:R-:W4:Y:S04]  /*ad80*/  LDL R179, [R1+0x14] ;  /* 0x0000140001b37983 */ /* 0x000f280000100800 */
[----:B------:R-:W4:Y:S01]  /*ad90*/  LDL R176, [R1+0x18] ;  /* 0x0000180001b07983 */ /* 0x000f220000100800 */
[----:B--2---:R-:W-:Y:S02]  /*ada0*/  IADD3 R3, R3, -0x30, R2 ;  /* 0xffffffd003037810 */ /* 0x004fe40007ffe002 */
[----:B---3--:R-:W-:Y:S03]  /*adb0*/  ISETP.GE.AND P2, PT, R169, c[0x0][0x1d4], PT ;  /* 0x00007500a9007a0c */ /* 0x008fe60003f46270 */
[----:B------:R-:W-:Y:S04]  /*adc0*/  @P1 IMAD.HI.U32 R134, R3, c[0x0][0x2bc], RZ ;  /* 0x0000af0003861a27 */ /* 0x000fe800078e00ff */
[--C-:B------:R-:W-:Y:S01]  /*add0*/  IMAD.MOV.U32 R2, RZ, RZ, R3.reuse ;  /* 0x000000ffff027224 */ /* 0x100fe200078e0003 */
[----:B------:R-:W-:Y:S04]  /*ade0*/  @P1 SHF.R.U32.HI R2, RZ, c[0x0][0x2c0], R134 ;  /* 0x0000b000ff021a19 */ /* 0x000fe80000011686 */
[C---:B------:R-:W-:Y:S04]  /*adf0*/  @!P3 IADD3 R135, P0, R2.reuse, UR16, RZ ;  /* 0x000000100287bc10 */ /* 0x040fe8000ff1e0ff */
[----:B------:R-:W-:Y:S01]  /*ae00*/  @!P3 LEA.HI.X.SX32 R168, R2, UR6, 0x1, P0 ;  /* 0x0000000602a8bc11 */ /* 0x000fe200080f0eff */
[----:B------:R-:W-:Y:S01]  /*ae10*/  IMAD.MOV R2, RZ, RZ, -R2 ;  /* 0x000000ffff027224 */ /* 0x000fe200078e0a02 */
[C---:B------:R-:W-:Y:S03]  /*ae20*/  @!P3 LEA R134, P0, R135.reuse, c[0x0][0x2a0], 0x2 ;  /* 0x0000a8008786ba11 */ /* 0x040fe600078010ff */
[----:B------:R-:W-:Y:S01]  /*ae30*/  IMAD R171, R2, c[0x0][0x2b8], R3 ;  /* 0x0000ae0002ab7a24 */ /* 0x000fe200078e0203 */
[----:B------:R-:W-:Y:S04]  /*ae40*/  @!P3 LEA.HI.X R135, R135, c[0x0][0x2a4], R168, 0x2, P0 ;  /* 0x0000a9008787ba11 */ /* 0x000fe800000f14a8 */
[----:B------:R1:W-:Y:S01]  /*ae50*/  STL [R1+0x28], R171 ;  /* 0x000028ab01007387 */ /* 0x0003e20000100800 */
[----:B------:R-:W-:Y:S03]  /*ae60*/  SHF.R.S32.HI R2, RZ, 0x1f, R171 ;  /* 0x0000001fff027819 */ /* 0x000fe600000114ab */
[----:B------:R2:W3:Y:S02]  /*ae70*/  @!P3 LDG.E R170, [R134.64] ;  /* 0x0000001286aab981 */ /* 0x0004e4000c1e1900 */
[----:B--2---:R-:W-:Y:S02]  /*ae80*/  IMAD R134, R2, c[0x0][0x1e0], RZ ;  /* 0x0000780002867a24 */ /* 0x004fe400078e02ff */
[C---:B------:R-:W-:Y:S04]  /*ae90*/  IMAD.WIDE.U32 R2, R171.reuse, c[0x0][0x1e0], RZ ;  /* 0x00007800ab027a25 */ /* 0x040fe800078e00ff */
[----:B------:R-:W-:Y:S04]  /*aea0*/  IMAD R134, R171, c[0x0][0x1e4], R134 ;  /* 0x00007900ab867a24 */ /* 0x000fe800078e0286 */
[----:B------:R-:W-:Y:S02]  /*aeb0*/  IMAD.IADD R3, R3, 0x1, R134 ;  /* 0x0000000103037824 */ /* 0x000fe400078e0286 */
[----:B------:R-:W2:Y:S02]  /*aec0*/  S2R R134, SR_TID.X ;  /* 0x0000000000867919 */ /* 0x000ea40000002100 */
[----:B--2---:R-:W-:Y:S04]  /*aed0*/  SHF.R.S32.HI R168, RZ, 0x1f, R134 ;  /* 0x0000001fffa87819 */ /* 0x004fe80000011486 */
[----:B------:R-:W-:Y:S04]  /*aee0*/  LEA.HI R168, R168, R134, RZ, 0x3 ;  /* 0x00000086a8a87211 */ /* 0x000fe800078f18ff */
[----:B------:R-:W-:Y:S04]  /*aef0*/  SHF.R.S32.HI R168, RZ, 0x3, R168 ;  /* 0x00000003ffa87819 */ /* 0x000fe800000114a8 */
[----:B------:R-:W-:Y:S01]  /*af00*/  IADD3 R134, -R168, 0x30, RZ ;  /* 0x00000030a8867810 */ /* 0x000fe20007ffe1ff */
[----:B---3--:R2:W-:Y:S01]  /*af10*/  STL [R1+0x24], R170 ;  /* 0x000024aa01007387 */ /* 0x0085e20000100800 */
[----:B------:R-:W-:Y:S01]  /*af20*/  SHF.R.S32.HI R135, RZ, 0x1f, R170 ;  /* 0x0000001fff877819 */ /* 0x000fe200000114aa */
[----:B------:R-:W-:Y:S02]  /*af30*/  IMAD.WIDE.U32 R2, R170, c[0x0][0x1f0], R2 ;  /* 0x00007c00aa027a25 */ /* 0x000fe400078e0002 */
[----:B-1----:R-:W3:Y:S02]  /*af40*/  LDL R171, [R1+0x34] ;  /* 0x0000340001ab7983 */ /* 0x002ee40000100800 */
[----:B------:R-:W-:Y:S01]  /*af50*/  IMAD R135, R135, c[0x0][0x1f0], RZ ;  /* 0x00007c0087877a24 */ /* 0x000fe200078e02ff */
[----:B------:R-:W-:Y:S01]  /*af60*/  IADD3 R2, P0, R2, UR20, RZ ;  /* 0x0000001402027c10 */ /* 0x000fe2000ff1e0ff */
[----:B------:R-:W3:Y:S02]  /*af70*/  LDL R172, [R1+0x50] ;  /* 0x0000500001ac7983 */ /* 0x000ee40000100800 */
[----:B------:R-:W-:Y:S05]  /*af80*/  IMAD R135, R170, c[0x0][0x1f4], R135 ;  /* 0x00007d00aa877a24 */ /* 0x000fea00078e0287 */
[----:B------:R-:W-:Y:S02]  /*af90*/  IADD3.X R135, R3, UR8, R135, P0, !PT ;  /* 0x0000000803877c10 */ /* 0x000fe400087fe487 */
[C---:B--2---:R-:W-:Y:S04]  /*afa0*/  LEA R170, P0, R2.reuse, c[0x0][0x1c8], 0x1 ;  /* 0x0000720002aa7a11 */ /* 0x044fe800078008ff */
[----:B------:R-:W-:Y:S02]  /*afb0*/  LEA.HI.X R135, R2, c[0x0][0x1cc], R135, 0x1, P0 ;  /* 0x0000730002877a11 */ /* 0x000fe400000f0c87 */
[----:B------:R-:W4:Y:S01]  /*afc0*/  SHFL.IDX PT, R2, R170, RZ, 0x181f ;  /* 0x00181fffaa027589 */ /* 0x000f2200000e0000 */
[----:B------:R-:W-:Y:S03]  /*afd0*/  ISETP.GE.AND P0, PT, R134, 0x1, PT ;  /* 0x000000018600780c */ /* 0x000fe60003f06270 */
[----:B------:R-:W5:Y:S10]  /*afe0*/  SHFL.IDX PT, R3, R135, RZ, 0x181f ;  /* 0x00181fff87037589 */ /* 0x000f7400000e0000 */
[C---:B----4-:R-:W-:Y:S05]  /*aff0*/  @P0 IADD3 R168, P1, R2.reuse, R174, RZ ;  /* 0x000000ae02a80210 */ /* 0x050fea0007f3e0ff */
[C-C-:B-----5:R-:W-:Y:S05]  /*b000*/  @P0 IMAD.X R169, R3.reuse, 0x1, R175.reuse, P1 ;  /* 0x0000000103a90824 */ /* 0x160fea00008e06af */
[----:B------:R-:W-:Y:S01]  /*b010*/  @!PT LDS RZ, [RZ] ;  /* 0x00000000fffff984 */ /* 0x000fe20000000800 */
[----:B------:R1:W-:Y:S02]  /*b020*/  @P0 LDGSTS.E.BYPASS.LTC128B.128 [R177+0x14080], [R168.64], !P2 ;  /* 0x14080000a8b10fae */ /* 0x0003e4000d101d52 */
[C---:B-1----:R-:W-:Y:S05]  /*b030*/  @P0 IADD3 R168, P1, R2.reuse, R173, RZ ;  /* 0x000000ad02a80210 */ /* 0x042fea0007f3e0ff */
[C---:B------:R-:W-:Y:S05]  /*b040*/  @P0 IMAD.X R169, R3.reuse, 0x1, R178, P1 ;  /* 0x0000000103a90824 */ /* 0x040fea00008e06b2 */
[----:B------:R1:W-:Y:S02]  /*b050*/  @P0 LDGSTS.E.BYPASS.LTC128B.128 [R177+0x15880], [R168.64], !P6 ;  /* 0x15880000a8b10fae */ /* 0x0003e4000f101d52 */
[----:B-1----:R-:W-:Y:S05]  /*b060*/  @P0 IADD3 R168, P1, R2, R179, RZ ;  /* 0x000000b302a80210 */ /* 0x002fea0007f3e0ff */
[----:B------:R-:W-:Y:S05]  /*b070*/  @P0 IMAD.X R169, R3, 0x1, R176, P1 ;  /* 0x0000000103a90824 */ /* 0x000fea00008e06b0 */
[----:B------:R1:W-:Y:S01]  /*b080*/  @P0 LDGSTS.E.BYPASS.LTC128B.128 [R177+0x17080], [R168.64], !P5 ;  /* 0x17080000a8b10fae */ /* 0x0003e2000e901d52 */
[C---:B---3--:R-:W-:Y:S04]  /*b090*/  @P0 LEA R2, P1, R171.reuse, R2, 0x1 ;  /* 0x00000002ab020211 */ /* 0x048fe800078208ff */
[----:B------:R-:W-:Y:S05]  /*b0a0*/  @P0 LEA.HI.X R3, R171, R3, R172, 0x1, P1 ;  /* 0x00000003ab030211 */ /* 0x000fea00008f0cac */
[----:B------:R2:W-:Y:S01]  /*b0b0*/  @P0 LDGSTS.E.BYPASS.LTC128B.128 [R177+0x18880], [R2.64], !P4 ;  /* 0x1888000002b10fae */ /* 0x0005e2000e101d52 */
[----:B------:R-:W-:Y:S03]  /*b0c0*/  ISETP.GE.AND P0, PT, R134, 0x21, PT ;  /* 0x000000218600780c */ /* 0x000fe60003f06270 */
[----:B--2---:R-:W2:Y:S04]  /*b0d0*/  SHFL.IDX PT, R2, R170, 0x1, 0x181f ;  /* 0x00381f00aa027f89 */ /* 0x004ea800000e0000 */
[----:B------:R-:W3:Y:S06]  /*b0e0*/  SHFL.IDX PT, R3, R135, 0x1, 0x181f ;  /* 0x00381f0087037f89 */ /* 0x000eec00000e0000 */
[C---:B--2---:R-:W-:Y:S05]  /*b0f0*/  @P0 IADD3 R134, P1, R2.reuse, R174, RZ ;  /* 0x000000ae02860210 */ /* 0x044fea0007f3e0ff */
[C---:B---3--:R-:W-:Y:S05]  /*b100*/  @P0 IMAD.X R135, R3.reuse, 0x1, R175, P1 ;  /* 0x0000000103870824 */ /* 0x048fea00008e06af */
[----:B------:R2:W-:Y:S02]  /*b110*/  @P0 LDGSTS.E.BYPASS.LTC128B.128 [R177+0x15080], [R134.64], !P2 ;  /* 0x1508000086b10fae */ /* 0x0005e4000d101d52 */
[C---:B--2---:R-:W-:Y:S05]  /*b120*/  @P0 IADD3 R134, P1, R2.reuse, R173, RZ ;  /* 0x000000ad02860210 */ /* 0x044fea0007f3e0ff */
[C---:B------:R-:W-:Y:S05]  /*b130*/  @P0 IMAD.X R135, R3.reuse, 0x1, R178, P1 ;  /* 0x0000000103870824 */ /* 0x040fea00008e06b2 */
[----:B------:R2:W-:Y:S02]  /*b140*/  @P0 LDGSTS.E.BYPASS.LTC128B.128 [R177+0x16880], [R134.64], !P6 ;  /* 0x1688000086b10fae */ /* 0x0005e4000f101d52 */
[----:B--2---:R-:W-:Y:S05]  /*b150*/  @P0 IADD3 R134, P1, R2, R179, RZ ;  /* 0x000000b302860210 */ /* 0x004fea0007f3e0ff */
[----:B------:R-:W-:Y:S01]  /*b160*/  @P0 IMAD.X R135, R3, 0x1, R176, P1 ;  /* 0x0000000103870824 */ /* 0x000fe200008e06b0 */
[C---:B------:R-:W-:Y:S04]  /*b170*/  @P0 LEA R2, P1, R171.reuse, R2, 0x1 ;  /* 0x00000002ab020211 */ /* 0x040fe800078208ff */
[----:B------:R1:W-:Y:S01]  /*b180*/  @P0 LDGSTS.E.BYPASS.LTC128B.128 [R177+0x18080], [R134.64], !P5 ;  /* 0x1808000086b10fae */ /* 0x0003e2000e901d52 */
[----:B------:R-:W-:Y:S05]  /*b190*/  @P0 LEA.HI.X R3, R171, R3, R172, 0x1, P1 ;  /* 0x00000003ab030211 */ /* 0x000fea00008f0cac */
[----:B------:R1:W-:Y:S03]  /*b1a0*/  @P0 LDGSTS.E.BYPASS.LTC128B.128 [R177+0x19880], [R2.64], !P4 ;  /* 0x1988000002b10fae */ /* 0x0003e6000e101d52 */
.L_x_206:
[----:B-1----:R-:W2:Y:S01]  /*b1b0*/  LDL.LU R134, [R1+0x44] ;  /* 0x0000440001867983 */ /* 0x002ea20000300800 */
[----:B------:R-:W-:Y:S01]  /*b1c0*/  FMNMX.FTZ R133, R4, R133, !PT ;  /* 0x0000008504857209 */ /* 0x000fe20007810000 */
[----:B------:R-:W-:Y:S02]  /*b1d0*/  UISETP.GT.AND UP0, UPT, UR23, UR4, UPT ;  /* 0x000000041700728c */ /* 0x000fe4000bf04270 */
[----:B------:R-:W3:Y:S01]  /*b1e0*/  LDL.LU R169, [R1+0x4c] ;  /* 0x00004c0001a97983 */ /* 0x000ee20000300800 */
[----:B------:R-:W-:Y:S01]  /*b1f0*/  FMNMX.FTZ R133, R5, R133, !PT ;  /* 0x0000008505857209 */ /* 0x000fe20007810000 */
[----:B------:R-:W-:Y:S02]  /*b200*/  UIADD3 UR5, UR23, -0x1, URZ ;  /* 0xffffffff17057890 */ /* 0x000fe4000fffe03f */
[----:B------:R-:W0:Y:S01]  /*b210*/  LDGDEPBAR ;  /* 0x00000000000079af */ /* 0x000e220000000000 */
[----:B------:R-:W-:Y:S02]  /*b220*/  FMNMX.FTZ R133, R8, R133, !PT ;  /* 0x0000008508857209 */ /* 0x000fe40007810000 */
[----:B------:R-:W-:Y:S02]  /*b230*/  PLOP3.LUT P0, PT, PT, PT, UP0, 0x80, 0x0 ;  /* 0x000000000000781c */ /* 0x000fe40003f0f008 */
        /* <DEDUP_REMOVED lines=30> */
[----:B------:R-:W-:Y:S01]  /*b420*/  FFMA.FTZ R176, R17, c[0x0][0x2d0], -R2 ;  /* 0x0000b40011b07a23 */ /* 0x000fe20000010802 */
[----:B------:R-:W4:Y:S01]  /*b430*/  MUFU.EX2 R5, R5 ;  /* 0x0000000500057308 */ /* 0x000f220000000800 */
[C---:B-1----:R-:W-:Y:S02]  /*b440*/  FMUL.FTZ R28, R3.reuse, R28 ;  /* 0x0000001c031c7220 */ /* 0x042fe40000410000 */
[C---:B------:R-:W-:Y:S02]  /*b450*/  FMUL.FTZ R29, R3.reuse, R29 ;  /* 0x0000001d031d7220 */ /* 0x040fe40000410000 */
[C---:B------:R-:W-:Y:S05]  /*b460*/  FMUL.FTZ R32, R3.reuse, R32 ;  /* 0x0000002003207220 */ /* 0x040fea0000410000 */
        /* <DEDUP_REMOVED lines=8> */
[----:B------:R-:W-:Y:S01]  /*b4f0*/  FMUL.FTZ R45, R3, R45 ;  /* 0x0000002d032d7220 */ /* 0x000fe20000410000 */
[----:B----4-:R-:W-:Y:S01]  /*b500*/  F2FP.BF16.PACK_AB R168, R5, R4 ;  /* 0x0000000405a8723e */ /* 0x010fe200000010ff */
        /* <DEDUP_REMOVED lines=44> */
[----:B--2---:R-:W-:Y:S04]  /*b7d0*/  FFMA.FTZ R0, R3, R134, R4 ;  /* 0x0000008603007223 */ /* 0x004fe80000010004 */
        /* <DEDUP_REMOVED lines=22> */
[C---:B------:R-:W-:Y:S02]  /*b940*/  FADD.FTZ R0, -R2.reuse, R132 ;  /* 0x0000008402007221 */ /* 0x040fe40000010100 */
[----:B------:R-:W-:Y:S02]  /*b950*/  FMUL.FTZ R4, R2, c[0x0][0x2d0] ;  /* 0x0000b40002047a20 */ /* 0x000fe40000410000 */
[----:B------:R-:W-:Y:S02]  /*b960*/  FMUL.FTZ R0, R0, c[0x0][0x2d0] ;  /* 0x0000b40000007a20 */ /* 0x000fe40000410000 */
[--C-:B------:R-:W-:Y:S02]  /*b970*/  FFMA.FTZ R6, R6, c[0x0][0x2d0], -R4.reuse ;  /* 0x0000b40006067a23 */ /* 0x100fe40000010804 */
[--C-:B------:R-:W-:Y:S02]  /*b980*/  FFMA.FTZ R7, R7, c[0x0][0x2d0], -R4.reuse ;  /* 0x0000b40007077a23 */ /* 0x100fe40000010804 */
[----:B------:R-:W1:Y:S01]  /*b990*/  MUFU.EX2 R0, R0 ;  /* 0x0000000000007308 */ /* 0x000e620000000800 */
[--C-:B------:R-:W-:Y:S01]  /*b9a0*/  FFMA.FTZ R172, R15, c[0x0][0x2d0], -R4.reuse ;  /* 0x0000b4000fac7a23 */ /* 0x100fe20000010804 */
[----:B------:R-:W-:Y:S01]  /*b9b0*/  MOV R15, R25 ;  /* 0x00000019000f7202 */ /* 0x000fe20000000f00 */
[----:B------:R-:W-:Y:S02]  /*b9c0*/  FMUL.FTZ R25, R3, R137 ;  /* 0x0000008903197220 */ /* 0x000fe40000410000 */
[--C-:B------:R-:W-:Y:S02]  /*b9d0*/  FFMA.FTZ R16, R26, c[0x0][0x2d0], -R4.reuse ;  /* 0x0000b4001a107a23 */ /* 0x100fe40000010804 */
[--C-:B------:R-:W-:Y:S02]  /*b9e0*/  FFMA.FTZ R17, R27, c[0x0][0x2d0], -R4.reuse ;  /* 0x0000b4001b117a23 */ /* 0x100fe40000010804 */
[--C-:B------:R-:W-:Y:S01]  /*b9f0*/  FFMA.FTZ R171, R10, c[0x0][0x2d0], -R4.reuse ;  /* 0x0000b4000aab7a23 */ /* 0x100fe20000010804 */
[----:B------:R-:W3:Y:S01]  /*ba00*/  MUFU.EX2 R6, R6 ;  /* 0x0000000600067308 */ /* 0x000ee20000000800 */
[----:B------:R-:W-:Y:S01]  /*ba10*/  MOV R10, R24 ;  /* 0x00000018000a7202 */ /* 0x000fe20000000f00 */
[----:B------:R-:W-:Y:S01]  /*ba20*/  FMUL.FTZ R24, R3, R136 ;  /* 0x0000008803187220 */ /* 0x000fe20000410000 */
[----:B------:R-:W-:Y:S01]  /*ba30*/  MOV R157, R16 ;  /* 0x00000010009d7202 */ /* 0x000fe20000000f00 */
[--C-:B------:R-:W-:Y:S01]  /*ba40*/  FFMA.FTZ R173, R14, c[0x0][0x2d0], -R4.reuse ;  /* 0x0000b4000ead7a23 */ /* 0x100fe20000010804 */
[----:B------:R-:W-:Y:S01]  /*ba50*/  MOV R14, R20 ;  /* 0x00000014000e7202 */ /* 0x000fe20000000f00 */
[--C-:B------:R-:W-:Y:S02]  /*ba60*/  FFMA.FTZ R174, R18, c[0x0][0x2d0], -R4.reuse ;  /* 0x0000b40012ae7a23 */ /* 0x100fe40000010804 */
[--C-:B------:R-:W-:Y:S02]  /*ba70*/  FFMA.FTZ R175, R19, c[0x0][0x2d0], -R4.reuse ;  /* 0x0000b40013af7a23 */ /* 0x100fe40000010804 */
[----:B------:R-:W2:Y:S01]  /*ba80*/  MUFU.EX2 R7, R7 ;  /* 0x0000000700077308 */ /* 0x000ea20000000800 */
[--C-:B------:R-:W-:Y:S02]  /*ba90*/  FFMA.FTZ R12, R22, c[0x0][0x2d0], -R4.reuse ;  /* 0x0000b400160c7a23 */ /* 0x100fe40000010804 */
[--C-:B------:R-:W-:Y:S02]  /*baa0*/  FFMA.FTZ R13, R23, c[0x0][0x2d0], -R4.reuse ;  /* 0x0000b400170d7a23 */ /* 0x100fe40000010804 */
[C---:B-1----:R-:W-:Y:S01]  /*bab0*/  FMUL.FTZ R26, R0.reuse, R138 ;  /* 0x0000008a001a7220 */ /* 0x042fe20000410000 */
[----:B------:R-:W-:Y:S01]  /*bac0*/  MOV R153, R12 ;  /* 0x0000000c00997202 */ /* 0x000fe20000000f00 */
[C---:B------:R-:W-:Y:S01]  /*bad0*/  FMUL.FTZ R27, R0.reuse, R139 ;  /* 0x0000008b001b7220 */ /* 0x040fe20000410000 */
[----:B------:R-:W-:Y:S01]  /*bae0*/  MOV R152, R13 ;  /* 0x0000000d00987202 */ /* 0x000fe20000000f00 */
[----:B------:R-:W1:Y:S01]  /*baf0*/  LDSM.16.MT88.4 R136, [R237+0x4080] ;  /* 0x00408000ed88783b */ /* 0x000e620000004200 */
[----:B------:R-:W-:Y:S01]  /*bb00*/  FFMA.FTZ R134, R11, c[0x0][0x2d0], -R4 ;  /* 0x0000b4000b867a23 */ /* 0x000fe20000010804 */
[----:B------:R-:W-:Y:S01]  /*bb10*/  MOV R11, R21 ;  /* 0x00000015000b7202 */ /* 0x000fe20000000f00 */
[----:B------:R-:W4:Y:S01]  /*bb20*/  MUFU.EX2 R171, R171 ;  /* 0x000000ab00ab7308 */ /* 0x000f220000000800 */
[C---:B------:R-:W-:Y:S02]  /*bb30*/  FMUL.FTZ R12, R3.reuse, R148 ;  /* 0x00000094030c7220 */ /* 0x040fe40000410000 */
[C---:B---3--:R-:W-:Y:S02]  /*bb40*/  FFMA.FTZ R4, R0.reuse, R169, R6 ;  /* 0x000000a900047223 */ /* 0x048fe40000010006 */
[C---:B------:R-:W-:Y:S02]  /*bb50*/  FMUL.FTZ R13, R3.reuse, R149 ;  /* 0x00000095030d7220 */ /* 0x040fe40000410000 */
[----:B------:R-:W-:Y:S02]  /*bb60*/  FMUL.FTZ R16, R3, R144 ;  /* 0x0000009003107220 */ /* 0x000fe40000410000 */
[C---:B------:R-:W-:Y:S01]  /*bb70*/  FMUL.FTZ R18, R0.reuse, R146 ;  /* 0x0000009200127220 */ /* 0x040fe20000410000 */
[----:B------:R-:W-:Y:S01]  /*bb80*/  MUFU.EX2 R149, R173 ;  /* 0x000000ad00957308 */ /* 0x000fe20000000800 */
[C---:B------:R-:W-:Y:S01]  /*bb90*/  FMUL.FTZ R19, R0.reuse, R147 ;  /* 0x0000009300137220 */ /* 0x040fe20000410000 */
[C---:B--2---:R-:W-:Y:S01]  /*bba0*/  F2FP.BF16.PACK_AB R169, R7.reuse, R6 ;  /* 0x0000000607a9723e */ /* 0x044fe200000010ff */
[----:B------:R-:W-:Y:S02]  /*bbb0*/  FADD.FTZ R132, R7, R4 ;  /* 0x0000000407847221 */ /* 0x000fe40000010000 */
[C---:B------:R-:W-:Y:S01]  /*bbc0*/  FMUL.FTZ R7, R0.reuse, R159 ;  /* 0x0000009f00077220 */ /* 0x040fe20000410000 */
[----:B------:R-:W-:Y:S01]  /*bbd0*/  MOV R159, R10 ;  /* 0x0000000a009f7202 */ /* 0x000fe20000000f00 */
[C---:B------:R-:W-:Y:S01]  /*bbe0*/  FMUL.FTZ R10, R0.reuse, R154 ;  /* 0x0000009a000a7220 */ /* 0x040fe20000410000 */
[----:B------:R-:W-:Y:S01]  /*bbf0*/  MOV R154, R11 ;  /* 0x0000000b009a7202 */ /* 0x000fe20000000f00 */
[C---:B------:R-:W-:Y:S01]  /*bc00*/  FMUL.FTZ R11, R0.reuse, R155 ;  /* 0x0000009b000b7220 */ /* 0x040fe20000410000 */
[----:B------:R-:W-:Y:S01]  /*bc10*/  MOV R155, R14 ;  /* 0x0000000e009b7202 */ /* 0x000fe20000000f00 */
[C---:B------:R-:W-:Y:S01]  /*bc20*/  FMUL.FTZ R14, R0.reuse, R150 ;  /* 0x00000096000e7220 */ /* 0x040fe20000410000 */
[----:B------:R-:W-:Y:S01]  /*bc30*/  MUFU.EX2 R173, R152 ;  /* 0x0000009800ad7308 */ /* 0x000fe20000000800 */
[----:B------:R-:W-:Y:S01]  /*bc40*/  FMUL.FTZ R4, R3, R156 ;  /* 0x0000009c03047220 */ /* 0x000fe20000410000 */
[----:B------:R-:W-:Y:S01]  /*bc50*/  MOV R156, R17 ;  /* 0x00000011009c7202 */ /* 0x000fe20000000f00 */
[C---:B------:R-:W-:Y:S01]  /*bc60*/  FMUL.FTZ R6, R0.reuse, R158 ;  /* 0x0000009e00067220 */ /* 0x040fe20000410000 */
[----:B------:R-:W-:Y:S01]  /*bc70*/  MOV R158, R15 ;  /* 0x0000000f009e7202 */ /* 0x000fe20000000f00 */
[----:B----4-:R-:W-:Y:S02]  /*bc80*/  FADD.FTZ R148, R171, R132 ;  /* 0x00000084ab947221 */ /* 0x010fe40000010000 */
[C---:B------:R-:W-:Y:S02]  /*bc90*/  FMUL.FTZ R15, R0.reuse, R151 ;  /* 0x00000097000f7220 */ /* 0x040fe40000410000 */
[C---:B------:R-:W-:Y:S01]  /*bca0*/  FMUL.FTZ R17, R3.reuse, R145 ;  /* 0x0000009103117220 */ /* 0x040fe20000410000 */
[----:B------:R-:W2:Y:S01]  /*bcb0*/  MUFU.EX2 R150, R134 ;  /* 0x0000008600967308 */ /* 0x000ea20000000800 */
[C---:B------:R-:W-:Y:S01]  /*bcc0*/  FMUL.FTZ R20, R3.reuse, R140 ;  /* 0x0000008c03147220 */ /* 0x040fe20000410000 */
[----:B------:R-:W-:Y:S01]  /*bcd0*/  LDSM.16.MT88.4 R144, [R238+0x4880] ;  /* 0x00488000ee90783b */ /* 0x000fe20000004200 */
[----:B------:R-:W-:Y:S02]  /*bce0*/  FMUL.FTZ R21, R3, R141 ;  /* 0x0000008d03157220 */ /* 0x000fe40000410000 */
[C---:B------:R-:W-:Y:S02]  /*bcf0*/  FMUL.FTZ R22, R0.reuse, R142 ;  /* 0x0000008e00167220 */ /* 0x040fe40000410000 */
[C---:B------:R-:W-:Y:S02]  /*bd00*/  FMUL.FTZ R23, R0.reuse, R143 ;  /* 0x0000008f00177220 */ /* 0x040fe40000410000 */
[C---:B------:R-:W-:Y:S01]  /*bd10*/  FMUL.FTZ R30, R0.reuse, R30 ;  /* 0x0000001e001e7220 */ /* 0x040fe20000410000 */
[----:B------:R-:W-:Y:S01]  /*bd20*/  LDSM.16.MT88.4 R140, [R237+0x4880] ;  /* 0x00488000ed8c783b */ /* 0x000fe20000004200 */
[C---:B------:R-:W-:Y:S01]  /*bd30*/  FMUL.FTZ R31, R0.reuse, R31 ;  /* 0x0000001f001f7220 */ /* 0x040fe20000410000 */
[----:B------:R-:W3:Y:S01]  /*bd40*/  MUFU.EX2 R132, R178 ;  /* 0x000000b200847308 */ /* 0x000ee20000000800 */
[C---:B------:R-:W-:Y:S02]  /*bd50*/  FMUL.FTZ R34, R0.reuse, R34 ;  /* 0x0000002200227220 */ /* 0x040fe40000410000 */
[C---:B------:R-:W-:Y:S02]  /*bd60*/  FMUL.FTZ R35, R0.reuse, R35 ;  /* 0x0000002300237220 */ /* 0x040fe40000410000 */
[C---:B------:R-:W-:Y:S02]  /*bd70*/  FMUL.FTZ R38, R0.reuse, R38 ;  /* 0x0000002600267220 */ /* 0x040fe40000410000 */
[C---:B------:R-:W-:Y:S02]  /*bd80*/  FMUL.FTZ R39, R0.reuse, R39 ;  /* 0x0000002700277220 */ /* 0x040fe40000410000 */
[C---:B------:R-:W-:Y:S01]  /*bd90*/  FMUL.FTZ R42, R0.reuse, R42 ;  /* 0x0000002a002a7220 */ /* 0x040fe20000410000 */
[----:B------:R-:W4:Y:S01]  /*bda0*/  MUFU.EX2 R3, R177 ;  /* 0x000000b100037308 */ /* 0x000f220000000800 */
[----:B------:R-:W-:Y:S01]  /*bdb0*/  FMUL.FTZ R43, R0, R43 ;  /* 0x0000002b002b7220 */ /* 0x000fe20000410000 */
[----:B--2---:R-:W-:Y:S01]  /*bdc0*/  F2FP.BF16.PACK_AB R171, R150, R171 ;  /* 0x000000ab96ab723e */ /* 0x004fe200000010ff */
[C---:B------:R-:W-:Y:S02]  /*bdd0*/  FMUL.FTZ R46, R0.reuse, R46 ;  /* 0x0000002e002e7220 */ /* 0x040fe40000410000 */
[C---:B------:R-:W-:Y:S02]  /*bde0*/  FMUL.FTZ R47, R0.reuse, R47 ;  /* 0x0000002f002f7220 */ /* 0x040fe40000410000 */
[C---:B------:R-:W-:Y:S02]  /*bdf0*/  FMUL.FTZ R50, R0.reuse, R50 ;  /* 0x0000003200327220 */ /* 0x040fe40000410000 */
[C---:B-1----:R-:W-:Y:S01]  /*be00*/  HMMA.16816.F32.BF16 R4, R168.reuse, R136, R4 ;  /* 0x00000088a804723c */ /* 0x042fe20000041804 */
[----:B------:R-:W1:Y:S04]  /*be10*/  MUFU.EX2 R134, R176 ;  /* 0x000000b000867308 */ /* 0x000e680000000800 */
[C---:B------:R-:W-:Y:S02]  /*be20*/  FMUL.FTZ R51, R0.reuse, R51 ;  /* 0x0000003300337220 */ /* 0x040fe40000410000 */
[C---:B------:R-:W-:Y:S01]  /*be30*/  FMUL.FTZ R54, R0.reuse, R54 ;  /* 0x0000003600367220 */ /* 0x040fe20000410000 */
[C---:B------:R-:W-:Y:S01]  /*be40*/  HMMA.16816.F32.BF16 R8, R168.reuse, R138, R8 ;  /* 0x0000008aa808723c */ /* 0x040fe20000041808 */
[----:B------:R-:W2:Y:S02]  /*be50*/  LDSM.16.MT88.4 R136, [R238+0x4080] ;  /* 0x00408000ee88783b */ /* 0x000ea40000004200 */
[----:B------:R-:W5:Y:S01]  /*be60*/  MUFU.EX2 R176, R172 ;  /* 0x000000ac00b07308 */ /* 0x000f620000000800 */
        /* <DEDUP_REMOVED lines=20> */
[C---:B------:R-:W-:Y:S01]  /*bfb0*/  FMUL.FTZ R90, R0.reuse, R90 ;  /* 0x0000005a005a7220 */ /* 0x040fe20000410000 */
[C---:B--2---:R-:W-:Y:S03]  /*bfc0*/  HMMA.16816.F32.BF16 R12, R168.reuse, R136, R12 ;  /* 0x00000088a80c723c */ /* 0x044fe6000004180c */
[C---:B------:R-:W-:Y:S02]  /*bfd0*/  FMUL.FTZ R91, R0.reuse, R91 ;  /* 0x0000005b005b7220 */ /* 0x040fe40000410000 */
[C---:B------:R-:W-:Y:S02]  /*bfe0*/  FMUL.FTZ R94, R0.reuse, R94 ;  /* 0x0000005e005e7220 */ /* 0x040fe40000410000 */
[C---:B------:R-:W-:Y:S01]  /*bff0*/  FMUL.FTZ R95, R0.reuse, R95 ;  /* 0x0000005f005f7220 */ /* 0x040fe20000410000 */
[C---:B------:R-:W-:Y:S01]  /*c000*/  HMMA.16816.F32.BF16 R16, R168.reuse, R138, R16 ;  /* 0x0000008aa810723c */ /* 0x040fe20000041810 */
[----:B------:R-:W2:Y:S03]  /*c010*/  LDSM.16.MT88.4 R136, [R241+0x4080] ;  /* 0x00408000f188783b */ /* 0x000ea60000004200 */
[C---:B------:R-:W-:Y:S02]  /*c020*/  FMUL.FTZ R98, R0.reuse, R98 ;  /* 0x0000006200627220 */ /* 0x040fe40000410000 */
[C---:B------:R-:W-:Y:S02]  /*c030*/  FMUL.FTZ R99, R0.reuse, R99 ;  /* 0x0000006300637220 */ /* 0x040fe40000410000 */
[C---:B------:R-:W-:Y:S04]  /*c040*/  FMUL.FTZ R102, R0.reuse, R102 ;  /* 0x0000006600667220 */ /* 0x040fe80000410000 */
        /* <DEDUP_REMOVED lines=15> */
[C---:B--2---:R-:W-:Y:S03]  /*c140*/  HMMA.16816.F32.BF16 R20, R168.reuse, R136, R20 ;  /* 0x00000088a814723c */ /* 0x044fe60000041814 */
[----:B---3--:R-:W-:Y:S04]  /*c150*/  FADD.FTZ R0, R132, R179 ;  /* 0x000000b384007221 */ /* 0x008fe80000010000 */
[----:B----4-:R-:W-:Y:S01]  /*c160*/  FADD.FTZ R0, R3, R0 ;  /* 0x0000000003007221 */ /* 0x010fe20000010000 */
[C---:B------:R-:W-:Y:S01]  /*c170*/  HMMA.16816.F32.BF16 R24, R168.reuse, R138, R24 ;  /* 0x0000008aa818723c */ /* 0x040fe20000041818 */
[----:B------:R-:W2:Y:S03]  /*c180*/  LDSM.16.MT88.4 R136, [R240+0x4080] ;  /* 0x00408000f088783b */ /* 0x000ea60000004200 */
[----:B------:R-:W-:Y:S04]  /*c190*/  FADD.FTZ R0, R135, R0 ;  /* 0x0000000087007221 */ /* 0x000fe80000010000 */
[----:B-1----:R-:W-:Y:S01]  /*c1a0*/  FADD.FTZ R0, R134, R0 ;  /* 0x0000000086007221 */ /* 0x002fe20000010000 */
        /* <DEDUP_REMOVED lines=39> */
[----:B------:R-:W1:Y:S03]  /*c420*/  MUFU.EX2 R3, R155 ;  /* 0x0000009b00037308 */ /* 0x000e660000000800 */
[----:B-----5:R-:W-:Y:S03]  /*c430*/  F2FP.BF16.PACK_AB R137, R176, R149 ;  /* 0x00000095b089723e */ /* 0x020fe600000010ff */
[----:B------:R-:W-:Y:S02]  /*c440*/  F2FP.BF16.PACK_AB R138, R134, R135 ;  /* 0x00000087868a723e */ /* 0x000fe400000010ff */
[----:B------:R-:W-:Y:S02]  /*c450*/  F2FP.BF16.PACK_AB R139, R175, R174 ;  /* 0x000000aeaf8b723e */ /* 0x000fe400000010ff */
[----:B------:R2:W3:Y:S01]  /*c460*/  MUFU.EX2 R168, R154 ;  /* 0x0000009a00a87308 */ /* 0x0004e20000000800 */
[----:B------:R-:W-:Y:S04]  /*c470*/  F2FP.BF16.PACK_AB R169, R173, R172 ;  /* 0x000000acada9723e */ /* 0x000fe800000010ff */
[C---:B------:R-:W-:Y:S05]  /*c480*/  HMMA.16816.F32.BF16 R4, R136.reuse, R140, R4 ;  /* 0x0000008c8804723c */ /* 0x040fea0000041804 */
[----:B------:R-:W4:Y:S03]  /*c490*/  MUFU.EX2 R132, R159 ;  /* 0x0000009f00847308 */ /* 0x000f260000000800 */
[C---:B------:R-:W-:Y:S01]  /*c4a0*/  HMMA.16816.F32.BF16 R8, R136.reuse, R142, R8 ;  /* 0x0000008e8808723c */ /* 0x040fe20000041808 */
[----:B------:R-:W5:Y:S03]  /*c4b0*/  LDSM.16.MT88.4 R140, [R241+0x4880] ;  /* 0x00488000f18c783b */ /* 0x000f660000004200 */
[----:B-1----:R-:W-:Y:S03]  /*c4c0*/  FADD.FTZ R0, R3, R0 ;  /* 0x0000000003007221 */ /* 0x002fe60000010000 */
[----:B------:R-:W-:Y:S01]  /*c4d0*/  MUFU.EX2 R170, R158 ;  /* 0x0000009e00aa7308 */ /* 0x000fe20000000800 */
[C---:B------:R-:W-:Y:S01]  /*c4e0*/  HMMA.16816.F32.BF16 R12, R136.reuse, R144, R12 ;  /* 0x00000090880c723c */ /* 0x040fe2000004180c */
[----:B--2---:R-:W-:Y:S03]  /*c4f0*/  LDSM.16.MT88.4 R152, [R237+0x5080] ;  /* 0x00508000ed98783b */ /* 0x004fe60000004200 */
[C---:B---3--:R-:W-:Y:S01]  /*c500*/  FADD.FTZ R0, R168.reuse, R0 ;  /* 0x00000000a8007221 */ /* 0x048fe20000010000 */
[----:B------:R-:W-:Y:S01]  /*c510*/  F2FP.BF16.PACK_AB R168, R168, R3 ;  /* 0x00000003a8a8723e */ /* 0x000fe200000010ff */
[----:B------:R-:W-:Y:S02]  /*c520*/  FADD.FTZ R3, R150, R148 ;  /* 0x0000009496037221 */ /* 0x000fe40000010000 */
[C---:B------:R-:W-:Y:S01]  /*c530*/  HMMA.16816.F32.BF16 R16, R136.reuse, R146, R16 ;  /* 0x000000928810723c */ /* 0x040fe20000041810 */
[----:B------:R-:W-:Y:S01]  /*c540*/  MUFU.EX2 R134, R157 ;  /* 0x0000009d00867308 */ /* 0x000fe20000000800 */
[----:B------:R-:W1:Y:S02]  /*c550*/  LDSM.16.MT88.4 R144, [R240+0x4880] ;  /* 0x00488000f090783b */ /* 0x000e640000004200 */
[----:B----4-:R-:W-:Y:S07]  /*c560*/  FADD.FTZ R0, R132, R0 ;  /* 0x0000000084007221 */ /* 0x010fee0000010000 */
[----:B------:R-:W2:Y:S01]  /*c570*/  MUFU.EX2 R135, R156 ;  /* 0x0000009c00877308 */ /* 0x000ea20000000800 */
[C---:B-----5:R-:W-:Y:S08]  /*c580*/  HMMA.16816.F32.BF16 R20, R136.reuse, R140, R20 ;  /* 0x0000008c8814723c */ /* 0x060ff00000041814 */
[C---:B------:R-:W-:Y:S01]  /*c590*/  HMMA.16816.F32.BF16 R24, R136.reuse, R142, R24 ;  /* 0x0000008e8818723c */ /* 0x040fe20000041818 */
[----:B------:R-:W3:Y:S03]  /*c5a0*/  LDSM.16.MT88.4 R140, [R237+0x6080] ;  /* 0x00608000ed8c783b */ /* 0x000ee60000004200 */
[----:B--2---:R-:W-:Y:S04]  /*c5b0*/  F2FP.BF16.PACK_AB R171, R135, R134 ;  /* 0x0000008687ab723e */ /* 0x004fe800000010ff */
[C---:B-1----:R-:W-:Y:S08]  /*c5c0*/  HMMA.16816.F32.BF16 R28, R136.reuse, R144, R28 ;  /* 0x00000090881c723c */ /* 0x042ff0000004181c */
[C---:B------:R-:W-:Y:S01]  /*c5d0*/  HMMA.16816.F32.BF16 R32, R136.reuse, R146, R32 ;  /* 0x000000928820723c */ /* 0x040fe20000041820 */
[----:B------:R-:W1:Y:S07]  /*c5e0*/  LDSM.16.MT88.4 R144, [R238+0x6080] ;  /* 0x00608000ee90783b */ /* 0x000e6e0000004200 */
[C---:B---3--:R-:W-:Y:S08]  /*c5f0*/  HMMA.16816.F32.BF16 R36, R136.reuse, R140, R36 ;  /* 0x0000008c8824723c */ /* 0x048ff00000041824 */
        /* <DEDUP_REMOVED lines=29> */
[C---:B--2---:R-:W-:Y:S07]  /*c7d0*/  HMMA.16816.F32.BF16 R116, R136.reuse, R140, R116 ;  /* 0x0000008c8874723c */ /* 0x044fee0000041874 */
[C---:B------:R-:W-:Y:S01]  /*c7e0*/  FADD.FTZ R140, R170.reuse, R0 ;  /* 0x00000000aa8c7221 */ /* 0x040fe20000010000 */
[C---:B------:R-:W-:Y:S04]  /*c7f0*/  HMMA.16816.F32.BF16 R120, R136.reuse, R142, R120 ;  /* 0x0000008e8878723c */ /* 0x040fe80000041878 */
[----:B------:R-:W-:Y:S01]  /*c800*/  STL [R1+0x44], R140 ;  /* 0x0000448c01007387 */ /* 0x000fe20000100800 */
[----:B------:R-:W-:Y:S01]  /*c810*/  F2FP.BF16.PACK_AB R170, R170, R132 ;  /* 0x00000084aaaa723e */ /* 0x000fe200000010ff */
[----:B------:R-:W-:Y:S01]  /*c820*/  FADD.FTZ R0, R149, R3 ;  /* 0x0000000395007221 */ /* 0x000fe20000010000 */
[----:B------:R-:W-:Y:S01]  /*c830*/  MOV R132, R2 ;  /* 0x0000000200847202 */ /* 0x000fe20000000f00 */
[C---:B-1----:R-:W-:Y:S04]  /*c840*/  HMMA.16816.F32.BF16 R124, R136.reuse, R144, R124 ;  /* 0x00000090887c723c */ /* 0x042fe8000004187c */
[----:B------:R-:W-:Y:S04]  /*c850*/  FADD.FTZ R0, R176, R0 ;  /* 0x00000000b0007221 */ /* 0x000fe80000010000 */
[----:B------:R-:W-:Y:S01]  /*c860*/  FADD.FTZ R0, R174, R0 ;  /* 0x00000000ae007221 */ /* 0x000fe20000010000 */
[----:B------:R-:W-:Y:S01]  /*c870*/  HMMA.16816.F32.BF16 R128, R136, R146, R128 ;  /* 0x000000928880723c */ /* 0x000fe20000041880 */
[----:B------:R-:W1:Y:S02]  /*c880*/  LDSM.16.MT88.4 R144, [R238+0x5080] ;  /* 0x00508000ee90783b */ /* 0x000e640000004200 */
[----:B------:R-:W-:Y:S05]  /*c890*/  FADD.FTZ R0, R175, R0 ;  /* 0x00000000af007221 */ /* 0x000fea0000010000 */
[C---:B------:R-:W-:Y:S01]  /*c8a0*/  HMMA.16816.F32.BF16 R156, R168.reuse, R152, R4 ;  /* 0x00000098a89c723c */ /* 0x040fe20000041804 */
[----:B------:R-:W2:Y:S04]  /*c8b0*/  LDSM.16.MT88.4 R136, [R241+0x5080] ;  /* 0x00508000f188783b */ /* 0x000ea80000004200 */
[----:B------:R-:W-:Y:S03]  /*c8c0*/  FADD.FTZ R0, R172, R0 ;  /* 0x00000000ac007221 */ /* 0x000fe60000010000 */
[C---:B------:R-:W-:Y:S01]  /*c8d0*/  HMMA.16816.F32.BF16 R152, R168.reuse, R154, R8 ;  /* 0x0000009aa898723c */ /* 0x040fe20000041808 */
[----:B------:R-:W3:Y:S03]  /*c8e0*/  LDSM.16.MT88.4 R4, [R240+0x5080] ;  /* 0x00508000f004783b */ /* 0x000ee60000004200 */
[----:B------:R-:W-:Y:S04]  /*c8f0*/  FADD.FTZ R0, R173, R0 ;  /* 0x00000000ad007221 */ /* 0x000fe80000010000 */
[----:B------:R-:W-:Y:S01]  /*c900*/  FADD.FTZ R0, R134, R0 ;  /* 0x0000000086007221 */ /* 0x000fe20000010000 */
[----:B------:R-:W4:Y:S03]  /*c910*/  LDSM.16.MT88.4 R8, [R237+0x6880] ;  /* 0x00688000ed08783b */ /* 0x000f260000004200 */
[----:B------:R-:W-:Y:S05]  /*c920*/  FADD.FTZ R0, R135, R0 ;  /* 0x0000000087007221 */ /* 0x000fea0000010000 */
[----:B------:R-:W-:Y:S01]  /*c930*/  STL [R1+0x4c], R0 ;  /* 0x00004c0001007387 */ /* 0x000fe20000100800 */
[C---:B-1----:R-:W-:Y:S03]  /*c940*/  HMMA.16816.F32.BF16 R148, R168.reuse, R144, R12 ;  /* 0x00000090a894723c */ /* 0x042fe6000004180c */
[----:B------:R-:W1:Y:S05]  /*c950*/  LDSM.16.MT88.4 R12, [R238+0x6880] ;  /* 0x00688000ee0c783b */ /* 0x000e6a0000004200 */
        /* <DEDUP_REMOVED lines=37> */
[C---:B--2---:R-:W-:Y:S08]  /*cbb0*/  HMMA.16816.F32.BF16 R124, R168.reuse, R4, R124 ;  /* 0x00000004a87c723c */ /* 0x044ff0000004187c */
[----:B------:R-:W-:Y:S01]  /*cbc0*/  HMMA.16816.F32.BF16 R128, R168, R6, R128 ;  /* 0x00000006a880723c */ /* 0x000fe20000041880 */
[----:B------:R-:W-:-:S07]  /*cbd0*/  @P0 BRA `(.L_x_207) ;  /* 0xffffd24000000947 */ /* 0x000fce000383ffff */
.L_x_202:
[----:B------:R-:W-:-:S06]  /*cbe0*/  UISETP.GE.AND UP0, UPT, UR23, UR7, UPT ;  /* 0x000000071700728c */ /* 0x000fcc000bf06270 */
[----:B------:R-:W-:-:S13]  /*cbf0*/  PLOP3.LUT P0, PT, PT, PT, UP0, 0x40, 0x0 ;  /* 0x000000000000781c */ /* 0x000fda0003f0e808 */
[----:B------:R-:W-:Y:S05]  /*cc00*/  @P0 BRA `(.L_x_208) ;  /* 0x00003cf000000947 */ /* 0x000fea0003800000 */
[----:B------:R-:W1:Y:S04]  /*cc10*/  S2R R0, SR_TID.X ;  /* 0x0000000000007919 */ /* 0x000e680000002100 */
[----:B------:R-:W2:Y:S01]  /*cc20*/  LDL.LU R2, [R1+0x70] ;  /* 0x0000700001027983 */ /* 0x000ea20000300800 */
[----:B-1----:R-:W-:-:S04]  /*cc30*/  SHF.R.S32.HI R3, RZ, 0x1f, R0 ;  /* 0x0000001fff037819 */ /* 0x002fc80000011400 */
[----:B------:R-:W-:Y:S02]  /*cc40*/  LEA.HI R3, R3, R0, RZ, 0x3 ;  /* 0x0000000003037211 */ /* 0x000fe400078f18ff */
[----:B------:R-:W2:Y:S02]  /*cc50*/  LDL R0, [R1+0x30] ;  /* 0x0000300001007983 */ /* 0x000ea40000100800 */
[----:B------:R-:W-:Y:S01]  /*cc60*/  SHF.R.S32.HI R3, RZ, 0x3, R3 ;  /* 0x00000003ff037819 */ /* 0x000fe20000011403 */
[----:B------:R-:W-:Y:S02]  /*cc70*/  IMAD.MOV.U32 R135, RZ, RZ, R132 ;  /* 0x000000ffff877224 */ /* 0x000fe400078e0084 */
[----:B------:R-:W-:Y:S01]  /*cc80*/  IMAD.MOV.U32 R134, RZ, RZ, R133 ;  /* 0x000000ffff867224 */ /* 0x000fe200078e0085 */
[----:B------:R-:W-:Y:S02]  /*cc90*/  IADD3 R3, -R3, 0x30, RZ ;  /* 0x0000003003037810 */ /* 0x000fe40007ffe1ff */
[C---:B--2---:R-:W-:Y:S01]  /*cca0*/  SHF.L.U64.HI R2, R0.reuse, 0x1, R2 ;  /* 0x0000000100027819 */ /* 0x044fe20000010202 */
[----:B------:R-:W-:-:S04]  /*ccb0*/  IMAD.SHL.U32 R0, R0, 0x2, RZ ;  /* 0x0000000200007824 */ /* 0x000fc800078e00ff */
[----:B------:R1:W-:Y:S04]  /*ccc0*/  STL [R1+0x38], R2 ;  /* 0x0000380201007387 */ /* 0x0003e80000100800 */
[----:B------:R1:W-:Y:S02]  /*ccd0*/  STL [R1+0x40], R0 ;  /* 0x0000400001007387 */ /* 0x0003e40000100800 */
.L_x_221:
[----:B------:R-:W2:Y:S01]  /*cce0*/  LDL R4, [R1+0x28] ;  /* 0x0000280001047983 */ /* 0x000ea20000100800 */
[----:B------:R-:W-:Y:S04]  /*ccf0*/  DEPBAR.LE SB0, 0x0 ;  /* 0x000080000000791a */ /* 0x000fe80000000000 */
[----:B------:R-:W3:Y:S01]  /*cd00*/  LDL R168, [R1+0x30] ;  /* 0x0000300001a87983 */ /* 0x000ee20000100800 */
[----:B------:R-:W-:Y:S03]  /*cd10*/  BSSY B0, `(.L_x_209) ;  /* 0x000005f000007945 */ /* 0x000fe60003800000 */
[----:B------:R-:W4:Y:S04]  /*cd20*/  LDL R6, [R1+0x24] ;  /* 0x0000240001067983 */ /* 0x000f280000100800 */
[----:B------:R-:W2:Y:S04]  /*cd30*/  LDL R8, [R1+0x38] ;  /* 0x0000380001087983 */ /* 0x000ea80000100800 */
[----:B------:R-:W2:Y:S04]  /*cd40*/  LDL R5, [R1+0x40] ;  /* 0x0000400001057983 */ /* 0x000ea80000100800 */
[----:B------:R-:W2:Y:S04]  /*cd50*/  LDL R133, [R1+0x4] ;  /* 0x0000040001857983 */ /* 0x000ea80000100800 */
[----:B------:R-:W4:Y:S04]  /*cd60*/  LDL R7, [R1+0x8] ;  /* 0x0000080001077983 */ /* 0x000f280000100800 */
[----:B------:R-:W4:Y:S04]  /*cd70*/  LDL R132, [R1] ;  /* 0x0000000001847983 */ /* 0x000f280000100800 */
[----:B------:R-:W4:Y:S04]  /*cd80*/  LDL R15, [R1+0x60] ;  /* 0x00006000010f7983 */ /* 0x000f280000100800 */
[----:B------:R-:W4:Y:S04]  /*cd90*/  LDL R23, [R1+0x68] ;  /* 0x0000680001177983 */ /* 0x000f280000100800 */
[----:B------:R-:W4:Y:S04]  /*cda0*/  LDL R13, [R1+0x5c] ;  /* 0x00005c00010d7983 */ /* 0x000f280000100800 */
[----:B------:R-:W4:Y:S04]  /*cdb0*/  LDL R21, [R1+0x64] ;  /* 0x0000640001157983 */ /* 0x000f280000100800 */
[----:B------:R-:W4:Y:S04]  /*cdc0*/  LDL R12, [R1+0x34] ;  /* 0x00003400010c7983 */ /* 0x000f280000100800 */
[----:B------:R-:W4:Y:S04]  /*cdd0*/  LDL R20, [R1+0x50] ;  /* 0x0000500001147983 */ /* 0x000f280000100800 */
[----:B------:R-:W-:Y:S06]  /*cde0*/  BAR.SYNC.DEFER_BLOCKING 0x0 ;  /* 0x0000000000007b1d */ /* 0x000fec0000010000 */
[----:B------:R-:W-:Y:S04]  /*cdf0*/  LDSM.16.M88.4 R16, [R236+0x14880] ;  /* 0x01488000ec10783b */ /* 0x000fe80000000200 */
[----:B------:R-:W-:Y:S04]  /*ce00*/  LDSM.16.M88.4 R24, [R236+0x15080] ;  /* 0x01508000ec18783b */ /* 0x000fe80000000200 */
[----:B--2---:R-:W-:Y:S01]  /*ce10*/  LDSM.16.M88.4 R172, [R133] ;  /* 0x0000000085ac783b */ /* 0x004fe20000000200 */
[----:B-1----:R-:W-:Y:S01]  /*ce20*/  SHF.R.S32.HI R0, RZ, 0x1f, R4 ;  /* 0x0000001fff007819 */ /* 0x002fe20000011404 */
[----:B------:R-:W-:Y:S01]  /*ce30*/  IMAD.WIDE.U32 R2, R4, c[0x0][0x208], RZ ;  /* 0x0000820004027a25 */ /* 0x000fe200078e00ff */
[----:B---3--:R-:W-:Y:S02]  /*ce40*/  ISETP.GE.AND P1, PT, R168, c[0x0][0x1d4], PT ;  /* 0x00007500a8007a0c */ /* 0x008fe40003f26270 */
[----:B------:R-:W-:Y:S01]  /*ce50*/  LDSM.16.M88.4 R168, [R243] ;  /* 0x00000000f3a8783b */ /* 0x000fe20000000200 */
[----:B------:R-:W-:Y:S03]  /*ce60*/  IMAD R0, R0, c[0x0][0x208], RZ ;  /* 0x0000820000007a24 */ /* 0x000fe600078e02ff */
[----:B----4-:R-:W-:Y:S01]  /*ce70*/  LDSM.16.M88.4 R176, [R132] ;  /* 0x0000000084b0783b */ /* 0x010fe20000000200 */
[----:B------:R-:W-:Y:S01]  /*ce80*/  IMAD R0, R4, c[0x0][0x20c], R0 ;  /* 0x0000830004007a24 */ /* 0x000fe200078e0200 */
[----:B------:R-:W-:Y:S01]  /*ce90*/  SHF.R.S32.HI R4, RZ, 0x1f, R6 ;  /* 0x0000001fff047819 */ /* 0x000fe20000011406 */
[----:B------:R-:W-:Y:S02]  /*cea0*/  IMAD.SHL.U32 R22, R15, 0x2, RZ ;  /* 0x000000020f167824 */ /* 0x000fe400078e00ff */
[----:B------:R-:W-:Y:S02]  /*ceb0*/  IMAD.IADD R3, R3, 0x1, R0 ;  /* 0x0000000103037824 */ /* 0x000fe400078e0200 */
[----:B------:R-:W-:Y:S01]  /*cec0*/  IMAD R4, R4, c[0x0][0x218], RZ ;  /* 0x0000860004047a24 */ /* 0x000fe200078e02ff */
[----:B------:R-:W-:Y:S01]  /*ced0*/  STL [R1+0x18], R22 ;  /* 0x0000181601007387 */ /* 0x000fe20000100800 */
[C---:B------:R-:W-:Y:S01]  /*cee0*/  IMAD.WIDE.U32 R2, R6.reuse, c[0x0][0x218], R2 ;  /* 0x0000860006027a25 */ /* 0x040fe200078e0002 */
[----:B------:R-:W-:Y:S03]  /*cef0*/  SHF.L.U64.HI R15, R15, 0x1, R23 ;  /* 0x000000010f0f7819 */ /* 0x000fe60000010217 */
[----:B------:R-:W-:Y:S01]  /*cf00*/  IMAD R4, R6, c[0x0][0x21c], R4 ;  /* 0x0000870006047a24 */ /* 0x000fe200078e0204 */
[----:B------:R-:W-:Y:S01]  /*cf10*/  IADD3 R0, P0, R2, UR24, RZ ;  /* 0x0000001802007c10 */ /* 0x000fe2000ff1e0ff */
[----:B------:R-:W-:Y:S03]  /*cf20*/  STL [R1+0x1c], R15 ;  /* 0x00001c0f01007387 */ /* 0x000fe60000100800 */
[----:B------:R-:W-:Y:S02]  /*cf30*/  IADD3.X R3, R3, UR15, R4, P0, !PT ;  /* 0x0000000f03037c10 */ /* 0x000fe400087fe404 */
[C---:B------:R-:W-:Y:S04]  /*cf40*/  LEA R6, P0, R0.reuse, c[0x0][0x1f8], 0x1 ;  /* 0x00007e0000067a11 */ /* 0x040fe800078008ff */
[----:B------:R-:W-:Y:S02]  /*cf50*/  LEA.HI.X R3, R0, c[0x0][0x1fc], R3, 0x1, P0 ;  /* 0x00007f0000037a11 */ /* 0x000fe400000f0c03 */
[----:B------:R-:W1:Y:S04]  /*cf60*/  SHFL.IDX PT, R0, R6, RZ, 0x181f ;  /* 0x00181fff06007589 */ /* 0x000e6800000e0000 */
[----:B------:R-:W2:Y:S01]  /*cf70*/  SHFL.IDX PT, R2, R3, RZ, 0x181f ;  /* 0x00181fff03027589 */ /* 0x000ea200000e0000 */
[----:B-1----:R-:W-:Y:S05]  /*cf80*/  IADD3 R4, P0, R0, R5, RZ ;  /* 0x0000000500047210 */ /* 0x002fea0007f1e0ff */
[----:B--2---:R-:W-:Y:S02]  /*cf90*/  IMAD.X R5, R2, 0x1, R8, P0 ;  /* 0x0000000102057824 */ /* 0x004fe400000e0608 */
[----:B------:R-:W1:Y:S04]  /*cfa0*/  LDSM.16.M88.4 R8, [R236+0x14080] ;  /* 0x01408000ec08783b */ /* 0x000e680000000200 */
[----:B------:R-:W-:Y:S01]  /*cfb0*/  @!PT LDS RZ, [RZ] ;  /* 0x00000000fffff984 */ /* 0x000fe20000000800 */
[----:B------:R-:W-:Y:S01]  /*cfc0*/  @!PT LDS RZ, [RZ] ;  /* 0x00000000fffff984 */ /* 0x000fe20000000800 */
[----:B------:R-:W-:Y:S01]  /*cfd0*/  @!PT LDS RZ, [RZ] ;  /* 0x00000000fffff984 */ /* 0x000fe20000000800 */
[----:B------:R2:W-:Y:S02]  /*cfe0*/  LDGSTS.E.BYPASS.LTC128B.128 [R7+0x4080], [R4.64], !P1 ;  /* 0x0408000004077fae */ /* 0x0005e4000c901d52 */
[----:B--2---:R-:W-:Y:S05]  /*cff0*/  IADD3 R4, P0, R0, R22, RZ ;  /* 0x0000001600047210 */ /* 0x004fea0007f1e0ff */
[----:B------:R-:W-:Y:S02]  /*d000*/  IMAD.X R5, R2, 0x1, R15, P0 ;  /* 0x0000000102057824 */ /* 0x000fe400000e060f */
[C---:B------:R-:W-:Y:S01]  /*d010*/  IMAD.SHL.U32 R15, R13.reuse, 0x2, RZ ;  /* 0x000000020d0f7824 */ /* 0x040fe200078e00ff */
[----:B------:R-:W-:Y:S02]  /*d020*/  SHF.L.U64.HI R13, R13, 0x1, R21 ;  /* 0x000000010d0d7819 */ /* 0x000fe40000010215 */
[----:B------:R2:W-:Y:S04]  /*d030*/  LDGSTS.E.BYPASS.LTC128B.128 [R7+0x5880], [R4.64], !P6 ;  /* 0x0588000004077fae */ /* 0x0005e8000f101d52 */
[----:B------:R3:W-:Y:S04]  /*d040*/  STL [R1+0xc], R15 ;  /* 0x00000c0f01007387 */ /* 0x0007e80000100800 */
[----:B------:R4:W-:Y:S01]  /*d050*/  STL [R1+0x14], R13 ;  /* 0x0000140d01007387 */ /* 0x0009e20000100800 */
[----:B--2---:R-:W-:Y:S01]  /*d060*/  IADD3 R4, P0, R0, R15, RZ ;  /* 0x0000000f00047210 */ /* 0x004fe20007f1e0ff */
[C---:B---3--:R-:W-:Y:S01]  /*d070*/  IMAD.SHL.U32 R15, R12.reuse, 0x2, RZ ;  /* 0x000000020c0f7824 */ /* 0x048fe200078e00ff */
[----:B------:R-:W-:Y:S03]  /*d080*/  SHF.L.U64.HI R12, R12, 0x1, R20 ;  /* 0x000000010c0c7819 */ /* 0x000fe60000010214 */
[----:B------:R-:W-:Y:S02]  /*d090*/  IMAD.X R5, R2, 0x1, R13, P0 ;  /* 0x0000000102057824 */ /* 0x000fe400000e060d */
[----:B----4-:R-:W2:Y:S04]  /*d0a0*/  S2R R13, SR_TID.X ;  /* 0x00000000000d7919 */ /* 0x010ea80000002100 */
[----:B------:R3:W-:Y:S04]  /*d0b0*/  LDGSTS.E.BYPASS.LTC128B.128 [R7+0x7080], [R4.64], !P5 ;  /* 0x0708000004077fae */ /* 0x0007e8000e901d52 */
[----:B------:R4:W-:Y:S04]  /*d0c0*/  STL [R1+0x10], R15 ;  /* 0x0000100f01007387 */ /* 0x0009e80000100800 */
[----:B------:R4:W-:Y:S01]  /*d0d0*/  STL [R1+0x20], R12 ;  /* 0x0000200c01007387 */ /* 0x0009e20000100800 */
[----:B--2---:R-:W-:Y:S02]  /*d0e0*/  ISETP.GT.AND P1, PT, R13, 0x7f, PT ;  /* 0x0000007f0d00780c */ /* 0x004fe40003f24270 */
[----:B---3--:R-:W-:Y:S05]  /*d0f0*/  IADD3 R4, P0, R0, R15, RZ ;  /* 0x0000000f00047210 */ /* 0x008fea0007f1e0ff */
[----:B------:R-:W-:Y:S05]  /*d100*/  IMAD.X R5, R2, 0x1, R12, P0 ;  /* 0x0000000102057824 */ /* 0x000fea00000e060c */
[----:B------:R4:W-:Y:S01]  /*d110*/  LDGSTS.E.BYPASS.LTC128B.128 [R7+0x8880], [R4.64], !P4 ;  /* 0x0888000004077fae */ /* 0x0009e2000e101d52 */
[----:B------:R-:W-:-:S05]  /*d120*/  @P1 BRA `(.L_x_210) ;  /* 0x000001d000001947 */ /* 0x000fca0003800000 */
[----:B-1----:R-:W-:-:S05]  /*d130*/  BRA.DIV ~URZ, `(.L_x_211) ;  /* 0x000069427f007947 */ /* 0x002fca000b800000 */
[----:B----4-:R1:W2:Y:S04]  /*d140*/  SHFL.IDX PT, R4, R3, 0x1, 0x181f ;  /* 0x00381f0003047f89 */ /* 0x0102a800000e0000 */
[----:B------:R1:W3:Y:S02]  /*d150*/  SHFL.IDX PT, R0, R6, 0x1, 0x181f ;  /* 0x00381f0006007f89 */ /* 0x0002e400000e0000 */
.L_x_240:
[----:B------:R-:W4:Y:S04]  /*d160*/  LDL R7, [R1+0x30] ;  /* 0x0000300001077983 */ /* 0x000f280000100800 */
[----:B-1-3--:R-:W3:Y:S04]  /*d170*/  LDL R6, [R1+0x40] ;  /* 0x0000400001067983 */ /* 0x00aee80000100800 */
[----:B--2---:R-:W2:Y:S04]  /*d180*/  LDL R3, [R1+0x38] ;  /* 0x0000380001037983 */ /* 0x004ea80000100800 */
[----:B------:R-:W2:Y:S04]  /*d190*/  LDL R2, [R1+0x18] ;  /* 0x0000180001027983 */ /* 0x000ea80000100800 */
[----:B------:R-:W2:Y:S04]  /*d1a0*/  LDL R20, [R1+0x1c] ;  /* 0x00001c0001147983 */ /* 0x000ea80000100800 */
[----:B------:R-:W2:Y:S04]  /*d1b0*/  LDL R5, [R1+0x8] ;  /* 0x0000080001057983 */ /* 0x000ea80000100800 */
[----:B------:R-:W2:Y:S04]  /*d1c0*/  LDL R15, [R1+0xc] ;  /* 0x00000c00010f7983 */ /* 0x000ea80000100800 */
[----:B------:R-:W2:Y:S04]  /*d1d0*/  LDL R14, [R1+0x14] ;  /* 0x00001400010e7983 */ /* 0x000ea80000100800 */
[----:B------:R-:W2:Y:S04]  /*d1e0*/  LDL R13, [R1+0x10] ;  /* 0x00001000010d7983 */ /* 0x000ea80000100800 */
[----:B------:R-:W2:Y:S01]  /*d1f0*/  LDL R12, [R1+0x20] ;  /* 0x00002000010c7983 */ /* 0x000ea20000100800 */
[----:B----4-:R-:W-:Y:S02]  /*d200*/  ISETP.GE.AND P1, PT, R7, c[0x0][0x1d4], PT ;  /* 0x0000750007007a0c */ /* 0x010fe40003f26270 */
[----:B---3--:R-:W-:Y:S05]  /*d210*/  IADD3 R6, P0, R0, R6, RZ ;  /* 0x0000000600067210 */ /* 0x008fea0007f1e0ff */
[----:B--2---:R-:W-:Y:S01]  /*d220*/  IMAD.X R7, R4, 0x1, R3, P0 ;  /* 0x0000000104077824 */ /* 0x004fe200000e0603 */
[----:B------:R-:W-:Y:S05]  /*d230*/  IADD3 R2, P0, R0, R2, RZ ;  /* 0x0000000200027210 */ /* 0x000fea0007f1e0ff */
[----:B------:R-:W-:Y:S01]  /*d240*/  IMAD.X R3, R4, 0x1, R20, P0 ;  /* 0x0000000104037824 */ /* 0x000fe200000e0614 */
[----:B------:R-:W-:Y:S01]  /*d250*/  @!PT LDS RZ, [RZ] ;  /* 0x00000000fffff984 */ /* 0x000fe20000000800 */
[----:B------:R-:W-:Y:S01]  /*d260*/  @!PT LDS RZ, [RZ] ;  /* 0x00000000fffff984 */ /* 0x000fe20000000800 */
[----:B------:R-:W-:Y:S01]  /*d270*/  @!PT LDS RZ, [RZ] ;  /* 0x00000000fffff984 */ /* 0x000fe20000000800 */
[----:B------:R1:W-:Y:S04]  /*d280*/  LDGSTS.E.BYPASS.LTC128B.128 [R5+0x5080], [R6.64], !P1 ;  /* 0x0508000006057fae */ /* 0x0003e8000c901d52 */
[----:B------:R2:W-:Y:S02]  /*d290*/  LDGSTS.E.BYPASS.LTC128B.128 [R5+0x6880], [R2.64], !P6 ;  /* 0x0688000002057fae */ /* 0x0005e4000f101d52 */
[----:B--2---:R-:W-:Y:S05]  /*d2a0*/  IADD3 R2, P0, R0, R15, RZ ;  /* 0x0000000f00027210 */ /* 0x004fea0007f1e0ff */
[----:B------:R-:W-:Y:S05]  /*d2b0*/  IMAD.X R3, R4, 0x1, R14, P0 ;  /* 0x0000000104037824 */ /* 0x000fea00000e060e */
[----:B------:R2:W-:Y:S02]  /*d2c0*/  LDGSTS.E.BYPASS.LTC128B.128 [R5+0x8080], [R2.64], !P5 ;  /* 0x0808000002057fae */ /* 0x0005e4000e901d52 */
[----:B--2---:R-:W-:Y:S05]  /*d2d0*/  IADD3 R2, P0, R0, R13, RZ ;  /* 0x0000000d00027210 */ /* 0x004fea0007f1e0ff */
[----:B------:R-:W-:Y:S05]  /*d2e0*/  IMAD.X R3, R4, 0x1, R12, P0 ;  /* 0x0000000104037824 */ /* 0x000fea00000e060c */
[----:B------:R1:W-:Y:S03]  /*d2f0*/  LDGSTS.E.BYPASS.LTC128B.128 [R5+0x9880], [R2.64], !P4 ;  /* 0x0988000002057fae */ /* 0x0003e6000e101d52 */
.L_x_210:
[----:B-1----:R-:W-:Y:S05]  /*d300*/  BSYNC B0 ;  /* 0x0000000000007941 */ /* 0x002fea0003800000 */
.L_x_209:
[----:B------:R-:W0:Y:S01]  /*d310*/  LDGDEPBAR ;  /* 0x00000000000079af */ /* 0x000e220000000000 */
[----:B------:R-:W-:Y:S01]  /*d320*/  WARPSYNC 0xffffffff ;  /* 0xffffffff00007948 */ /* 0x000fe20003800000 */
[C---:B----45:R-:W-:Y:S01]  /*d330*/  HMMA.16816.F32.BF16 R4, R160.reuse, R8, RZ ;  /* 0x00000008a004723c */ /* 0x070fe200000418ff */
        /* <DEDUP_REMOVED lines=146> */
[----:B------:R-:W3:Y:S02]  /*dc60*/  LDL.LU R173, [R1+0x18] ;  /* 0x0000180001ad7983 */ /* 0x000ee40000300800 */
[----:B------:R-:W-:Y:S02]  /*dc70*/  ISETP.NE.AND P1, PT, R2, 0x1, PT ;  /* 0x000000010200780c */ /* 0x000fe40003f25270 */
[----:B------:R-:W4:Y:S01]  /*dc80*/  LDL.LU R170, [R1+0x1c] ;  /* 0x00001c0001aa7983 */ /* 0x000f220000300800 */
[----:B------:R-:W-:Y:S03]  /*dc90*/  IMAD.U32 R2, RZ, RZ, UR4 ;  /* 0x00000004ff027e24 */ /* 0x000fe6000f8e00ff */
[----:B------:R-:W5:Y:S04]  /*dca0*/  LDL.LU R171, [R1+0xc] ;  /* 0x00000c0001ab7983 */ /* 0x000f680000300800 */
[----:B------:R-:W3:Y:S04]  /*dcb0*/  LDL.LU R174, [R1+0x14] ;  /* 0x0000140001ae7983 */ /* 0x000ee80000300800 */
[----:B------:R-:W3:Y:S04]  /*dcc0*/  LDL R175, [R1+0x30] ;  /* 0x0000300001af7983 */ /* 0x000ee80000100800 */
[----:B------:R-:W4:Y:S04]  /*dcd0*/  LDL R169, [R1+0x40] ;  /* 0x0000400001a97983 */ /* 0x000f280000100800 */
[----:B------:R-:W4:Y:S04]  /*dce0*/  LDL R178, [R1+0x38] ;  /* 0x0000380001b27983 */ /* 0x000f280000100800 */
[----:B------:R-:W4:Y:S04]  /*dcf0*/  LDL.LU R179, [R1+0x10] ;  /* 0x0000100001b37983 */ /* 0x000f280000300800 */
[----:B------:R-:W4:Y:S04]  /*dd00*/  LDL.LU R176, [R1+0x20] ;  /* 0x0000200001b07983 */ /* 0x000f280000300800 */
[----:B------:R-:W4:Y:S01]  /*dd10*/  LDL R177, [R1+0x8] ;  /* 0x0000080001b17983 */ /* 0x000f220000100800 */
[----:B--2---:R-:W-:Y:S05]  /*dd20*/  IADD3 R2, R2, -0x30, R0 ;  /* 0xffffffd002027810 */ /* 0x004fea0007ffe000 */
[----:B------:R-:W-:Y:S04]  /*dd30*/  @P1 IMAD.HI.U32 R3, R2, c[0x0][0x2bc], RZ ;  /* 0x0000af0002031a27 */ /* 0x000fe800078e00ff */
[----:B------:R-:W-:Y:S01]  /*dd40*/  IMAD.MOV.U32 R0, RZ, RZ, R2 ;  /* 0x000000ffff007224 */ /* 0x000fe200078e0002 */
[----:B------:R-:W-:Y:S04]  /*dd50*/  @P1 SHF.R.U32.HI R0, RZ, c[0x0][0x2c0], R3 ;  /* 0x0000b000ff001a19 */ /* 0x000fe80000011603 */
[C---:B------:R-:W-:Y:S04]  /*dd60*/  @!P3 IADD3 R3, P0, R0.reuse, UR16, RZ ;  /* 0x000000100003bc10 */ /* 0x040fe8000ff1e0ff */
[----:B------:R-:W-:Y:S01]  /*dd70*/  @!P3 LEA.HI.X.SX32 R133, R0, UR6, 0x1, P0 ;  /* 0x000000060085bc11 */ /* 0x000fe200080f0eff */
[----:B------:R-:W-:Y:S01]  /*dd80*/  IMAD.MOV R0, RZ, RZ, -R0 ;  /* 0x000000ffff007224 */ /* 0x000fe200078e0a00 */
[----:B------:R-:W-:Y:S02]  /*dd90*/  @!P3 LEA R132, P0, R3, c[0x0][0x2a0], 0x2 ;  /* 0x0000a8000384ba11 */ /* 0x000fe400078010ff */
[----:B---3--:R-:W-:Y:S01]  /*dda0*/  ISETP.GE.AND P2, PT, R175, c[0x0][0x1d4], PT ;  /* 0x00007500af007a0c */ /* 0x008fe20003f46270 */
        /* <DEDUP_REMOVED lines=9> */
[----:B--2---:R-:W1:Y:S02]  /*de40*/  S2R R133, SR_TID.X ;  /* 0x0000000000857919 */ /* 0x004e640000002100 */
[----:B-1----:R-:W-:Y:S04]  /*de50*/  SHF.R.S32.HI R172, RZ, 0x1f, R133 ;  /* 0x0000001fffac7819 */ /* 0x002fe80000011485 */
[----:B------:R-:W-:Y:S04]  /*de60*/  LEA.HI R172, R172, R133, RZ, 0x3 ;  /* 0x00000085acac7211 */ /* 0x000fe800078f18ff */
[----:B------:R-:W-:Y:S04]  /*de70*/  SHF.R.S32.HI R172, RZ, 0x3, R172 ;  /* 0x00000003ffac7819 */ /* 0x000fe800000114ac */
[----:B------:R-:W-:Y:S04]  /*de80*/  IADD3 R172, -R172, 0x30, RZ ;  /* 0x00000030acac7810 */ /* 0x000fe80007ffe1ff */
[----:B------:R-:W-:Y:S01]  /*de90*/  ISETP.GE.AND P1, PT, R172, 0x1, PT ;  /* 0x00000001ac00780c */ /* 0x000fe20003f26270 */
[----:B---3--:R1:W-:Y:S01]  /*dea0*/  STL [R1+0x24], R168 ;  /* 0x000024a801007387 */ /* 0x0083e20000100800 */
[----:B------:R-:W-:Y:S01]  /*deb0*/  SHF.R.S32.HI R132, RZ, 0x1f, R168 ;  /* 0x0000001fff847819 */ /* 0x000fe200000114a8 */
[----:B------:R-:W-:Y:S04]  /*dec0*/  IMAD.WIDE.U32 R2, R168, c[0x0][0x1f0], R2 ;  /* 0x00007c00a8027a25 */ /* 0x000fe800078e0002 */
[----:B------:R-:W-:Y:S01]  /*ded0*/  IMAD R132, R132, c[0x0][0x1f0], RZ ;  /* 0x00007c0084847a24 */ /* 0x000fe200078e02ff */
[----:B------:R-:W-:Y:S03]  /*dee0*/  IADD3 R0, P0, R2, UR20, RZ ;  /* 0x0000001402007c10 */ /* 0x000fe6000ff1e0ff */
[----:B------:R-:W-:Y:S05]  /*def0*/  IMAD R132, R168, c[0x0][0x1f4], R132 ;  /* 0x00007d00a8847a24 */ /* 0x000fea00078e0284 */
[----:B------:R-:W-:Y:S02]  /*df00*/  IADD3.X R3, R3, UR8, R132, P0, !PT ;  /* 0x0000000803037c10 */ /* 0x000fe400087fe484 */
[C---:B-1----:R-:W-:Y:S04]  /*df10*/  LEA R168, P0, R0.reuse, c[0x0][0x1c8], 0x1 ;  /* 0x0000720000a87a11 */ /* 0x042fe800078008ff */
[----:B------:R-:W-:Y:S02]  /*df20*/  LEA.HI.X R3, R0, c[0x0][0x1cc], R3, 0x1, P0 ;  /* 0x0000730000037a11 */ /* 0x000fe400000f0c03 */
[----:B------:R-:W4:Y:S04]  /*df30*/  SHFL.IDX PT, R0, R168, RZ, 0x181f ;  /* 0x00181fffa8007589 */ /* 0x000f2800000e0000 */
[----:B------:R-:W1:Y:S01]  /*df40*/  SHFL.IDX PT, R2, R3, RZ, 0x181f ;  /* 0x00181fff03027589 */ /* 0x000e6200000e0000 */
[----:B----4-:R-:W-:Y:S05]  /*df50*/  @P1 IADD3 R132, P0, R0, R169, RZ ;  /* 0x000000a900841210 */ /* 0x010fea0007f1e0ff */
[----:B-1----:R-:W-:Y:S05]  /*df60*/  @P1 IMAD.X R133, R2, 0x1, R178, P0 ;  /* 0x0000000102851824 */ /* 0x002fea00000e06b2 */
[----:B------:R-:W-:Y:S01]  /*df70*/  @!PT LDS RZ, [RZ] ;  /* 0x00000000fffff984 */ /* 0x000fe20000000800 */
[----:B------:R1:W-:Y:S02]  /*df80*/  @P1 LDGSTS.E.BYPASS.LTC128B.128 [R177+0x14080], [R132.64], !P2 ;  /* 0x1408000084b11fae */ /* 0x0003e4000d101d52 */
[----:B-1----:R-:W-:Y:S05]  /*df90*/  @P1 IADD3 R132, P0, R0, R173, RZ ;  /* 0x000000ad00841210 */ /* 0x002fea0007f1e0ff */
[----:B------:R-:W-:Y:S05]  /*dfa0*/  @P1 IMAD.X R133, R2, 0x1, R170, P0 ;  /* 0x0000000102851824 */ /* 0x000fea00000e06aa */
[----:B------:R5:W-:Y:S02]  /*dfb0*/  @P1 LDGSTS.E.BYPASS.LTC128B.128 [R177+0x15880], [R132.64], !P6 ;  /* 0x1588000084b11fae */ /* 0x000be4000f101d52 */
[----:B-----5:R-:W-:Y:S05]  /*dfc0*/  @P1 IADD3 R132, P0, R0, R171, RZ ;  /* 0x000000ab00841210 */ /* 0x020fea0007f1e0ff */
[----:B------:R-:W-:Y:S05]  /*dfd0*/  @P1 IMAD.X R133, R2, 0x1, R174, P0 ;  /* 0x0000000102851824 */ /* 0x000fea00000e06ae */
[----:B------:R1:W-:Y:S02]  /*dfe0*/  @P1 LDGSTS.E.BYPASS.LTC128B.128 [R177+0x17080], [R132.64], !P5 ;  /* 0x1708000084b11fae */ /* 0x0003e4000e901d52 */
[----:B-1----:R-:W-:Y:S02]  /*dff0*/  @P1 IADD3 R132, P0, R0, R179, RZ ;  /* 0x000000b300841210 */ /* 0x002fe40007f1e0ff */
[----:B------:R-:W1:Y:S03]  /*e000*/  SHFL.IDX PT, R0, R168, 0x1, 0x181f ;  /* 0x00381f00a8007f89 */ /* 0x000e6600000e0000 */
[----:B------:R-:W-:Y:S01]  /*e010*/  @P1 IMAD.X R133, R2, 0x1, R176, P0 ;  /* 0x0000000102851824 */ /* 0x000fe200000e06b0 */
[----:B------:R-:W-:Y:S01]  /*e020*/  ISETP.GE.AND P0, PT, R172, 0x21, PT ;  /* 0x00000021ac00780c */ /* 0x000fe20003f06270 */
[----:B------:R-:W2:Y:S04]  /*e030*/  SHFL.IDX PT, R2, R3, 0x1, 0x181f ;  /* 0x00381f0003027f89 */ /* 0x000ea800000e0000 */
[----:B------:R3:W-:Y:S08]  /*e040*/  @P1 LDGSTS.E.BYPASS.LTC128B.128 [R177+0x18880], [R132.64], !P4 ;  /* 0x1888000084b11fae */ /* 0x0007f0000e101d52 */
[C---:B-1----:R-:W-:Y:S02]  /*e050*/  @P0 IADD3 R172, P2, R0.reuse, R173, RZ ;  /* 0x000000ad00ac0210 */ /* 0x042fe40007f5e0ff */
[----:B------:R-:W-:Y:S03]  /*e060*/  @P0 IADD3 R168, P1, R0, R169, RZ ;  /* 0x000000a900a80210 */ /* 0x000fe60007f3e0ff */
[----:B--2---:R-:W-:Y:S01]  /*e070*/  @P0 IMAD.X R173, R2, 0x1, R170, P2 ;  /* 0x0000000102ad0824 */ /* 0x004fe200010e06aa */
[----:B------:R-:W-:Y:S01]  /*e080*/  @P0 IADD3 R170, P2, R0, R171, RZ ;  /* 0x000000ab00aa0210 */ /* 0x000fe20007f5e0ff */
[C---:B------:R-:W-:Y:S04]  /*e090*/  @P0 IMAD.X R169, R2.reuse, 0x1, R178, P1 ;  /* 0x0000000102a90824 */ /* 0x040fe800008e06b2 */
[----:B------:R-:W-:Y:S01]  /*e0a0*/  @P0 IMAD.X R171, R2, 0x1, R174, P2 ;  /* 0x0000000102ab0824 */ /* 0x000fe200010e06ae */
[----:B------:R-:W-:Y:S02]  /*e0b0*/  ISETP.GE.AND P2, PT, R175, c[0x0][0x1d4], PT ;  /* 0x00007500af007a0c */ /* 0x000fe40003f46270 */
[----:B---3--:R-:W-:Y:S05]  /*e0c0*/  @P0 IADD3 R132, P1, R0, R179, RZ ;  /* 0x000000b300840210 */ /* 0x008fea0007f3e0ff */
[----:B------:R-:W-:Y:S06]  /*e0d0*/  @P0 IMAD.X R133, R2, 0x1, R176, P1 ;  /* 0x0000000102850824 */ /* 0x000fec00008e06b0 */
[----:B------:R1:W-:Y:S04]  /*e0e0*/  @P0 LDGSTS.E.BYPASS.LTC128B.128 [R177+0x15080], [R168.64], !P2 ;  /* 0x15080000a8b10fae */ /* 0x0003e8000d101d52 */
[----:B------:R1:W-:Y:S04]  /*e0f0*/  @P0 LDGSTS.E.BYPASS.LTC128B.128 [R177+0x16880], [R172.64], !P6 ;  /* 0x16880000acb10fae */ /* 0x0003e8000f101d52 */
[----:B------:R1:W-:Y:S04]  /*e100*/  @P0 LDGSTS.E.BYPASS.LTC128B.128 [R177+0x18080], [R170.64], !P5 ;  /* 0x18080000aab10fae */ /* 0x0003e8000e901d52 */
[----:B------:R1:W-:Y:S02]  /*e110*/  @P0 LDGSTS.E.BYPASS.LTC128B.128 [R177+0x19880], [R132.64], !P4 ;  /* 0x1988000084b10fae */ /* 0x0003e4000e101d52 */
.L_x_212:
[----:B------:R-:W2:Y:S01]  /*e120*/  LDL R2, [R1+0x58] ;  /* 0x0000580001027983 */ /* 0x000ea20000100800 */
[----:B------:R-:W-:Y:S02]  /*e130*/  UISETP.NE.AND UP1, UPT, UR14, URZ, UPT ;  /* 0x0000003f0e00728c */ /* 0x000fe4000bf25270 */
[----:B------:R-:W-:Y:S01]  /*e140*/  UIMAD UR4, UR23, -0x30, URZ ;  /* 0xffffffd0170478a4 */ /* 0x000fe2000f8e023f */
[----:B-1----:R-:W3:Y:S01]  /*e150*/  LDL R168, [R1+0x54] ;  /* 0x0000540001a87983 */ /* 0x002ee20000100800 */
[----:B------:R-:W-:Y:S02]  /*e160*/  UISETP.NE.AND UP0, UPT, UR13, URZ, UPT ;  /* 0x0000003f0d00728c */ /* 0x000fe4000bf05270 */
[----:B------:R-:W-:Y:S01]  /*e170*/  PLOP3.LUT P0, PT, PT, PT, UP1, 0x80, 0x0 ;  /* 0x000000000000781c */ /* 0x000fe20003f0f018 */
[----:B------:R-:W0:Y:S01]  /*e180*/  LDGDEPBAR ;  /* 0x00000000000079af */ /* 0x000e220000000000 */
[----:B---3--:R-:W-:Y:S11]  /*e190*/  IADD3 R170, -R168, UR4, RZ ;  /* 0x00000004a8aa7c10 */ /* 0x008ff6000fffe1ff */
[----:B--2---:R-:W-:Y:S01]  /*e1a0*/  @P0 IMAD.HI.U32 R0, R2, c[0x0][0x2c8], RZ ;  /* 0x0000b20002000a27 */ /* 0x004fe200078e00ff */
[----:B------:R-:W-:Y:S03]  /*e1b0*/  PLOP3.LUT P0, PT, PT, PT, UP1, 0x80, 0x0 ;  /* 0x000000000000781c */ /* 0x000fe60003f0f018 */
[----:B------:R-:W-:Y:S02]  /*e1c0*/  IMAD.MOV.U32 R132, RZ, RZ, R2 ;  /* 0x000000ffff847224 */ /* 0x000fe400078e0002 */
[----:B------:R-:W-:Y:S08]  /*e1d0*/  IMAD.U32 R2, RZ, RZ, UR10 ;  /* 0x0000000aff027e24 */ /* 0x000ff0000f8e00ff */
[----:B------:R-:W-:Y:S01]  /*e1e0*/  @P0 SHF.R.U32.HI R132, RZ, c[0x0][0x2cc], R0 ;  /* 0x0000b300ff840a19 */ /* 0x000fe20000011600 */
[----:B------:R-:W-:Y:S01]  /*e1f0*/  IMAD.U32 R0, RZ, RZ, UR4 ;  /* 0x00000004ff007e24 */ /* 0x000fe2000f8e00ff */
[----:B------:R-:W-:Y:S03]  /*e200*/  PLOP3.LUT P0, PT, PT, PT, UP0, 0x40, 0x0 ;  /* 0x000000000000781c */ /* 0x000fe60003f0e808 */
[----:B------:R-:W1:Y:S01]  /*e210*/  SHFL.IDX PT, R3, R132, RZ, 0x1c1f ;  /* 0x001c1fff84037589 */ /* 0x000e6200000e0000 */
[----:B------:R-:W-:Y:S04]  /*e220*/  IADD3 R0, -R168, 0x1, R0 ;  /* 0x00000001a8007810 */ /* 0x000fe80007ffe100 */
[----:B------:R-:W-:Y:S04]  /*e230*/  IADD3 R0, R0, -c[0x0][0x168], R2 ;  /* 0x80005a0000007a10 */ /* 0x000fe80007ffe002 */
[C---:B------:R-:W-:Y:S02]  /*e240*/  IADD3 R169, R0.reuse, c[0x0][0x328], RZ ;  /* 0x0000ca0000a97a10 */ /* 0x040fe40007ffe0ff */
[----:B------:R-:W-:Y:S03]  /*e250*/  IADD3 R133, R0, UR22, RZ ;  /* 0x0000001600857c10 */ /* 0x000fe6000fffe0ff */
[--C-:B-1----:R-:W-:Y:S02]  /*e260*/  IMAD.IADD R2, R169, 0x1, R3.reuse ;  /* 0x00000001a9027824 */ /* 0x102fe400078e0203 */
[----:B------:R-:W-:Y:S01]  /*e270*/  IMAD.IADD R0, R133, 0x1, R3 ;  /* 0x0000000185007824 */ /* 0x000fe200078e0203 */
[----:B------:R-:W-:-:S05]  /*e280*/  @P0 BRA `(.L_x_213) ;  /* 0x0000019000000947 */ /* 0x000fca0003800000 */
[----:B------:R-:W-:Y:S01]  /*e290*/  MOV R168, c[0x0][0x2ac] ;  /* 0x0000ab0000a87a02 */ /* 0x000fe20000000f00 */
        /* <DEDUP_REMOVED lines=14> */
.L_x_215:
[----:B------:R-:W-:Y:S04]  /*e380*/  MOV R168, 0x1 ;  /* 0x0000000100a87802 */ /* 0x000fe80000000f00 */
[----:B------:R-:W-:Y:S11]  /*e390*/  ISETP.NE.AND P0, PT, R168, c[0x0][0x32c], PT ;  /* 0x0000cb00a8007a0c */ /* 0x000ff60003f05270 */
[----:B------:R-:W-:Y:S02]  /*e3a0*/  @!UPT UIADD3 URZ, URZ, URZ, URZ ;  /* 0x0000003f3f3ff290 */ /* 0x000fe4000fffe03f */
[----:B------:R-:W-:Y:S05]  /*e3b0*/  @P0 IMAD.HI.U32 R168, R3, c[0x0][0x330], RZ ;  /* 0x0000cc0003a80a27 */ /* 0x000fea00078e00ff */
[----:B------:R-:W-:Y:S02]  /*e3c0*/  @P0 SHF.R.U32.HI R3, RZ, c[0x0][0x334], R168 ;  /* 0x0000cd00ff030a19 */ /* 0x000fe400000116a8 */
.L_x_216:
[----:B------:R-:W-:Y:S05]  /*e3d0*/  BSYNC B0 ;  /* 0x0000000000007941 */ /* 0x000fea0003800000 */
.L_x_214:
[----:B------:R-:W-:Y:S05]  /*e3e0*/  IMAD R3, R3, c[0x0][0x32c], R170 ;  /* 0x0000cb0003037a24 */ /* 0x000fea00078e02aa */
[----:B------:R-:W-:Y:S02]  /*e3f0*/  IMNMX R0, R0, R3, !PT ;  /* 0x0000000300007217 */ /* 0x000fe40007800200 */
[----:B------:R-:W-:Y:S04]  /*e400*/  IADD3 R3, R3, c[0x0][0x32c], RZ ;  /* 0x0000cb0003037a10 */ /* 0x000fe80007ffe0ff */
[----:B------:R-:W-:Y:S02]  /*e410*/  IMNMX R2, R2, R3, PT ;  /* 0x0000000302027217 */ /* 0x000fe40003800200 */
.L_x_213:
        /* <DEDUP_REMOVED lines=88> */
.L_x_219:
[----:B------:R-:W-:Y:S04]  /*e9a0*/  MOV R4, 0x1 ;  /* 0x0000000100047802 */ /* 0x000fe80000000f00 */
[----:B------:R-:W-:Y:S11]  /*e9b0*/  ISETP.NE.AND P0, PT, R4, c[0x0][0x32c], PT ;  /* 0x0000cb0004007a0c */ /* 0x000ff60003f05270 */
[----:B------:R-:W-:Y:S02]  /*e9c0*/  @!UPT UIADD3 URZ, URZ, URZ, URZ ;  /* 0x0000003f3f3ff290 */ /* 0x000fe4000fffe03f */
[----:B------:R-:W-:Y:S05]  /*e9d0*/  @P0 IMAD.HI.U32 R4, R0, c[0x0][0x330], RZ ;  /* 0x0000cc0000040a27 */ /* 0x000fea00078e00ff */
[----:B------:R-:W-:Y:S02]  /*e9e0*/  @P0 SHF.R.U32.HI R0, RZ, c[0x0][0x334], R4 ;  /* 0x0000cd00ff000a19 */ /* 0x000fe40000011604 */
.L_x_220:
[----:B------:R-:W-:Y:S05]  /*e9f0*/  BSYNC B0 ;  /* 0x0000000000007941 */ /* 0x000fea0003800000 */
.L_x_218:
[----:B------:R-:W-:Y:S05]  /*ea00*/  IMAD R0, R0, c[0x0][0x32c], R170 ;  /* 0x0000cb0000007a24 */ /* 0x000fea00078e02aa */
[----:B------:R-:W-:Y:S02]  /*ea10*/  IMNMX R2, R2, R0, !PT ;  /* 0x0000000002027217 */ /* 0x000fe40007800200 */
[----:B------:R-:W-:Y:S04]  /*ea20*/  IADD3 R0, R0, c[0x0][0x32c], RZ ;  /* 0x0000cb0000007a10 */ /* 0x000fe80007ffe0ff */
[----:B------:R-:W-:Y:S02]  /*ea30*/  IMNMX R3, R3, R0, PT ;  /* 0x0000000003037217 */ /* 0x000fe40003800200 */
.L_x_217:
        /* <DEDUP_REMOVED lines=492> */
.L_x_208:
[----:B------:R-:W2:Y:S04]  /*10900*/  LDL.LU R0, [R1+0x44] ;  /* 0x0000440001007983 */ /* 0x000ea80000300800 */
[----:B------:R-:W3:Y:S01]  /*10910*/  LDL.LU R3, [R1+0x4c] ;  /* 0x00004c0001037983 */ /* 0x000ee20000300800 */
[----:B------:R-:W-:-:S03]  /*10920*/  PLOP3.LUT P2, PT, PT, PT, PT, 0x8, 0x0 ;  /* 0x000000000000781c */ /* 0x000fc60003f4e170 */
[----:B--2---:R-:W1:Y:S04]  /*10930*/  SHFL.BFLY PT, R5, R0, 0x2, 0x1f ;  /* 0x0c401f0000057f89 */ /* 0x004e6800000e0000 */
[----:B---3--:R-:W2:Y:S01]  /*10940*/  SHFL.BFLY PT, R2, R3, 0x2, 0x1f ;  /* 0x0c401f0003027f89 */ /* 0x008ea200000e0000 */
[----:B-1----:R-:W-:Y:S02]  /*10950*/  FADD.FTZ R5, R5, R0 ;  /* 0x0000000005057221 */ /* 0x002fe40000010000 */
[----:B--2---:R-:W-:-:S03]  /*10960*/  FADD.FTZ R2, R2, R3 ;  /* 0x0000000302027221 */ /* 0x004fc60000010000 */
[----:B------:R-:W1:Y:S04]  /*10970*/  SHFL.BFLY PT, R0, R5, 0x1, 0x1f ;  /* 0x0c201f0005007f89 */ /* 0x000e6800000e0000 */
[----:B------:R-:W2:Y:S01]  /*10980*/  SHFL.BFLY PT, R6, R2, 0x1, 0x1f ;  /* 0x0c201f0002067f89 */ /* 0x000ea200000e0000 */
[----:B-1----:R-:W-:Y:S01]  /*10990*/  FADD.FTZ R5, R5, R0 ;  /* 0x0000000005057221 */ /* 0x002fe20000010000 */
[----:B------:R-:W-:Y:S01]  /*109a0*/  MOV R0, RZ ;  /* 0x000000ff00007202 */ /* 0x000fe20000000f00 */
[----:B--2---:R-:W-:-:S03]  /*109b0*/  FADD.FTZ R6, R2, R6 ;  /* 0x0000000602067221 */ /* 0x004fc60000010000 */
[----:B------:R-:W-:Y:S02]  /*109c0*/  FSETP.NE.FTZ.AND P1, PT, R5, RZ, PT ;  /* 0x000000ff0500720b */ /* 0x000fe40003f35000 */
[----:B------:R-:W-:Y:S02]  /*109d0*/  MOV R2, RZ ;  /* 0x000000ff00027202 */ /* 0x000fe40000000f00 */
[----:B------:R-:W-:-:S09]  /*109e0*/  FSETP.NE.FTZ.AND P0, PT, R6, RZ, PT ;  /* 0x000000ff0600720b */ /* 0x000fd20003f15000 */
[----:B------:R-:W1:Y:S01]  /*109f0*/  @P1 MUFU.RCP R0, R5 ;  /* 0x0000000500001308 */ /* 0x000e620000001000 */
[----:B------:R-:W-:-:S05]  /*10a00*/  @P1 MOV R3, 0x3f317218 ;  /* 0x3f31721800031802 */ /* 0x000fca0000000f00 */
[----:B------:R-:W-:Y:S02]  /*10a10*/  @P1 FMUL.FTZ R4, R3, c[0x0][0x2d0] ;  /* 0x0000b40003041a20 */ /* 0x000fe40000410000 */
[----:B------:R-:W-:Y:S08]  /*10a20*/  @P0 MUFU.RCP R2, R6 ;  /* 0x0000000600020308 */ /* 0x000ff00000001000 */
[----:B------:R-:W2:Y:S01]  /*10a30*/  @P1 MUFU.LG2 R5, R5 ;  /* 0x0000000500051308 */ /* 0x000ea20000000c00 */
[----:B-1----:R-:W-:-:S02]  /*10a40*/  FMUL.FTZ R15, R0, R28 ;  /* 0x0000001c000f7220 */ /* 0x002fc40000410000 */
[C---:B------:R-:W-:Y:S02]  /*10a50*/  FMUL.FTZ R14, R0.reuse, R29 ;  /* 0x0000001d000e7220 */ /* 0x040fe40000410000 */
[C---:B------:R-:W-:Y:S02]  /*10a60*/  FMUL.FTZ R13, R0.reuse, R32 ;  /* 0x00000020000d7220 */ /* 0x040fe40000410000 */
[C---:B------:R-:W-:Y:S01]  /*10a70*/  FMUL.FTZ R12, R0.reuse, R33 ;  /* 0x00000021000c7220 */ /* 0x040fe20000410000 */
[----:B------:R-:W1:Y:S01]  /*10a80*/  @P0 MUFU.LG2 R6, R6 ;  /* 0x0000000600060308 */ /* 0x000e620000000c00 */
        /* <DEDUP_REMOVED lines=63> */
[----:B--2---:R-:W-:Y:S02]  /*10e80*/  @P1 FMUL.FTZ R5, R5, 0.69314718246459960938 ;  /* 0x3f31721805051820 */ /* 0x004fe40000410000 */
[----:B-1----:R-:W-:Y:S02]  /*10e90*/  @P0 FMUL.FTZ R3, R6, 0.69314718246459960938 ;  /* 0x3f31721806030820 */ /* 0x002fe40000410000 */
[----:B------:R-:W-:Y:S02]  /*10ea0*/  @P0 FMUL.FTZ R0, R0, c[0x0][0x2d0] ;  /* 0x0000b40000000a20 */ /* 0x000fe40000410000 */
        /* <DEDUP_REMOVED lines=63> */
[----:B------:R-:W-:Y:S02]  /*112a0*/  FMUL.FTZ R131, R2, R131 ;  /* 0x0000008302837220 */ /* 0x000fe40000410000 */
[----:B------:R-:W-:Y:S02]  /*112b0*/  @P1 FFMA.FTZ R36, R4, R133, R5 ;  /* 0x0000008504241223 */ /* 0x000fe40000010005 */
[----:B------:R-:W-:Y:S02]  /*112c0*/  @P0 FFMA.FTZ R37, R0, R132, R3 ;  /* 0x0000008400250223 */ /* 0x000fe40000010003 */
.L_x_169:
[----:B------:R-:W-:Y:S05]  /*112d0*/  @P2 BRA `(.L_x_222) ;  /* 0x000019a000002947 */ /* 0x000fea0003800000 */
[----:B------:R-:W-:Y:S01]  /*112e0*/  F2FP.BF16.PACK_AB R109, R12, R13 ;  /* 0x0000000d0c6d723e */ /* 0x000fe200000010ff */
[----:B------:R-:W-:Y:S01]  /*112f0*/  ULDC.64 UR4, c[0x0][0x490] ;  /* 0x0001240000047ab9 */ /* 0x000fe20000000a00 */
[----:B------:R-:W3:Y:S01]  /*11300*/  S2R R13, SR_TID.X ;  /* 0x00000000000d7919 */ /* 0x000ee20000002100 */
[----:B------:R-:W-:Y:S01]  /*11310*/  UIMAD UR6, UR9, UR4, URZ ;  /* 0x00000004090672a4 */ /* 0x000fe2000f8e023f */
[----:B------:R-:W-:Y:S01]  /*11320*/  F2FP.BF16.PACK_AB R117, R14, R15 ;  /* 0x0000000f0e75723e */ /* 0x000fe200000010ff */
[----:B--2---:R-:W-:Y:S01]  /*11330*/  UIMAD.WIDE.U32 UR12, UR11, UR4, URZ ;  /* 0x000000040b0c72a5 */ /* 0x004fe2000f8e003f */
[----:B------:R-:W2:Y:S01]  /*11340*/  S2R R14, SR_CTAID.Z ;  /* 0x00000000000e7919 */ /* 0x000ea20000002700 */
[----:B------:R-:W-:Y:S01]  /*11350*/  UIMAD UR6, UR11, UR5, UR6 ;  /* 0x000000050b0672a4 */ /* 0x000fe2000f8e0206 */
[----:B------:R-:W-:Y:S01]  /*11360*/  F2FP.BF16.PACK_AB R65, R8, R9 ;  /* 0x000000090841723e */ /* 0x000fe200000010ff */
[----:B------:R-:W-:Y:S01]  /*11370*/  BSSY B0, `(.L_x_223) ;  /* 0x0000133000007945 */ /* 0x000fe20003800000 */
[----:B------:R-:W-:Y:S01]  /*11380*/  ULDC.64 UR4, c[0x0][0x3e8] ;  /* 0x0000fa0000047ab9 */ /* 0x000fe20000000a00 */
[----:B------:R-:W-:Y:S01]  /*11390*/  F2FP.BF16.PACK_AB R45, R45, R7 ;  /* 0x000000072d2d723e */ /* 0x000fe200000010ff */
[----:B------:R-:W-:Y:S01]  /*113a0*/  UIMAD.WIDE.U32 UR14, UR11, UR4, URZ ;  /* 0x000000040b0e72a5 */ /* 0x000fe2000f8e003f */
[----:B------:R-:W-:Y:S01]  /*113b0*/  IMAD.U32 R3, RZ, RZ, UR13 ;  /* 0x0000000dff037e24 */ /* 0x000fe2000f8e00ff */
[----:B------:R-:W-:Y:S01]  /*113c0*/  F2FP.BF16.PACK_AB R89, R10, R11 ;  /* 0x0000000b0a59723e */ /* 0x000fe200000010ff */
[----:B-1----:R-:W-:Y:S01]  /*113d0*/  IMAD.U32 R2, RZ, RZ, UR12 ;  /* 0x0000000cff027e24 */ /* 0x002fe2000f8e00ff */
[----:B------:R-:W-:Y:S01]  /*113e0*/  F2FP.BF16.PACK_AB R105, R35, R34 ;  /* 0x000000222369723e */ /* 0x000fe200000010ff */
[----:B------:R-:W-:Y:S01]  /*113f0*/  UIMAD UR9, UR9, UR4, URZ ;  /* 0x00000004090972a4 */ /* 0x000fe2000f8e023f */
[----:B------:R-:W-:Y:S01]  /*11400*/  IMAD.U32 R7, RZ, RZ, UR15 ;  /* 0x0000000fff077e24 */ /* 0x000fe2000f8e00ff */
[----:B------:R-:W-:Y:S01]  /*11410*/  F2FP.BF16.PACK_AB R35, R81, R80 ;  /* 0x000000505123723e */ /* 0x000fe200000010ff */
[----:B------:R-:W-:Y:S01]  /*11420*/  IMAD.U32 R6, RZ, RZ, UR14 ;  /* 0x0000000eff067e24 */ /* 0x000fe2000f8e00ff */
[----:B------:R-:W1:Y:S01]  /*11430*/  S2R R81, SR_CTAID.X ;  /* 0x0000000000517919 */ /* 0x000e620000002500 */
[----:B------:R-:W-:Y:S01]  /*11440*/  UIMAD UR5, UR11, UR5, UR9 ;  /* 0x000000050b0572a4 */ /* 0x000fe2000f8e0209 */
[----:B------:R-:W-:Y:S01]  /*11450*/  IMAD.MOV.U32 R80, RZ, RZ, c[0x0][0x4e8] ;  /* 0x00013a00ff507624 */ /* 0x000fe200078e00ff */
[----:B------:R-:W-:Y:S01]  /*11460*/  UIADD3 UR6, UR13, UR6, URZ ;  /* 0x000000060d067290 */ /* 0x000fe2000fffe03f */
[----:B------:R-:W-:Y:S01]  /*11470*/  F2FP.BF16.PACK_AB R44, R157, R156 ;  /* 0x0000009c9d2c723e */ /* 0x000fe200000010ff */
[----:B------:R-:W-:Y:S01]  /*11480*/  UIADD3 UR5, UR15, UR5, URZ ;  /* 0x000000050f057290 */ /* 0x000fe2000fffe03f */
[----:B---3--:R-:W-:-:S02]  /*11490*/  SHF.R.S32.HI R21, RZ, 0x1f, R13 ;  /* 0x0000001fff157819 */ /* 0x008fc4000001140d */
[C---:B------:R-:W-:Y:S01]  /*114a0*/  ISETP.NE.AND P3, PT, R80.reuse, 0x1, PT ;  /* 0x000000015000780c */ /* 0x040fe20003f65270 */
[----:B------:R-:W-:Y:S01]  /*114b0*/  IMAD.U32 R5, RZ, RZ, UR6 ;  /* 0x00000006ff057e24 */ /* 0x000fe2000f8e00ff */
[CC--:B------:R-:W-:Y:S01]  /*114c0*/  LEA.HI R0, R21.reuse, R13.reuse, RZ, 0x2 ;  /* 0x0000000d15007211 */ /* 0x0c0fe200078f10ff */
[----:B------:R-:W-:Y:S01]  /*114d0*/  IMAD R80, R80, c[0x0][0x388], RZ ;  /* 0x0000e20050507a24 */ /* 0x000fe200078e02ff */
[----:B------:R-:W-:Y:S02]  /*114e0*/  LEA.HI R8, R21, R13, RZ, 0x5 ;  /* 0x0000000d15087211 */ /* 0x000fe400078f28ff */
[--C-:B------:R-:W-:Y:S02]  /*114f0*/  SHF.R.S32.HI R7, RZ, 0x2, R0.reuse ;  /* 0x00000002ff077819 */ /* 0x100fe40000011400 */
[----:B------:R-:W-:Y:S02]  /*11500*/  SHF.R.S32.HI R3, RZ, 0x1f, R0 ;  /* 0x0000001fff037819 */ /* 0x000fe40000011400 */
[----:B------:R-:W-:-:S02]  /*11510*/  LOP3.LUT R0, R0, 0xfffffffc, RZ, 0xc0, !PT ;  /* 0xfffffffc00007812 */ /* 0x000fc400078ec0ff */
[----:B------:R-:W-:Y:S02]  /*11520*/  LOP3.LUT R4, R8, 0xffffffe0, RZ, 0xc0, !PT ;  /* 0xffffffe008047812 */ /* 0x000fe400078ec0ff */
[----:B------:R-:W-:Y:S01]  /*11530*/  LEA.HI R9, R3, R7, RZ, 0x3 ;  /* 0x0000000703097211 */ /* 0x000fe200078f18ff */
[----:B------:R-:W-:Y:S01]  /*11540*/  IMAD.IADD R10, R13, 0x1, -R0 ;  /* 0x000000010d0a7824 */ /* 0x000fe200078e0a00 */
[----:B------:R-:W-:Y:S01]  /*11550*/  LEA.HI R12, R21, R13, RZ, 0x3 ;  /* 0x0000000d150c7211 */ /* 0x000fe200078f18ff */
[----:B------:R-:W-:Y:S01]  /*11560*/  IMAD.IADD R0, R13, 0x1, -R4 ;  /* 0x000000010d007824 */ /* 0x000fe200078e0a04 */
[----:B------:R-:W-:Y:S01]  /*11570*/  LOP3.LUT R9, R9, 0xfffffff8, RZ, 0xc0, !PT ;  /* 0xfffffff809097812 */ /* 0x000fe200078ec0ff */
[----:B------:R-:W-:Y:S01]  /*11580*/  IMAD.MOV.U32 R4, RZ, RZ, R2 ;  /* 0x000000ffff047224 */ /* 0x000fe200078e0002 */
[----:B------:R-:W-:Y:S01]  /*11590*/  SHF.R.S32.HI R20, RZ, 0x3, R12 ;  /* 0x00000003ff147819 */ /* 0x000fe2000001140c */
[----:B------:R-:W-:Y:S01]  /*115a0*/  IMAD.MOV.U32 R2, RZ, RZ, R6 ;  /* 0x000000ffff027224 */ /* 0x000fe200078e0006 */
[----:B------:R-:W-:Y:S01]  /*115b0*/  SHF.R.S32.HI R6, RZ, 0x1f, R0 ;  /* 0x0000001fff067819 */ /* 0x000fe20000011400 */
[----:B------:R-:W-:Y:S01]  /*115c0*/  IMAD.IADD R9, R7, 0x1, -R9 ;  /* 0x0000000107097824 */ /* 0x000fe200078e0a09 */
[----:B------:R-:W-:Y:S01]  /*115d0*/  LOP3.LUT P0, RZ, R0, 0x3, RZ, 0xc0, !PT ;  /* 0x0000000300ff7812 */ /* 0x000fe2000780c0ff */
[----:B------:R-:W-:Y:S01]  /*115e0*/  IMAD.U32 R3, RZ, RZ, UR5 ;  /* 0x00000005ff037e24 */ /* 0x000fe2000f8e00ff */
[----:B------:R-:W-:Y:S01]  /*115f0*/  LEA.HI R18, R6, R0, RZ, 0x2 ;  /* 0x0000000006127211 */ /* 0x000fe200078f10ff */
[----:B--2---:R-:W-:Y:S01]  /*11600*/  IMAD.WIDE.U32 R16, R14, c[0x0][0x498], R4 ;  /* 0x000126000e107a25 */ /* 0x004fe200078e0004 */
[----:B------:R-:W-:-:S02]  /*11610*/  SHF.R.S32.HI R7, RZ, 0x1f, R14 ;  /* 0x0000001fff077819 */ /* 0x000fc4000001140e */
[--C-:B------:R-:W-:Y:S01]  /*11620*/  SHF.R.S32.HI R6, RZ, 0x5, R8.reuse ;  /* 0x00000005ff067819 */ /* 0x100fe20000011408 */
[----:B------:R-:W-:Y:S01]  /*11630*/  IMAD.SHL.U32 R5, R9, 0x40, RZ ;  /* 0x0000004009057824 */ /* 0x000fe200078e00ff */
[----:B------:R-:W-:Y:S01]  /*11640*/  SHF.R.S32.HI R0, RZ, 0x1f, R8 ;  /* 0x0000001fff007819 */ /* 0x000fe20000011408 */
[C---:B------:R-:W-:Y:S01]  /*11650*/  IMAD R22, R7.reuse, c[0x0][0x498], RZ ;  /* 0x0001260007167a24 */ /* 0x040fe200078e02ff */
[----:B------:R-:W-:Y:S01]  /*11660*/  LOP3.LUT R11, R12, 0xfffffff8, RZ, 0xc0, !PT ;  /* 0xfffffff80c0b7812 */ /* 0x000fe200078ec0ff */
[----:B------:R-:W-:Y:S01]  /*11670*/  IMAD R19, R7, c[0x0][0x3f0], RZ ;  /* 0x0000fc0007137a24 */ /* 0x000fe200078e02ff */
[----:B------:R-:W-:Y:S01]  /*11680*/  LEA.HI R0, R0, R6, RZ, 0x3 ;  /* 0x0000000600007211 */ /* 0x000fe200078f18ff */
[----:B------:R-:W-:Y:S01]  /*11690*/  IMAD.SHL.U32 R7, R20, 0x40, RZ ;  /* 0x0000004014077824 */ /* 0x000fe200078e00ff */
[----:B------:R-:W-:Y:S01]  /*116a0*/  LEA.HI R21, R21, R13, RZ, 0x6 ;  /* 0x0000000d15157211 */ /* 0x000fe200078f30ff */
[----:B------:R-:W-:Y:S01]  /*116b0*/  IMAD.IADD R11, R13, 0x1, -R11 ;  /* 0x000000010d0b7824 */ /* 0x000fe200078e0a0b */
[----:B------:R-:W-:Y:S01]  /*116c0*/  LOP3.LUT R4, R0, 0xffffff8, RZ, 0xc0, !PT ;  /* 0x0ffffff800047812 */ /* 0x000fe200078ec0ff */
[----:B------:R-:W-:Y:S01]  /*116d0*/  IMAD.WIDE.U32 R12, R14, c[0x0][0x3f0], R2 ;  /* 0x0000fc000e0c7a25 */ /* 0x000fe200078e0002 */
[----:B------:R-:W-:-:S02]  /*116e0*/  LEA.HI R3, R10, R10, RZ, 0x1 ;  /* 0x0000000a0a037211 */ /* 0x000fc400078f08ff */
[----:B------:R-:W-:Y:S01]  /*116f0*/  LOP3.LUT R2, R7, 0x1c0, RZ, 0xc0, !PT ;  /* 0x000001c007027812 */ /* 0x000fe200078ec0ff */
[----:B------:R-:W-:Y:S01]  /*11700*/  IMAD.SHL.U32 R0, R11, 0x8, RZ ;  /* 0x000000080b007824 */ /* 0x000fe200078e00ff */
[----:B------:R-:W-:Y:S01]  /*11710*/  R2P PR, R9, 0x6 ;  /* 0x0000000609007804 */ /* 0x000fe20000000000 */
[----:B------:R-:W-:Y:S01]  /*11720*/  IMAD R7, R11, 0x20, R20 ;  /* 0x000000200b077824 */ /* 0x000fe200078e0214 */
[----:B------:R-:W-:Y:S01]  /*11730*/  LOP3.LUT R8, R5, 0x1c0, RZ, 0xc0, !PT ;  /* 0x000001c005087812 */ /* 0x000fe200078ec0ff */
[----:B------:R-:W-:Y:S01]  /*11740*/  IMAD.IADD R11, R6, 0x1, -R4 ;  /* 0x00000001060b7824 */ /* 0x000fe200078e0a04 */
[----:B------:R-:W-:Y:S01]  /*11750*/  LOP3.LUT R4, R3, 0x1ffffffe, RZ, 0xc0, !PT ;  /* 0x1ffffffe03047812 */ /* 0x000fe200078ec0ff */
[----:B-1----:R-:W-:Y:S01]  /*11760*/  IMAD R7, R81, 0x80, R7 ;  /* 0x0000008051077824 */ /* 0x002fe200078e0207 */
[----:B------:R-:W-:Y:S01]  /*11770*/  SHF.R.U32.HI R3, RZ, 0x3, R2 ;  /* 0x00000003ff037819 */ /* 0x000fe20000011602 */
[----:B------:R-:W-:Y:S01]  /*11780*/  IMAD R22, R14, c[0x0][0x49c], R22 ;  /* 0x000127000e167a24 */ /* 0x000fe200078e0216 */
[----:B------:R-:W-:Y:S01]  /*11790*/  LOP3.LUT R2, R2, 0x38, R0, 0xf8, !PT ;  /* 0x0000003802027812 */ /* 0x000fe200078ef800 */
[----:B------:R-:W-:Y:S01]  /*117a0*/  IMAD R19, R14, c[0x0][0x3f4], R19 ;  /* 0x0000fd000e137a24 */ /* 0x000fe200078e0213 */
[----:B------:R-:W-:Y:S01]  /*117b0*/  F2FP.BF16.PACK_AB R158, R159, R158 ;  /* 0x0000009e9f9e723e */ /* 0x000fe200000010ff */
[----:B------:R-:W-:Y:S01]  /*117c0*/  IMAD R15, R6, 0x200, R10 ;  /* 0x00000200060f7824 */ /* 0x000fe200078e020a */
[----:B------:R-:W-:Y:S01]  /*117d0*/  F2FP.BF16.PACK_AB R93, R153, R152 ;  /* 0x00000098995d723e */ /* 0x000fe200000010ff */
[----:B------:R-:W-:Y:S01]  /*117e0*/  IMAD.IADD R14, R10, 0x1, -R4 ;  /* 0x000000010a0e7824 */ /* 0x000fe200078e0a04 */
[----:B------:R-:W-:Y:S01]  /*117f0*/  LOP3.LUT R10, R2, R3, RZ, 0x3c, !PT ;  /* 0x00000003020a7212 */ /* 0x000fe200078e3cff */
[----:B------:R-:W-:Y:S01]  /*11800*/  @P3 IMAD.HI.U32 R3, R7, c[0x0][0x4ec], RZ ;  /* 0x00013b0007033a27 */ /* 0x000fe200078e00ff */
[----:B------:R-:W-:-:S02]  /*11810*/  LOP3.LUT R4, R9, 0x1, RZ, 0xc0, !PT ;  /* 0x0000000109047812 */ /* 0x000fc400078ec0ff */
[----:B------:R-:W-:Y:S01]  /*11820*/  LEA.HI R9, R8, R8, RZ, 0x1d ;  /* 0x0000000808097211 */ /* 0x000fe200078fe8ff */
[----:B------:R-:W-:Y:S01]  /*11830*/  IMAD.MOV.U32 R2, RZ, RZ, R7 ;  /* 0x000000ffff027224 */ /* 0x000fe200078e0007 */
[----:B------:R-:W-:Y:S01]  /*11840*/  ISETP.NE.U32.AND P4, PT, R4, 0x1, PT ;  /* 0x000000010400780c */ /* 0x000fe20003f85070 */
[----:B------:R-:W-:Y:S01]  /*11850*/  IMAD.SHL.U32 R6, R21, 0x8, RZ ;  /* 0x0000000815067824 */ /* 0x000fe200078e00ff */
[----:B------:R-:W-:Y:S01]  /*11860*/  @P3 SHF.R.U32.HI R2, RZ, c[0x0][0x4f0], R3 ;  /* 0x00013c00ff023a19 */ /* 0x000fe20000011603 */
[----:B------:R-:W-:Y:S01]  /*11870*/  IMAD.IADD R5, R13, 0x1, R19 ;  /* 0x000000010d057824 */ /* 0x000fe200078e0213 */
[----:B------:R-:W-:Y:S02]  /*11880*/  SHF.R.S32.HI R4, RZ, 0x2, R18 ;  /* 0x00000002ff047819 */ /* 0x000fe40000011412 */
[----:B------:R-:W-:Y:S01]  /*11890*/  LOP3.LUT R18, R10, 0x7ffffe00, R6, 0xf8, !PT ;  /* 0x7ffffe000a127812 */ /* 0x000fe200078ef806 */
[--C-:B------:R-:W-:Y:S01]  /*118a0*/  IMAD.MOV R8, RZ, RZ, -R2.reuse ;  /* 0x000000ffff087224 */ /* 0x100fe200078e0a02 */
[----:B------:R-:W-:Y:S01]  /*118b0*/  SHF.R.S32.HI R6, RZ, 0x1f, R2 ;  /* 0x0000001fff067819 */ /* 0x000fe20000011402 */
[----:B------:R-:W-:Y:S01]  /*118c0*/  IMAD R3, R11, 0x10, R4 ;  /* 0x000000100b037824 */ /* 0x000fe200078e0204 */
[----:B------:R-:W-:Y:S01]  /*118d0*/  F2FP.BF16.PACK_AB R154, R155, R154 ;  /* 0x0000009a9b9a723e */ /* 0x000fe200000010ff */
[----:B------:R-:W-:Y:S01]  /*118e0*/  IMAD.MOV.U32 R4, RZ, RZ, R12 ;  /* 0x000000ffff047224 */ /* 0x000fe200078e000c */
[----:B------:R-:W-:Y:S01]  /*118f0*/  F2FP.BF16.PACK_AB R148, R149, R148 ;  /* 0x000000949594723e */ /* 0x000fe200000010ff */
[----:B------:R-:W-:Y:S01]  /*11900*/  IMAD R12, R8, c[0x0][0x4e8], R7 ;  /* 0x00013a00080c7a24 */ /* 0x000fe200078e0207 */
[----:B------:R-:W-:Y:S01]  /*11910*/  F2FP.BF16.PACK_AB R150, R151, R150 ;  /* 0x000000969796723e */ /* 0x000fe200000010ff */
[----:B------:R-:W-:Y:S01]  /*11920*/  IMAD.U32 R10, R15, 0x2, R9 ;  /* 0x000000020f0a7824 */ /* 0x000fe200078e0009 */
[----:B------:R-:W-:Y:S01]  /*11930*/  F2FP.BF16.PACK_AB R144, R145, R144 ;  /* 0x000000909190723e */ /* 0x000fe200000010ff */
[--C-:B------:R-:W-:Y:S01]  /*11940*/  IMAD R8, R14, 0x8, R3.reuse ;  /* 0x000000080e087824 */ /* 0x100fe200078e0203 */
[----:B------:R-:W-:Y:S01]  /*11950*/  F2FP.BF16.PACK_AB R146, R147, R146 ;  /* 0x000000929392723e */ /* 0x000fe200000010ff */
[----:B------:R-:W-:Y:S01]  /*11960*/  IMAD R9, R6, c[0x0][0x3e0], RZ ;  /* 0x0000f80006097a24 */ /* 0x000fe200078e02ff */
[----:B------:R-:W-:Y:S01]  /*11970*/  F2FP.BF16.PACK_AB R140, R141, R140 ;  /* 0x0000008c8d8c723e */ /* 0x000fe200000010ff */
[----:B------:R-:W-:Y:S01]  /*11980*/  IMAD R3, R81, 0x80, R3 ;  /* 0x0000008051037824 */ /* 0x000fe200078e0203 */
[----:B------:R-:W-:Y:S01]  /*11990*/  F2FP.BF16.PACK_AB R142, R143, R142 ;  /* 0x0000008e8f8e723e */ /* 0x000fe200000010ff */
[----:B------:R-:W-:Y:S01]  /*119a0*/  IMAD R8, R81, 0x80, R8 ;  /* 0x0000008051087824 */ /* 0x000fe200078e0208 */
[----:B------:R-:W-:Y:S01]  /*119b0*/  F2FP.BF16.PACK_AB R136, R137, R136 ;  /* 0x000000888988723e */ /* 0x000fe200000010ff */
[----:B------:R-:W-:Y:S01]  /*119c0*/  IMAD.WIDE.U32 R6, R2, c[0x0][0x3e0], R4 ;  /* 0x0000f80002067a25 */ /* 0x000fe200078e0004 */
[----:B------:R-:W-:-:S02]  /*119d0*/  ISETP.GE.OR P6, PT, R3, R80, P0 ;  /* 0x000000500300720c */ /* 0x000fc400007c6670 */
[----:B------:R-:W-:Y:S01]  /*119e0*/  IADD3 R3, R3, 0x8, RZ ;  /* 0x0000000803037810 */ /* 0x000fe20007ffe0ff */
[----:B------:R-:W-:Y:S01]  /*119f0*/  IMAD R9, R2, c[0x0][0x3e4], R9 ;  /* 0x0000f90002097a24 */ /* 0x000fe200078e0209 */
[----:B------:R-:W-:Y:S01]  /*11a00*/  F2FP.BF16.PACK_AB R138, R139, R138 ;  /* 0x0000008a8b8a723e */ /* 0x000fe200000010ff */
[----:B------:R-:W-:Y:S01]  /*11a10*/  IMAD.SHL.U32 R2, R10, 0x2, RZ ;  /* 0x000000020a027824 */ /* 0x000fe200078e00ff */
[----:B------:R-:W-:Y:S01]  /*11a20*/  ISETP.GE.OR P5, PT, R3, R80, P0 ;  /* 0x000000500300720c */ /* 0x000fe200007a6670 */
[----:B------:R-:W-:Y:S01]  /*11a30*/  @P3 IMAD.HI.U32 R5, R8, c[0x0][0x4ec], RZ ;  /* 0x00013b0008053a27 */ /* 0x000fe200078e00ff */
[----:B------:R-:W-:Y:S01]  /*11a40*/  BAR.SYNC.DEFER_BLOCKING 0x1, 0x100 ;  /* 0x0044000000007b1d */ /* 0x000fe20000010000 */
[----:B------:R-:W-:Y:S02]  /*11a50*/  F2FP.BF16.PACK_AB R113, R31, R30 ;  /* 0x0000001e1f71723e */ /* 0x000fe400000010ff */
[----:B------:R-:W-:Y:S01]  /*11a60*/  IMAD.IADD R7, R7, 0x1, R9 ;  /* 0x0000000107077824 */ /* 0x000fe200078e0209 */
[C---:B------:R-:W-:Y:S01]  /*11a70*/  IADD3 R9, R2.reuse, 0x80, RZ ;  /* 0x0000008002097810 */ /* 0x040fe20007ffe0ff */
[----:B------:R-:W-:Y:S01]  /*11a80*/  IMAD.MOV.U32 R4, RZ, RZ, R8 ;  /* 0x000000ffff047224 */ /* 0x000fe200078e0008 */
[----:B------:R-:W-:Y:S01]  /*11a90*/  @P3 SHF.R.U32.HI R4, RZ, c[0x0][0x4f0], R5 ;  /* 0x00013c00ff043a19 */ /* 0x000fe20000011605 */
[----:B------:R-:W-:Y:S01]  /*11aa0*/  IMAD.MOV.U32 R14, RZ, RZ, 0x40 ;  /* 0x00000040ff0e7424 */ /* 0x000fe200078e00ff */
[----:B------:R-:W-:-:S02]  /*11ab0*/  IADD3 R3, R2, 0x70, RZ ;  /* 0x0000007002037810 */ /* 0x000fc40007ffe0ff */
[----:B------:R-:W-:Y:S02]  /*11ac0*/  @P4 IADD3 R3, R9, 0x10, RZ ;  /* 0x0000001009034810 */ /* 0x000fe40007ffe0ff */
[----:B------:R-:W-:Y:S02]  /*11ad0*/  SHF.R.S32.HI R9, RZ, 0x1f, R12 ;  /* 0x0000001fff097819 */ /* 0x000fe4000001140c */
[--C-:B------:R-:W-:Y:S02]  /*11ae0*/  SHF.R.S32.HI R5, RZ, 0x1f, R4.reuse ;  /* 0x0000001fff057819 */ /* 0x100fe40000011404 */
[----:B------:R-:W-:Y:S01]  /*11af0*/  IADD3 R10, P0, R4, R16, RZ ;  /* 0x00000010040a7210 */ /* 0x000fe20007f1e0ff */
[----:B------:R-:W-:Y:S01]  /*11b00*/  IMAD.MOV R4, RZ, RZ, -R4 ;  /* 0x000000ffff047224 */ /* 0x000fe200078e0a04 */
[----:B------:R-:W-:Y:S01]  /*11b10*/  SEL R14, R14, 0xffffffc0, !P2 ;  /* 0xffffffc00e0e7807 */ /* 0x000fe20005000000 */
[----:B------:R-:W-:Y:S01]  /*11b20*/  IMAD R9, R9, c[0x0][0x3d8], RZ ;  /* 0x0000f60009097a24 */ /* 0x000fe200078e02ff */
[----:B------:R-:W-:Y:S01]  /*11b30*/  IADD3.X R11, R5, R17, R22, P0, !PT ;  /* 0x00000011050b7210 */ /* 0x000fe200007fe416 */
[----:B------:R-:W-:Y:S01]  /*11b40*/  IMAD R8, R4, c[0x0][0x4e8], R8 ;  /* 0x00013a0004087a24 */ /* 0x000fe200078e0208 */
[----:B------:R-:W-:Y:S01]  /*11b50*/  F2FP.BF16.PACK_AB R69, R39, R38 ;  /* 0x000000262745723e */ /* 0x000fe200000010ff */
[C---:B------:R-:W-:Y:S01]  /*11b60*/  IMAD R17, R12.reuse, c[0x0][0x3dc], R9 ;  /* 0x0000f7000c117a24 */ /* 0x040fe200078e0209 */
[----:B------:R-:W-:Y:S01]  /*11b70*/  STS [R2+0x80], R44 ;  /* 0x0000802c02007388 */ /* 0x000fe20000000800 */
[----:B------:R-:W-:Y:S01]  /*11b80*/  IMAD.MOV.U32 R5, RZ, RZ, 0x20 ;  /* 0x00000020ff057424 */ /* 0x000fe200078e00ff */
[----:B------:R-:W-:Y:S01]  /*11b90*/  F2FP.BF16.PACK_AB R42, R43, R42 ;  /* 0x0000002a2b2a723e */ /* 0x000fe200000010ff */
[----:B------:R-:W-:Y:S01]  /*11ba0*/  IMAD.WIDE.U32 R12, R12, c[0x0][0x3d8], R6 ;  /* 0x0000f6000c0c7a25 */ /* 0x000fe200078e0006 */
[----:B------:R-:W-:Y:S01]  /*11bb0*/  SHF.R.S32.HI R6, RZ, 0x1f, R8 ;  /* 0x0000001fff067819 */ /* 0x000fe20000011408 */
[----:B------:R-:W-:Y:S01]  /*11bc0*/  STS [R2+0x480], R158 ;  /* 0x0004809e02007388 */ /* 0x000fe20000000800 */
[----:B------:R-:W-:Y:S01]  /*11bd0*/  SEL R5, R5, 0xffffffe0, !P1 ;  /* 0xffffffe005057807 */ /* 0x000fe20004800000 */
[----:B------:R-:W-:Y:S01]  /*11be0*/  IMAD.WIDE.U32 R10, R8, c[0x0][0x488], R10 ;  /* 0x00012200080a7a25 */ /* 0x000fe200078e000a */
[----:B------:R-:W-:Y:S01]  /*11bf0*/  F2FP.BF16.PACK_AB R46, R47, R46 ;  /* 0x0000002e2f2e723e */ /* 0x000fe200000010ff */
[----:B------:R-:W-:Y:S01]  /*11c00*/  STS [R3], R93 ;  /* 0x0000005d03007388 */ /* 0x000fe20000000800 */
[----:B------:R-:W-:Y:S01]  /*11c10*/  F2FP.BF16.PACK_AB R48, R49, R48 ;  /* 0x000000303130723e */ /* 0x000fe200000010ff */
[----:B------:R-:W-:Y:S01]  /*11c20*/  IMAD R6, R6, c[0x0][0x488], RZ ;  /* 0x0001220006067a24 */ /* 0x000fe200078e02ff */
[----:B------:R-:W-:Y:S01]  /*11c30*/  F2FP.BF16.PACK_AB R50, R51, R50 ;  /* 0x000000323332723e */ /* 0x000fe200000010ff */
[----:B------:R-:W-:Y:S01]  /*11c40*/  IMAD.IADD R4, R2, 0x1, R5 ;  /* 0x0000000102047824 */ /* 0x000fe200078e0205 */
[----:B------:R-:W-:Y:S01]  /*11c50*/  STS [R3+0x400], R154 ;  /* 0x0004009a03007388 */ /* 0x000fe20000000800 */
[----:B------:R-:W-:Y:S01]  /*11c60*/  IMAD R8, R8, c[0x0][0x48c], R6 ;  /* 0x0001230008087a24 */ /* 0x000fe200078e0206 */
[----:B------:R-:W-:Y:S01]  /*11c70*/  F2FP.BF16.PACK_AB R52, R53, R52 ;  /* 0x000000343534723e */ /* 0x000fe200000010ff */
[--C-:B------:R-:W-:Y:S01]  /*11c80*/  IMAD.IADD R5, R5, 0x1, R3.reuse ;  /* 0x0000000105057824 */ /* 0x100fe200078e0203 */
[----:B------:R-:W-:Y:S01]  /*11c90*/  STS [R4+0x80], R148 ;  /* 0x0000809404007388 */ /* 0x000fe20000000800 */
[----:B------:R-:W-:Y:S01]  /*11ca0*/  IMAD.IADD R7, R2, 0x1, R14 ;  /* 0x0000000102077824 */ /* 0x000fe200078e020e */
[----:B------:R-:W-:Y:S01]  /*11cb0*/  F2FP.BF16.PACK_AB R54, R55, R54 ;  /* 0x000000363736723e */ /* 0x000fe200000010ff */
[C---:B------:R-:W-:Y:S01]  /*11cc0*/  IMAD.IADD R9, R14.reuse, 0x1, R3 ;  /* 0x000000010e097824 */ /* 0x040fe200078e0203 */
[----:B------:R-:W-:Y:S01]  /*11cd0*/  STS [R4+0x480], R150 ;  /* 0x0004809604007388 */ /* 0x000fe20000000800 */
[----:B------:R-:W-:Y:S01]  /*11ce0*/  IMAD.IADD R6, R14, 0x1, R4 ;  /* 0x000000010e067824 */ /* 0x000fe200078e0204 */
[----:B------:R-:W-:Y:S01]  /*11cf0*/  F2FP.BF16.PACK_AB R56, R57, R56 ;  /* 0x000000383938723e */ /* 0x000fe200000010ff */
[----:B------:R-:W-:Y:S01]  /*11d00*/  IMAD.IADD R11, R11, 0x1, R8 ;  /* 0x000000010b0b7824 */ /* 0x000fe200078e0208 */
[----:B------:R-:W-:Y:S01]  /*11d10*/  STS [R5], R144 ;  /* 0x0000009005007388 */ /* 0x000fe20000000800 */
[----:B------:R-:W-:Y:S01]  /*11d20*/  IMAD.IADD R8, R5, 0x1, R14 ;  /* 0x0000000105087824 */ /* 0x000fe200078e020e */
        /* <DEDUP_REMOVED lines=45> */
[----:B------:R-:W-:Y:S01]  /*12000*/  LEA R16, P0, R10, c[0x0][0x450], 0x2 ;  /* 0x000114000a107a11 */ /* 0x000fe200078010ff */
        /* <DEDUP_REMOVED lines=10> */
[----:B------:R-:W-:-:S03]  /*120b0*/  LEA.HI.X R11, R10, c[0x0][0x454], R11, 0x2, P0 ;  /* 0x000115000a0b7a11 */ /* 0x000fc600000f140b */
        /* <DEDUP_REMOVED lines=23> */
[----:B------:R2:W-:Y:S04]  /*12230*/  STS [R2+0xc480], R102 ;  /* 0x00c4806602007388 */ /* 0x0005e80000000800 */
[----:B------:R-:W-:Y:S04]  /*12240*/  STS [R3+0xc000], R29 ;  /* 0x00c0001d03007388 */ /* 0x000fe80000000800 */
[----:B------:R3:W-:Y:S04]  /*12250*/  STS [R3+0xc400], R106 ;  /* 0x00c4006a03007388 */ /* 0x0007e80000000800 */
[----:B------:R4:W-:Y:S04]  /*12260*/  STS [R4+0xc080], R28 ;  /* 0x00c0801c04007388 */ /* 0x0009e80000000800 */
[----:B------:R-:W-:Y:S04]  /*12270*/  STS [R4+0xc480], R110 ;  /* 0x00c4806e04007388 */ /* 0x000fe80000000800 */
[----:B------:R-:W-:Y:S01]  /*12280*/  STS [R5+0xc000], R27 ;  /* 0x00c0001b05007388 */ /* 0x000fe20000000800 */
[----:B-1----:R-:W-:-:S03]  /*12290*/  LEA R30, P0, R12, c[0x0][0x380], 0x1 ;  /* 0x0000e0000c1e7a11 */ /* 0x002fc600078008ff */
[----:B------:R-:W-:Y:S01]  /*122a0*/  STS [R5+0xc400], R114 ;  /* 0x00c4007205007388 */ /* 0x000fe20000000800 */
[----:B--2---:R-:W-:-:S03]  /*122b0*/  IMAD.SHL.U32 R2, R18, 0x2, RZ ;  /* 0x0000000212027824 */ /* 0x004fc600078e00ff */
[----:B------:R-:W-:Y:S04]  /*122c0*/  STS [R7+0xc080], R26 ;  /* 0x00c0801a07007388 */ /* 0x000fe80000000800 */
[----:B------:R-:W-:Y:S01]  /*122d0*/  STS [R7+0xc480], R118 ;  /* 0x00c4807607007388 */ /* 0x000fe20000000800 */
[----:B---3--:R-:W-:-:S03]  /*122e0*/  IMAD.IADD R3, R13, 0x1, R17 ;  /* 0x000000010d037824 */ /* 0x008fc600078e0211 */
[----:B------:R-:W-:Y:S01]  /*122f0*/  STS [R9+0xc000], R25 ;  /* 0x00c0001909007388 */ /* 0x000fe20000000800 */
[----:B----4-:R-:W-:Y:S01]  /*12300*/  IMAD R28, R81, 0x80, R20 ;  /* 0x00000080511c7824 */ /* 0x010fe200078e0214 */
[----:B------:R-:W-:Y:S02]  /*12310*/  LEA.HI.X R29, R12, c[0x0][0x384], R3, 0x1, P0 ;  /* 0x0000e1000c1d7a11 */ /* 0x000fe400000f0c03 */
[----:B------:R-:W-:Y:S02]  /*12320*/  STS [R9+0xc400], R122 ;  /* 0x00c4007a09007388 */ /* 0x000fe40000000800 */
[----:B------:R-:W-:Y:S02]  /*12330*/  ISETP.GE.AND P0, PT, R28, R80, PT ;  /* 0x000000501c00720c */ /* 0x000fe40003f06270 */
        /* <DEDUP_REMOVED lines=8> */
[----:B------:R-:W2:Y:S04]  /*123c0*/  SHFL.IDX PT, R11, R11, 0x1, 0x1c1f ;  /* 0x003c1f000b0b7f89 */ /* 0x000ea800000e0000 */
[----:B------:R3:W4:Y:S04]  /*123d0*/  SHFL.IDX PT, R4, R30, RZ, 0x181f ;  /* 0x00181fff1e047589 */ /* 0x00072800000e0000 */
[----:B------:R3:W3:Y:S04]  /*123e0*/  SHFL.IDX PT, R5, R29, RZ, 0x181f ;  /* 0x00181fff1d057589 */ /* 0x0006e800000e0000 */
[----:B-1----:R1:W-:Y:S04]  /*123f0*/  @!P6 ST.E [R14.64], R36 ;  /* 0x000000240e00e985 */ /* 0x0023e8000c101912 */
[----:B--2---:R1:W-:Y:S04]  /*12400*/  @!P5 ST.E [R10.64], R37 ;  /* 0x000000250a00d985 */ /* 0x0043e8000c101912 */
[----:B------:R1:W2:Y:S04]  /*12410*/  LDS.128 R44, [R2+0x1080] ;  /* 0x00108000022c7984 */ /* 0x0002a80000000c00 */
        /* <DEDUP_REMOVED lines=10> */
[----:B------:R1:W1:Y:S01]  /*124c0*/  LDS.128 R76, [R2+0xf080] ;  /* 0x00f08000024c7984 */ /* 0x0002620000000c00 */
        /* <DEDUP_REMOVED lines=10> */
[----:B-1----:R1:W3:Y:S01]  /*12570*/  LDS.128 R12, [R2+0xc080] ;  /* 0x00c08000020c7984 */ /* 0x0022e20000000c00 */
        /* <DEDUP_REMOVED lines=17> */
[----:B------:R1:W-:Y:S02]  /*12690*/  @!P0 ST.E.128 [R2.64], R12 ;  /* 0x0000000c02008985 */ /* 0x0003e4000c101d12 */
.L_x_224:
[----:B--234-:R-:W-:Y:S05]  /*126a0*/  BSYNC B0 ;  /* 0x0000000000007941 */ /* 0x01cfea0003800000 */
.L_x_223:
        /* <DEDUP_REMOVED lines=30> */
.L_x_226:
[----:B------:R-:W-:Y:S05]  /*12890*/  BSYNC B0 ;  /* 0x0000000000007941 */ /* 0x000fea0003800000 */
.L_x_225:
[----:B--2---:R-:W-:Y:S01]  /*128a0*/  IADD3 R4, R28, 0x40, RZ ;  /* 0x000000401c047810 */ /* 0x004fe20007ffe0ff */
[----:B------:R2:W4:Y:S01]  /*128b0*/  SHFL.IDX PT, R3, R29, 0x2, 0x181f ;  /* 0x00581f001d037f89 */ /* 0x00052200000e0000 */
        /* <DEDUP_REMOVED lines=28> */
.L_x_228:
[----:B------:R-:W-:Y:S05]  /*12a80*/  BSYNC B0 ;  /* 0x0000000000007941 */ /* 0x000fea0003800000 */
.L_x_227:
[----:B---3--:R-:W-:Y:S01]  /*12a90*/  IADD3 R4, R28, 0x60, RZ ;  /* 0x000000601c047810 */ /* 0x008fe20007ffe0ff */
[----:B----4-:R3:W4:Y:S03]  /*12aa0*/  SHFL.IDX PT, R3, R29, 0x3, 0x181f ;  /* 0x00781f001d037f89 */ /* 0x01072600000e0000 */
        /* <DEDUP_REMOVED lines=15> */
[----:B------:R1:W-:Y:S01]  /*12ba0*/  @!P2 ST.E.128 [R8.64], R72 ;  /* 0x000000480800a985 */ /* 0x0003e2000c101d12 */
[----:B------:R-:W-:Y:S01]  /*12bb0*/  IADD3 R0, R0, 0xc0, RZ ;  /* 0x000000c000007810 */ /* 0x000fe20007ffe0ff */
[----:B------:R-:W-:-:S04]  /*12bc0*/  @!P1 IMAD.WIDE R6, R5, 0x2, R2 ;  /* 0x0000000205069825 */ /* 0x000fc800078e0202 */
[----:B------:R-:W-:Y:S01]  /*12bd0*/  @!P0 IMAD.WIDE R4, R4, 0x2, R2 ;  /* 0x0000000204048825 */ /* 0x000fe200078e0202 */
        /* <DEDUP_REMOVED lines=10> */
.L_x_222:
[----:B------:R-:W3:Y:S01]  /*12c80*/  S2R R9, SR_TID.X ;  /* 0x0000000000097919 */ /* 0x000ee20000002100 */
[----:B------:R-:W-:Y:S03]  /*12c90*/  BSSY B0, `(.L_x_229) ;  /* 0x0000028000007945 */ /* 0x000fe60003800000 */
[----:B------:R-:W4:Y:S01]  /*12ca0*/  S2R R10, SR_CTAID.Z ;  /* 0x00000000000a7919 */ /* 0x000f220000002700 */
[----:B---3--:R-:W-:Y:S02]  /*12cb0*/  ISETP.GT.AND P0, PT, R9, 0x7f, PT ;  /* 0x0000007f0900780c */ /* 0x008fe40003f04270 */
[----:B----4-:R-:W-:-:S11]  /*12cc0*/  SHF.R.S32.HI R11, RZ, 0x1f, R10 ;  /* 0x0000001fff0b7819 */ /* 0x010fd6000001140a */
[----:B------:R-:W-:Y:S05]  /*12cd0*/  @P0 BRA `(.L_x_230) ;  /* 0x0000023000000947 */ /* 0x000fea0003800000 */
[----:B------:R-:W3:Y:S01]  /*12ce0*/  S2R R5, SR_CTAID.X ;  /* 0x0000000000057919 */ /* 0x000ee20000002500 */
[----:B-1----:R-:W-:-:S05]  /*12cf0*/  MOV R2, c[0x0][0x4e8] ;  /* 0x00013a0000027a02 */ /* 0x002fca0000000f00 */
[----:B------:R-:W-:Y:S01]  /*12d00*/  IMAD R0, R2, c[0x0][0x388], RZ ;  /* 0x0000e20002007a24 */ /* 0x000fe200078e02ff */
[----:B---3--:R-:W-:-:S04]  /*12d10*/  LEA R5, R5, R9, 0x7 ;  /* 0x0000000905057211 */ /* 0x008fc800078e38ff */
[----:B------:R-:W-:-:S13]  /*12d20*/  ISETP.GE.AND P0, PT, R5, R0, PT ;  /* 0x000000000500720c */ /* 0x000fda0003f06270 */
[----:B------:R-:W-:Y:S05]  /*12d30*/  @P0 BRA `(.L_x_230) ;  /* 0x000001d000000947 */ /* 0x000fea0003800000 */
[----:B------:R-:W-:Y:S01]  /*12d40*/  ISETP.NE.AND P0, PT, R2, 0x1, PT ;  /* 0x000000010200780c */ /* 0x000fe20003f05270 */
[----:B------:R-:W-:Y:S01]  /*12d50*/  ULDC.64 UR4, c[0x0][0x490] ;  /* 0x0001240000047ab9 */ /* 0x000fe20000000a00 */
[----:B------:R-:W-:Y:S01]  /*12d60*/  MOV R0, R5 ;  /* 0x0000000500007202 */ /* 0x000fe20000000f00 */
[----:B------:R-:W-:Y:S01]  /*12d70*/  UIMAD UR6, UR9, UR4, URZ ;  /* 0x00000004090672a4 */ /* 0x000fe2000f8e023f */
[----:B------:R-:W-:Y:S01]  /*12d80*/  IMAD R6, R11, c[0x0][0x498], RZ ;  /* 0x000126000b067a24 */ /* 0x000fe200078e02ff */
[----:B--2---:R-:W-:Y:S02]  /*12d90*/  UIMAD.WIDE.U32 UR12, UR11, UR4, URZ ;  /* 0x000000040b0c72a5 */ /* 0x004fe4000f8e003f */
[----:B------:R-:W-:Y:S01]  /*12da0*/  UIMAD UR4, UR11, UR5, UR6 ;  /* 0x000000050b0472a4 */ /* 0x000fe2000f8e0206 */
[----:B------:R-:W-:-:S03]  /*12db0*/  IMAD R6, R10, c[0x0][0x49c], R6 ;  /* 0x000127000a067a24 */ /* 0x000fc600078e0206 */
[----:B------:R-:W-:Y:S01]  /*12dc0*/  UIADD3 UR4, UR13, UR4, URZ ;  /* 0x000000040d047290 */ /* 0x000fe2000fffe03f */
[----:B------:R-:W-:Y:S01]  /*12dd0*/  MOV R3, UR13 ;  /* 0x0000000d00037c02 */ /* 0x000fe20008000f00 */
[----:B------:R-:W-:-:S04]  /*12de0*/  @P0 IMAD.HI.U32 R2, R5, c[0x0][0x4ec], RZ ;  /* 0x00013b0005020a27 */ /* 0x000fc800078e00ff */
[----:B------:R-:W-:Y:S01]  /*12df0*/  IMAD.U32 R3, RZ, RZ, UR4 ;  /* 0x00000004ff037e24 */ /* 0x000fe2000f8e00ff */
[----:B------:R-:W-:Y:S01]  /*12e00*/  @P0 SHF.R.U32.HI R0, RZ, c[0x0][0x4f0], R2 ;  /* 0x00013c00ff000a19 */ /* 0x000fe20000011602 */
[----:B------:R-:W-:-:S03]  /*12e10*/  IMAD.U32 R2, RZ, RZ, UR12 ;  /* 0x0000000cff027e24 */ /* 0x000fc6000f8e00ff */
[----:B------:R-:W-:Y:S01]  /*12e20*/  IADD3 R4, -R0, RZ, RZ ;  /* 0x000000ff00047210 */ /* 0x000fe20007ffe1ff */
[----:B------:R-:W-:Y:S01]  /*12e30*/  IMAD.WIDE.U32 R2, R10, c[0x0][0x498], R2 ;  /* 0x000126000a027a25 */ /* 0x000fe200078e0002 */
[----:B------:R-:W-:-:S03]  /*12e40*/  SHF.R.S32.HI R7, RZ, 0x1f, R0 ;  /* 0x0000001fff077819 */ /* 0x000fc60000011400 */
[----:B------:R-:W-:Y:S01]  /*12e50*/  IMAD R4, R4, c[0x0][0x4e8], R5 ;  /* 0x00013a0004047a24 */ /* 0x000fe200078e0205 */
[----:B------:R-:W-:-:S04]  /*12e60*/  IADD3 R2, P0, R0, R2, RZ ;  /* 0x0000000200027210 */ /* 0x000fc80007f1e0ff */
[----:B------:R-:W-:Y:S02]  /*12e70*/  SHF.R.S32.HI R5, RZ, 0x1f, R4 ;  /* 0x0000001fff057819 */ /* 0x000fe40000011404 */
[----:B------:R-:W-:-:S03]  /*12e80*/  IADD3.X R3, R7, R3, R6, P0, !PT ;  /* 0x0000000307037210 */ /* 0x000fc600007fe406 */
[----:B------:R-:W-:Y:S02]  /*12e90*/  IMAD R0, R5, c[0x0][0x488], RZ ;  /* 0x0001220005007a24 */ /* 0x000fe400078e02ff */
[----:B------:R-:W-:-:S04]  /*12ea0*/  IMAD.WIDE.U32 R2, R4, c[0x0][0x488], R2 ;  /* 0x0001220004027a25 */ /* 0x000fc800078e0002 */
[----:B------:R-:W-:Y:S01]  /*12eb0*/  IMAD R0, R4, c[0x0][0x48c], R0 ;  /* 0x0001230004007a24 */ /* 0x000fe200078e0200 */
[----:B------:R-:W-:-:S04]  /*12ec0*/  LEA R4, P0, R2, c[0x0][0x450], 0x2 ;  /* 0x0001140002047a11 */ /* 0x000fc800078010ff */
[----:B------:R-:W-:-:S04]  /*12ed0*/  IADD3 R0, R3, R0, RZ ;  /* 0x0000000003007210 */ /* 0x000fc80007ffe0ff */
[----:B------:R-:W-:Y:S01]  /*12ee0*/  LEA.HI.X R5, R2, c[0x0][0x454], R0, 0x2, P0 ;  /* 0x0001150002057a11 */ /* 0x000fe200000f1400 */
[----:B------:R-:W-:-:S05]  /*12ef0*/  IMAD.MOV.U32 R0, RZ, RZ, -0x800000 ;  /* 0xff800000ff007424 */ /* 0x000fca00078e00ff */
[----:B------:R1:W-:Y:S02]  /*12f00*/  STG.E [R4.64], R0 ;  /* 0x0000000004007986 */ /* 0x0003e4000c101912 */
.L_x_230:
[----:B------:R-:W-:Y:S05]  /*12f10*/  BSYNC B0 ;  /* 0x0000000000007941 */ /* 0x000fea0003800000 */
.L_x_229:
[----:B------:R-:W3:Y:S01]  /*12f20*/  S2R R14, SR_CTAID.X ;  /* 0x00000000000e7919 */ /* 0x000ee20000002500 */
[----:B-1----:R-:W-:Y:S01]  /*12f30*/  SHF.R.S32.HI R0, RZ, 0x1f, R9 ;  /* 0x0000001fff007819 */ /* 0x002fe20000011409 */
[----:B------:R-:W-:Y:S01]  /*12f40*/  IMAD.MOV.U32 R17, RZ, RZ, c[0x0][0x4e8] ;  /* 0x00013a00ff117624 */ /* 0x000fe200078e00ff */
[----:B------:R-:W-:Y:S01]  /*12f50*/  ULDC.64 UR4, c[0x0][0x3e8] ;  /* 0x0000fa0000047ab9 */ /* 0x000fe20000000a00 */
[----:B------:R-:W-:Y:S01]  /*12f60*/  IMAD R7, R11, c[0x0][0x3f0], RZ ;  /* 0x0000fc000b077a24 */ /* 0x000fe200078e02ff */
[----:B------:R-:W-:Y:S01]  /*12f70*/  LEA.HI R0, R0, R9, RZ, 0x3 ;  /* 0x0000000900007211 */ /* 0x000fe200078f18ff */
[----:B------:R-:W-:Y:S01]  /*12f80*/  UIMAD UR9, UR9, UR4, URZ ;  /* 0x00000004090972a4 */ /* 0x000fe2000f8e023f */
[----:B------:R-:W-:Y:S01]  /*12f90*/  ISETP.NE.AND P0, PT, R17, 0x1, PT ;  /* 0x000000011100780c */ /* 0x000fe20003f05270 */
[----:B------:R-:W-:Y:S01]  /*12fa0*/  UIMAD.WIDE.U32 UR6, UR11, UR4, URZ ;  /* 0x000000040b0672a5 */ /* 0x000fe2000f8e003f */
[----:B------:R-:W-:Y:S01]  /*12fb0*/  LOP3.LUT R2, R0, 0xfffffff8, RZ, 0xc0, !PT ;  /* 0xfffffff800027812 */ /* 0x000fe200078ec0ff */
[----:B------:R-:W-:Y:S01]  /*12fc0*/  UIMAD UR4, UR11, UR5, UR9 ;  /* 0x000000050b0472a4 */ /* 0x000fe2000f8e0209 */
[----:B------:R-:W-:Y:S01]  /*12fd0*/  SHF.R.S32.HI R8, RZ, 0x3, R0 ;  /* 0x00000003ff087819 */ /* 0x000fe20000011400 */
[----:B------:R-:W-:Y:S01]  /*12fe0*/  IMAD R7, R10, c[0x0][0x3f4], R7 ;  /* 0x0000fd000a077a24 */ /* 0x000fe200078e0207 */
[----:B------:R-:W-:Y:S01]  /*12ff0*/  BSSY B0, `(.L_x_231) ;  /* 0x000003a000007945 */ /* 0x000fe20003800000 */
[----:B------:R-:W-:Y:S01]  /*13000*/  IMAD.IADD R9, R9, 0x1, -R2 ;  /* 0x0000000109097824 */ /* 0x000fe200078e0a02 */
[----:B------:R-:W-:Y:S01]  /*13010*/  UIADD3 UR4, UR7, UR4, URZ ;  /* 0x0000000407047290 */ /* 0x000fe2000fffe03f */
[----:B------:R-:W-:Y:S01]  /*13020*/  IMAD.U32 R3, RZ, RZ, UR7 ;  /* 0x00000007ff037e24 */ /* 0x000fe2000f8e00ff */
[----:B------:R-:W-:Y:S01]  /*13030*/  MOV R2, UR6 ;  /* 0x0000000600027c02 */ /* 0x000fe20008000f00 */
[----:B------:R-:W-:Y:S01]  /*13040*/  IMAD R17, R17, c[0x0][0x388], RZ ;  /* 0x0000e20011117a24 */ /* 0x000fe200078e02ff */
[----:B------:R-:W-:-:S02]  /*13050*/  LEA R0, R9, R8, 0x5 ;  /* 0x0000000809007211 */ /* 0x000fc400078e28ff */
[----:B------:R-:W-:-:S03]  /*13060*/  MOV R3, UR4 ;  /* 0x0000000400037c02 */ /* 0x000fc60008000f00 */
[C---:B---3--:R-:W-:Y:S01]  /*13070*/  IMAD R4, R14.reuse, 0x80, R0 ;  /* 0x000000800e047824 */ /* 0x048fe200078e0200 */
[----:B------:R-:W-:Y:S01]  /*13080*/  LEA R14, R14, R8, 0x7 ;  /* 0x000000080e0e7211 */ /* 0x000fe200078e38ff */
[----:B------:R-:W-:-:S04]  /*13090*/  IMAD.WIDE.U32 R2, R10, c[0x0][0x3f0], R2 ;  /* 0x0000fc000a027a25 */ /* 0x000fc800078e0002 */
[----:B------:R-:W-:-:S04]  /*130a0*/  @P0 IMAD.HI.U32 R5, R4, c[0x0][0x4ec], RZ ;  /* 0x00013b0004050a27 */ /* 0x000fc800078e00ff */
[----:B------:R-:W-:Y:S01]  /*130b0*/  IMAD.MOV.U32 R0, RZ, RZ, R4 ;  /* 0x000000ffff007224 */ /* 0x000fe200078e0004 */
[----:B------:R-:W-:Y:S01]  /*130c0*/  @P0 SHF.R.U32.HI R0, RZ, c[0x0][0x4f0], R5 ;  /* 0x00013c00ff000a19 */ /* 0x000fe20000011605 */
[----:B------:R-:W-:-:S03]  /*130d0*/  IMAD.IADD R3, R3, 0x1, R7 ;  /* 0x0000000103037824 */ /* 0x000fc600078e0207 */
[----:B------:R-:W-:Y:S01]  /*130e0*/  SHF.R.S32.HI R6, RZ, 0x1f, R0 ;  /* 0x0000001fff067819 */ /* 0x000fe20000011400 */
[C---:B------:R-:W-:Y:S01]  /*130f0*/  IMAD.WIDE.U32 R2, R0.reuse, c[0x0][0x3e0], R2 ;  /* 0x0000f80000027a25 */ /* 0x040fe200078e0002 */
[----:B------:R-:W-:-:S03]  /*13100*/  IADD3 R5, -R0, RZ, RZ ;  /* 0x000000ff00057210 */ /* 0x000fc60007ffe1ff */
[----:B------:R-:W-:Y:S02]  /*13110*/  IMAD R6, R6, c[0x0][0x3e0], RZ ;  /* 0x0000f80006067a24 */ /* 0x000fe400078e02ff */
[----:B------:R-:W-:Y:S02]  /*13120*/  IMAD R5, R5, c[0x0][0x4e8], R4 ;  /* 0x00013a0005057a24 */ /* 0x000fe400078e0204 */
[----:B------:R-:W-:-:S03]  /*13130*/  IMAD R0, R0, c[0x0][0x3e4], R6 ;  /* 0x0000f90000007a24 */ /* 0x000fc600078e0206 */
[----:B------:R-:W-:Y:S02]  /*13140*/  SHF.R.S32.HI R4, RZ, 0x1f, R5 ;  /* 0x0000001fff047819 */ /* 0x000fe40000011405 */
[----:B------:R-:W-:-:S03]  /*13150*/  IADD3 R3, R3, R0, RZ ;  /* 0x0000000003037210 */ /* 0x000fc60007ffe0ff */
[----:B------:R-:W-:Y:S02]  /*13160*/  IMAD R0, R4, c[0x0][0x3d8], RZ ;  /* 0x0000f60004007a24 */ /* 0x000fe400078e02ff */
[----:B------:R-:W-:-:S04]  /*13170*/  IMAD.WIDE.U32 R2, R5, c[0x0][0x3d8], R2 ;  /* 0x0000f60005027a25 */ /* 0x000fc800078e0002 */
[----:B------:R-:W-:Y:S01]  /*13180*/  IMAD R0, R5, c[0x0][0x3dc], R0 ;  /* 0x0000f70005007a24 */ /* 0x000fe200078e0200 */
[----:B------:R-:W-:-:S03]  /*13190*/  LEA R16, P0, R2, c[0x0][0x380], 0x1 ;  /* 0x0000e00002107a11 */ /* 0x000fc600078008ff */
[----:B------:R-:W-:-:S05]  /*131a0*/  IMAD.IADD R0, R3, 0x1, R0 ;  /* 0x0000000103007824 */ /* 0x000fca00078e0200 */
[----:B------:R-:W-:Y:S01]  /*131b0*/  LEA.HI.X R15, R2, c[0x0][0x384], R0, 0x1, P0 ;  /* 0x0000e100020f7a11 */ /* 0x000fe200000f0c00 */
[----:B------:R-:W-:Y:S01]  /*131c0*/  IMAD.SHL.U32 R0, R9, 0x8, RZ ;  /* 0x0000000809007824 */ /* 0x000fe200078e00ff */
[----:B------:R-:W-:Y:S01]  /*131d0*/  ISETP.GE.AND P0, PT, R14, R17, PT ;  /* 0x000000110e00720c */ /* 0x000fe20003f06270 */
[----:B------:R1:W3:Y:S03]  /*131e0*/  SHFL.IDX PT, R2, R16, RZ, 0x181f ;  /* 0x00181fff10027589 */ /* 0x0002e600000e0000 */
[C---:B------:R-:W-:Y:S01]  /*131f0*/  IADD3 R11, R0.reuse, 0x40, RZ ;  /* 0x00000040000b7810 */ /* 0x040fe20007ffe0ff */
[----:B------:R1:W4:Y:S01]  /*13200*/  SHFL.IDX PT, R3, R15, RZ, 0x181f ;  /* 0x00181fff0f037589 */ /* 0x00032200000e0000 */
[C---:B------:R-:W-:Y:S02]  /*13210*/  IADD3 R12, R0.reuse, 0x80, RZ ;  /* 0x00000080000c7810 */ /* 0x040fe40007ffe0ff */
[----:B------:R-:W-:-:S05]  /*13220*/  IADD3 R13, R0, 0xc0, RZ ;  /* 0x000000c0000d7810 */ /* 0x000fca0007ffe0ff */
        /* <DEDUP_REMOVED lines=22> */
.L_x_232:
[----:B------:R-:W-:Y:S05]  /*13390*/  BSYNC B0 ;  /* 0x0000000000007941 */ /* 0x000fea0003800000 */
.L_x_231:
[----:B---3--:R-:W-:Y:S01]  /*133a0*/  IADD3 R4, R14, 0x20, RZ ;  /* 0x000000200e047810 */ /* 0x008fe20007ffe0ff */
[----:B----4-:R3:W4:Y:S01]  /*133b0*/  SHFL.IDX PT, R3, R15, 0x1, 0x181f ;  /* 0x00381f000f037f89 */ /* 0x01072200000e0000 */
        /* <DEDUP_REMOVED lines=25> */
.L_x_234:
[----:B------:R-:W-:Y:S05]  /*13550*/  BSYNC B0 ;  /* 0x0000000000007941 */ /* 0x000fea0003800000 */
.L_x_233:
[----:B-1----:R-:W-:Y:S01]  /*13560*/  IADD3 R4, R14, 0x40, RZ ;  /* 0x000000400e047810 */ /* 0x002fe20007ffe0ff */
[----:B----4-:R1:W4:Y:S01]  /*13570*/  SHFL.IDX PT, R3, R15, 0x2, 0x181f ;  /* 0x00581f000f037f89 */ /* 0x01032200000e0000 */
        /* <DEDUP_REMOVED lines=25> */
.L_x_236:
[----:B------:R-:W-:Y:S05]  /*13710*/  BSYNC B0 ;  /* 0x0000000000007941 */ /* 0x000fea0003800000 */
.L_x_235:
[----:B---3--:R-:W-:Y:S01]  /*13720*/  IADD3 R4, R14, 0x60, RZ ;  /* 0x000000600e047810 */ /* 0x008fe20007ffe0ff */
[----:B----4-:R3:W4:Y:S03]  /*13730*/  SHFL.IDX PT, R3, R15, 0x3, 0x181f ;  /* 0x00781f000f037f89 */ /* 0x01072600000e0000 */
[----:B------:R-:W-:Y:S01]  /*13740*/  ISETP.GE.AND P0, PT, R4, R17, PT ;  /* 0x000000110400720c */ /* 0x000fe20003f06270 */
[----:B------:R3:W1:-:S12]  /*13750*/  SHFL.IDX PT, R2, R16, 0x3, 0x181f ;  /* 0x00781f0010027f89 */ /* 0x00065800000e0000 */
        /* <DEDUP_REMOVED lines=24> */
.L_x_172:
[----:B-1----:R-:W-:Y:S02]  /*138e0*/  MOV R3, R12 ;  /* 0x0000000c00037202 */ /* 0x002fe40000000f00 */
[----:B------:R-:W-:Y:S02]  /*138f0*/  MOV R2, 0x13910 ;  /* 0x0001391000027802 */ /* 0x000fe40000000f00 */
[----:B------:R-:W-:Y:S05]  /*13900*/  CALL.REL.NOINC `($__internal_0_$__cuda_sm70_shflsync_idx_p) ;  /* 0x000001f000007944 */ /* 0x000fea0003c00000 */
[----:B------:R-:W-:Y:S01]  /*13910*/  IMAD.MOV.U32 R7, RZ, RZ, R14 ;  /* 0x000000ffff077224 */ /* 0x000fe200078e000e */
[----:B------:R-:W-:Y:S02]  /*13920*/  MOV R3, R15 ;  /* 0x0000000f00037202 */ /* 0x000fe40000000f00 */
[----:B------:R-:W-:Y:S02]  /*13930*/  MOV R2, 0x13950 ;  /* 0x0001395000027802 */ /* 0x000fe40000000f00 */
[----:B-1---5:R-:W-:Y:S05]  /*13940*/  CALL.REL.NOINC `($__internal_0_$__cuda_sm70_shflsync_idx_p) ;  /* 0x000001b000007944 */ /* 0x022fea0003c00000 */
[----:B------:R-:W-:Y:S01]  /*13950*/  MOV R2, R14 ;  /* 0x0000000e00027202 */ /* 0x000fe20000000f00 */
[----:B-1---5:R-:W-:Y:S05]  /*13960*/  BRA `(.L_x_237) ;  /* 0xfffee83000007947 */ /* 0x022fea000383ffff */
.L_x_188:
[----:B------:R-:W-:Y:S02]  /*13970*/  MOV R2, 0x13990 ;  /* 0x0001399000027802 */ /* 0x000fe40000000f00 */
[----:B-12--5:R-:W-:Y:S05]  /*13980*/  CALL.REL.NOINC `($__internal_0_$__cuda_sm70_shflsync_idx_p) ;  /* 0x0000017000007944 */ /* 0x026fea0003c00000 */
[----:B------:R-:W-:Y:S01]  /*13990*/  MOV R3, R12 ;  /* 0x0000000c00037202 */ /* 0x000fe20000000f00 */
[----:B-----5:R-:W-:Y:S01]  /*139a0*/  IMAD.MOV.U32 R4, RZ, RZ, R14 ;  /* 0x000000ffff047224 */ /* 0x020fe200078e000e */
[----:B------:R-:W-:Y:S02]  /*139b0*/  MOV R2, 0x139d0 ;  /* 0x000139d000027802 */ /* 0x000fe40000000f00 */
[----:B-1----:R-:W-:Y:S05]  /*139c0*/  CALL.REL.NOINC `($__internal_0_$__cuda_sm70_shflsync_idx_p) ;  /* 0x0000013000007944 */ /* 0x002fea0003c00000 */
[----:B-----5:R-:W-:Y:S01]  /*139d0*/  MOV R0, R14 ;  /* 0x0000000e00007202 */ /* 0x020fe20000000f00 */
[----:B-1----:R-:W-:-:S05]  /*139e0*/  BRA `(.L_x_238) ;  /* 0xffff283000007947 */ /* 0x002fca000383ffff */
.L_x_205:
[----:B--2---:R-:W-:Y:S02]  /*139f0*/  MOV R3, R6 ;  /* 0x0000000600037202 */ /* 0x004fe40000000f00 */
[----:B------:R-:W-:Y:S02]  /*13a00*/  MOV R2, 0x13a20 ;  /* 0x00013a2000027802 */ /* 0x000fe40000000f00 */
[----:B-1---5:R-:W-:Y:S05]  /*13a10*/  CALL.REL.NOINC `($__internal_0_$__cuda_sm70_shflsync_idx_p) ;  /* 0x000000e000007944 */ /* 0x022fea0003c00000 */
[----:B------:R-:W-:Y:S01]  /*13a20*/  MOV R3, R7 ;  /* 0x0000000700037202 */ /* 0x000fe20000000f00 */
[----:B-----5:R-:W-:Y:S01]  /*13a30*/  IMAD.MOV.U32 R4, RZ, RZ, R14 ;  /* 0x000000ffff047224 */ /* 0x020fe200078e000e */
[----:B------:R-:W-:Y:S02]  /*13a40*/  MOV R2, 0x13a60 ;  /* 0x00013a6000027802 */ /* 0x000fe40000000f00 */
[----:B-1----:R-:W-:Y:S05]  /*13a50*/  CALL.REL.NOINC `($__internal_0_$__cuda_sm70_shflsync_idx_p) ;  /* 0x000000a000007944 */ /* 0x002fea0003c00000 */
[----:B------:R-:W-:Y:S01]  /*13a60*/  MOV R2, R14 ;  /* 0x0000000e00027202 */ /* 0x000fe20000000f00 */
[----:B-1---5:R-:W-:-:S05]  /*13a70*/  BRA `(.L_x_239) ;  /* 0xffff67a000007947 */ /* 0x022fca000383ffff */
.L_x_211:
[----:B------:R-:W-:Y:S02]  /*13a80*/  MOV R2, 0x13aa0 ;  /* 0x00013aa000027802 */ /* 0x000fe40000000f00 */
[----:B----45:R-:W-:Y:S05]  /*13a90*/  CALL.REL.NOINC `($__internal_0_$__cuda_sm70_shflsync_idx_p) ;  /* 0x0000006000007944 */ /* 0x030fea0003c00000 */
[----:B------:R-:W-:Y:S01]  /*13aa0*/  MOV R3, R6 ;  /* 0x0000000600037202 */ /* 0x000fe20000000f00 */
[----:B-----5:R-:W-:Y:S01]  /*13ab0*/  IMAD.MOV.U32 R4, RZ, RZ, R14 ;  /* 0x000000ffff047224 */ /* 0x020fe200078e000e */
[----:B------:R-:W-:Y:S02]  /*13ac0*/  MOV R2, 0x13ae0 ;  /* 0x00013ae000027802 */ /* 0x000fe40000000f00 */
[----:B-1----:R-:W-:Y:S05]  /*13ad0*/  CALL.REL.NOINC `($__internal_0_$__cuda_sm70_shflsync_idx_p) ;  /* 0x0000002000007944 */ /* 0x002fea0003c00000 */
[----:B-----5:R-:W-:Y:S01]  /*13ae0*/  MOV R0, R14 ;  /* 0x0000000e00007202 */ /* 0x020fe20000000f00 */
[----:B-1----:R-:W-:-:S05]  /*13af0*/  BRA `(.L_x_240) ;  /* 0xffff966000007947 */ /* 0x002fca000383ffff */
        .weak           $__internal_0_$__cuda_sm70_shflsync_idx_p
        .type           $__internal_0_$__cuda_sm70_shflsync_idx_p,@function
        .size           $__internal_0_$__cuda_sm70_shflsync_idx_p,(.L_x_1769 - $__internal_0_$__cuda_sm70_shflsync_idx_p)
$__internal_0_$__cuda_sm70_shflsync_idx_p:
[----:B------:R1:W-:Y:S01]  /*13b00*/  STL [R1+0x78], R4 ;  /* 0x0000780401007387 */ /* 0x0003e20000100800 */
[----:B------:R-:W-:-:S03]  /*13b10*/  MOV R14, 0x1 ;  /* 0x00000001000e7802 */ /* 0x000fc60000000f00 */
[----:B------:R2:W-:Y:S01]  /*13b20*/  STL [R1+0x74], R0 ;  /* 0x0000740001007387 */ /* 0x0005e20000100800 */
[----:B-1----:R-:W-:Y:S02]  /*13b30*/  IMAD.MOV.U32 R4, RZ, RZ, -0x1 ;  /* 0xffffffffff047424 */ /* 0x002fe400078e00ff */
[----:B--2---:R-:W-:Y:S02]  /*13b40*/  IMAD.MOV.U32 R0, RZ, RZ, 0x181f ;  /* 0x0000181fff007424 */ /* 0x004fe400078e00ff */
[----:B------:R-:W-:Y:S04]  /*13b50*/  WARPSYNC R4 ;  /* 0x0000000400007348 */ /* 0x000fe80003800000 */
[----:B------:R1:W2:Y:S04]  /*13b60*/  SHFL.IDX PT, R14, R3, R14, R0 ;  /* 0x0000000e030e7389 */ /* 0x0002a800000e0000 */
[----:B-1----:R1:W5:Y:S04]  /*13b70*/  LDL.LU R4, [R1+0x78] ;  /* 0x0000780001047983 */ /* 0x0023680000300800 */
[----:B------:R1:W5:Y:S01]  /*13b80*/  LDL.LU R0, [R1+0x74] ;  /* 0x0000740001007983 */ /* 0x0003620000300800 */
[----:B------:R-:W-:-:S04]  /*13b90*/  MOV R3, 0x0 ;  /* 0x0000000000037802 */ /* 0x000fc80000000f00 */
[----:B--2---:R-:W-:Y:S05]  /*13ba0*/  RET.REL.NODEC R2 `(_ZN7cutlass13device_kernelIN5flash19enable_sm80_to_sm89INS1_16FlashAttnFwdSm80INS1_25CollectiveMainloopFwdSm80ILi8ELi1ELb1EN4cute5tupleIJNS5_1CILi128EEENS7_ILi48EEENS7_ILi256EEEEEELi256ENS_10bfloat16_tEfNS_4arch4Sm80ELb0ELb1ELb0ELb0ELb1ELb0ELb1ELb0EEENS1_21CollectiveEpilogueFwdINS6_IJS8_SA_S9_EEENS6_IJNS7_ILi1EEESI_SI_EEESC_SE_Li256ELb0ELb1ELb0ELb0EEENS1_19SingleTileSchedulerILb0ELb0ELb1ELi128EEEEEEEEEvNT_6ParamsE) ;  /* 0xfffec45002007950 */ /* 0x004fea0003c3ffff */
.L_x_241:
        /* <DEDUP_REMOVED lines=13> */
.L_x_1769:


//--------------------- .text._ZN7cutlass13device_kernelIN5flash19enable_sm80_to_sm89INS1_16FlashAttnFwdSm80INS1_25CollectiveMainloopFwdSm80ILi8ELi1ELb1EN4cute5tupleIJNS5_1CILi128EEENS7_ILi48EEENS7_ILi256EEEEEELi256ENS_10bfloat16_tEfNS_4arch4Sm80ELb0ELb1ELb0ELb1ELb1ELb0ELb1ELb0EEENS1_21CollectiveEpilogueFwdINS6_IJS8_SA_S9_EEENS6_IJNS7_ILi1EEESI_SI_EEESC_SE_Li256ELb1ELb1ELb0ELb0EEENS1_19SingleTileSchedulerILb1ELb0ELb1ELi128EEEEEEEEEvNT_6ParamsE --------------------------
	.section	.text._ZN7cutlass13device_kernelIN5flash19enable_sm80_to_sm89INS1_16FlashAttnFwdSm80INS1_25CollectiveMainloopFwdSm80ILi8ELi1ELb1EN4cute5tupleIJNS5_1CILi128EEENS7_ILi48EEENS7_ILi256EEEEEELi256ENS_10bfloat16_tEfNS_4arch4Sm80ELb0ELb1ELb0ELb1ELb1ELb0ELb1ELb0EEENS1_21CollectiveEpilogueFwdINS6_IJS8_SA_S9_EEENS6_IJNS7_ILi1EEESI_SI_EEESC_SE_Li256ELb1ELb1ELb0ELb0EEENS1_19SingleTileSchedulerILb1ELb0ELb1ELi128EEEEEEEEEvNT_6ParamsE,"ax",@progbits
	.sectioninfo	@"SHI_REGISTERS=255"
	.align	128
.text._ZN7cutlass13device_kernelIN5flash19enable_sm80_to_sm89INS1_16FlashAttnFwdSm80INS1_25CollectiveMainloopFwdSm80ILi8ELi1ELb1EN4cute5tupleIJNS5_1CILi128EEENS7_ILi48EEENS7_ILi256EEEEEELi256ENS_10bfloat16_tEfNS_4arch4Sm80ELb0ELb1ELb0ELb1ELb1ELb0ELb1ELb0EEENS1_21CollectiveEpilogueFwdINS6_IJS8_SA_S9_EEENS6_IJNS7_ILi1EEESI_SI_EEESC_SE_Li256ELb1ELb1ELb0ELb0EEENS1_19SingleTileSchedulerILb1ELb0ELb1ELi128EEEEEEEEEvNT_6ParamsE:
        .type           _ZN7cutlass13device_kernelIN5flash19enable_sm80_to_sm89INS1_16FlashAttnFwdSm80INS1_25CollectiveMainloopFwdSm80ILi8ELi1ELb1EN4cute5tupleIJNS5_1CILi128EEENS7_ILi48EEENS7_ILi256EEEEEELi256ENS_10bfloat16_tEfNS_4arch4Sm80ELb0ELb1ELb0ELb1ELb1ELb0ELb1ELb0EEENS1_21CollectiveEpilogueFwdINS6_IJS8_SA_S9_EEENS6_IJNS7_ILi1EEESI_SI_EEESC_SE_Li256ELb1ELb1ELb0ELb0EEENS1_19SingleTileSchedulerILb1ELb0ELb1ELi128EEEEEEEEEvNT_6ParamsE,@function
        .size           _ZN7cutlass13device_kernelIN5flash19enable_sm80_to_sm89INS1_16FlashAttnFwdSm80INS1_25CollectiveMainloopFwdSm80ILi8ELi1ELb1EN4cute5tupleIJNS5_1CILi128EEENS7_ILi48EEENS7_ILi256EEEEEELi256ENS_10bfloat16_tEfNS_4arch4Sm80ELb0ELb1ELb0ELb1ELb1ELb0ELb1ELb0EEENS1_21CollectiveEpilogueFwdINS6_IJS8_SA_S9_EEENS6_IJNS7_ILi1EEESI_SI_EEESC_SE_Li256ELb1ELb1ELb0ELb0EEENS1_19SingleTileSchedulerILb1ELb0ELb1ELi128EEEEEEEEEvNT_6ParamsE,(.L_x_1771 - _ZN7cutlass13device_kernelIN5flash19enable_sm80_to_sm89INS1_16FlashAttnFwdSm80INS1_25CollectiveMainloopFwdSm80ILi8ELi1ELb1EN4cute5tupleIJNS5_1CILi128EEENS7_ILi48EEENS7_ILi256EEEEEELi256ENS_10bfloat16_tEfNS_4arch4Sm80ELb0ELb1ELb0ELb1ELb1ELb0ELb1ELb0EEENS1_21CollectiveEpilogueFwdINS6_IJS8_SA_S9_EEENS6_IJNS7_ILi1EEESI_SI_EEESC_SE_Li256ELb1ELb1ELb0ELb0EEENS1_19SingleTileSchedulerILb1ELb0ELb1ELi128EEEEEEEEEvNT_6ParamsE)
        .other          _ZN7cutlass13device_kernelIN5flash19enable_sm80_to_sm89INS1_16FlashAttnFwdSm80INS1_25CollectiveMainloopFwdSm80ILi8ELi1ELb1EN4cute5tupleIJNS5_1CILi128EEENS7_ILi48EEENS7_ILi256EEEEEELi256ENS_10bfloat16_tEfNS_4arch4Sm80ELb0ELb1ELb0ELb1ELb1ELb0ELb1ELb0EEENS1_21CollectiveEpilogueFwdINS6_IJS8_SA_S9_EEENS6_IJNS7_ILi1EEESI_SI_EEESC_SE_Li256ELb1ELb1ELb0ELb0EEENS1_19SingleTileSchedulerILb1ELb0ELb1ELi128EEEEEEEEEvNT_6ParamsE,@"STO_CUDA_ENTRY STV_DEFAULT"
_ZN7cutlass13device_kernelIN5flash19enable_sm80_to_sm89INS1_16FlashAttnFwdSm80INS1_25CollectiveMainloopFwdSm80ILi8ELi1ELb1EN4cute5tupleIJNS5_1CILi128EEENS7_ILi48EEENS7_ILi256EEEEEELi256ENS_10bfloat16_tEfNS_4arch4Sm80ELb0ELb1ELb0ELb1ELb1ELb0ELb1ELb0EEENS1_21CollectiveEpilogueFwdINS6_IJS8_SA_S9_EEENS6_IJNS7_ILi1EEESI_SI_EEESC_SE_Li256ELb1ELb1ELb0ELb0EEENS1_19SingleTileSchedulerILb1ELb0ELb1ELi128EEEEEEEEEvNT_6ParamsE:
        /* <DEDUP_REMOVED lines=21> */
.L_x_243:
        /* <DEDUP_REMOVED lines=13> */
.L_x_245:
[----:B------:R-:W-:Y:S02]  /*0220*/  ULDC UR5, c[0x0][0x54c] ;  /* 0x0001530000057ab9 */ /* 0x000fe40000000800 */
.L_x_244:
[----:B------:R-:W-:Y:S02]  /*0230*/  ULDC UR4, c[0x0][0x548] ;  /* 0x0001520000047ab9 */ /* 0x000fe40000000800 */
[----:B------:R-:W-:-:S02]  /*0240*/  USHF.L.U32 UR23, UR28, 0x7, URZ ;  /* 0x000000071c177899 */ /* 0x000fc4000800063f */
[----:B------:R-:W-:-:S04]  /*0250*/  UIMAD UR4, UR5, UR4, URZ ;  /* 0x00000004050472a4 */ /* 0x000fc8000f8e023f */
[----:B------:R-:W-:-:S04]  /*0260*/  UISETP.GE.AND UP0, UPT, UR23, UR4, UPT ;  /* 0x000000041700728c */ /* 0x000fc8000bf06270 */
[----:B------:R-:W-:Y:S01]  /*0270*/  USEL UR13, UR13, 0xffffffff, !UP0 ;  /* 0xffffffff0d0d7887 */ /* 0x000fe2000c000000 */
[----:B------:R-:W-:Y:S05]  /*0280*/  BRA `(.L_x_246) ;  /* 0x000001b000007947 */ /* 0x000fea0003800000 */
.L_x_242:
        /* <DEDUP_REMOVED lines=8> */
.L_x_247:
        /* <DEDUP_REMOVED lines=13> */
.L_x_249:
[----:B------:R-:W-:Y:S02]  /*03e0*/  ULDC UR5, c[0x0][0x54c] ;  /* 0x0001530000057ab9 */ /* 0x000fe40000000800 */
.L_x_248:
[----:B------:R-:W-:Y:S02]  /*03f0*/  ULDC UR4, c[0x0][0x548] ;  /* 0x0001520000047ab9 */ /* 0x000fe40000000800 */
[----:B------:R-:W-:-:S02]  /*0400*/  USHF.L.U32 UR23, UR28, 0x7, URZ ;  /* 0x000000071c177899 */ /* 0x000fc4000800063f */
[----:B------:R-:W-:-:S04]  /*0410*/  UIMAD UR4, UR5, UR4, URZ ;  /* 0x00000004050472a4 */ /* 0x000fc8000f8e023f */
[----:B------:R-:W-:-:S04]  /*0420*/  UISETP.GE.AND UP0, UPT, UR23, UR4, UPT ;  /* 0x000000041700728c */ /* 0x000fc8000bf06270 */
[----:B------:R-:W-:-:S06]  /*0430*/  USEL UR13, UR13, 0xffffffff, !UP0 ;  /* 0xffffffff0d0d7887 */ /* 0x000fcc000c000000 */
.L_x_246:
[----:B------:R-:W-:-:S13]  /*0440*/  ISETP.LE.AND P0, PT, RZ, UR13, PT ;  /* 0x0000000dff007c0c */ /* 0x000fda000bf03270 */
[----:B------:R-:W-:Y:S05]  /*0450*/  @!P0 EXIT ;  /* 0x000000000000894d */ /* 0x000fea0003800000 */
[----:B------:R-:W-:Y:S02]  /*0460*/  ULDC.64 UR8, c[0x0][0x370] ;  /* 0x0000dc0000087ab9 */ /* 0x000fe40000000a00 */
[----:B------:R-:W-:Y:S02]  /*0470*/  UISETP.NE.U32.AND UP2, UPT, URZ, UR8, UPT ;  /* 0x000000083f00728c */ /* 0x000fe4000bf45070 */
[----:B------:R-:W-:Y:S02]  /*0480*/  ULDC.64 UR4, c[0x0][0x360] ;  /* 0x0000d80000047ab9 */ /* 0x000fe40000000a00 */
[----:B------:R-:W-:Y:S02]  /*0490*/  UISETP.NE.U32.AND UP0, UPT, URZ, UR4, UPT ;  /* 0x000000043f00728c */ /* 0x000fe4000bf05070 */
[----:B------:R-:W-:Y:S02]  /*04a0*/  ULDC.64 UR6, c[0x0][0x348] ;  /* 0x0000d20000067ab9 */ /* 0x000fe40000000a00 */
[----:B------:R-:W-:-:S02]  /*04b0*/  UISETP.NE.AND.EX UP2, UPT, URZ, UR9, UPT, UP2 ;  /* 0x000000093f00728c */ /* 0x000fc4000bf45320 */
[----:B------:R-:W-:Y:S02]  /*04c0*/  UISETP.NE.U32.AND UP1, UPT, URZ, UR6, UPT ;  /* 0x000000063f00728c */ /* 0x000fe4000bf25070 */
[----:B------:R-:W-:Y:S02]  /*04d0*/  UISETP.NE.AND.EX UP0, UPT, URZ, UR5, UPT, UP0 ;  /* 0x000000053f00728c */ /* 0x000fe4000bf05300 */
[----:B------:R-:W-:Y:S01]  /*04e0*/  UISETP.NE.AND.EX UP1, UPT, URZ, UR7, UPT, UP1 ;  /* 0x000000073f00728c */ /* 0x000fe2000bf25310 */
[----:B------:R-:W-:Y:S01]  /*04f0*/  PLOP3.LUT P2, PT, PT, PT, UP2, 0x80, 0x0 ;  /* 0x000000000000781c */ /* 0x000fe20003f4f028 */
[----:B------:R-:W-:Y:S02]  /*0500*/  ULDC.64 UR8, c[0x0][0x370] ;  /* 0x0000dc0000087ab9 */ /* 0x000fe40000000a00 */
[----:B------:R-:W-:Y:S01]  /*0510*/  ULDC.64 UR6, c[0x0][0x348] ;  /* 0x0000d20000067ab9 */ /* 0x000fe20000000a00 */
[----:B------:R-:W-:Y:S01]  /*0520*/  PLOP3.LUT P0, PT, PT, PT, UP0, 0x80, 0x0 ;  /* 0x000000000000781c */ /* 0x000fe20003f0f008 */
[----:B------:R-:W-:Y:S01]  /*0530*/  ULDC.64 UR4, c[0x0][0x360] ;  /* 0x0000d80000047ab9 */ /* 0x000fe20000000a00 */
[----:B------:R-:W-:Y:S01]  /*0540*/  PLOP3.LUT P1, PT, PT, PT, UP1, 0x80, 0x0 ;  /* 0x000000000000781c */ /* 0x000fe20003f2f018 */
[----:B------:R-:W-:-:S02]  /*0550*/  @UP2 UIMAD.WIDE UR8, UR13, UR16, UR8 ;  /* 0x000000100d0822a5 */ /* 0x000fc4000f8e0208 */
[----:B------:R-:W-:Y:S02]  /*0560*/  @UP0 UIMAD.WIDE UR4, UR13, UR16, UR4 ;  /* 0x000000100d0402a5 */ /* 0x000fe4000f8e0204 */
[----:B------:R-:W-:Y:S02]  /*0570*/  UIMAD.WIDE UR6, UR13, UR16, UR6 ;  /* 0x000000100d0672a5 */ /* 0x000fe4000f8e0206 */
[----:B------:R-:W-:Y:S02]  /*0580*/  IMAD.U32 R3, RZ, RZ, UR9 ;  /* 0x00000009ff037e24 */ /* 0x000fe4000f8e00ff */
[----:B------:R-:W-:Y:S01]  /*0590*/  IMAD.U32 R2, RZ, RZ, UR8 ;  /* 0x00000008ff027e24 */ /* 0x000fe2000f8e00ff */
[----:B------:R-:W-:Y:S01]  /*05a0*/  MOV R4, UR4 ;  /* 0x0000000400047c02 */ /* 0x000fe20008000f00 */
[----:B------:R-:W-:Y:S01]  /*05b0*/  IMAD.U32 R5, RZ, RZ, UR5 ;  /* 0x00000005ff057e24 */ /* 0x000fe2000f8e00ff */
[----:B------:R-:W-:Y:S01]  /*05c0*/  MOV R6, UR6 ;  /* 0x0000000600067c02 */ /* 0x000fe20008000f00 */
[----:B------:R-:W-:Y:S01]  /*05d0*/  IMAD.U32 R7, RZ, RZ, UR7 ;  /* 0x00000007ff077e24 */ /* 0x000fe2000f8e00ff */
[----:B------:R1:W2:Y:S04]  /*05e0*/  @P2 LDG.E R3, [R2.64] ;  /* 0x0000001202032981 */ /* 0x0002a8000c1e1900 */
[----:B------:R-:W3:Y:S04]  /*05f0*/  @P0 LDG.E R0, [R4.64] ;  /* 0x0000001204000981 */ /* 0x000ee8000c1e1900 */
[----:B-1----:R-:W4:Y:S01]  /*0600*/  @P1 LDG.E R2, [R6.64] ;  /* 0x0000001206021981 */ /* 0x002f22000c1e1900 */
[----:B------:R-:W1:Y:S01]  /*0610*/  S2UR UR10, SR_CTAID.Y ;  /* 0x00000000000a79c3 */ /* 0x000e620000002600 */
[----:B------:R-:W-:-:S02]  /*0620*/  UMOV UR11, URZ ;  /* 0x0000003f000b7c82 */ /* 0x000fc40008000000 */
[----:B------:R-:W-:Y:S02]  /*0630*/  ULDC UR12, c[0x0][0x168] ;  /* 0x00005a00000c7ab9 */ /* 0x000fe40000000800 */
[----:B------:R-:W-:Y:S02]  /*0640*/  UMOV UR22, URZ ;  /* 0x0000003f00167c82 */ /* 0x000fe40008000000 */
[----:B------:R-:W-:Y:S02]  /*0650*/  ULDC UR4, c[0x0][0x2ac] ;  /* 0x0000ab0000047ab9 */ /* 0x000fe40000000800 */
[----:B------:R-:W-:Y:S02]  /*0660*/  ULDC UR8, c[0x0][0x1d0] ;  /* 0x0000740000087ab9 */ /* 0x000fe40000000800 */
[----:B------:R-:W-:Y:S02]  /*0670*/  UIMAD UR8, UR4, UR8, URZ ;  /* 0x00000008040872a4 */ /* 0x000fe4000f8e023f */
[----:B-1----:R-:W-:Y:S01]  /*0680*/  USHF.R.S32.HI UR9, URZ, 0x1f, UR10 ;  /* 0x0000001f3f097899 */ /* 0x002fe2000801140a */
[----:B--2---:R1:W2:Y:S08]  /*0690*/  @P2 R2UR UR11, R3 ;  /* 0x00000000030b23c2 */ /* 0x0042b000000e0000 */
[----:B---3--:R1:W3:Y:S08]  /*06a0*/  @P0 R2UR UR12, R0 ;  /* 0x00000000000c03c2 */ /* 0x0082f000000e0000 */
[----:B----4-:R1:W4:Y:S02]  /*06b0*/  @P1 R2UR UR22, R2 ;  /* 0x00000000021613c2 */ /* 0x01032400000e0000 */
[----:B-1--4-:R-:W-:Y:S05]  /*06c0*/  @P0 BRA `(.L_x_250) ;  /* 0x0000006000000947 */ /* 0x012fea0003800000 */
[----:B--2---:R-:W-:Y:S05]  /*06d0*/  @!P1 BRA `(.L_x_250) ;  /* 0x0000005000009947 */ /* 0x004fea0003800000 */
[----:B------:R-:W2:Y:S04]  /*06e0*/  LDG.E R2, [R6.64] ;  /* 0x0000001206027981 */ /* 0x000ea8000c1e1900 */
[----:B------:R-:W4:Y:S01]  /*06f0*/  LDG.E R0, [R6.64+0x4] ;  /* 0x0000041206007981 */ /* 0x000f22000c1e1900 */
[----:B--23--:R-:W1:Y:S08]  /*0700*/  R2UR UR12, R2 ;  /* 0x00000000020c73c2 */ /* 0x00ce7000000e0000 */
[----:B----4-:R-:W1:Y:S02]  /*0710*/  R2UR UR4, R0 ;  /* 0x00000000000473c2 */ /* 0x010e6400000e0000 */
[----:B-1----:R-:W-:-:S06]  /*0720*/  UIADD3 UR12, -UR12, UR4, URZ ;  /* 0x000000040c0c7290 */ /* 0x002fcc000fffe13f */
.L_x_250:
[----:B--2---:R-:W-:-:S04]  /*0730*/  ISETP.NE.U32.AND P0, PT, RZ, c[0x0][0x368], PT ;  /* 0x0000da00ff007a0c */ /* 0x004fc80003f05070 */
        /* <DEDUP_REMOVED lines=9> */
.L_x_251:
        /* <DEDUP_REMOVED lines=8> */
[----:B------:R-:W4:Y:S01]  /*0850*/  LDG.E R0, [R2.64+0x4] ;  /* 0x0000041202007981 */ /* 0x000f22000c1e1900 */
[----:B--2---:R-:W1:Y:S08]  /*0860*/  R2UR UR4, R4 ;  /* 0x00000000040473c2 */ /* 0x004e7000000e0000 */
[----:B----4-:R-:W1:Y:S02]  /*0870*/  R2UR UR8, R0 ;  /* 0x00000000000873c2 */ /* 0x010e6400000e0000 */
[----:B-1----:R-:W-:-:S06]  /*0880*/  UIADD3 UR8, -UR4, UR8, URZ ;  /* 0x0000000804087290 */ /* 0x002fcc000fffe13f */
.L_x_252:
[----:B------:R-:W-:Y:S02]  /*0890*/  ULDC UR4, c[0x0][0x2c4] ;  /* 0x0000b10000047ab9 */ /* 0x000fe40000000800 */
[----:B------:R-:W-:-:S02]  /*08a0*/  UISETP.NE.AND UP0, UPT, UR4, 0x1, UPT ;  /* 0x000000010400788c */ /* 0x000fc4000bf05270 */
[----:B------:R-:W-:Y:S02]  /*08b0*/  ULDC.64 UR6, c[0x0][0x2c8] ;  /* 0x0000b20000067ab9 */ /* 0x000fe40000000a00 */
[----:B------:R-:W-:Y:S02]  /*08c0*/  UIADD3 UR14, UR23, 0x7f, URZ ;  /* 0x0000007f170e7890 */ /* 0x000fe4000fffe03f */
[----:B------:R-:W-:Y:S02]  /*08d0*/  ULDC.64 UR4, c[0x0][0x328] ;  /* 0x0000ca0000047ab9 */ /* 0x000fe40000000a00 */
[----:B------:R-:W-:Y:S02]  /*08e0*/  UP2UR UR15, UPR, URZ, 0x1 ;  /* 0x000000013f0f7883 */ /* 0x000fe40008000000 */
[----:B------:R-:W-:Y:S02]  /*08f0*/  UIADD3 UR8, -UR11, UR8, URZ ;  /* 0x000000080b087290 */ /* 0x000fe4000fffe13f */
[----:B------:R-:W-:-:S04]  /*0900*/  @UP0 UIADD3 UR20, UR23, 0x7f, URZ ;  /* 0x0000007f17140890 */ /* 0x000fc8000fffe03f */
[----:B------:R-:W-:Y:S02]  /*0910*/  UIMAD.WIDE.U32 UR20, UR20, UR6, URZ ;  /* 0x00000006141472a5 */ /* 0x000fe4000f8e003f */
[----:B---3--:R-:W-:Y:S02]  /*0920*/  UIADD3 UR6, UR8, 0x1, -UR12 ;  /* 0x0000000108067890 */ /* 0x008fe4000fffe80c */
[----:B------:R-:W-:Y:S02]  /*0930*/  @UP0 USHF.R.U32.HI UR14, URZ, UR7, UR21 ;  /* 0x000000073f0e0299 */ /* 0x000fe40008011615 */
[----:B------:R-:W-:Y:S02]  /*0940*/  UISETP.GE.AND UP0, UPT, UR5, 0x1, UPT ;  /* 0x000000010500788c */ /* 0x000fe4000bf06270 */
[----:B------:R-:W-:Y:S02]  /*0950*/  UIADD3 UR6, UR6, UR14, URZ ;  /* 0x0000000e06067290 */ /* 0x000fe4000fffe03f */
[----:B------:R-:W-:-:S02]  /*0960*/  UP2UR UR14, UPR, URZ, 0x1 ;  /* 0x000000013f0e7883 */ /* 0x000fc40008000000 */
[----:B------:R-:W-:Y:S01]  /*0970*/  PLOP3.LUT P0, PT, PT, PT, UP0, 0x40, 0x0 ;  /* 0x000000000000781c */ /* 0x000fe20003f0e808 */
[----:B------:R-:W-:-:S12]  /*0980*/  UIADD3 UR4, UR6, UR4, URZ ;  /* 0x0000000406047290 */ /* 0x000fd8000fffe03f */
[----:B------:R-:W-:Y:S05]  /*0990*/  @P0 BRA `(.L_x_253) ;  /* 0x0000012000000947 */ /* 0x000fea0003800000 */
[----:B------:R-:W-:Y:S01]  /*09a0*/  ISETP.LT.AND P0, PT, RZ, UR6, PT ;  /* 0x00000006ff007c0c */ /* 0x000fe2000bf01270 */
[----:B------:R-:W-:-:S12]  /*09b0*/  UIADD3 UR17, UR6, -0x1, URZ ;  /* 0xffffffff06117890 */ /* 0x000fd8000fffe03f */
        /* <DEDUP_REMOVED lines=8> */
.L_x_254:
[----:B------:R-:W-:Y:S02]  /*0a40*/  UISETP.NE.AND UP0, UPT, UR5, 0x1, UPT ;  /* 0x000000010500788c */ /* 0x000fe4000bf05270 */
[----:B------:R-:W-:Y:S02]  /*0a50*/  ULDC.64 UR6, c[0x0][0x330] ;  /* 0x0000cc0000067ab9 */ /* 0x000fe40000000a00 */
[----:B------:R-:W-:-:S07]  /*0a60*/  UIMAD.WIDE.U32 UR20, UR17, UR6, URZ ;  /* 0x00000006111472a5 */ /* 0x000fce000f8e003f */
[----:B------:R-:W-:Y:S02]  /*0a70*/  @UP0 USHF.R.U32.HI UR17, URZ, UR7, UR21 ;  /* 0x000000073f110299 */ /* 0x000fe40008011615 */
.L_x_255:
[----:B------:R-:W-:Y:S02]  /*0a80*/  ULDC UR6, c[0x0][0x32c] ;  /* 0x0000cb0000067ab9 */ /* 0x000fe40000000800 */
[----:B------:R-:W-:-:S04]  /*0a90*/  UIMAD UR6, UR17, UR5, UR6 ;  /* 0x00000005110672a4 */ /* 0x000fc8000f8e0206 */
[----:B------:R-:W-:-:S04]  /*0aa0*/  UISETP.LT.AND UP0, UPT, UR4, UR6, UPT ;  /* 0x000000060400728c */ /* 0x000fc8000bf01270 */
[----:B------:R-:W-:Y:S02]  /*0ab0*/  USEL UR4, UR4, UR6, UP0 ;  /* 0x0000000604047287 */ /* 0x000fe40008000000 */
.L_x_253:
[----:B------:R-:W-:Y:S02]  /*0ac0*/  UISETP.NE.AND UP0, UPT, UR15, URZ, UPT ;  /* 0x0000003f0f00728c */ /* 0x000fe4000bf05270 */
[----:B------:R-:W-:Y:S02]  /*0ad0*/  ULDC.64 UR6, c[0x0][0x2c8] ;  /* 0x0000b20000067ab9 */ /* 0x000fe40000000a00 */
[----:B------:R-:W-:Y:S02]  /*0ae0*/  UIADD3 UR26, UR4, 0x2f, URZ ;  /* 0x0000002f041a7890 */ /* 0x000fe4000fffe03f */
[----:B------:R-:W-:Y:S02]  /*0af0*/  UIMAD.WIDE.U32 UR20, UR23, UR6, URZ ;  /* 0x00000006171472a5 */ /* 0x000fe4000f8e003f */
[----:B------:R-:W-:Y:S02]  /*0b00*/  UIMAD.WIDE UR26, UR26, 0x2aaaaaab, URZ ;  /* 0x2aaaaaab1a1a78a5 */ /* 0x000fe4000f8e023f */
[----:B------:R-:W-:-:S02]  /*0b10*/  UIADD3 UR24, UR8, 0x2f, URZ ;  /* 0x0000002f08187890 */ /* 0x000fc4000fffe03f */
[----:B------:R-:W-:Y:S02]  /*0b20*/  UISETP.GE.AND UP2, UPT, UR5, 0x1, UPT ;  /* 0x000000010500788c */ /* 0x000fe4000bf46270 */
[----:B------:R-:W-:Y:S02]  /*0b30*/  @UP0 UMOV UR17, UR21 ;  /* 0x0000001500110c82 */ /* 0x000fe40008000000 */
[----:B------:R-:W-:Y:S02]  /*0b40*/  UMOV UR4, UR23 ;  /* 0x0000001700047c82 */ /* 0x000fe40008000000 */
[----:B------:R-:W-:Y:S01]  /*0b50*/  UIMAD.WIDE UR24, UR24, 0x2aaaaaab, URZ ;  /* 0x2aaaaaab181878a5 */ /* 0x000fe2000f8e023f */
[----:B------:R-:W-:Y:S01]  /*0b60*/  PLOP3.LUT P0, PT, PT, PT, UP2, 0x40, 0x0 ;  /* 0x000000000000781c */ /* 0x000fe20003f0e828 */
[----:B------:R-:W-:Y:S02]  /*0b70*/  @UP0 USHF.R.U32.HI UR4, URZ, UR7, UR17 ;  /* 0x000000073f040299 */ /* 0x000fe40008011611 */
[----:B------:R-:W-:-:S02]  /*0b80*/  USHF.R.U32.HI UR7, URZ, 0x1f, UR25 ;  /* 0x0000001f3f077899 */ /* 0x000fc40008011619 */
[----:B------:R-:W-:Y:S02]  /*0b90*/  UMOV UR17, UR27 ;  /* 0x0000001b00117c82 */ /* 0x000fe40008000000 */
[----:B------:R-:W-:Y:S02]  /*0ba0*/  USHF.R.U32.HI UR21, URZ, 0x1f, UR17 ;  /* 0x0000001f3f157899 */ /* 0x000fe40008011611 */
        /* <DEDUP_REMOVED lines=13> */
[----:B------:R-:W-:Y:S02]  /*0c80*/  UISETP.NE.AND UP0, UPT, UR5, 0x1, UPT ;  /* 0x000000010500788c */ /* 0x000fe4000bf05270 */
[----:B------:R-:W-:Y:S02]  /*0c90*/  ULOP3.LUT UR7, URZ, UR7, URZ, 0x33, !UPT ;  /* 0x000000073f077292 */ /* 0x000fe4000f8e333f */
[----:B------:R-:W-:Y:S02]  /*0ca0*/  ULDC.64 UR4, c[0x0][0x330] ;  /* 0x0000cc0000047ab9 */ /* 0x000fe40000000a00 */
[----:B------:R-:W-:-:S07]  /*0cb0*/  UIMAD.WIDE.U32 UR24, UR7, UR4, URZ ;  /* 0x00000004071872a5 */ /* 0x000fce000f8e003f */
[----:B------:R-:W-:Y:S02]  /*0cc0*/  @UP0 UMOV UR17, UR25 ;  /* 0x0000001900110c82 */ /* 0x000fe40008000000 */
[----:B------:R-:W-:-:S04]  /*0cd0*/  @UP0 USHF.R.U32.HI UR7, URZ, UR5, UR17 ;  /* 0x000000053f070299 */ /* 0x000fc80008011611 */
[----:B------:R-:W-:Y:S01]  /*0ce0*/  ULOP3.LUT UR7, URZ, UR7, URZ, 0x33, !UPT ;  /* 0x000000073f077292 */ /* 0x000fe2000f8e333f */
[----:B------:R-:W-:Y:S05]  /*0cf0*/  BRA `(.L_x_258) ;  /* 0x0000005000007947 */ /* 0x000fea0003800000 */
.L_x_257:
[----:B------:R-:W-:-:S03]  /*0d00*/  UISETP.NE.AND UP0, UPT, UR5, 0x1, UPT ;  /* 0x000000010500788c */ /* 0x000fc6000bf05270 */
[----:B------:R-:W-:Y:S02]  /*0d10*/  ULDC.64 UR4, c[0x0][0x330] ;  /* 0x0000cc0000047ab9 */ /* 0x000fe40000000a00 */
[----:B------:R-:W-:-:S07]  /*0d20*/  UIMAD.WIDE.U32 UR24, UR7, UR4, URZ ;  /* 0x00000004071872a5 */ /* 0x000fce000f8e003f */
[----:B------:R-:W-:Y:S02]  /*0d30*/  @UP0 UMOV UR17, UR25 ;  /* 0x0000001900110c82 */ /* 0x000fe40008000000 */
[----:B------:R-:W-:Y:S02]  /*0d40*/  @UP0 USHF.R.U32.HI UR7, URZ, UR5, UR17 ;  /* 0x000000053f070299 */ /* 0x000fe40008011611 */
.L_x_258:
[----:B------:R-:W-:Y:S02]  /*0d50*/  ULDC UR4, c[0x0][0x32c] ;  /* 0x0000cb0000047ab9 */ /* 0x000fe40000000800 */
[----:B------:R-:W-:-:S04]  /*0d60*/  UIMAD UR4, UR7, UR4, URZ ;  /* 0x00000004070472a4 */ /* 0x000fc8000f8e023f */
[----:B------:R-:W-:-:S04]  /*0d70*/  UISETP.LT.AND UP0, UPT, UR6, UR4, UPT ;  /* 0x000000040600728c */ /* 0x000fc8000bf01270 */
[----:B------:R-:W-:-:S04]  /*0d80*/  USEL UR6, UR6, UR4, !UP0 ;  /* 0x0000000406067287 */ /* 0x000fc8000c000000 */
.L_x_256:
[----:B------:R-:W-:Y:S01]  /*0d90*/  UIMAD.WIDE UR4, UR6, 0x2aaaaaab, URZ ;  /* 0x2aaaaaab060478a5 */ /* 0x000fe2000f8e023f */
[----:B------:R-:W-:Y:S01]  /*0da0*/  PLOP3.LUT P2, PT, PT, PT, PT, 0x80, 0x0 ;  /* 0x000000000000781c */ /* 0x000fe20003f4f070 */
[----:B------:R-:W-:Y:S01]  /*0db0*/  CS2R R10, SRZ ;  /* 0x00000000000a7805 */ /* 0x000fe2000001ff00 */
[----:B------:R-:W-:Y:S01]  /*0dc0*/  IMAD.MOV.U32 R130, RZ, RZ, RZ ;  /* 0x000000ffff827224 */ /* 0x000fe200078e00ff */
[----:B------:R-:W-:Y:S01]  /*0dd0*/  USHF.R.U32.HI UR4, URZ, 0x1f, UR5 ;  /* 0x0000001f3f047899 */ /* 0x000fe20008011605 */
[----:B------:R-:W-:Y:S01]  /*0de0*/  CS2R R128, SRZ ;  /* 0x0000000000807805 */ /* 0x000fe2000001ff00 */
[----:B------:R-:W-:Y:S01]  /*0df0*/  CS2R R14, SRZ ;  /* 0x00000000000e7805 */ /* 0x000fe2000001ff00 */
[----:B------:R-:W-:Y:S01]  /*0e00*/  IMAD.MOV.U32 R126, RZ, RZ, RZ ;  /* 0x000000ffff7e7224 */ /* 0x000fe200078e00ff */
[----:B------:R-:W-:Y:S01]  /*0e10*/  ULEA.HI.SX32 UR4, UR5, UR4, 0x1d ;  /* 0x0000000405047291 */ /* 0x000fe2000f8fea3f */
[----:B------:R-:W-:Y:S01]  /*0e20*/  CS2R R124, SRZ ;  /* 0x00000000007c7805 */ /* 0x000fe2000001ff00 */
[----:B------:R-:W-:Y:S01]  /*0e30*/  MOV R122, RZ ;  /* 0x000000ff007a7202 */ /* 0x000fe20000000f00 */
[----:B------:R-:W-:Y:S01]  /*0e40*/  CS2R R120, SRZ ;  /* 0x0000000000787805 */ /* 0x000fe2000001ff00 */
[----:B------:R-:W-:Y:S01]  /*0e50*/  UISETP.LT.AND UP0, UPT, URZ, UR4, UPT ;  /* 0x000000043f00728c */ /* 0x000fe2000bf01270 */
[----:B------:R-:W-:Y:S01]  /*0e60*/  CS2R R12, SRZ ;  /* 0x00000000000c7805 */ /* 0x000fe2000001ff00 */
[----:B------:R-:W-:Y:S01]  /*0e70*/  IMAD.MOV.U32 R118, RZ, RZ, RZ ;  /* 0x000000ffff767224 */ /* 0x000fe200078e00ff */
[----:B------:R-:W-:Y:S01]  /*0e80*/  CS2R R116, SRZ ;  /* 0x0000000000747805 */ /* 0x000fe2000001ff00 */
[----:B------:R-:W-:Y:S01]  /*0e90*/  USEL UR7, URZ, UR4, !UP0 ;  /* 0x000000043f077287 */ /* 0x000fe2000c000000 */
[----:B------:R-:W-:Y:S01]  /*0ea0*/  CS2R R16, SRZ ;  /* 0x0000000000107805 */ /* 0x000fe2000001ff00 */
[----:B------:R-:W-:Y:S01]  /*0eb0*/  MOV R114, RZ ;  /* 0x000000ff00727202 */ /* 0x000fe20000000f00 */
[----:B------:R-:W-:Y:S01]  /*0ec0*/  CS2R R112, SRZ ;  /* 0x0000000000707805 */ /* 0x000fe2000001ff00 */
[----:B------:R-:W-:Y:S01]  /*0ed0*/  UISETP.GT.AND UP0, UPT, UR21, UR7, UPT ;  /* 0x000000071500728c */ /* 0x000fe2000bf04270 */
[----:B------:R-:W-:Y:S01]  /*0ee0*/  CS2R R18, SRZ ;  /* 0x0000000000127805 */ /* 0x000fe2000001ff00 */
[----:B------:R-:W-:Y:S01]  /*0ef0*/  IMAD.MOV.U32 R110, RZ, RZ, RZ ;  /* 0x000000ffff6e7224 */ /* 0x000fe200078e00ff */
[----:B------:R-:W-:Y:S01]  /*0f00*/  CS2R R108, SRZ ;  /* 0x00000000006c7805 */ /* 0x000fe2000001ff00 */
[----:B------:R-:W-:Y:S01]  /*0f10*/  CS2R R106, SRZ ;  /* 0x00000000006a7805 */ /* 0x000fe2000001ff00 */
[----:B------:R-:W-:Y:S01]  /*0f20*/  CS2R R104, SRZ ;  /* 0x0000000000687805 */ /* 0x000fe2000001ff00 */
[----:B------:R-:W-:Y:S01]  /*0f30*/  PLOP3.LUT P0, PT, PT, PT, UP0, 0x80, 0x0 ;  /* 0x000000000000781c */ /* 0x000fe20003f0f008 */
        /* <DEDUP_REMOVED lines=45> */
[----:B------:R-:W-:Y:S01]  /*1210*/  MOV R144, RZ ;  /* 0x000000ff00907202 */ /* 0x000fe20000000f00 */
        /* <DEDUP_REMOVED lines=9> */
[----:B------:R-:W-:-:S02]  /*12b0*/  UISETP.NE.U32.AND UP0, UPT, URZ, UR4, UPT ;  /* 0x000000043f00728c */ /* 0x000fc4000bf05070 */
[----:B------:R-:W-:Y:S02]  /*12c0*/  UISETP.NE.AND UP2, UPT, UR15, URZ, UPT ;  /* 0x0000003f0f00728c */ /* 0x000fe4000bf45270 */
[----:B------:R-:W-:-:S03]  /*12d0*/  UISETP.NE.AND.EX UP0, UPT, URZ, UR5, UPT, UP0 ;  /* 0x000000053f00728c */ /* 0x000fc6000bf05300 */
[----:B------:R-:W-:-:S03]  /*12e0*/  ULDC.64 UR4, c[0x0][0x340] ;  /* 0x0000d00000047ab9 */ /* 0x000fc60000000a00 */
[----:B------:R-:W-:-:S05]  /*12f0*/  PLOP3.LUT P0, PT, PT, PT, UP0, 0x80, 0x0 ;  /* 0x000000000000781c */ /* 0x000fca0003f0f008 */
[----:B------:R-:W-:-:S06]  /*1300*/  @UP0 UIMAD.WIDE UR4, UR13, UR16, UR4 ;  /* 0x000000100d0402a5 */ /* 0x000fcc000f8e0204 */
[----:B------:R-:W-:Y:S02]  /*1310*/  IMAD.U32 R2, RZ, RZ, UR4 ;  /* 0x00000004ff027e24 */ /* 0x000fe4000f8e00ff */
[----:B------:R-:W-:Y:S01]  /*1320*/  IMAD.U32 R3, RZ, RZ, UR5 ;  /* 0x00000005ff037e24 */ /* 0x000fe2000f8e00ff */
[----:B------:R-:W-:Y:S01]  /*1330*/  SHF.R.S32.HI R66, RZ, 0x1f, R44 ;  /* 0x0000001fff427819 */ /* 0x000fe2000001142c */
[----:B------:R-:W-:Y:S01]  /*1340*/  UMOV UR25, 0x30 ;  /* 0x0000003000197882 */ /* 0x000fe20000000000 */
[----:B------:R-:W-:Y:S01]  /*1350*/  IMAD.MOV.U32 R4, RZ, RZ, c[0x0][0x2b8] ;  /* 0x0000ae00ff047624 */ /* 0x000fe200078e00ff */
[----:B------:R-:W-:Y:S01]  /*1360*/  ULDC.64 UR4, c[0x0][0x2b0] ;  /* 0x0000ac0000047ab9 */ /* 0x000fe20000000a00 */
[----:B------:R-:W-:Y:S01]  /*1370*/  LEA.HI R21, R66, R44, RZ, 0x3 ;  /* 0x0000002c42157211 */ /* 0x000fe200078f18ff */
[----:B------:R-:W2:Y:S01]  /*1380*/  @P0 LDG.E R0, [R2.64] ;  /* 0x0000001202000981 */ /* 0x000ea2000c1e1900 */
[----:B------:R-:W-:Y:S01]  /*1390*/  UIMAD UR24, UR21, UR25, -0x30 ;  /* 0xffffffd0151874a4 */ /* 0x000fe2000f8e0219 */
[----:B------:R-:W-:Y:S01]  /*13a0*/  ISETP.NE.AND P1, PT, R4, 0x1, PT ;  /* 0x000000010400780c */ /* 0x000fe20003f25270 */
[----:B------:R-:W-:Y:S01]  /*13b0*/  IMAD.MOV.U32 R24, RZ, RZ, RZ ;  /* 0x000000ffff187224 */ /* 0x000fe200078e00ff */
[----:B------:R-:W-:Y:S01]  /*13c0*/  SHF.R.S32.HI R23, RZ, 0x3, R21 ;  /* 0x00000003ff177819 */ /* 0x000fe20000011415 */
[----:B------:R-:W-:Y:S01]  /*13d0*/  BAR.SYNC.DEFER_BLOCKING 0x0 ;  /* 0x0000000000007b1d */ /* 0x000fe20000010000 */
[----:B------:R-:W-:-:S05]  /*13e0*/  USEL UR27, UR13, URZ, !UP1 ;  /* 0x0000003f0d1b7287 */ /* 0x000fca000c800000 */
[----:B--2---:R1:W2:Y:S02]  /*13f0*/  @P0 R2UR UR26, R0 ;  /* 0x00000000001a03c2 */ /* 0x0042a400000e0000 */
[----:B--2---:R-:W-:Y:S02]  /*1400*/  @!UP0 UMOV UR26, UR13 ;  /* 0x0000000d001a8c82 */ /* 0x004fe40008000000 */
[----:B------:R-:W-:Y:S02]  /*1410*/  USHF.R.S32.HI UR6, URZ, 0x1f, UR26 ;  /* 0x0000001f3f067899 */ /* 0x000fe4000801141a */
[----:B------:R-:W-:Y:S02]  /*1420*/  UIMAD.WIDE.U32 UR16, UR26, UR4, URZ ;  /* 0x000000041a1072a5 */ /* 0x000fe4000f8e003f */
[----:B------:R-:W-:-:S04]  /*1430*/  UIMAD UR6, UR6, UR4, URZ ;  /* 0x00000004060672a4 */ /* 0x000fc8000f8e023f */
[----:B------:R-:W-:Y:S01]  /*1440*/  UIMAD UR6, UR26, UR5, UR6 ;  /* 0x000000051a0672a4 */ /* 0x000fe2000f8e0206 */
[----:B-1----:R-:W-:-:S03]  /*1450*/  LOP3.LUT R0, R21, 0xfffffff8, RZ, 0xc0, !PT ;  /* 0xfffffff815007812 */ /* 0x002fc600078ec0ff */
[----:B------:R-:W-:Y:S02]  /*1460*/  UIADD3 UR6, UR17, UR6, URZ ;  /* 0x0000000611067290 */ /* 0x000fe4000fffe03f */
[----:B------:R-:W-:Y:S01]  /*1470*/  USHF.R.S32.HI UR26, URZ, 0x1f, UR22 ;  /* 0x0000001f3f1a7899 */ /* 0x000fe20008011416 */
[----:B------:R-:W-:Y:S01]  /*1480*/  IMAD.IADD R17, R44, 0x1, -R0 ;  /* 0x000000012c117824 */ /* 0x000fe200078e0a00 */
[----:B------:R-:W-:-:S03]  /*1490*/  ULDC.64 UR4, c[0x0][0x178] ;  /* 0x00005e0000047ab9 */ /* 0x000fc60000000a00 */
[----:B------:R-:W-:-:S05]  /*14a0*/  IMAD R31, R17, 0x20, R23 ;  /* 0x00000020111f7824 */ /* 0x000fca00078e0217 */
[----:B------:R-:W-:Y:S01]  /*14b0*/  IADD3 R0, R31, UR24, RZ ;  /* 0x000000181f007c10 */ /* 0x000fe2000fffe0ff */
[----:B------:R-:W-:Y:S02]  /*14c0*/  UIMAD UR26, UR26, UR4, URZ ;  /* 0x000000041a1a72a4 */ /* 0x000fe4000f8e023f */
[----:B------:R-:W-:Y:S01]  /*14d0*/  UIMAD.WIDE.U32 UR30, UR22, UR4, URZ ;  /* 0x00000004161e72a5 */ /* 0x000fe2000f8e003f */
[C---:B------:R-:W-:Y:S01]  /*14e0*/  ISETP.GE.AND P0, PT, R0.reuse, UR8, PT ;  /* 0x0000000800007c0c */ /* 0x040fe2000bf06270 */
[----:B------:R-:W-:Y:S01]  /*14f0*/  IMAD.SHL.U32 R39, R17, 0x8, RZ ;  /* 0x0000000811277824 */ /* 0x000fe200078e00ff */
[----:B------:R-:W-:Y:S02]  /*1500*/  IADD3 R8, R0, UR11, RZ ;  /* 0x0000000b00087c10 */ /* 0x000fe4000fffe0ff */
[----:B------:R-:W-:Y:S01]  /*1510*/  LEA.HI R22, R66, R44, RZ, 0x4 ;  /* 0x0000002c42167211 */ /* 0x000fe200078f20ff */
[----:B------:R-:W-:Y:S01]  /*1520*/  UIMAD UR29, UR21, -0x30, UR25 ;  /* 0xffffffd0151d78a4 */ /* 0x000fe2000f8e0219 */
[C---:B------:R-:W-:Y:S01]  /*1530*/  ISETP.GT.OR P0, PT, R31.reuse, 0x2f, P0 ;  /* 0x0000002f1f00780c */ /* 0x040fe20000704670 */
[----:B------:R-:W-:Y:S01]  /*1540*/  @P1 IMAD.HI.U32 R0, R8, c[0x0][0x2bc], RZ ;  /* 0x0000af0008001a27 */ /* 0x000fe200078e00ff */
[----:B------:R-:W-:Y:S01]  /*1550*/  IADD3 R4, R31, UR23, RZ ;  /* 0x000000171f047c10 */ /* 0x000fe2000fffe0ff */
[----:B------:R-:W-:Y:S02]  /*1560*/  STL [R1+0x48], R31 ;  /* 0x0000481f01007387 */ /* 0x000fe40000100800 */
[----:B------:R-:W-:Y:S01]  /*1570*/  IMAD.MOV.U32 R7, RZ, RZ, R8 ;  /* 0x000000ffff077224 */ /* 0x000fe200078e0008 */
[----:B------:R-:W-:-:S07]  /*1580*/  @P1 SHF.R.U32.HI R7, RZ, c[0x0][0x2c0], R0 ;  /* 0x0000b000ff071a19 */ /* 0x000fce0000011600 */
[----:B------:R-:W-:-:S04]  /*1590*/  @!P0 IADD3 R0, P2, R7, UR16, RZ ;  /* 0x0000001007008c10 */ /* 0x000fc8000ff5e0ff */
[----:B------:R-:W-:Y:S02]  /*15a0*/  @!P0 LEA R2, P1, R0, c[0x0][0x2a0], 0x2 ;  /* 0x0000a80000028a11 */ /* 0x000fe400078210ff */
[----:B------:R-:W-:-:S04]  /*15b0*/  @!P0 LEA.HI.X.SX32 R3, R7, UR6, 0x1, P2 ;  /* 0x0000000607038c11 */ /* 0x000fc800090f0eff */
[----:B------:R-:W-:-:S05]  /*15c0*/  @!P0 LEA.HI.X R3, R0, c[0x0][0x2a4], R3, 0x2, P1 ;  /* 0x0000a90000038a11 */ /* 0x000fca00008f1403 */
[----:B------:R1:W2:Y:S01]  /*15d0*/  @!P0 LDG.E R24, [R2.64] ;  /* 0x0000001202188981 */ /* 0x0002a2000c1e1900 */
[----:B------:R-:W-:Y:S01]  /*15e0*/  UIMAD UR26, UR22, UR5, UR26 ;  /* 0x00000005161a72a4 */ /* 0x000fe2000f8e021a */
[----:B------:R-:W-:Y:S01]  /*15f0*/  PLOP3.LUT P1, PT, PT, PT, UP2, 0x80, 0x0 ;  /* 0x000000000000781c */ /* 0x000fe20003f2f028 */
[----:B------:R-:W-:Y:S01]  /*1600*/  IMAD.MOV.U32 R0, RZ, RZ, R4 ;  /* 0x000000ffff007224 */ /* 0x000fe200078e0004 */
[----:B------:R-:W-:Y:S01]  /*1610*/  ULDC.64 UR4, c[0x0][0x1b8] ;  /* 0x00006e0000047ab9 */ /* 0x000fe20000000a00 */
[----:B------:R-:W-:Y:S01]  /*1620*/  PLOP3.LUT P0, PT, PT, PT, UP2, 0x80, 0x0 ;  /* 0x000000000000781c */ /* 0x000fe20003f0f028 */
[----:B------:R-:W-:Y:S01]  /*1630*/  UIADD3 UR31, UR31, UR26, URZ ;  /* 0x0000001a1f1f7290 */ /* 0x000fe2000fffe03f */
[----:B------:R-:W-:Y:S01]  /*1640*/  IADD3 R15, R23, UR23, RZ ;  /* 0x00000017170f7c10 */ /* 0x000fe2000fffe0ff */
[----:B------:R-:W-:Y:S01]  /*1650*/  UIMAD UR22, UR9, UR4, URZ ;  /* 0x00000004091672a4 */ /* 0x000fe2000f8e023f */
[C---:B------:R-:W-:Y:S01]  /*1660*/  IADD3 R29, R39.reuse, 0x40, RZ ;  /* 0x00000040271d7810 */ /* 0x040fe20007ffe0ff */
[----:B------:R-:W-:Y:S01]  /*1670*/  USHF.R.S32.HI UR26, URZ, 0x1f, UR13 ;  /* 0x0000001f3f1a7899 */ /* 0x000fe2000801140d */
[C---:B------:R-:W-:Y:S01]  /*1680*/  IADD3 R30, R39.reuse, 0xc0, RZ ;  /* 0x000000c0271e7810 */ /* 0x040fe20007ffe0ff */
[----:B------:R-:W-:Y:S01]  /*1690*/  UIMAD UR22, UR10, UR5, UR22 ;  /* 0x000000050a1672a4 */ /* 0x000fe2000f8e0216 */
[C---:B------:R-:W-:Y:S01]  /*16a0*/  IADD3 R28, R39.reuse, 0x80, RZ ;  /* 0x00000080271c7810 */ /* 0x040fe20007ffe0ff */
[----:B------:R-:W-:Y:S01]  /*16b0*/  UIMAD.WIDE.U32 UR30, UR10, UR4, UR30 ;  /* 0x000000040a1e72a5 */ /* 0x000fe2000f8e001e */
[----:B------:R-:W-:Y:S01]  /*16c0*/  ISETP.GE.AND P3, PT, R39, c[0x0][0x198], PT ;  /* 0x0000660027007a0c */ /* 0x000fe20003f66270 */
[----:B------:R-:W-:Y:S01]  /*16d0*/  USEL UR26, UR26, URZ, !UP1 ;  /* 0x0000003f1a1a7287 */ /* 0x000fe2000c800000 */
[C---:B------:R-:W-:Y:S01]  /*16e0*/  ISETP.GE.AND P2, PT, R29.reuse, c[0x0][0x198], PT ;  /* 0x000066001d007a0c */ /* 0x040fe20003f46270 */
[----:B------:R-:W-:Y:S01]  /*16f0*/  ULDC.64 UR4, c[0x0][0x1c0] ;  /* 0x0000700000047ab9 */ /* 0x000fe20000000a00 */
[----:B------:R-:W-:Y:S01]  /*1700*/  ISETP.GE.AND P4, PT, R28, c[0x0][0x198], PT ;  /* 0x000066001c007a0c */ /* 0x000fe20003f86270 */
[----:B------:R-:W-:Y:S01]  /*1710*/  UIMAD UR26, UR26, UR4, URZ ;  /* 0x000000041a1a72a4 */ /* 0x000fe2000f8e023f */
[----:B------:R-:W-:Y:S01]  /*1720*/  ISETP.GE.AND P5, PT, R30, c[0x0][0x198], PT ;  /* 0x000066001e007a0c */ /* 0x000fe20003fa6270 */
[----:B------:R-:W-:Y:S01]  /*1730*/  UIADD3 UR31, UR31, UR22, URZ ;  /* 0x000000161f1f7290 */ /* 0x000fe2000fffe03f */
[----:B------:R-:W-:Y:S01]  /*1740*/  ISETP.GE.AND P6, PT, R29, c[0x0][0x1d4], PT ;  /* 0x000075001d007a0c */ /* 0x000fe20003fc6270 */
[----:B------:R-:W-:Y:S01]  /*1750*/  UIMAD UR5, UR27, UR5, UR26 ;  /* 0x000000051b0572a4 */ /* 0x000fe2000f8e021a */
[----:B-1----:R-:W-:Y:S01]  /*1760*/  @P1 IMAD.HI.U32 R2, R4, c[0x0][0x2c8], RZ ;  /* 0x0000b20004021a27 */ /* 0x002fe200078e00ff */
[----:B------:R-:W-:Y:S01]  /*1770*/  UIMAD.WIDE.U32 UR30, UR27, UR4, UR30 ;  /* 0x000000041b1e72a5 */ /* 0x000fe2000f8e001e */
[----:B------:R-:W-:Y:S01]  /*1780*/  LEA.HI R65, R66, R44, RZ, 0x5 ;  /* 0x0000002c42417211 */ /* 0x000fe200078f28ff */
[----:B------:R-:W-:Y:S01]  /*1790*/  UIADD3 UR32, UR8, UR29, URZ ;  /* 0x0000001d08207290 */ /* 0x000fe2000fffe03f */
[----:B------:R-:W-:Y:S01]  /*17a0*/  BSSY B0, `(.L_x_260) ;  /* 0x0000138000007945 */ /* 0x000fe20003800000 */
[----:B------:R-:W-:Y:S01]  /*17b0*/  @P0 SHF.R.U32.HI R0, RZ, c[0x0][0x2cc], R2 ;  /* 0x0000b300ff000a19 */ /* 0x000fe20000011602 */
[----:B------:R-:W-:Y:S01]  /*17c0*/  UIADD3 UR5, UR31, UR5, URZ ;  /* 0x000000051f057290 */ /* 0x000fe2000fffe03f */
[----:B------:R-:W-:Y:S01]  /*17d0*/  IMAD.U32 R3, RZ, RZ, UR31 ;  /* 0x0000001fff037e24 */ /* 0x000fe2000f8e00ff */
[----:B------:R-:W-:Y:S01]  /*17e0*/  UISETP.LT.AND UP0, UPT, UR32, 0x30, UPT ;  /* 0x000000302000788c */ /* 0x000fe2000bf01270 */
[--C-:B------:R-:W-:Y:S01]  /*17f0*/  SHF.R.S32.HI R6, RZ, 0x1f, R0.reuse ;  /* 0x0000001fff067819 */ /* 0x100fe20000011400 */
[----:B------:R-:W-:Y:S01]  /*1800*/  IMAD.MOV R5, RZ, RZ, -R0 ;  /* 0x000000ffff057224 */ /* 0x000fe200078e0a00 */
[----:B------:R-:W-:Y:S01]  /*1810*/  SHF.R.S32.HI R64, RZ, 0x5, R65 ;  /* 0x00000005ff407819 */ /* 0x000fe20000011441 */
[----:B------:R-:W-:Y:S01]  /*1820*/  IMAD.U32 R2, RZ, RZ, UR30 ;  /* 0x0000001eff027e24 */ /* 0x000fe2000f8e00ff */
[----:B------:R-:W-:Y:S01]  /*1830*/  ULDC UR30, c[0x0][0x2c4] ;  /* 0x0000b100001e7ab9 */ /* 0x000fe20000000800 */
[----:B------:R-:W-:Y:S01]  /*1840*/  IMAD.U32 R3, RZ, RZ, UR5 ;  /* 0x00000005ff037e24 */ /* 0x000fe2000f8e00ff */
[----:B------:R-:W-:Y:S01]  /*1850*/  UIMAD UR30, UR12, UR30, URZ ;  /* 0x0000001e0c1e72a4 */ /* 0x000fe2000f8e023f */
[----:B------:R-:W-:Y:S01]  /*1860*/  IMAD R6, R6, c[0x0][0x1b0], RZ ;  /* 0x00006c0006067a24 */ /* 0x000fe200078e02ff */
[----:B------:R-:W-:Y:S01]  /*1870*/  ULDC.64 UR4, c[0x0][0x1e8] ;  /* 0x00007a0000047ab9 */ /* 0x000fe20000000a00 */
[----:B------:R-:W-:Y:S01]  /*1880*/  IMAD R4, R5, c[0x0][0x2c4], R4 ;  /* 0x0000b10005047a24 */ /* 0x000fe200078e0204 */
[----:B------:R-:W-:Y:S01]  /*1890*/  UIMAD.WIDE.U32 UR26, UR10, UR4, URZ ;  /* 0x000000040a1a72a5 */ /* 0x000fe2000f8e003f */
[C---:B------:R-:W-:Y:S01]  /*18a0*/  IMAD R5, R0.reuse, c[0x0][0x1b4], R6 ;  /* 0x00006d0000057a24 */ /* 0x040fe200078e0206 */
[----:B------:R-:W-:Y:S01]  /*18b0*/  UIMAD UR22, UR9, UR4, URZ ;  /* 0x00000004091672a4 */ /* 0x000fe2000f8e023f */
[----:B------:R-:W-:Y:S01]  /*18c0*/  IMAD.WIDE.U32 R2, R0, c[0x0][0x1b0], R2 ;  /* 0x00006c0000027a25 */ /* 0x000fe200078e0002 */
[----:B------:R-:W-:Y:S01]  /*18d0*/  SHF.R.S32.HI R0, RZ, 0x1f, R4 ;  /* 0x0000001fff007819 */ /* 0x000fe20000011404 */
[----:B------:R-:W-:-:S02]  /*18e0*/  USEL UR4, UR32, 0x30, UP0 ;  /* 0x0000003020047887 */ /* 0x000fc40008000000 */
[----:B------:R-:W-:Y:S01]  /*18f0*/  IMAD.IADD R3, R3, 0x1, R5 ;  /* 0x0000000103037824 */ /* 0x000fe200078e0205 */
[----:B------:R-:W-:Y:S01]  /*1900*/  UIMAD UR22, UR10, UR5, UR22 ;  /* 0x000000050a1672a4 */ /* 0x000fe2000f8e0216 */
[----:B------:R-:W-:Y:S02]  /*1910*/  IMAD R0, R0, c[0x0][0x1a8], RZ ;  /* 0x00006a0000007a24 */ /* 0x000fe400078e02ff */
[----:B------:R-:W-:Y:S01]  /*1920*/  IMAD.WIDE.U32 R2, R4, c[0x0][0x1a8], R2 ;  /* 0x00006a0004027a25 */ /* 0x000fe200078e0002 */
[----:B------:R-:W-:-:S03]  /*1930*/  UIADD3 UR22, UR27, UR22, URZ ;  /* 0x000000161b167290 */ /* 0x000fc6000fffe03f */
[----:B------:R-:W-:Y:S01]  /*1940*/  IMAD R5, R4, c[0x0][0x1ac], R0 ;  /* 0x00006b0004057a24 */ /* 0x000fe200078e0200 */
[----:B------:R-:W-:Y:S01]  /*1950*/  LEA R13, P0, R2, c[0x0][0x160], 0x1 ;  /* 0x00005800020d7a11 */ /* 0x000fe200078008ff */
[----:B------:R-:W-:Y:S02]  /*1960*/  IMAD.SHL.U32 R6, R23, 0x40, RZ ;  /* 0x0000004017067824 */ /* 0x000fe400078e00ff */
[----:B------:R-:W-:Y:S01]  /*1970*/  IMAD.IADD R3, R3, 0x1, R5 ;  /* 0x0000000103037824 */ /* 0x000fe200078e0205 */
[----:B------:R-:W-:Y:S02]  /*1980*/  LEA.HI R5, R66, R44, RZ, 0x6 ;  /* 0x0000002c42057211 */ /* 0x000fe400078f30ff */
[----:B------:R-:W-:Y:S02]  /*1990*/  LOP3.LUT R0, R6, 0x1c0, RZ, 0xc0, !PT ;  /* 0x000001c006007812 */ /* 0x000fe400078ec0ff */
[----:B------:R-:W-:Y:S01]  /*19a0*/  LEA.HI.X R12, R2, c[0x0][0x164], R3, 0x1, P0 ;  /* 0x00005900020c7a11 */ /* 0x000fe200000f0c03 */
[----:B------:R-:W-:Y:S01]  /*19b0*/  IMAD.SHL.U32 R5, R5, 0x8, RZ ;  /* 0x0000000805057824 */ /* 0x000fe200078e00ff */
[----:B------:R-:W-:Y:S01]  /*19c0*/  SHFL.IDX PT, R2, R13, RZ, 0x181f ;  /* 0x00181fff0d027589 */ /* 0x000fe200000e0000 */
[----:B------:R-:W-:-:S02]  /*19d0*/  SHF.R.U32.HI R4, RZ, 0x3, R0 ;  /* 0x00000003ff047819 */ /* 0x000fc40000011600 */
[----:B------:R-:W-:Y:S01]  /*19e0*/  LOP3.LUT R0, R0, 0x38, R39, 0xf8, !PT ;  /* 0x0000003800007812 */ /* 0x000fe200078ef827 */
[----:B------:R-:W1:Y:S01]  /*19f0*/  SHFL.IDX PT, R3, R12, RZ, 0x181f ;  /* 0x00181fff0c037589 */ /* 0x000e6200000e0000 */
[----:B------:R-:W-:Y:S02]  /*1a00*/  ISETP.GE.AND P0, PT, R15, UR30, PT ;  /* 0x0000001e0f007c0c */ /* 0x000fe4000bf06270 */
[----:B------:R-:W-:Y:S01]  /*1a10*/  LOP3.LUT R4, R0, R4, RZ, 0x3c, !PT ;  /* 0x0000000400047212 */ /* 0x000fe200078e3cff */
[----:B------:R-:W-:-:S03]  /*1a20*/  IMAD.MOV R0, RZ, RZ, -R7 ;  /* 0x000000ffff007224 */ /* 0x000fc600078e0a07 */
[----:B------:R-:W-:Y:S01]  /*1a30*/  LOP3.LUT R6, R4, 0xfffffe00, R5, 0xf8, !PT ;  /* 0xfffffe0004067812 */ /* 0x000fe200078ef805 */
[----:B------:R-:W-:Y:S01]  /*1a40*/  IMAD R25, R0, c[0x0][0x2b8], R8 ;  /* 0x0000ae0000197a24 */ /* 0x000fe200078e0208 */
[----:B------:R-:W-:Y:S02]  /*1a50*/  SHF.R.S32.HI R4, RZ, 0x1f, R29 ;  /* 0x0000001fff047819 */ /* 0x000fe4000001141d */
[----:B------:R-:W-:Y:S01]  /*1a60*/  SHF.R.S32.HI R5, RZ, 0x1f, R30 ;  /* 0x0000001fff057819 */ /* 0x000fe2000001141e */
[----:B------:R-:W-:Y:S01]  /*1a70*/  IMAD.SHL.U32 R45, R6, 0x2, RZ ;  /* 0x00000002062d7824 */ /* 0x000fe200078e00ff */
[----:B------:R-:W-:Y:S02]  /*1a80*/  SHF.R.S32.HI R0, RZ, 0x1f, R28 ;  /* 0x0000001fff007819 */ /* 0x000fe4000001141c */
[----:B------:R-:W-:Y:S02]  /*1a90*/  LEA.HI R4, R4, R29, RZ, 0x3 ;  /* 0x0000001d04047211 */ /* 0x000fe400078f18ff */
[----:B------:R-:W-:-:S02]  /*1aa0*/  LEA.HI R5, R5, R30, RZ, 0x3 ;  /* 0x0000001e05057211 */ /* 0x000fc400078f18ff */
[----:B------:R-:W-:Y:S02]  /*1ab0*/  LEA.HI R0, R0, R28, RZ, 0x3 ;  /* 0x0000001c00007211 */ /* 0x000fe400078f18ff */
[----:B------:R-:W-:Y:S02]  /*1ac0*/  LOP3.LUT R38, R4, 0xfffffff8, RZ, 0xc0, !PT ;  /* 0xfffffff804267812 */ /* 0x000fe400078ec0ff */
[----:B------:R-:W-:Y:S01]  /*1ad0*/  LOP3.LUT R37, R0, 0xfffffff8, RZ, 0xc0, !PT ;  /* 0xfffffff800257812 */ /* 0x000fe200078ec0ff */
[----:B-1----:R-:W-:Y:S01]  /*1ae0*/  @!P0 IMAD.WIDE R6, R39, 0x2, R2 ;  /* 0x0000000227068825 */ /* 0x002fe200078e0202 */
[----:B------:R-:W-:Y:S01]  /*1af0*/  LOP3.LUT R36, R5, 0xfffffff8, RZ, 0xc0, !PT ;  /* 0xfffffff805247812 */ /* 0x000fe200078ec0ff */
[----:B------:R-:W-:Y:S01]  /*1b00*/  SHFL.IDX PT, R4, R13, 0x1, 0x181f ;  /* 0x00381f000d047f89 */ /* 0x000fe200000e0000 */
[----:B------:R-:W-:Y:S01]  /*1b10*/  SHF.R.S32.HI R16, RZ, 0x1f, R25 ;  /* 0x0000001fff107819 */ /* 0x000fe20000011419 */
[----:B------:R-:W-:Y:S02]  /*1b20*/  @!P0 IMAD.WIDE R8, R38, 0x2, R2 ;  /* 0x0000000226088825 */ /* 0x000fe400078e0202 */
[----:B------:R-:W1:Y:S02]  /*1b30*/  SHFL.IDX PT, R5, R12, 0x1, 0x181f ;  /* 0x00381f000c057f89 */ /* 0x000e6400000e0000 */
[----:B------:R-:W-:-:S02]  /*1b40*/  IMAD R0, R16, c[0x0][0x1e0], RZ ;  /* 0x0000780010007a24 */ /* 0x000fc400078e02ff */
[----:B------:R3:W-:Y:S02]  /*1b50*/  @!P0 LDGSTS.E.BYPASS.LTC128B.128 [R45+0x4080], [R6.64], !P3 ;  /* 0x04080000062d8fae */ /* 0x0007e4000d901d52 */
[----:B------:R-:W-:Y:S02]  /*1b60*/  IMAD R0, R25, c[0x0][0x1e4], R0 ;  /* 0x0000790019007a24 */ /* 0x000fe400078e0200 */
[----:B------:R4:W-:Y:S01]  /*1b70*/  @!P0 LDGSTS.E.BYPASS.LTC128B.128 [R45+0x8080], [R8.64], !P2 ;  /* 0x08080000082d8fae */ /* 0x0009e2000d101d52 */
[----:B---3--:R-:W-:-:S04]  /*1b80*/  @!P0 IMAD.WIDE R6, R37, 0x2, R2 ;  /* 0x0000000225068825 */ /* 0x008fc800078e0202 */
[----:B------:R-:W-:Y:S01]  /*1b90*/  @!P0 IMAD.WIDE R2, R36, 0x2, R2 ;  /* 0x0000000224028825 */ /* 0x000fe200078e0202 */
[----:B----4-:R-:W-:Y:S01]  /*1ba0*/  IADD3 R8, R15, 0x20, RZ ;  /* 0x000000200f087810 */ /* 0x010fe20007ffe0ff */
[----:B------:R3:W-:Y:S04]  /*1bb0*/  @!P0 LDGSTS.E.BYPASS.LTC128B.128 [R45+0xc080], [R6.64], !P4 ;  /* 0x0c080000062d8fae */ /* 0x0007e8000e101d52 */
[----:B------:R4:W-:Y:S01]  /*1bc0*/  @!P0 LDGSTS.E.BYPASS.LTC128B.128 [R45+0x10080], [R2.64], !P5 ;  /* 0x10080000022d8fae */ /* 0x0009e2000e901d52 */
[----:B------:R-:W-:-:S13]  /*1bd0*/  ISETP.GE.AND P0, PT, R8, UR30, PT ;  /* 0x0000001e08007c0c */ /* 0x000fda000bf06270 */
[----:B-1----:R-:W-:-:S04]  /*1be0*/  @!P0 IMAD.WIDE R10, R39, 0x2, R4 ;  /* 0x00000002270a8825 */ /* 0x002fc800078e0204 */
[--C-:B------:R-:W-:Y:S01]  /*1bf0*/  @!P0 IMAD.WIDE R8, R38, 0x2, R4.reuse ;  /* 0x0000000226088825 */ /* 0x100fe200078e0204 */
[----:B------:R1:W-:Y:S03]  /*1c00*/  @!P0 LDGSTS.E.BYPASS.LTC128B.128 [R45+0x5080], [R10.64], !P3 ;  /* 0x050800000a2d8fae */ /* 0x0003e6000d901d52 */
[----:B---3--:R-:W-:Y:S01]  /*1c10*/  @!P0 IMAD.WIDE R6, R37, 0x2, R4 ;  /* 0x0000000225068825 */ /* 0x008fe200078e0204 */
[----:B------:R3:W-:Y:S03]  /*1c20*/  @!P0 LDGSTS.E.BYPASS.LTC128B.128 [R45+0x9080], [R8.64], !P2 ;  /* 0x09080000082d8fae */ /* 0x0007e6000d101d52 */
[----:B----4-:R-:W-:Y:S01]  /*1c30*/  IMAD.WIDE.U32 R2, R25, c[0x0][0x1e0], RZ ;  /* 0x0000780019027a25 */ /* 0x010fe200078e00ff */
[----:B------:R4:W-:Y:S03]  /*1c40*/  @!P0 LDGSTS.E.BYPASS.LTC128B.128 [R45+0xd080], [R6.64], !P4 ;  /* 0x0d080000062d8fae */ /* 0x0009e6000e101d52 */
[----:B------:R-:W-:-:S02]  /*1c50*/  IMAD.IADD R3, R3, 0x1, R0 ;  /* 0x0000000103037824 */ /* 0x000fc400078e0200 */
[----:B------:R-:W-:-:S05]  /*1c60*/  @!P0 IMAD.WIDE R4, R36, 0x2, R4 ;  /* 0x0000000224048825 */ /* 0x000fca00078e0204 */
[----:B------:R5:W-:Y:S01]  /*1c70*/  @!P0 LDGSTS.E.BYPASS.LTC128B.128 [R45+0x11080], [R4.64], !P5 ;  /* 0x11080000042d8fae */ /* 0x000be2000e901d52 */
[C---:B---3--:R-:W-:Y:S02]  /*1c80*/  IADD3 R8, R15.reuse, 0x40, RZ ;  /* 0x000000400f087810 */ /* 0x048fe40007ffe0ff */
[----:B------:R-:W-:Y:S02]  /*1c90*/  SHF.R.S32.HI R9, RZ, 0x4, R22 ;  /* 0x00000004ff097819 */ /* 0x000fe40000011416 */
[----:B------:R-:W-:Y:S02]  /*1ca0*/  ISETP.GE.AND P0, PT, R8, UR30, PT ;  /* 0x0000001e08007c0c */ /* 0x000fe4000bf06270 */
[----:B------:R-:W-:Y:S01]  /*1cb0*/  IADD3 R8, R15, 0x60, RZ ;  /* 0x000000600f087810 */ /* 0x000fe20007ffe0ff */
[----:B-----5:R-:W-:Y:S01]  /*1cc0*/  IMAD.SHL.U32 R4, R17, 0x40, RZ ;  /* 0x0000004011047824 */ /* 0x020fe200078e00ff */
[----:B------:R-:W-:Y:S02]  /*1cd0*/  LEA.HI R5, R22, R9, RZ, 0x1 ;  /* 0x0000000916057211 */ /* 0x000fe400078f08ff */
[----:B--2---:R-:W-:Y:S01]  /*1ce0*/  SHF.R.S32.HI R20, RZ, 0x1f, R24 ;  /* 0x0000001fff147819 */ /* 0x004fe20000011418 */
[----:B----4-:R-:W-:Y:S01]  /*1cf0*/  IMAD.WIDE.U32 R6, R24, c[0x0][0x1f0], R2 ;  /* 0x00007c0018067a25 */ /* 0x010fe200078e0002 */
[----:B------:R-:W-:Y:S03]  /*1d00*/  STL [R1+0x24], R24 ;  /* 0x0000241801007387 */ /* 0x000fe60000100800 */
[----:B------:R-:W-:Y:S01]  /*1d10*/  IMAD R3, R20, c[0x0][0x1f0], RZ ;  /* 0x00007c0014037a24 */ /* 0x000fe200078e02ff */
[----:B------:R-:W-:Y:S01]  /*1d20*/  IADD3 R0, P1, R6, UR26, RZ ;  /* 0x0000001a06007c10 */ /* 0x000fe2000ff3e0ff */
[----:B------:R-:W-:Y:S02]  /*1d30*/  SHFL.IDX PT, R2, R13, 0x2, 0x181f ;  /* 0x00581f000d027f89 */ /* 0x000fe400000e0000 */
[----:B------:R-:W-:-:S02]  /*1d40*/  IMAD R6, R24, c[0x0][0x1f4], R3 ;  /* 0x00007d0018067a24 */ /* 0x000fc400078e0203 */
[----:B------:R-:W1:Y:S03]  /*1d50*/  SHFL.IDX PT, R3, R12, 0x2, 0x181f ;  /* 0x00581f000c037f89 */ /* 0x000e6600000e0000 */
[----:B------:R-:W-:Y:S01]  /*1d60*/  IADD3.X R6, R7, UR22, R6, P1, !PT ;  /* 0x0000001607067c10 */ /* 0x000fe20008ffe406 */
[----:B------:R-:W-:Y:S01]  /*1d70*/  STL [R1+0x30], R39 ;  /* 0x0000302701007387 */ /* 0x000fe20000100800 */
[----:B------:R-:W-:-:S03]  /*1d80*/  LEA R19, P1, R0, c[0x0][0x1c8], 0x1 ;  /* 0x0000720000137a11 */ /* 0x000fc600078208ff */
[----:B------:R-:W-:Y:S01]  /*1d90*/  SHFL.IDX PT, R7, R12, 0x3, 0x181f ;  /* 0x00781f000c077f89 */ /* 0x000fe200000e0000 */
[----:B------:R-:W-:Y:S02]  /*1da0*/  LEA.HI.X R18, R0, c[0x0][0x1cc], R6, 0x1, P1 ;  /* 0x0000730000127a11 */ /* 0x000fe400008f0c06 */
[----:B------:R-:W-:Y:S01]  /*1db0*/  LOP3.LUT R0, R4, 0x1c0, RZ, 0xc0, !PT ;  /* 0x000001c004007812 */ /* 0x000fe200078ec0ff */
[----:B------:R2:W3:Y:S01]  /*1dc0*/  SHFL.IDX PT, R6, R13, 0x3, 0x181f ;  /* 0x00781f000d067f89 */ /* 0x0004e200000e0000 */
[----:B------:R-:W-:Y:S02]  /*1dd0*/  LOP3.LUT R4, R5, 0xfffffffe, RZ, 0xc0, !PT ;  /* 0xfffffffe05047812 */ /* 0x000fe400078ec0ff */
[----:B------:R-:W-:Y:S01]  /*1de0*/  ISETP.GE.AND P1, PT, R8, UR30, PT ;  /* 0x0000001e08007c0c */ /* 0x000fe2000bf26270 */
[----:B------:R-:W-:Y:S01]  /*1df0*/  STL [R1+0x28], R25 ;  /* 0x0000281901007387 */ /* 0x000fe20000100800 */
[----:B------:R-:W-:Y:S01]  /*1e00*/  LOP3.LUT R5, R0, 0x8, R21, 0xf8, !PT ;  /* 0x0000000800057812 */ /* 0x000fe200078ef815 */
[----:B------:R-:W-:Y:S01]  /*1e10*/  IMAD.IADD R15, R9, 0x1, -R4 ;  /* 0x00000001090f7824 */ /* 0x000fe200078e0a04 */
[----:B------:R-:W-:Y:S01]  /*1e20*/  SHF.R.U32.HI R0, RZ, 0x3, R0 ;  /* 0x00000003ff007819 */ /* 0x000fe20000011600 */
[----:B------:R-:W-:Y:S03]  /*1e30*/  SHFL.IDX PT, R4, R19, RZ, 0x181f ;  /* 0x00181fff13047589 */ /* 0x000fe600000e0000 */
[----:B------:R-:W-:Y:S01]  /*1e40*/  LOP3.LUT R21, R5, R0, RZ, 0x3c, !PT ;  /* 0x0000000005157212 */ /* 0x000fe200078e3cff */
[--C-:B-1----:R-:W-:Y:S01]  /*1e50*/  @!P0 IMAD.WIDE R10, R38, 0x2, R2.reuse ;  /* 0x00000002260a8825 */ /* 0x102fe200078e0202 */
[----:B------:R-:W1:Y:S03]  /*1e60*/  SHFL.IDX PT, R5, R18, RZ, 0x181f ;  /* 0x00181fff12057589 */ /* 0x000e6600000e0000 */
[--C-:B------:R-:W-:Y:S01]  /*1e70*/  @!P0 IMAD.WIDE R8, R37, 0x2, R2.reuse ;  /* 0x0000000225088825 */ /* 0x100fe200078e0202 */
[----:B------:R-:W-:Y:S03]  /*1e80*/  STL [R1+0x8], R45 ;  /* 0x0000082d01007387 */ /* 0x000fe60000100800 */
[----:B------:R-:W-:Y:S01]  /*1e90*/  IMAD R0, R16, c[0x0][0x208], RZ ;  /* 0x0000820010007a24 */ /* 0x000fe200078e02ff */
[----:B------:R-:W-:Y:S01]  /*1ea0*/  STL [R1+0x60], R38 ;  /* 0x0000602601007387 */ /* 0x000fe20000100800 */
[----:B--2---:R-:W-:-:S03]  /*1eb0*/  @!P0 IMAD.WIDE R12, R39, 0x2, R2 ;  /* 0x00000002270c8825 */ /* 0x004fc600078e0202 */
[----:B------:R-:W-:Y:S01]  /*1ec0*/  STL [R1+0x5c], R37 ;  /* 0x00005c2501007387 */ /* 0x000fe20000100800 */
[----:B------:R-:W-:-:S03]  /*1ed0*/  IMAD R0, R25, c[0x0][0x20c], R0 ;  /* 0x0000830019007a24 */ /* 0x000fc600078e0200 */
[----:B------:R2:W-:Y:S04]  /*1ee0*/  @!P0 LDGSTS.E.BYPASS.LTC128B.128 [R45+0x6080], [R12.64], !P3 ;  /* 0x060800000c2d8fae */ /* 0x0005e8000d901d52 */
[----:B------:R3:W-:Y:S04]  /*1ef0*/  @!P0 LDGSTS.E.BYPASS.LTC128B.128 [R45+0xa080], [R10.64], !P2 ;  /* 0x0a0800000a2d8fae */ /* 0x0007e8000d101d52 */
[----:B------:R4:W-:Y:S04]  /*1f00*/  @!P0 LDGSTS.E.BYPASS.LTC128B.128 [R45+0xe080], [R8.64], !P4 ;  /* 0x0e080000082d8fae */ /* 0x0009e8000e101d52 */
[----:B------:R-:W-:Y:S01]  /*1f10*/  STL [R1+0x34], R36 ;  /* 0x0000342401007387 */ /* 0x000fe20000100800 */
[----:B--2---:R-:W-:Y:S01]  /*1f20*/  IADD3 R13, -R23, UR4, RZ ;  /* 0x00000004170d7c10 */ /* 0x004fe2000fffe1ff */
[----:B------:R-:W-:-:S02]  /*1f30*/  ULDC.64 UR4, c[0x0][0x210] ;  /* 0x0000840000047ab9 */ /* 0x000fc40000000a00 */
[----:B------:R-:W-:Y:S01]  /*1f40*/  UIMAD UR25, UR9, UR4, URZ ;  /* 0x00000004091972a4 */ /* 0x000fe2000f8e023f */
[----:B---3--:R-:W-:Y:S01]  /*1f50*/  @!P1 IMAD.WIDE R10, R39, 0x2, R6 ;  /* 0x00000002270a9825 */ /* 0x008fe200078e0206 */
[----:B------:R-:W-:Y:S02]  /*1f60*/  UIMAD.WIDE.U32 UR30, UR10, UR4, URZ ;  /* 0x000000040a1e72a5 */ /* 0x000fe4000f8e003f */
[----:B------:R-:W-:Y:S01]  /*1f70*/  UIMAD UR25, UR10, UR5, UR25 ;  /* 0x000000050a1972a4 */ /* 0x000fe2000f8e0219 */
[----:B----4-:R-:W-:Y:S01]  /*1f80*/  @!P0 IMAD.WIDE R8, R36, 0x2, R2 ;  /* 0x0000000224088825 */ /* 0x010fe200078e0202 */
[----:B------:R-:W-:Y:S02]  /*1f90*/  UIADD3 UR4, UR21, -0x1, URZ ;  /* 0xffffffff15047890 */ /* 0x000fe4000fffe03f */
[----:B------:R-:W-:Y:S01]  /*1fa0*/  UIADD3 UR25, UR31, UR25, URZ ;  /* 0x000000191f197290 */ /* 0x000fe2000fffe03f */
[----:B------:R-:W-:Y:S01]  /*1fb0*/  IMAD.WIDE.U32 R2, R25, c[0x0][0x208], RZ ;  /* 0x0000820019027a25 */ /* 0x000fe200078e00ff */
[----:B------:R2:W-:Y:S01]  /*1fc0*/  @!P0 LDGSTS.E.BYPASS.LTC128B.128 [R45+0x12080], [R8.64], !P5 ;  /* 0x12080000082d8fae */ /* 0x0005e2000e901d52 */
[----:B------:R-:W-:-:S02]  /*1fd0*/  ISETP.GE.AND P0, PT, R13, 0x1, PT ;  /* 0x000000010d00780c */ /* 0x000fc40003f06270 */
[----:B------:R-:W-:Y:S01]  /*1fe0*/  ISETP.GE.AND P5, PT, R28, c[0x0][0x1d4], PT ;  /* 0x000075001c007a0c */ /* 0x000fe20003fa6270 */
[----:B------:R3:W-:Y:S01]  /*1ff0*/  @!P1 LDGSTS.E.BYPASS.LTC128B.128 [R45+0x7080], [R10.64], !P3 ;  /* 0x070800000a2d9fae */ /* 0x0007e2000d901d52 */
[----:B------:R-:W-:Y:S01]  /*2000*/  ISETP.GE.AND P3, PT, R39, c[0x0][0x1d4], PT ;  /* 0x0000750027007a0c */ /* 0x000fe20003f66270 */
[----:B------:R-:W-:Y:S01]  /*2010*/  IMAD.IADD R3, R3, 0x1, R0 ;  /* 0x0000000103037824 */ /* 0x000fe200078e0200 */
[----:B------:R-:W-:Y:S01]  /*2020*/  LOP3.LUT R0, R22, 0xfffffff0, RZ, 0xc0, !PT ;  /* 0xfffffff016007812 */ /* 0x000fe200078ec0ff */
[----:B--2---:R-:W-:-:S04]  /*2030*/  @!P1 IMAD.WIDE R8, R38, 0x2, R6 ;  /* 0x0000000226089825 */ /* 0x004fc800078e0206 */
[--C-:B---3--:R-:W-:Y:S01]  /*2040*/  @!P1 IMAD.WIDE R10, R37, 0x2, R6.reuse ;  /* 0x00000002250a9825 */ /* 0x108fe200078e0206 */
[----:B------:R1:W-:Y:S01]  /*2050*/  @!P1 LDGSTS.E.BYPASS.LTC128B.128 [R45+0xb080], [R8.64], !P2 ;  /* 0x0b080000082d9fae */ /* 0x0003e2000d101d52 */
[----:B------:R-:W-:Y:S02]  /*2060*/  ISETP.GE.AND P2, PT, R30, c[0x0][0x198], PT ;  /* 0x000066001e007a0c */ /* 0x000fe40003f46270 */
[----:B------:R-:W-:Y:S01]  /*2070*/  @!P1 IMAD.WIDE R6, R36, 0x2, R6 ;  /* 0x0000000224069825 */ /* 0x000fe200078e0206 */
[----:B------:R2:W-:Y:S01]  /*2080*/  @!P1 LDGSTS.E.BYPASS.LTC128B.128 [R45+0xf080], [R10.64], !P4 ;  /* 0x0f0800000a2d9fae */ /* 0x0005e2000e101d52 */
[----:B------:R-:W-:-:S09]  /*2090*/  ISETP.GE.AND P4, PT, R30, c[0x0][0x1d4], PT ;  /* 0x000075001e007a0c */ /* 0x000fd20003f86270 */
[----:B------:R3:W-:Y:S01]  /*20a0*/  @!P1 LDGSTS.E.BYPASS.LTC128B.128 [R45+0x13080], [R6.64], !P2 ;  /* 0x13080000062d9fae */ /* 0x0007e2000d101d52 */
[----:B------:R-:W-:Y:S02]  /*20b0*/  LOP3.LUT P1, RZ, R17, 0x2, RZ, 0xc0, !PT ;  /* 0x0000000211ff7812 */ /* 0x000fe4000782c0ff */
[C---:B------:R-:W-:Y:S01]  /*20c0*/  ISETP.GE.AND P2, PT, R39.reuse, c[0x0][0x1d4], PT ;  /* 0x0000750027007a0c */ /* 0x040fe20003f46270 */
[----:B------:R-:W0:Y:S01]  /*20d0*/  LDGDEPBAR ;  /* 0x00000000000079af */ /* 0x000e220000000000 */
[----:B-1----:R-:W-:-:S05]  /*20e0*/  @P0 IMAD.WIDE R8, R39, 0x2, R4 ;  /* 0x0000000227080825 */ /* 0x002fca00078e0204 */
[----:B------:R1:W-:Y:S01]  /*20f0*/  @P0 LDGSTS.E.BYPASS.LTC128B.128 [R45+0x14080], [R8.64], !P3 ;  /* 0x14080000082d0fae */ /* 0x0003e2000d901d52 */
[----:B---3--:R-:W-:-:S05]  /*2100*/  @P0 IMAD.WIDE R6, R38, 0x2, R4 ;  /* 0x0000000226060825 */ /* 0x008fca00078e0204 */
[----:B------:R3:W-:Y:S01]  /*2110*/  @P0 LDGSTS.E.BYPASS.LTC128B.128 [R45+0x15880], [R6.64], !P6 ;  /* 0x15880000062d0fae */ /* 0x0007e2000f101d52 */
[----:B-1----:R-:W-:-:S04]  /*2120*/  @P0 IMAD.WIDE R8, R37, 0x2, R4 ;  /* 0x0000000225080825 */ /* 0x002fc800078e0204 */
[----:B------:R-:W-:Y:S01]  /*2130*/  @P0 IMAD.WIDE R4, R36, 0x2, R4 ;  /* 0x0000000224040825 */ /* 0x000fe200078e0204 */
[----:B------:R1:W-:Y:S04]  /*2140*/  @P0 LDGSTS.E.BYPASS.LTC128B.128 [R45+0x17080], [R8.64], !P5 ;  /* 0x17080000082d0fae */ /* 0x0003e8000e901d52 */
[----:B------:R4:W-:Y:S01]  /*2150*/  @P0 LDGSTS.E.BYPASS.LTC128B.128 [R45+0x18880], [R4.64], !P4 ;  /* 0x18880000042d0fae */ /* 0x0009e2000e101d52 */
[----:B---3--:R-:W-:-:S05]  /*2160*/  IMAD.IADD R7, R44, 0x1, -R0 ;  /* 0x000000012c077824 */ /* 0x008fca00078e0a00 */
[----:B------:R-:W-:-:S04]  /*2170*/  SHF.R.S32.HI R0, RZ, 0x1f, R7 ;  /* 0x0000001fff007819 */ /* 0x000fc80000011407 */
[----:B------:R-:W-:Y:S01]  /*2180*/  LEA.HI R12, R0, R7, RZ, 0x3 ;  /* 0x00000007000c7211 */ /* 0x000fe200078f18ff */
[----:B------:R-:W-:-:S04]  /*2190*/  IMAD R0, R20, c[0x0][0x218], RZ ;  /* 0x0000860014007a24 */ /* 0x000fc800078e02ff */
[----:B------:R-:W-:Y:S02]  /*21a0*/  IMAD R6, R24, c[0x0][0x21c], R0 ;  /* 0x0000870018067a24 */ /* 0x000fe400078e0200 */
[----:B------:R-:W-:Y:S01]  /*21b0*/  IMAD R0, R15, 0x200, R21 ;  /* 0x000002000f007824 */ /* 0x000fe200078e0215 */
[----:B-1----:R-:W-:-:S03]  /*21c0*/  LOP3.LUT R8, R12, 0xfffffff8, RZ, 0xc0, !PT ;  /* 0xfffffff80c087812 */ /* 0x002fc600078ec0ff */
[----:B------:R-:W-:Y:S02]  /*21d0*/  IMAD.SHL.U32 R236, R0, 0x2, RZ ;  /* 0x0000000200ec7824 */ /* 0x000fe400078e00ff */
[----:B----4-:R-:W-:Y:S02]  /*21e0*/  IMAD.WIDE.U32 R4, R24, c[0x0][0x218], R2 ;  /* 0x0000860018047a25 */ /* 0x010fe400078e0002 */
[----:B------:R-:W-:Y:S01]  /*21f0*/  SHFL.IDX PT, R2, R19, 0x1, 0x181f ;  /* 0x00381f0013027f89 */ /* 0x000fe200000e0000 */
[----:B------:R-:W-:Y:S01]  /*2200*/  IADD3 R243, R236, 0x140a0, RZ ;  /* 0x000140a0ecf37810 */ /* 0x000fe20007ffe0ff */
[----:B------:R-:W-:Y:S01]  /*2210*/  IMAD.IADD R9, R7, 0x1, -R8 ;  /* 0x0000000107097824 */ /* 0x000fe200078e0a08 */
[----:B--2---:R-:W-:Y:S01]  /*2220*/  IADD3 R10, P0, R4, UR30, RZ ;  /* 0x0000001e040a7c10 */ /* 0x004fe2000ff1e0ff */
[----:B------:R-:W1:Y:S01]  /*2230*/  SHFL.IDX PT, R3, R18, 0x1, 0x181f ;  /* 0x00381f0012037f89 */ /* 0x000e6200000e0000 */
[----:B------:R-:W-:Y:S01]  /*2240*/  IADD3 R4, R236, 0x14080, RZ ;  /* 0x00014080ec047810 */ /* 0x000fe20007ffe0ff */
[----:B------:R-:W-:Y:S01]  /*2250*/  IMAD.SHL.U32 R0, R9, 0x40, RZ ;  /* 0x0000004009007824 */ /* 0x000fe200078e00ff */
[----:B------:R-:W-:Y:S01]  /*2260*/  IADD3.X R11, R5, UR25, R6, P0, !PT ;  /* 0x00000019050b7c10 */ /* 0x000fe200087fe406 */
[----:B------:R-:W-:Y:S01]  /*2270*/  IMAD.SHL.U32 R5, R15, 0x8, RZ ;  /* 0x000000080f057824 */ /* 0x000fe200078e00ff */
[----:B------:R-:W-:-:S02]  /*2280*/  ISETP.GT.AND P0, PT, R13, 0x20, PT ;  /* 0x000000200d00780c */ /* 0x000fc40003f04270 */
[----:B------:R-:W-:Y:S02]  /*2290*/  LOP3.LUT R0, R0, 0x1c0, RZ, 0xc0, !PT ;  /* 0x000001c000007812 */ /* 0x000fe400078ec0ff */
[----:B------:R-:W-:Y:S02]  /*22a0*/  @P1 IADD3 R243, R4, -0x20, RZ ;  /* 0xffffffe004f31810 */ /* 0x000fe40007ffe0ff */
[----:B------:R-:W-:Y:S02]  /*22b0*/  LOP3.LUT R8, R0, 0x8, R5, 0xf8, !PT ;  /* 0x0000000800087812 */ /* 0x000fe400078ef805 */
[----:B------:R-:W-:Y:S02]  /*22c0*/  SHF.R.U32.HI R0, RZ, 0x3, R0 ;  /* 0x00000003ff007819 */ /* 0x000fe40000011600 */
[----:B------:R-:W-:Y:S02]  /*22d0*/  LEA R13, P1, R10, c[0x0][0x1f8], 0x1 ;  /* 0x00007e000a0d7a11 */ /* 0x000fe400078208ff */
[----:B------:R-:W-:-:S02]  /*22e0*/  LOP3.LUT R0, R8, R0, RZ, 0x3c, !PT ;  /* 0x0000000008007212 */ /* 0x000fc400078e3cff */
[----:B------:R-:W-:Y:S02]  /*22f0*/  LEA.HI.X R8, R10, c[0x0][0x1fc], R11, 0x1, P1 ;  /* 0x00007f000a087a11 */ /* 0x000fe400008f0c0b */
[----:B------:R-:W-:Y:S01]  /*2300*/  LOP3.LUT P1, RZ, R9, 0x4, RZ, 0xc0, !PT ;  /* 0x0000000409ff7812 */ /* 0x000fe2000782c0ff */
[----:B------:R-:W-:Y:S01]  /*2310*/  SHFL.IDX PT, R10, R13, RZ, 0x181f ;  /* 0x00181fff0d0a7589 */ /* 0x000fe200000e0000 */
[----:B-1----:R-:W-:-:S03]  /*2320*/  @P0 IMAD.WIDE R4, R39, 0x2, R2 ;  /* 0x0000000227040825 */ /* 0x002fc600078e0202 */
[----:B------:R-:W1:Y:S01]  /*2330*/  SHFL.IDX PT, R11, R8, RZ, 0x181f ;  /* 0x00181fff080b7589 */ /* 0x000e6200000e0000 */
[----:B------:R-:W-:-:S03]  /*2340*/  @P0 IMAD.WIDE R6, R38, 0x2, R2 ;  /* 0x0000000226060825 */ /* 0x000fc600078e0202 */
[----:B------:R2:W-:Y:S01]  /*2350*/  @P0 LDGSTS.E.BYPASS.LTC128B.128 [R45+0x15080], [R4.64], !P3 ;  /* 0x15080000042d0fae */ /* 0x0005e2000d901d52 */
[----:B------:R-:W-:-:S03]  /*2360*/  ISETP.GT.AND P3, PT, R31, 0x2f, PT ;  /* 0x0000002f1f00780c */ /* 0x000fc60003f64270 */
[----:B------:R3:W-:Y:S01]  /*2370*/  @P0 LDGSTS.E.BYPASS.LTC128B.128 [R45+0x16880], [R6.64], !P6 ;  /* 0x16880000062d0fae */ /* 0x0007e2000f101d52 */
[----:B--2---:R-:W-:-:S04]  /*2380*/  @P0 IMAD.WIDE R4, R37, 0x2, R2 ;  /* 0x0000000225040825 */ /* 0x004fc800078e0202 */
[----:B------:R-:W-:Y:S01]  /*2390*/  @P0 IMAD.WIDE R2, R36, 0x2, R2 ;  /* 0x0000000224020825 */ /* 0x000fe200078e0202 */
[----:B------:R2:W-:Y:S01]  /*23a0*/  @P0 LDGSTS.E.BYPASS.LTC128B.128 [R45+0x18080], [R4.64], !P5 ;  /* 0x18080000042d0fae */ /* 0x0005e2000e901d52 */
[----:B---3--:R-:W-:Y:S02]  /*23b0*/  IADD3 R7, -R23, UR32, RZ ;  /* 0x0000002017077c10 */ /* 0x008fe4000fffe1ff */
[----:B------:R-:W-:Y:S01]  /*23c0*/  IMAD.MOV.U32 R6, RZ, RZ, 0x10 ;  /* 0x00000010ff067424 */ /* 0x000fe200078e00ff */
[----:B------:R1:W-:Y:S01]  /*23d0*/  @P0 LDGSTS.E.BYPASS.LTC128B.128 [R45+0x19880], [R2.64], !P4 ;  /* 0x19880000022d0fae */ /* 0x0003e2000e101d52 */
[----:B------:R-:W-:Y:S02]  /*23e0*/  LOP3.LUT P0, RZ, R9, 0x2, RZ, 0xc0, !PT ;  /* 0x0000000209ff7812 */ /* 0x000fe4000780c0ff */
[----:B------:R-:W-:Y:S01]  /*23f0*/  SHF.R.S32.HI R9, RZ, 0x1f, R39 ;  /* 0x0000001fff097819 */ /* 0x000fe20000011427 */
[----:B------:R-:W0:Y:S01]  /*2400*/  LDGDEPBAR ;  /* 0x00000000000079af */ /* 0x000e220000000000 */
[----:B------:R-:W-:-:S02]  /*2410*/  SEL R6, R6, 0xfffffff0, !P0 ;  /* 0xfffffff006067807 */ /* 0x000fc40004000000 */
[----:B------:R-:W-:Y:S01]  /*2420*/  ISETP.LT.OR P0, PT, R7, 0x1, P2 ;  /* 0x000000010700780c */ /* 0x000fe20001701670 */
[----:B------:R3:W-:Y:S01]  /*2430*/  STL [R1+0x70], R9 ;  /* 0x0000700901007387 */ /* 0x0007e20000100800 */
[----:B------:R-:W-:Y:S01]  /*2440*/  ISETP.GE.AND P2, PT, R28, c[0x0][0x1d4], PT ;  /* 0x000075001c007a0c */ /* 0x000fe20003f46270 */
[----:B--2---:R-:W-:Y:S02]  /*2450*/  IMAD.SHL.U32 R5, R12, 0x40, RZ ;  /* 0x000000400c057824 */ /* 0x004fe400078e00ff */
[----:B------:R-:W-:Y:S02]  /*2460*/  IMAD.MOV.U32 R4, RZ, RZ, 0x20 ;  /* 0x00000020ff047424 */ /* 0x000fe400078e00ff */
[----:B-1----:R-:W-:Y:S01]  /*2470*/  IMAD.WIDE R2, R39, 0x2, R10 ;  /* 0x0000000227027825 */ /* 0x002fe200078e020a */
[----:B------:R-:W-:-:S04]  /*2480*/  DEPBAR.LE SB0, 0x1 ;  /* 0x000080400000791a */ /* 0x000fc80000000000 */
[----:B------:R-:W-:Y:S02]  /*2490*/  LOP3.LUT R5, R0, 0xfffffe00, R5, 0xf8, !PT ;  /* 0xfffffe0000057812 */ /* 0x000fe400078ef805 */
[----:B------:R-:W-:Y:S01]  /*24a0*/  SEL R0, R4, 0xffffffe0, !P1 ;  /* 0xffffffe004007807 */ /* 0x000fe20004800000 */
[----:B------:R-:W-:Y:S01]  /*24b0*/  BAR.SYNC.DEFER_BLOCKING 0x0 ;  /* 0x0000000000007b1d */ /* 0x000fe20000010000 */
[----:B------:R-:W-:Y:S01]  /*24c0*/  ISETP.GE.AND P1, PT, R29, c[0x0][0x1d4], PT ;  /* 0x000075001d007a0c */ /* 0x000fe20003f26270 */
[----:B------:R-:W-:Y:S01]  /*24d0*/  IMAD R220, R64, 0x400, R5 ;  /* 0x0000040040dc7824 */ /* 0x000fe200078e0205 */
[----:B---3--:R-:W-:-:S04]  /*24e0*/  SHF.R.S32.HI R9, RZ, 0x1f, R36 ;  /* 0x0000001fff097819 */ /* 0x008fc80000011424 */
[C---:B------:R-:W-:Y:S01]  /*24f0*/  LEA R228, R220.reuse, 0x4080, 0x1 ;  /* 0x00004080dce47811 */ /* 0x040fe200078e08ff */
[----:B------:R-:W-:-:S04]  /*2500*/  IMAD.SHL.U32 R220, R220, 0x2, RZ ;  /* 0x00000002dcdc7824 */ /* 0x000fc800078e00ff */
[--C-:B------:R-:W-:Y:S02]  /*2510*/  IMAD R224, R6, 0x2, R228.reuse ;  /* 0x0000000206e07824 */ /* 0x100fe400078e02e4 */
[C---:B------:R-:W-:Y:S02]  /*2520*/  IMAD R228, R0.reuse, 0x2, R228 ;  /* 0x0000000200e47824 */ /* 0x040fe400078e02e4 */
[----:B------:R-:W-:Y:S01]  /*2530*/  IMAD R232, R0, 0x2, R224 ;  /* 0x0000000200e87824 */ /* 0x000fe200078e02e0 */
        /* <DEDUP_REMOVED lines=39> */
[----:B------:R-:W-:-:S04]  /*27b0*/  LOP3.LUT P0, RZ, R17, 0x4, RZ, 0xc0, !PT ;  /* 0x0000000411ff7812 */ /* 0x000fc8000780c0ff */
[----:B------:R-:W-:Y:S02]  /*27c0*/  SEL R4, R4, 0xffffffe0, !P0 ;  /* 0xffffffe004047807 */ /* 0x000fe40004000000 */
        /* <DEDUP_REMOVED lines=12> */
[----:B------:R-:W2:Y:S04]  /*2890*/  SHFL.IDX PT, R8, R8, 0x1, 0x181f ;  /* 0x00381f0008087f89 */ /* 0x000ea800000e0000 */
[----:B-1----:R1:W3:Y:S02]  /*28a0*/  SHFL.IDX PT, R2, R13, 0x1, 0x181f ;  /* 0x00381f000d027f89 */ /* 0x0022e400000e0000 */
.L_x_332:
[----:B------:R-:W4:Y:S04]  /*28b0*/  LDL R10, [R1+0x5c] ;  /* 0x00005c00010a7983 */ /* 0x000f280000100800 */
[----:B------:R-:W5:Y:S04]  /*28c0*/  LDL R11, [R1+0x64] ;  /* 0x00006400010b7983 */ /* 0x000f680000100800 */
[----:B---3--:R-:W3:Y:S04]  /*28d0*/  LDL R18, [R1+0x70] ;  /* 0x0000700001127983 */ /* 0x008ee80000100800 */
[----:B--2---:R-:W2:Y:S04]  /*28e0*/  LDL R9, [R1+0x8] ;  /* 0x0000080001097983 */ /* 0x004ea80000100800 */
[----:B------:R-:W2:Y:S04]  /*28f0*/  LDL R16, [R1+0x34] ;  /* 0x0000340001107983 */ /* 0x000ea80000100800 */
[----:B------:R-:W2:Y:S04]  /*2900*/  LDL R17, [R1+0x50] ;  /* 0x0000500001117983 */ /* 0x000ea80000100800 */
[----:B------:R-:W1:Y:S01]  /*2910*/  S2R R19, SR_TID.X ;  /* 0x0000000000137919 */ /* 0x000e620000002100 */
[----:B------:R-:W-:-:S02]  /*2920*/  SHF.R.S32.HI R12, RZ, 0x1f, R29 ;  /* 0x0000001fff0c7819 */ /* 0x000fc4000001141d */
[----:B-1----:R-:W-:Y:S02]  /*2930*/  SHF.R.S32.HI R13, RZ, 0x1f, R29 ;  /* 0x0000001fff0d7819 */ /* 0x002fe4000001141d */
[-C--:B------:R-:W-:Y:S02]  /*2940*/  LEA.HI R12, R12, R29.reuse, RZ, 0x3 ;  /* 0x0000001d0c0c7211 */ /* 0x080fe400078f18ff */
[----:B------:R-:W-:Y:S02]  /*2950*/  LEA.HI R13, R13, R29, RZ, 0x3 ;  /* 0x0000001d0d0d7211 */ /* 0x000fe400078f18ff */
[----:B------:R-:W-:Y:S02]  /*2960*/  LOP3.LUT R12, R12, 0xfffffff8, RZ, 0xc0, !PT ;  /* 0xfffffff80c0c7812 */ /* 0x000fe400078ec0ff */
[----:B------:R-:W-:Y:S02]  /*2970*/  LOP3.LUT R13, R13, 0xfffffff8, RZ, 0xc0, !PT ;  /* 0xfffffff80d0d7812 */ /* 0x000fe400078ec0ff */
[----:B------:R-:W-:-:S02]  /*2980*/  LEA R14, P0, R12, R2, 0x1 ;  /* 0x000000020c0e7211 */ /* 0x000fc400078008ff */
[----:B------:R-:W-:Y:S02]  /*2990*/  SHF.R.S32.HI R13, RZ, 0x1f, R13 ;  /* 0x0000001fff0d7819 */ /* 0x000fe4000001140d */
[----:B------:R-:W-:-:S04]  /*29a0*/  LEA.HI R3, R66, R19, RZ, 0x3 ;  /* 0x0000001342037211 */ /* 0x000fc800078f18ff */
[----:B------:R-:W-:Y:S02]  /*29b0*/  LOP3.LUT R3, R3, 0xfffffff8, RZ, 0xc0, !PT ;  /* 0xfffffff803037812 */ /* 0x000fe400078ec0ff */
[----:B------:R-:W-:-:S03]  /*29c0*/  LEA.HI.X R15, R12, R8, R13, 0x1, P0 ;  /* 0x000000080c0f7211 */ /* 0x000fc600000f0c0d */
[----:B------:R-:W-:-:S04]  /*29d0*/  IMAD.IADD R3, R19, 0x1, -R3 ;  /* 0x0000000113037824 */ /* 0x000fc800078e0a03 */
[----:B------:R-:W-:Y:S01]  /*29e0*/  IMAD.SHL.U32 R3, R3, 0x8, RZ ;  /* 0x0000000803037824 */ /* 0x000fe200078e00ff */
[----:B----4-:R-:W-:-:S04]  /*29f0*/  LEA R12, P0, R10, R2, 0x1 ;  /* 0x000000020a0c7211 */ /* 0x010fc800078008ff */
[----:B-----5:R-:W-:Y:S02]  /*2a00*/  LEA.HI.X R13, R10, R8, R11, 0x1, P0 ;  /* 0x000000080a0d7211 */ /* 0x020fe400000f0c0b */
[----:B------:R-:W-:-:S04]  /*2a10*/  LEA R10, P0, R3, R2, 0x1 ;  /* 0x00000002030a7211 */ /* 0x000fc800078008ff */
[C---:B---3--:R-:W-:Y:S02]  /*2a20*/  LEA.HI.X R11, R3.reuse, R8, R18, 0x1, P0 ;  /* 0x00000008030b7211 */ /* 0x048fe400000f0c12 */
[----:B------:R-:W-:-:S04]  /*2a30*/  ISETP.GE.AND P0, PT, R3, c[0x0][0x1d4], PT ;  /* 0x0000750003007a0c */ /* 0x000fc80003f06270 */
[----:B------:R-:W-:-:S13]  /*2a40*/  ISETP.LT.OR P0, PT, R7, 0x21, P0 ;  /* 0x000000210700780c */ /* 0x000fda0000701670 */
[----:B------:R-:W-:Y:S01]  /*2a50*/  @!PT LDS RZ, [RZ] ;  /* 0x00000000fffff984 */ /* 0x000fe20000000800 */
[----:B------:R-:W-:Y:S01]  /*2a60*/  @!PT LDS RZ, [RZ] ;  /* 0x00000000fffff984 */ /* 0x000fe20000000800 */
[----:B------:R-:W-:Y:S01]  /*2a70*/  @!PT LDS RZ, [RZ] ;  /* 0x00000000fffff984 */ /* 0x000fe20000000800 */
[----:B--2---:R1:W-:Y:S01]  /*2a80*/  LDGSTS.E.BYPASS.LTC128B.128 [R9+0x5080], [R10.64], !P0 ;  /* 0x050800000a097fae */ /* 0x0043e2000c101d52 */
[----:B------:R-:W-:-:S04]  /*2a90*/  LEA R2, P0, R16, R2, 0x1 ;  /* 0x0000000210027211 */ /* 0x000fc800078008ff */
        /* <DEDUP_REMOVED lines=8> */
.L_x_261:
[----:B--234-:R-:W-:Y:S05]  /*2b20*/  BSYNC B0 ;  /* 0x0000000000007941 */ /* 0x01cfea0003800000 */
.L_x_260:
[----:B------:R-:W0:Y:S01]  /*2b30*/  LDGDEPBAR ;  /* 0x00000000000079af */ /* 0x000e220000000000 */
[----:B------:R-:W-:Y:S01]  /*2b40*/  WARPSYNC 0xffffffff ;  /* 0xffffffff00007948 */ /* 0x000fe20003800000 */
[C---:B-1----:R-:W-:Y:S01]  /*2b50*/  HMMA.16816.F32.BF16 R8, R160.reuse, R22, RZ ;  /* 0x00000016a008723c */ /* 0x042fe200000418ff */
[C---:B------:R-:W-:Y:S01]  /*2b60*/  IMAD R242, R4.reuse, 0x2, R236 ;  /* 0x0000000204f27824 */ /* 0x040fe200078e02ec */
[----:B------:R-:W-:Y:S01]  /*2b70*/  LDSM.16.M88.4 R60, [R243+0x5800] ;  /* 0x00580000f33c783b */ /* 0x000fe20000000200 */
[----:B------:R-:W-:Y:S01]  /*2b80*/  IMAD R239, R4, 0x2, R243 ;  /* 0x0000000204ef7824 */ /* 0x000fe200078e02f3 */
[----:B------:R-:W-:Y:S01]  /*2b90*/  UISETP.GT.AND UP0, UPT, UR4, UR7, UPT ;  /* 0x000000070400728c */ /* 0x000fe2000bf04270 */
[C---:B------:R-:W-:Y:S01]  /*2ba0*/  IADD3 R252, R243.reuse, 0x1800, RZ ;  /* 0x00001800f3fc7810 */ /* 0x040fe20007ffe0ff */
[----:B------:R-:W1:Y:S01]  /*2bb0*/  LDSM.16.M88.4 R36, [R242+0x14080] ;  /* 0x01408000f224783b */ /* 0x000e620000000200 */
[C---:B------:R-:W-:Y:S01]  /*2bc0*/  IADD3 R251, R243.reuse, 0x2000, RZ ;  /* 0x00002000f3fb7810 */ /* 0x040fe20007ffe0ff */
[----:B------:R-:W-:Y:S01]  /*2bd0*/  HMMA.16816.F32.BF16 R12, R160, R20, RZ ;  /* 0x00000014a00c723c */ /* 0x000fe200000418ff */
[----:B------:R-:W-:Y:S01]  /*2be0*/  IADD3 R250, R243, 0x2800, RZ ;  /* 0x00002800f3fa7810 */ /* 0x000fe20007ffe0ff */
[----:B------:R-:W2:Y:S01]  /*2bf0*/  LDSM.16.M88.4 R44, [R242+0x14880] ;  /* 0x01488000f22c783b */ /* 0x000ea20000000200 */
[----:B------:R-:W-:-:S02]  /*2c00*/  PLOP3.LUT P0, PT, PT, PT, UP0, 0x40, 0x0 ;  /* 0x000000000000781c */ /* 0x000fc40003f0e808 */
[C---:B------:R-:W-:Y:S01]  /*2c10*/  IADD3 R249, R243.reuse, 0x3000, RZ ;  /* 0x00003000f3f97810 */ /* 0x040fe20007ffe0ff */
[----:B------:R-:W3:Y:S01]  /*2c20*/  LDSM.16.M88.4 R52, [R242+0x15080] ;  /* 0x01508000f234783b */ /* 0x000ee20000000200 */
[C---:B------:R-:W-:Y:S01]  /*2c30*/  IADD3 R248, R243.reuse, 0x3800, RZ ;  /* 0x00003800f3f87810 */ /* 0x040fe20007ffe0ff */
[C---:B------:R-:W-:Y:S01]  /*2c40*/  HMMA.16816.F32.BF16 R16, R160.reuse, R24, RZ ;  /* 0x00000018a010723c */ /* 0x040fe200000418ff */
[C---:B------:R-:W-:Y:S02]  /*2c50*/  IADD3 R247, R243.reuse, 0x4000, RZ ;  /* 0x00004000f3f77810 */ /* 0x040fe40007ffe0ff */
[C---:B------:R-:W-:Y:S02]  /*2c60*/  IADD3 R246, R243.reuse, 0x4800, RZ ;  /* 0x00004800f3f67810 */ /* 0x040fe40007ffe0ff */
[C---:B------:R-:W-:Y:S02]  /*2c70*/  IADD3 R245, R243.reuse, 0x5000, RZ ;  /* 0x00005000f3f57810 */ /* 0x040fe40007ffe0ff */
[----:B------:R-:W-:Y:S01]  /*2c80*/  IADD3 R244, R243, 0x5800, RZ ;  /* 0x00005800f3f47810 */ /* 0x000fe20007ffe0ff */
[C---:B------:R-:W-:Y:S08]  /*2c90*/  HMMA.16816.F32.BF16 R20, R160.reuse, R26, RZ ;  /* 0x0000001aa014723c */ /* 0x040ff000000418ff */
        /* <DEDUP_REMOVED lines=136> */
[----:B------:R-:W1:Y:S04]  /*3520*/  S2R R75, SR_TID.X ;  /* 0x00000000004b7919 */ /* 0x000e680000002100 */
[----:B------:R2:W5:Y:S04]  /*3530*/  LDL R71, [R1+0x64] ;  /* 0x0000640001477983 */ /* 0x0005680000100800 */
[----:B------:R2:W5:Y:S04]  /*3540*/  LDL R67, [R1+0x8] ;  /* 0x0000080001437983 */ /* 0x0005680000100800 */
[----:B------:R2:W5:Y:S04]  /*3550*/  LDL R68, [R1+0x34] ;  /* 0x0000340001447983 */ /* 0x0005680000100800 */
[----:B------:R2:W5:Y:S04]  /*3560*/  LDL R69, [R1+0x50] ;  /* 0x0000500001457983 */ /* 0x0005680000100800 */
[----:B------:R2:W5:Y:S01]  /*3570*/  LDL R70, [R1+0x5c] ;  /* 0x00005c0001467983 */ /* 0x0005620000100800 */
[----:B-1----:R-:W-:-:S02]  /*3580*/  LEA.HI R73, R66, R75, RZ, 0x3 ;  /* 0x0000004b42497211 */ /* 0x002fc400078f18ff */
[----:B------:R-:W-:Y:S02]  /*3590*/  LEA.HI R74, R66, R75, RZ, 0x3 ;  /* 0x0000004b424a7211 */ /* 0x000fe400078f18ff */
[----:B------:R-:W-:Y:S02]  /*35a0*/  LOP3.LUT R73, R73, 0xfffffff8, RZ, 0xc0, !PT ;  /* 0xfffffff849497812 */ /* 0x000fe400078ec0ff */
[----:B------:R-:W-:-:S03]  /*35b0*/  SHF.R.S32.HI R74, RZ, 0x3, R74 ;  /* 0x00000003ff4a7819 */ /* 0x000fc6000001144a */
[----:B------:R-:W-:-:S04]  /*35c0*/  IMAD.IADD R73, R75, 0x1, -R73 ;  /* 0x000000014b497824 */ /* 0x000fc800078e0a49 */
[----:B------:R-:W-:Y:S02]  /*35d0*/  IMAD R73, R73, 0x20, R74 ;  /* 0x0000002049497824 */ /* 0x000fe400078e024a */
[----:B------:R-:W-:Y:S02]  /*35e0*/  IMAD.MOV.U32 R10, RZ, RZ, RZ ;  /* 0x000000ffff0a7224 */ /* 0x000fe400078e00ff */
[----:B--2---:R-:W-:Y:S02]  /*35f0*/  IMAD.MOV.U32 R72, RZ, RZ, R7 ;  /* 0x000000ffff487224 */ /* 0x004fe400078e0007 */
[----:B---3--:R-:W-:Y:S02]  /*3600*/  IMAD.MOV.U32 R7, RZ, RZ, R2 ;  /* 0x000000ffff077224 */ /* 0x008fe400078e0002 */
[----:B------:R-:W-:-:S05]  /*3610*/  IMAD.MOV.U32 R2, RZ, RZ, c[0x0][0x2b8] ;  /* 0x0000ae00ff027624 */ /* 0x000fca00078e00ff */
[----:B------:R-:W-:Y:S01]  /*3620*/  ISETP.NE.AND P1, PT, R2, 0x1, PT ;  /* 0x000000010200780c */ /* 0x000fe20003f25270 */
[----:B------:R-:W-:Y:S02]  /*3630*/  IMAD.U32 R2, RZ, RZ, UR11 ;  /* 0x0000000bff027e24 */ /* 0x000fe4000f8e00ff */
[----:B----4-:R-:W-:-:S03]  /*3640*/  IMAD.MOV.U32 R75, RZ, RZ, R3 ;  /* 0x000000ffff4b7224 */ /* 0x010fc600078e0003 */
[----:B------:R-:W-:-:S04]  /*3650*/  IADD3 R2, R73, UR24, R2 ;  /* 0x0000001849027c10 */ /* 0x000fc8000fffe002 */
[----:B------:R-:W-:-:S05]  /*3660*/  IADD3 R3, R2, -0x30, RZ ;  /* 0xffffffd002037810 */ /* 0x000fca0007ffe0ff */
[----:B------:R-:W-:-:S04]  /*3670*/  @P1 IMAD.HI.U32 R4, R3, c[0x0][0x2bc], RZ ;  /* 0x0000af0003041a27 */ /* 0x000fc800078e00ff */
[----:B------:R-:W-:Y:S01]  /*3680*/  IMAD.MOV.U32 R2, RZ, RZ, R3 ;  /* 0x000000ffff027224 */ /* 0x000fe200078e0003 */
[----:B------:R-:W-:Y:S01]  /*3690*/  @P1 SHF.R.U32.HI R2, RZ, c[0x0][0x2c0], R4 ;  /* 0x0000b000ff021a19 */ /* 0x000fe20000011604 */
[----:B------:R-:W-:-:S03]  /*36a0*/  IMAD.MOV.U32 R73, RZ, RZ, R7 ;  /* 0x000000ffff497224 */ /* 0x000fc600078e0007 */
[----:B------:R-:W-:-:S04]  /*36b0*/  @!P3 IADD3 R4, P0, R2, UR16, RZ ;  /* 0x000000100204bc10 */ /* 0x000fc8000ff1e0ff */
[----:B------:R-:W-:Y:S02]  /*36c0*/  @!P3 LEA.HI.X.SX32 R7, R2, UR6, 0x1, P0 ;  /* 0x000000060207bc11 */ /* 0x000fe400080f0eff */
[----:B------:R-:W-:-:S04]  /*36d0*/  @!P3 LEA R8, P0, R4, c[0x0][0x2a0], 0x2 ;  /* 0x0000a8000408ba11 */ /* 0x000fc800078010ff */
[----:B------:R-:W-:-:S05]  /*36e0*/  @!P3 LEA.HI.X R9, R4, c[0x0][0x2a4], R7, 0x2, P0 ;  /* 0x0000a9000409ba11 */ /* 0x000fca00000f1407 */
[----:B------:R-:W2:Y:S01]  /*36f0*/  @!P3 LDG.E R10, [R8.64] ;  /* 0x00000012080ab981 */ /* 0x000ea2000c1e1900 */
[----:B------:R-:W-:-:S04]  /*3700*/  IMAD.MOV R2, RZ, RZ, -R2 ;  /* 0x000000ffff027224 */ /* 0x000fc800078e0a02 */
[----:B------:R-:W-:Y:S01]  /*3710*/  IMAD R11, R2, c[0x0][0x2b8], R3 ;  /* 0x0000ae00020b7a24 */ /* 0x000fe200078e0203 */
[----:B------:R-:W1:Y:S04]  /*3720*/  S2R R76, SR_TID.X ;  /* 0x00000000004c7919 */ /* 0x000e680000002100 */
[----:B------:R-:W-:-:S05]  /*3730*/  SHF.R.S32.HI R2, RZ, 0x1f, R11 ;  /* 0x0000001fff027819 */ /* 0x000fca000001140b */
[----:B------:R-:W-:Y:S02]  /*3740*/  IMAD R4, R2, c[0x0][0x1e0], RZ ;  /* 0x0000780002047a24 */ /* 0x000fe400078e02ff */
[----:B------:R-:W-:-:S04]  /*3750*/  IMAD.WIDE.U32 R2, R11, c[0x0][0x1e0], RZ ;  /* 0x000078000b027a25 */ /* 0x000fc800078e00ff */
[----:B------:R-:W-:-:S04]  /*3760*/  IMAD R4, R11, c[0x0][0x1e4], R4 ;  /* 0x000079000b047a24 */ /* 0x000fc800078e0204 */
[----:B------:R-:W-:Y:S01]  /*3770*/  IMAD.IADD R3, R3, 0x1, R4 ;  /* 0x0000000103037824 */ /* 0x000fe200078e0204 */
[----:B------:R-:W-:Y:S01]  /*3780*/  STL [R1+0x28], R11 ;  /* 0x0000280b01007387 */ /* 0x000fe20000100800 */
[----:B-1----:R-:W-:-:S04]  /*3790*/  LEA.HI R74, R66, R76, RZ, 0x3 ;  /* 0x0000004c424a7211 */ /* 0x002fc800078f18ff */
[----:B------:R-:W-:-:S05]  /*37a0*/  LOP3.LUT R74, R74, 0xfffffff8, RZ, 0xc0, !PT ;  /* 0xfffffff84a4a7812 */ /* 0x000fca00078ec0ff */
[----:B------:R-:W-:Y:S01]  /*37b0*/  IMAD.IADD R74, R76, 0x1, -R74 ;  /* 0x000000014c4a7824 */ /* 0x000fe200078e0a4a */
[----:B------:R-:W-:Y:S03]  /*37c0*/  BSSY B0, `(.L_x_264) ;  /* 0x0000020000007945 */ /* 0x000fe60003800000 */
[----:B------:R-:W-:-:S05]  /*37d0*/  IMAD.SHL.U32 R74, R74, 0x8, RZ ;  /* 0x000000084a4a7824 */ /* 0x000fca00078e00ff */
[----:B------:R-:W-:Y:S02]  /*37e0*/  ISETP.GE.AND P1, PT, R74, c[0x0][0x1d4], PT ;  /* 0x000075004a007a0c */ /* 0x000fe40003f26270 */
[----:B--2---:R-:W-:Y:S01]  /*37f0*/  SHF.R.S32.HI R4, RZ, 0x1f, R10 ;  /* 0x0000001fff047819 */ /* 0x004fe2000001140a */
[----:B------:R-:W-:-:S04]  /*3800*/  IMAD.WIDE.U32 R2, R10, c[0x0][0x1f0], R2 ;  /* 0x00007c000a027a25 */ /* 0x000fc800078e0002 */
[----:B------:R-:W-:Y:S01]  /*3810*/  IMAD R4, R4, c[0x0][0x1f0], RZ ;  /* 0x00007c0004047a24 */ /* 0x000fe200078e02ff */
[----:B------:R1:W-:Y:S03]  /*3820*/  STL [R1+0x24], R10 ;  /* 0x0000240a01007387 */ /* 0x0003e60000100800 */
[----:B------:R-:W-:Y:S01]  /*3830*/  IMAD R4, R10, c[0x0][0x1f4], R4 ;  /* 0x00007d000a047a24 */ /* 0x000fe200078e0204 */
[----:B------:R-:W-:-:S04]  /*3840*/  IADD3 R2, P0, R2, UR26, RZ ;  /* 0x0000001a02027c10 */ /* 0x000fc8000ff1e0ff */
[----:B------:R-:W-:Y:S02]  /*3850*/  IADD3.X R3, R3, UR22, R4, P0, !PT ;  /* 0x0000001603037c10 */ /* 0x000fe400087fe404 */
[----:B------:R-:W-:-:S04]  /*3860*/  LEA R7, P0, R2, c[0x0][0x1c8], 0x1 ;  /* 0x0000720002077a11 */ /* 0x000fc800078008ff */
[----:B------:R-:W-:Y:S02]  /*3870*/  LEA.HI.X R4, R2, c[0x0][0x1cc], R3, 0x1, P0 ;  /* 0x0000730002047a11 */ /* 0x000fe400000f0c03 */
[----:B-1----:R-:W-:-:S04]  /*3880*/  LEA.HI R10, R66, R76, RZ, 0x3 ;  /* 0x0000004c420a7211 */ /* 0x002fc800078f18ff */
[----:B------:R-:W-:-:S04]  /*3890*/  SHF.R.S32.HI R10, RZ, 0x3, R10 ;  /* 0x00000003ff0a7819 */ /* 0x000fc8000001140a */
[----:B------:R-:W-:-:S04]  /*38a0*/  IADD3 R14, -R10, 0x30, RZ ;  /* 0x000000300a0e7810 */ /* 0x000fc80007ffe1ff */
[----:B------:R-:W-:Y:S01]  /*38b0*/  ISETP.GE.AND P0, PT, R14, 0x1, PT ;  /* 0x000000010e00780c */ /* 0x000fe20003f06270 */
[----:B------:R1:W2:Y:S04]  /*38c0*/  SHFL.IDX PT, R2, R7, RZ, 0x181f ;  /* 0x00181fff07027589 */ /* 0x0002a800000e0000 */
[----:B------:R1:W3:Y:S08]  /*38d0*/  SHFL.IDX PT, R3, R4, RZ, 0x181f ;  /* 0x00181fff04037589 */ /* 0x0002f000000e0000 */
[----:B------:R-:W-:Y:S05]  /*38e0*/  @!P0 BRA `(.L_x_265) ;  /* 0x000000d000008947 */ /* 0x000fea0003800000 */
[----:B--2---:R-:W-:-:S04]  /*38f0*/  LEA R12, P0, R74, R2, 0x1 ;  /* 0x000000024a0c7211 */ /* 0x004fc800078008ff */
[----:B---3--:R-:W-:Y:S02]  /*3900*/  LEA.HI.X R13, R74, R3, R75, 0x1, P0 ;  /* 0x000000034a0d7211 */ /* 0x008fe400000f0c4b */
[----:B------:R-:W-:-:S03]  /*3910*/  LEA R10, P0, R72, R2, 0x1 ;  /* 0x00000002480a7211 */ /* 0x000fc600078008ff */
[----:B------:R-:W-:Y:S01]  /*3920*/  @!PT LDS RZ, [RZ] ;  /* 0x00000000fffff984 */ /* 0x000fe20000000800 */
[----:B-----5:R2:W-:Y:S01]  /*3930*/  LDGSTS.E.BYPASS.LTC128B.128 [R67+0x14080], [R12.64], !P1 ;  /* 0x140800000c437fae */ /* 0x0205e2000c901d52 */
        /* <DEDUP_REMOVED lines=8> */
.L_x_265:
[----:B------:R-:W-:Y:S05]  /*39c0*/  BSYNC B0 ;  /* 0x0000000000007941 */ /* 0x000fea0003800000 */
.L_x_264:
[----:B------:R-:W-:Y:S01]  /*39d0*/  ISETP.GE.AND P0, PT, R14, 0x21, PT ;  /* 0x000000210e00780c */ /* 0x000fe20003f06270 */
[----:B--23--:R2:W3:Y:S01]  /*39e0*/  SHFL.IDX PT, R3, R4, 0x1, 0x181f ;  /* 0x00381f0004037f89 */ /* 0x00c4e200000e0000 */
[----:B------:R-:W-:Y:S03]  /*39f0*/  BSSY B0, `(.L_x_263) ;  /* 0x0000010000007945 */ /* 0x000fe60003800000 */
[----:B------:R2:W4:Y:S08]  /*3a00*/  SHFL.IDX PT, R2, R7, 0x1, 0x181f ;  /* 0x00381f0007027f89 */ /* 0x00053000000e0000 */
[----:B------:R-:W-:Y:S05]  /*3a10*/  @!P0 BRA `(.L_x_266) ;  /* 0x000000d000008947 */ /* 0x000fea0003800000 */
[----:B----4-:R-:W-:-:S04]  /*3a20*/  LEA R12, P0, R74, R2, 0x1 ;  /* 0x000000024a0c7211 */ /* 0x010fc800078008ff */
        /* <DEDUP_REMOVED lines=12> */
.L_x_266:
[----:B------:R-:W-:Y:S05]  /*3af0*/  BSYNC B0 ;  /* 0x0000000000007941 */ /* 0x000fea0003800000 */
.L_x_263:
[----:B---3--:R-:W3:Y:S01]  /*3b00*/  S2R R8, SR_TID.X ;  /* 0x0000000000087919 */ /* 0x008ee20000002100 */
[----:B----4-:R-:W-:Y:S01]  /*3b10*/  LOP3.LUT R2, R65, 0xffffffe0, RZ, 0xc0, !PT ;  /* 0xffffffe041027812 */ /* 0x010fe200078ec0ff */
[----:B------:R-:W-:Y:S01]  /*3b20*/  UISETP.NE.AND UP1, UPT, UR15, URZ, UPT ;  /* 0x0000003f0f00728c */ /* 0x000fe2000bf25270 */
[----:B-12---:R-:W-:Y:S01]  /*3b30*/  SHF.R.S32.HI R7, RZ, 0x1f, R64 ;  /* 0x0000001fff077819 */ /* 0x006fe20000011440 */
[----:B------:R-:W-:Y:S01]  /*3b40*/  UISETP.NE.AND UP0, UPT, UR14, URZ, UPT ;  /* 0x0000003f0e00728c */ /* 0x000fe2000bf05270 */
[----:B------:R-:W0:Y:S01]  /*3b50*/  LDGDEPBAR ;  /* 0x00000000000079af */ /* 0x000e220000000000 */
[----:B------:R-:W-:Y:S01]  /*3b60*/  ULDC UR24, c[0x0][0x324] ;  /* 0x0000c90000187ab9 */ /* 0x000fe20000000800 */
[----:B------:R-:W-:Y:S01]  /*3b70*/  LEA.HI R7, R7, R64, RZ, 0x3 ;  /* 0x0000004007077211 */ /* 0x000fe200078f18ff */
[----:B------:R-:W-:Y:S01]  /*3b80*/  ULOP3.LUT UR24, URZ, UR24, URZ, 0x33, !UPT ;  /* 0x000000183f187292 */ /* 0x000fe2000f8e333f */
[----:B------:R-:W-:Y:S02]  /*3b90*/  PLOP3.LUT P0, PT, PT, PT, UP1, 0x80, 0x0 ;  /* 0x000000000000781c */ /* 0x000fe40003f0f018 */
[----:B------:R-:W-:-:S05]  /*3ba0*/  LOP3.LUT R7, R7, 0xffffff8, RZ, 0xc0, !PT ;  /* 0x0ffffff807077812 */ /* 0x000fca00078ec0ff */
[----:B------:R-:W-:Y:S01]  /*3bb0*/  IMAD.IADD R9, R64, 0x1, -R7 ;  /* 0x0000000140097824 */ /* 0x000fe200078e0a07 */
[----:B---3--:R-:W-:Y:S01]  /*3bc0*/  LEA.HI R3, R66, R8, RZ, 0x2 ;  /* 0x0000000842037211 */ /* 0x008fe200078f10ff */
        /* <DEDUP_REMOVED lines=20> */
[----:B------:R-:W-:Y:S02]  /*3d10*/  IMAD.U32 R2, RZ, RZ, UR32 ;  /* 0x00000020ff027e24 */ /* 0x000fe4000f8e00ff */
[----:B------:R-:W-:-:S02]  /*3d20*/  IMAD.SHL.U32 R11, R3, 0x2, RZ ;  /* 0x00000002030b7824 */ /* 0x000fc400078e00ff */
[----:B------:R-:W-:-:S03]  /*3d30*/  IMAD.U32 R3, RZ, RZ, UR29 ;  /* 0x0000001dff037e24 */ /* 0x000fc6000f8e00ff */
[C---:B------:R-:W-:Y:S01]  /*3d40*/  IADD3 R2, -R11.reuse, 0x1, R2 ;  /* 0x000000010b027810 */ /* 0x040fe20007ffe102 */
[----:B------:R3:W-:Y:S01]  /*3d50*/  STL [R1+0x54], R11 ;  /* 0x0000540b01007387 */ /* 0x0007e20000100800 */
[----:B------:R-:W-:Y:S02]  /*3d60*/  IADD3 R9, -R11, UR8, R3 ;  /* 0x000000080b097c10 */ /* 0x000fe4000fffe103 */
[----:B------:R-:W-:-:S04]  /*3d70*/  IADD3 R2, R2, -UR12, RZ ;  /* 0x8000000c02027c10 */ /* 0x000fc8000fffe0ff */
        /* <DEDUP_REMOVED lines=9> */
[----:B------:R-:W-:-:S04]  /*3e10*/  IADD3 R4, -R12, UR8, R4 ;  /* 0x000000080c047c10 */ /* 0x000fc8000fffe104 */
[----:B------:R-:W-:-:S13]  /*3e20*/  ISETP.GT.AND P0, PT, R4, -0x1, PT ;  /* 0xffffffff0400780c */ /* 0x000fda0003f04270 */
[----:B------:R-:W-:Y:S05]  /*3e30*/  @P0 BRA `(.L_x_269) ;  /* 0x0000007000000947 */ /* 0x000fea0003800000 */
[----:B------:R-:W-:Y:S01]  /*3e40*/  IMAD.MOV.U32 R12, RZ, RZ, 0x1 ;  /* 0x00000001ff0c7424 */ /* 0x000fe200078e00ff */
[----:B------:R-:W-:-:S04]  /*3e50*/  LOP3.LUT R4, RZ, R4, RZ, 0x33, !PT ;  /* 0x00000004ff047212 */ /* 0x000fc800078e33ff */
[----:B------:R-:W-:-:S13]  /*3e60*/  ISETP.NE.AND P0, PT, R12, c[0x0][0x32c], PT ;  /* 0x0000cb000c007a0c */ /* 0x000fda0003f05270 */
[----:B------:R-:W-:-:S05]  /*3e70*/  @P0 IMAD.HI.U32 R12, R4, c[0x0][0x330], RZ ;  /* 0x0000cc00040c0a27 */ /* 0x000fca00078e00ff */
[----:B------:R-:W-:-:S04]  /*3e80*/  @P0 SHF.R.U32.HI R4, RZ, c[0x0][0x334], R12 ;  /* 0x0000cd00ff040a19 */ /* 0x000fc8000001160c */
[----:B------:R-:W-:Y:S01]  /*3e90*/  LOP3.LUT R4, RZ, R4, RZ, 0x33, !PT ;  /* 0x00000004ff047212 */ /* 0x000fe200078e33ff */
[----:B------:R-:W-:Y:S05]  /*3ea0*/  BRA `(.L_x_270) ;  /* 0x0000004000007947 */ /* 0x000fea0003800000 */
.L_x_269:
[----:B------:R-:W-:-:S04]  /*3eb0*/  MOV R12, 0x1 ;  /* 0x00000001000c7802 */ /* 0x000fc80000000f00 */
[----:B------:R-:W-:-:S13]  /*3ec0*/  ISETP.NE.AND P0, PT, R12, c[0x0][0x32c], PT ;  /* 0x0000cb000c007a0c */ /* 0x000fda0003f05270 */
[----:B------:R-:W-:-:S05]  /*3ed0*/  @P0 IMAD.HI.U32 R12, R4, c[0x0][0x330], RZ ;  /* 0x0000cc00040c0a27 */ /* 0x000fca00078e00ff */
[----:B------:R-:W-:Y:S02]  /*3ee0*/  @P0 SHF.R.U32.HI R4, RZ, c[0x0][0x334], R12 ;  /* 0x0000cd00ff040a19 */ /* 0x000fe4000001160c */
.L_x_270:
[----:B------:R-:W-:Y:S05]  /*3ef0*/  BSYNC B0 ;  /* 0x0000000000007941 */ /* 0x000fea0003800000 */
.L_x_268:
[----:B------:R-:W-:-:S05]  /*3f00*/  IMAD R4, R4, c[0x0][0x32c], R11 ;  /* 0x0000cb0004047a24 */ /* 0x000fca00078e020b */
[----:B------:R-:W-:Y:S02]  /*3f10*/  IADD3 R12, R4, c[0x0][0x32c], RZ ;  /* 0x0000cb00040c7a10 */ /* 0x000fe40007ffe0ff */
[----:B------:R-:W-:Y:S02]  /*3f20*/  IMNMX R2, R2, R4, !PT ;  /* 0x0000000402027217 */ /* 0x000fe40007800200 */
[----:B------:R-:W-:Y:S02]  /*3f30*/  IMNMX R3, R3, R12, PT ;  /* 0x0000000c03037217 */ /* 0x000fe40003800200 */
.L_x_267:
        /* <DEDUP_REMOVED lines=86> */
.L_x_273:
[----:B------:R-:W-:-:S04]  /*44a0*/  MOV R7, 0x1 ;  /* 0x0000000100077802 */ /* 0x000fc80000000f00 */
[----:B------:R-:W-:-:S13]  /*44b0*/  ISETP.NE.AND P0, PT, R7, c[0x0][0x32c], PT ;  /* 0x0000cb0007007a0c */ /* 0x000fda0003f05270 */
[----:B------:R-:W-:-:S05]  /*44c0*/  @P0 IMAD.HI.U32 R7, R4, c[0x0][0x330], RZ ;  /* 0x0000cc0004070a27 */ /* 0x000fca00078e00ff */
[----:B------:R-:W-:Y:S02]  /*44d0*/  @P0 SHF.R.U32.HI R4, RZ, c[0x0][0x334], R7 ;  /* 0x0000cd00ff040a19 */ /* 0x000fe40000011607 */
.L_x_274:
[----:B------:R-:W-:Y:S05]  /*44e0*/  BSYNC B0 ;  /* 0x0000000000007941 */ /* 0x000fea0003800000 */
.L_x_272:
[----:B------:R-:W-:-:S05]  /*44f0*/  IMAD R4, R4, c[0x0][0x32c], R11 ;  /* 0x0000cb0004047a24 */ /* 0x000fca00078e020b */
[----:B------:R-:W-:Y:S02]  /*4500*/  IADD3 R7, R4, c[0x0][0x32c], RZ ;  /* 0x0000cb0004077a10 */ /* 0x000fe40007ffe0ff */
[----:B------:R-:W-:Y:S02]  /*4510*/  IMNMX R2, R2, R4, !PT ;  /* 0x0000000402027217 */ /* 0x000fe40007800200 */
[----:B------:R-:W-:Y:S02]  /*4520*/  IMNMX R3, R3, R7, PT ;  /* 0x0000000703037217 */ /* 0x000fe40003800200 */
.L_x_271:
        /* <DEDUP_REMOVED lines=25> */
[----:B-----5:R-:W-:Y:S01]  /*46c0*/  LDSM.16.MT88.4 R68, [R238+0x4880] ;  /* 0x00488000ee44783b */ /* 0x020fe20000004200 */
[----:B------:R-:W-:Y:S01]  /*46d0*/  ISETP.GT.AND P0, PT, R2, 0x1, P0 ;  /* 0x000000010200780c */ /* 0x000fe20000704270 */
[----:B------:R-:W-:Y:S01]  /*46e0*/  IMAD R240, R0, 0x2, R238 ;  /* 0x0000000200f07824 */ /* 0x000fe200078e02ee */
[----:B------:R-:W-:Y:S01]  /*46f0*/  FMNMX.FTZ R133, R22, R133, !PT ;  /* 0x0000008516857209 */ /* 0x000fe20007810000 */
[----:B------:R-:W-:Y:S01]  /*4700*/  LDSM.16.MT88.4 R72, [R238+0x5880] ;  /* 0x00588000ee48783b */ /* 0x000fe20000004200 */
[----:B------:R-:W-:-:S02]  /*4710*/  ISETP.LT.OR P0, PT, R3, 0x2, P0 ;  /* 0x000000020300780c */ /* 0x000fc40000701670 */
[----:B------:R-:W-:Y:S01]  /*4720*/  FMNMX.FTZ R133, R91, R133, !PT ;  /* 0x000000855b857209 */ /* 0x000fe20007810000 */
[----:B------:R-:W-:Y:S01]  /*4730*/  LDSM.16.MT88.4 R64, [R237+0x5880] ;  /* 0x00588000ed40783b */ /* 0x000fe20000004200 */
[----:B------:R-:W-:Y:S02]  /*4740*/  FSEL R7, R35, -INF , !P0 ;  /* 0xff80000023077808 */ /* 0x000fe40004000000 */
[----:B------:R-:W-:Y:S01]  /*4750*/  PLOP3.LUT P0, PT, PT, PT, UP2, 0x40, 0x0 ;  /* 0x000000000000781c */ /* 0x000fe20003f0e828 */
[----:B------:R-:W-:Y:S01]  /*4760*/  UISETP.NE.AND UP2, UPT, UR33, URZ, UPT ;  /* 0x0000003f2100728c */ /* 0x000fe2000bf45270 */
[----:B------:R-:W-:Y:S01]  /*4770*/  FMNMX.FTZ R133, R90, R133, !PT ;  /* 0x000000855a857209 */ /* 0x000fe20007810000 */
[----:B------:R-:W-:Y:S01]  /*4780*/  LDSM.16.MT88.4 R32, [R238+0x4080] ;  /* 0x00408000ee20783b */ /* 0x000fe20000004200 */
[----:B------:R-:W-:Y:S02]  /*4790*/  ISETP.GT.AND P0, PT, R2, 0x8, P0 ;  /* 0x000000080200780c */ /* 0x000fe40000704270 */
        /* <DEDUP_REMOVED lines=8> */
[----:B------:R-:W-:Y:S01]  /*4820*/  LEA R241, R0, R237, 0x1 ;  /* 0x000000ed00f17211 */ /* 0x000fe200078e08ff */
[----:B------:R-:W-:Y:S01]  /*4830*/  STL [R1+0x78], R161 ;  /* 0x000078a101007387 */ /* 0x000fe20000100800 */
[----:B------:R-:W-:-:S03]  /*4840*/  ISETP.GT.AND P0, PT, R2, 0x9, P0 ;  /* 0x000000090200780c */ /* 0x000fc60000704270 */
[----:B------:R-:W-:Y:S01]  /*4850*/  STL [R1+0x74], R160 ;  /* 0x000074a001007387 */ /* 0x000fe20000100800 */
[----:B------:R-:W-:-:S04]  /*4860*/  ISETP.LT.OR P0, PT, R3, 0xa, P0 ;  /* 0x0000000a0300780c */ /* 0x000fc80000701670 */
[----:B------:R-:W-:Y:S02]  /*4870*/  FSEL R10, R47, -INF , !P0 ;  /* 0xff8000002f0a7808 */ /* 0x000fe40004000000 */
[----:B------:R-:W-:Y:S01]  /*4880*/  PLOP3.LUT P0, PT, PT, PT, UP0, 0x40, 0x0 ;  /* 0x000000000000781c */ /* 0x000fe20003f0e808 */
[----:B------:R-:W-:Y:S01]  /*4890*/  UISETP.NE.AND UP0, UPT, UR5, URZ, UPT ;  /* 0x0000003f0500728c */ /* 0x000fe2000bf05270 */
[----:B------:R-:W-:Y:S02]  /*48a0*/  LDSM.16.MT88.4 R44, [R241+0x4880] ;  /* 0x00488000f12c783b */ /* 0x000fe40000004200 */
[----:B------:R-:W-:Y:S01]  /*48b0*/  ISETP.GT.AND P0, PT, R2, 0x10, P0 ;  /* 0x000000100200780c */ /* 0x000fe20000704270 */
[----:B------:R-:W-:-:S03]  /*48c0*/  ULDC.64 UR4, c[0x0][0x2c8] ;  /* 0x0000b20000047ab9 */ /* 0x000fc60000000a00 */
[----:B------:R-:W-:-:S04]  /*48d0*/  ISETP.LT.OR P0, PT, R3, 0x11, P0 ;  /* 0x000000110300780c */ /* 0x000fc80000701670 */
[----:B------:R-:W-:Y:S02]  /*48e0*/  FSEL R9, R30, -INF , !P0 ;  /* 0xff8000001e097808 */ /* 0x000fe40004000000 */
[----:B------:R-:W-:Y:S01]  /*48f0*/  PLOP3.LUT P0, PT, PT, PT, UP6, 0x40, 0x0 ;  /* 0x000000000000781c */ /* 0x000fe20003f0e868 */
[----:B------:R-:W-:-:S03]  /*4900*/  UISETP.NE.AND UP6, UPT, UR14, URZ, UPT ;  /* 0x0000003f0e00728c */ /* 0x000fc6000bfc5270 */
[----:B------:R-:W-:-:S04]  /*4910*/  ISETP.GT.AND P0, PT, R2, 0x11, P0 ;  /* 0x000000110200780c */ /* 0x000fc80000704270 */
[----:B------:R-:W-:-:S04]  /*4920*/  ISETP.LT.OR P0, PT, R3, 0x12, P0 ;  /* 0x000000120300780c */ /* 0x000fc80000701670 */
[----:B------:R-:W-:Y:S02]  /*4930*/  FSEL R12, R31, -INF , !P0 ;  /* 0xff8000001f0c7808 */ /* 0x000fe40004000000 */
[----:B------:R-:W-:Y:S01]  /*4940*/  PLOP3.LUT P0, PT, PT, PT, UP5, 0x40, 0x0 ;  /* 0x000000000000781c */ /* 0x000fe20003f0e858 */
[----:B------:R-:W-:Y:S01]  /*4950*/  LDSM.16.MT88.4 R28, [R237+0x4880] ;  /* 0x00488000ed1c783b */ /* 0x000fe20000004200 */
[----:B------:R-:W-:Y:S02]  /*4960*/  UISETP.NE.AND UP5, UPT, UR15, URZ, UPT ;  /* 0x0000003f0f00728c */ /* 0x000fe4000bfa5270 */
[----:B------:R-:W-:-:S04]  /*4970*/  ISETP.GT.AND P0, PT, R2, 0x18, P0 ;  /* 0x000000180200780c */ /* 0x000fc80000704270 */
[----:B------:R-:W-:-:S04]  /*4980*/  ISETP.LT.OR P0, PT, R3, 0x19, P0 ;  /* 0x000000190300780c */ /* 0x000fc80000701670 */
[----:B------:R-:W-:Y:S02]  /*4990*/  FSEL R13, R42, -INF , !P0 ;  /* 0xff8000002a0d7808 */ /* 0x000fe40004000000 */
[----:B------:R-:W-:-:S04]  /*49a0*/  PLOP3.LUT P0, PT, PT, PT, UP4, 0x40, 0x0 ;  /* 0x000000000000781c */ /* 0x000fc80003f0e848 */
[----:B------:R-:W-:-:S04]  /*49b0*/  ISETP.GT.AND P0, PT, R2, 0x19, P0 ;  /* 0x000000190200780c */ /* 0x000fc80000704270 */
[----:B------:R-:W-:-:S04]  /*49c0*/  ISETP.LT.OR P0, PT, R3, 0x1a, P0 ;  /* 0x0000001a0300780c */ /* 0x000fc80000701670 */
[----:B------:R-:W-:Y:S02]  /*49d0*/  FSEL R14, R43, -INF , !P0 ;  /* 0xff8000002b0e7808 */ /* 0x000fe40004000000 */
[----:B------:R-:W-:Y:S01]  /*49e0*/  PLOP3.LUT P0, PT, PT, PT, UP3, 0x40, 0x0 ;  /* 0x000000000000781c */ /* 0x000fe20003f0e838 */
[----:B------:R-:W-:Y:S03]  /*49f0*/  LDSM.16.MT88.4 R40, [R240+0x4880] ;  /* 0x00488000f028783b */ /* 0x000fe60000004200 */
        /* <DEDUP_REMOVED lines=13> */
[----:B------:R-:W-:Y:S02]  /*4ad0*/  ISETP.GT.AND P0, PT, R2, 0x29, P0 ;  /* 0x000000290200780c */ /* 0x000fe40000704270 */
[----:B------:R-:W1:Y:S02]  /*4ae0*/  SHFL.BFLY PT, R2, R133, 0x2, 0x1f ;  /* 0x0c401f0085027f89 */ /* 0x000e6400000e0000 */
[----:B------:R-:W-:-:S04]  /*4af0*/  ISETP.LT.OR P0, PT, R3, 0x2a, P0 ;  /* 0x0000002a0300780c */ /* 0x000fc80000701670 */
[----:B------:R-:W-:Y:S02]  /*4b00*/  FSEL R85, R39, -INF , !P0 ;  /* 0xff80000027557808 */ /* 0x000fe40004000000 */
[----:B------:R-:W-:Y:S01]  /*4b10*/  LDSM.16.MT88.4 R36, [R237+0x6080] ;  /* 0x00608000ed24783b */ /* 0x000fe20000004200 */
[----:B-1----:R-:W-:-:S05]  /*4b20*/  FMNMX.FTZ R133, R133, R2, !PT ;  /* 0x0000000285857209 */ /* 0x002fca0007810000 */
[----:B------:R-:W1:Y:S02]  /*4b30*/  SHFL.BFLY PT, R2, R133, 0x1, 0x1f ;  /* 0x0c201f0085027f89 */ /* 0x000e6400000e0000 */
[----:B-1----:R-:W-:Y:S02]  /*4b40*/  FMNMX.FTZ R133, R133, R2, !PT ;  /* 0x0000000285857209 */ /* 0x002fe40007810000 */
[----:B------:R-:W-:Y:S02]  /*4b50*/  FMNMX.FTZ R2, R8, R7, !PT ;  /* 0x0000000708027209 */ /* 0x000fe40007810000 */
[C---:B------:R-:W-:Y:S01]  /*4b60*/  FSETP.NEU.FTZ.AND P0, PT, R133.reuse, -INF , PT ;  /* 0xff8000008500780b */ /* 0x040fe20003f1d000 */
[----:B------:R-:W-:Y:S01]  /*4b70*/  FMUL.FTZ R3, R133, c[0x0][0x2d0] ;  /* 0x0000b40085037a20 */ /* 0x000fe20000410000 */
[----:B------:R-:W-:-:S04]  /*4b80*/  FMNMX.FTZ R2, R4, R2, !PT ;  /* 0x0000000204027209 */ /* 0x000fc80007810000 */
[----:B------:R-:W-:Y:S02]  /*4b90*/  FMNMX.FTZ R2, R10, R2, !PT ;  /* 0x000000020a027209 */ /* 0x000fe40007810000 */
[----:B------:R-:W-:Y:S02]  /*4ba0*/  FSEL R3, R3, RZ, P0 ;  /* 0x000000ff03037208 */ /* 0x000fe40000000000 */
[----:B------:R-:W-:-:S03]  /*4bb0*/  FMNMX.FTZ R2, R9, R2, !PT ;  /* 0x0000000209027209 */ /* 0x000fc60007810000 */
[--C-:B------:R-:W-:Y:S01]  /*4bc0*/  FFMA.FTZ R16, R16, c[0x0][0x2d0], -R3.reuse ;  /* 0x0000b40010107a23 */ /* 0x100fe20000010803 */
[----:B------:R-:W-:Y:S01]  /*4bd0*/  FMNMX.FTZ R2, R12, R2, !PT ;  /* 0x000000020c027209 */ /* 0x000fe20007810000 */
[--C-:B------:R-:W-:Y:S02]  /*4be0*/  FFMA.FTZ R19, R19, c[0x0][0x2d0], -R3.reuse ;  /* 0x0000b40013137a23 */ /* 0x100fe40000010803 */
[--C-:B------:R-:W-:Y:S01]  /*4bf0*/  FFMA.FTZ R18, R18, c[0x0][0x2d0], -R3.reuse ;  /* 0x0000b40012127a23 */ /* 0x100fe20000010803 */
[----:B------:R-:W-:Y:S01]  /*4c00*/  FMNMX.FTZ R2, R13, R2, !PT ;  /* 0x000000020d027209 */ /* 0x000fe20007810000 */
[--C-:B------:R-:W-:Y:S01]  /*4c10*/  FFMA.FTZ R17, R17, c[0x0][0x2d0], -R3.reuse ;  /* 0x0000b40011117a23 */ /* 0x100fe20000010803 */
[----:B------:R-:W-:Y:S01]  /*4c20*/  MUFU.EX2 R110, R16 ;  /* 0x00000010006e7308 */ /* 0x000fe20000000800 */
[--C-:B------:R-:W-:Y:S01]  /*4c30*/  FFMA.FTZ R15, R15, c[0x0][0x2d0], -R3.reuse ;  /* 0x0000b4000f0f7a23 */ /* 0x100fe20000010803 */
[----:B------:R-:W-:Y:S01]  /*4c40*/  FMNMX.FTZ R2, R14, R2, !PT ;  /* 0x000000020e027209 */ /* 0x000fe20007810000 */
[----:B------:R-:W-:-:S02]  /*4c50*/  FFMA.FTZ R21, R21, c[0x0][0x2d0], -R3 ;  /* 0x0000b40015157a23 */ /* 0x000fc40000010803 */
[----:B------:R-:W-:Y:S01]  /*4c60*/  FFMA.FTZ R20, R20, c[0x0][0x2d0], -R3 ;  /* 0x0000b40014147a23 */ /* 0x000fe20000010803 */
[----:B------:R-:W-:Y:S02]  /*4c70*/  FMNMX.FTZ R2, R84, R2, !PT ;  /* 0x0000000254027209 */ /* 0x000fe40007810000 */
[----:B------:R-:W-:Y:S02]  /*4c80*/  MUFU.EX2 R116, R19 ;  /* 0x0000001300747308 */ /* 0x000fe40000000800 */
[----:B------:R-:W-:-:S04]  /*4c90*/  FMNMX.FTZ R2, R86, R2, !PT ;  /* 0x0000000256027209 */ /* 0x000fc80007810000 */
[----:B------:R-:W-:Y:S02]  /*4ca0*/  FMNMX.FTZ R2, R88, R2, !PT ;  /* 0x0000000258027209 */ /* 0x000fe40007810000 */
[----:B------:R-:W-:Y:S02]  /*4cb0*/  MUFU.EX2 R124, R18 ;  /* 0x00000012007c7308 */ /* 0x000fe40000000800 */
[----:B------:R-:W-:-:S05]  /*4cc0*/  FMNMX.FTZ R2, R85, R2, !PT ;  /* 0x0000000255027209 */ /* 0x000fca0007810000 */
[----:B------:R-:W1:Y:S01]  /*4cd0*/  SHFL.BFLY PT, R11, R2, 0x2, 0x1f ;  /* 0x0c401f00020b7f89 */ /* 0x000e6200000e0000 */
[----:B------:R2:W-:Y:S08]  /*4ce0*/  MUFU.EX2 R128, R17 ;  /* 0x0000001100807308 */ /* 0x0005f00000000800 */
[----:B------:R-:W-:Y:S01]  /*4cf0*/  MUFU.EX2 R109, R15 ;  /* 0x0000000f006d7308 */ /* 0x000fe20000000800 */
[----:B--2---:R-:W-:Y:S07]  /*4d00*/  LDSM.16.MT88.4 R16, [R237+0x4080] ;  /* 0x00408000ed10783b */ /* 0x004fee0000004200 */
[----:B------:R-:W-:Y:S01]  /*4d10*/  MUFU.EX2 R108, R21 ;  /* 0x00000015006c7308 */ /* 0x000fe20000000800 */
[----:B-1----:R-:W-:-:S07]  /*4d20*/  FMNMX.FTZ R2, R2, R11, !PT ;  /* 0x0000000b02027209 */ /* 0x002fce0007810000 */
[----:B------:R-:W1:Y:S01]  /*4d30*/  MUFU.EX2 R117, R20 ;  /* 0x0000001400757308 */ /* 0x000e620000000800 */
[----:B------:R-:W2:Y:S02]  /*4d40*/  SHFL.BFLY PT, R132, R2, 0x1, 0x1f ;  /* 0x0c201f0002847f89 */ /* 0x000ea400000e0000 */
[----:B--2---:R-:W-:-:S04]  /*4d50*/  FMNMX.FTZ R132, R132, R2, !PT ;  /* 0x0000000284847209 */ /* 0x004fc80007810000 */
[C---:B------:R-:W-:Y:S01]  /*4d60*/  FSETP.NEU.FTZ.AND P0, PT, R132.reuse, -INF , PT ;  /* 0xff8000008400780b */ /* 0x040fe20003f1d000 */
[----:B------:R-:W-:-:S05]  /*4d70*/  FMUL.FTZ R2, R132, c[0x0][0x2d0] ;  /* 0x0000b40084027a20 */ /* 0x000fca0000410000 */
[----:B------:R-:W-:-:S05]  /*4d80*/  FSEL R2, R2, RZ, P0 ;  /* 0x000000ff02027208 */ /* 0x000fca0000000000 */
[--C-:B------:R-:W-:Y:S02]  /*4d90*/  FFMA.FTZ R4, R4, c[0x0][0x2d0], -R2.reuse ;  /* 0x0000b40004047a23 */ /* 0x100fe40000010802 */
[--C-:B------:R-:W-:Y:S02]  /*4da0*/  FFMA.FTZ R8, R8, c[0x0][0x2d0], -R2.reuse ;  /* 0x0000b40008087a23 */ /* 0x100fe40000010802 */
[----:B------:R2:W-:Y:S01]  /*4db0*/  MUFU.EX2 R78, R4 ;  /* 0x00000004004e7308 */ /* 0x0005e20000000800 */
[--C-:B------:R-:W-:Y:S02]  /*4dc0*/  FFMA.FTZ R7, R7, c[0x0][0x2d0], -R2.reuse ;  /* 0x0000b40007077a23 */ /* 0x100fe40000010802 */
[----:B------:R-:W-:-:S05]  /*4dd0*/  FFMA.FTZ R0, R14, c[0x0][0x2d0], -R2 ;  /* 0x0000b4000e007a23 */ /* 0x000fca0000010802 */
[----:B------:R3:W-:Y:S01]  /*4de0*/  MUFU.EX2 R77, R8 ;  /* 0x00000008004d7308 */ /* 0x0007e20000000800 */
[----:B--2---:R-:W-:-:S07]  /*4df0*/  FFMA.FTZ R4, R10, c[0x0][0x2d0], -R2 ;  /* 0x0000b4000a047a23 */ /* 0x004fce0000010802 */
[----:B------:R-:W-:Y:S01]  /*4e00*/  MUFU.EX2 R76, R7 ;  /* 0x00000007004c7308 */ /* 0x000fe20000000800 */
[----:B-1----:R-:W-:Y:S02]  /*4e10*/  F2FP.BF16.PACK_AB R10, R117, R108 ;  /* 0x0000006c750a723e */ /* 0x002fe400000010ff */
[----:B---3--:R-:W-:-:S05]  /*4e20*/  F2FP.BF16.PACK_AB R8, R109, R110 ;  /* 0x0000006e6d08723e */ /* 0x008fca00000010ff */
[----:B------:R1:W2:Y:S08]  /*4e30*/  MUFU.EX2 R79, R4 ;  /* 0x00000004004f7308 */ /* 0x0002b00000000800 */
[----:B------:R-:W-:Y:S01]  /*4e40*/  MUFU.EX2 R82, R0 ;  /* 0x0000000000527308 */ /* 0x000fe20000000800 */
[----:B-1----:R-:W-:Y:S01]  /*4e50*/  FFMA.FTZ R4, R22, c[0x0][0x2d0], -R3 ;  /* 0x0000b40016047a23 */ /* 0x002fe20000010803 */
[----:B--2---:R-:W-:-:S06]  /*4e60*/  F2FP.BF16.PACK_AB R11, R79, R78 ;  /* 0x0000004e4f0b723e */ /* 0x004fcc00000010ff */
[----:B------:R1:W2:Y:S02]  /*4e70*/  MUFU.EX2 R129, R4 ;  /* 0x0000000400817308 */ /* 0x0002a40000000800 */
[----:B-1----:R-:W-:Y:S01]  /*4e80*/  FFMA.FTZ R4, R9, c[0x0][0x2d0], -R2 ;  /* 0x0000b40009047a23 */ /* 0x002fe20000010802 */
[----:B------:R-:W-:Y:S02]  /*4e90*/  F2FP.BF16.PACK_AB R9, R76, R77 ;  /* 0x0000004d4c09723e */ /* 0x000fe400000010ff */
[----:B--2---:R-:W-:-:S03]  /*4ea0*/  F2FP.BF16.PACK_AB R6, R129, R128 ;  /* 0x000000808106723e */ /* 0x004fc600000010ff */
[----:B------:R1:W-:Y:S02]  /*4eb0*/  MUFU.EX2 R80, R4 ;  /* 0x0000000400507308 */ /* 0x0003e40000000800 */
[C---:B------:R-:W-:Y:S08]  /*4ec0*/  HMMA.16816.F32.BF16 R20, R8.reuse, R16, RZ ;  /* 0x000000100814723c */ /* 0x040ff000000418ff */
[----:B------:R-:W-:Y:S01]  /*4ed0*/  HMMA.16816.F32.BF16 R16, R8, R18, RZ ;  /* 0x000000120810723c */ /* 0x000fe200000418ff */
[----:B-1----:R-:W-:-:S04]  /*4ee0*/  FFMA.FTZ R4, R12, c[0x0][0x2d0], -R2 ;  /* 0x0000b4000c047a23 */ /* 0x002fc80000010802 */
[----:B------:R1:W2:Y:S03]  /*4ef0*/  MUFU.EX2 R81, R4 ;  /* 0x0000000400517308 */ /* 0x0002a60000000800 */
[----:B------:R-:W-:Y:S01]  /*4f00*/  HMMA.16816.F32.BF16 R60, R8, R34, RZ ;  /* 0x00000022083c723c */ /* 0x000fe200000418ff */
[----:B-1----:R-:W-:Y:S01]  /*4f10*/  FFMA.FTZ R4, R13, c[0x0][0x2d0], -R2 ;  /* 0x0000b4000d047a23 */ /* 0x002fe20000010802 */
[----:B--2---:R-:W-:-:S06]  /*4f20*/  F2FP.BF16.PACK_AB R5, R81, R80 ;  /* 0x000000505105723e */ /* 0x004fcc00000010ff */
[C---:B------:R-:W-:Y:S01]  /*4f30*/  HMMA.16816.F32.BF16 R12, R8.reuse, R32, RZ ;  /* 0x00000020080c723c */ /* 0x040fe200000418ff */
[----:B------:R1:W2:Y:S07]  /*4f40*/  MUFU.EX2 R83, R4 ;  /* 0x0000000400537308 */ /* 0x0002ae0000000800 */
[----:B------:R-:W-:Y:S01]  /*4f50*/  HMMA.16816.F32.BF16 R32, R8, R26, RZ ;  /* 0x0000001a0820723c */ /* 0x000fe200000418ff */
[----:B-1----:R-:W-:Y:S02]  /*4f60*/  F2FP.BF16.PACK_AB R4, R124, R116 ;  /* 0x000000747c04723e */ /* 0x002fe400000010ff */
[----:B--2---:R-:W-:-:S07]  /*4f70*/  F2FP.BF16.PACK_AB R7, R82, R83 ;  /* 0x000000535207723e */ /* 0x004fce00000010ff */
[C---:B------:R-:W-:Y:S08]  /*4f80*/  HMMA.16816.F32.BF16 R48, R4.reuse, R30, R16 ;  /* 0x0000001e0430723c */ /* 0x040ff00000041810 */
[----:B------:R-:W-:Y:S08]  /*4f90*/  HMMA.16816.F32.BF16 R148, R4, R68, R12 ;  /* 0x000000440494723c */ /* 0x000ff0000004180c */
[----:B------:R-:W-:Y:S08]  /*4fa0*/  HMMA.16816.F32.BF16 R12, R8, R72, RZ ;  /* 0x00000048080c723c */ /* 0x000ff000000418ff */
[----:B------:R-:W-:Y:S01]  /*4fb0*/  HMMA.16816.F32.BF16 R156, R4, R28, R20 ;  /* 0x0000001c049c723c */ /* 0x000fe20000041814 */
[----:B------:R-:W-:Y:S01]  /*4fc0*/  IMAD.MOV.U32 R123, RZ, RZ, R50 ;  /* 0x000000ffff7b7224 */ /* 0x000fe200078e0032 */
[----:B------:R-:W-:Y:S01]  /*4fd0*/  MOV R122, R51 ;  /* 0x00000033007a7202 */ /* 0x000fe20000000f00 */
[----:B------:R-:W-:-:S02]  /*4fe0*/  IMAD.MOV.U32 R121, RZ, RZ, R48 ;  /* 0x000000ffff797224 */ /* 0x000fc400078e0030 */
[----:B------:R-:W-:-:S03]  /*4ff0*/  IMAD.MOV.U32 R120, RZ, RZ, R49 ;  /* 0x000000ffff787224 */ /* 0x000fc600078e0031 */
[C---:B------:R-:W-:Y:S08]  /*5000*/  HMMA.16816.F32.BF16 R20, R8.reuse, R64, RZ ;  /* 0x000000400814723c */ /* 0x040ff000000418ff */
[C---:B------:R-:W-:Y:S08]  /*5010*/  HMMA.16816.F32.BF16 R48, R8.reuse, R24, RZ ;  /* 0x000000180830723c */ /* 0x040ff000000418ff */
[C---:B------:R-:W-:Y:S08]  /*5020*/  HMMA.16816.F32.BF16 R28, R8.reuse, R56, RZ ;  /* 0x00000038081c723c */ /* 0x040ff000000418ff */
[----:B------:R-:W-:Y:S08]  /*5030*/  HMMA.16816.F32.BF16 R24, R8, R58, RZ ;  /* 0x0000003a0818723c */ /* 0x000ff000000418ff */
[----:B------:R-:W-:Y:S08]  /*5040*/  HMMA.16816.F32.BF16 R12, R4, R52, R12 ;  /* 0x00000034040c723c */ /* 0x000ff0000004180c */
[C---:B------:R-:W-:Y:S08]  /*5050*/  HMMA.16816.F32.BF16 R56, R8.reuse, R74, RZ ;  /* 0x0000004a0838723c */ /* 0x040ff000000418ff */
[----:B------:R-:W-:Y:S01]  /*5060*/  HMMA.16816.F32.BF16 R16, R8, R66, RZ ;  /* 0x000000420810723c */ /* 0x000fe200000418ff */
[----:B------:R-:W1:Y:S07]  /*5070*/  LDSM.16.MT88.4 R64, [R241+0x5880] ;  /* 0x00588000f140783b */ /* 0x000e6e0000004200 */
[----:B------:R-:W-:Y:S01]  /*5080*/  HMMA.16816.F32.BF16 R20, R4, R36, R20 ;  /* 0x000000240414723c */ /* 0x000fe20000041814 */
[----:B------:R-:W-:Y:S01]  /*5090*/  IMAD.MOV.U32 R99, RZ, RZ, R13 ;  /* 0x000000ffff637224 */ /* 0x000fe200078e000d */
[----:B------:R-:W-:Y:S01]  /*50a0*/  MOV R98, R12 ;  /* 0x0000000c00627202 */ /* 0x000fe20000000f00 */
[----:B------:R-:W-:-:S02]  /*50b0*/  IMAD.MOV.U32 R161, RZ, RZ, R14 ;  /* 0x000000ffffa17224 */ /* 0x000fc400078e000e */
[----:B------:R-:W-:-:S03]  /*50c0*/  IMAD.MOV.U32 R160, RZ, RZ, R15 ;  /* 0x000000ffffa07224 */ /* 0x000fc600078e000f */
[C---:B------:R-:W-:Y:S01]  /*50d0*/  HMMA.16816.F32.BF16 R12, R4.reuse, R54, R56 ;  /* 0x00000036040c723c */ /* 0x040fe20000041838 */
[----:B------:R-:W-:Y:S04]  /*50e0*/  LDSM.16.MT88.4 R52, [R238+0x7080] ;  /* 0x00708000ee34783b */ /* 0x000fe80000004200 */
[----:B------:R-:W-:Y:S03]  /*50f0*/  LDSM.16.MT88.4 R56, [R241+0x7080] ;  /* 0x00708000f138783b */ /* 0x000fe60000004200 */
[C---:B------:R-:W-:Y:S08]  /*5100*/  HMMA.16816.F32.BF16 R24, R4.reuse, R42, R24 ;  /* 0x0000002a0418723c */ /* 0x040ff00000041818 */
[----:B------:R-:W-:Y:S01]  /*5110*/  MOV R147, R20 ;  /* 0x0000001400937202 */ /* 0x000fe20000000f00 */
[----:B------:R-:W-:Y:S01]  /*5120*/  IMAD.MOV.U32 R146, RZ, RZ, R21 ;  /* 0x000000ffff927224 */ /* 0x000fe200078e0015 */
[----:B------:R-:W-:Y:S01]  /*5130*/  MOV R144, R23 ;  /* 0x0000001700907202 */ /* 0x000fe20000000f00 */
[----:B------:R-:W-:Y:S01]  /*5140*/  IMAD.MOV.U32 R145, RZ, RZ, R22 ;  /* 0x000000ffff917224 */ /* 0x000fe200078e0016 */
[C---:B------:R-:W-:Y:S01]  /*5150*/  HMMA.16816.F32.BF16 R16, R4.reuse, R38, R16 ;  /* 0x000000260410723c */ /* 0x040fe20000041810 */
[----:B------:R-:W2:Y:S03]  /*5160*/  LDSM.16.MT88.4 R20, [R241+0x6080] ;  /* 0x00608000f114783b */ /* 0x000ea60000004200 */
[----:B------:R-:W-:Y:S01]  /*5170*/  MOV R135, R12 ;  /* 0x0000000c00877202 */ /* 0x000fe20000000f00 */
[----:B------:R-:W-:Y:S01]  /*5180*/  IMAD.MOV.U32 R134, RZ, RZ, R13 ;  /* 0x000000ffff867224 */ /* 0x000fe200078e000d */
[----:B------:R-:W-:Y:S01]  /*5190*/  MOV R130, R15 ;  /* 0x0000000f00827202 */ /* 0x000fe20000000f00 */
[----:B------:R-:W-:Y:S01]  /*51a0*/  IMAD.MOV.U32 R131, RZ, RZ, R14 ;  /* 0x000000ffff837224 */ /* 0x000fe200078e000e */
[----:B------:R-:W-:Y:S01]  /*51b0*/  HMMA.16816.F32.BF16 R136, R4, R70, R60 ;  /* 0x000000460488723c */ /* 0x000fe2000004183c */
[----:B------:R-:W3:Y:S03]  /*51c0*/  LDSM.16.MT88.4 R60, [R240+0x5880] ;  /* 0x00588000f03c783b */ /* 0x000ee60000004200 */
[----:B------:R-:W-:Y:S01]  /*51d0*/  IMAD.MOV.U32 R168, RZ, RZ, R26 ;  /* 0x000000ffffa87224 */ /* 0x000fe200078e001a */
[----:B------:R-:W-:Y:S01]  /*51e0*/  MOV R127, R27 ;  /* 0x0000001b007f7202 */ /* 0x000fe20000000f00 */
[----:B------:R-:W-:Y:S01]  /*51f0*/  IMAD.MOV.U32 R126, RZ, RZ, R24 ;  /* 0x000000ffff7e7224 */ /* 0x000fe200078e0018 */
[----:B------:R-:W-:Y:S01]  /*5200*/  LDSM.16.MT88.4 R36, [R237+0x7880] ;  /* 0x00788000ed24783b */ /* 0x000fe20000004200 */
[----:B-1----:R-:W-:Y:S01]  /*5210*/  HMMA.16816.F32.BF16 R12, R8, R66, RZ ;  /* 0x00000042080c723c */ /* 0x002fe200000418ff */
[----:B------:R-:W-:-:S02]  /*5220*/  IMAD.MOV.U32 R125, RZ, RZ, R25 ;  /* 0x000000ffff7d7224 */ /* 0x000fc400078e0019 */
[----:B------:R-:W1:Y:S05]  /*5230*/  LDSM.16.MT88.4 R24, [R237+0x7080] ;  /* 0x00708000ed18783b */ /* 0x000e6a0000004200 */
[----:B------:R-:W-:Y:S01]  /*5240*/  IMAD.MOV.U32 R172, RZ, RZ, R18 ;  /* 0x000000ffffac7224 */ /* 0x000fe200078e0012 */
[----:B------:R-:W-:Y:S01]  /*5250*/  MOV R170, R16 ;  /* 0x0000001000aa7202 */ /* 0x000fe20000000f00 */
[----:B------:R-:W-:Y:S01]  /*5260*/  IMAD.MOV.U32 R171, RZ, RZ, R19 ;  /* 0x000000ffffab7224 */ /* 0x000fe200078e0013 */
[----:B------:R-:W-:Y:S01]  /*5270*/  HMMA.16816.F32.BF16 R92, R4, R46, R32 ;  /* 0x0000002e045c723c */ /* 0x000fe20000041820 */
[----:B------:R-:W-:-:S07]  /*5280*/  IMAD.MOV.U32 R169, RZ, RZ, R17 ;  /* 0x000000ffffa97224 */ /* 0x000fce00078e0011 */
[----:B------:R-:W-:Y:S08]  /*5290*/  HMMA.16816.F32.BF16 R16, R8, R64, RZ ;  /* 0x000000400810723c */ /* 0x000ff000000418ff */
[C---:B--2---:R-:W-:Y:S08]  /*52a0*/  HMMA.16816.F32.BF16 R12, R4.reuse, R22, R12 ;  /* 0x00000016040c723c */ /* 0x044ff0000004180c */
[----:B------:R-:W-:Y:S01]  /*52b0*/  HMMA.16816.F32.BF16 R28, R4, R40, R28 ;  /* 0x00000028041c723c */ /* 0x000fe2000004181c */
[----:B------:R-:W2:Y:S01]  /*52c0*/  LDSM.16.MT88.4 R40, [R240+0x6080] ;  /* 0x00608000f028783b */ /* 0x000ea20000004200 */
[----:B------:R-:W-:Y:S01]  /*52d0*/  MOV R155, R92 ;  /* 0x0000005c009b7202 */ /* 0x000fe20000000f00 */
[----:B------:R-:W-:Y:S01]  /*52e0*/  IMAD.MOV.U32 R154, RZ, RZ, R93 ;  /* 0x000000ffff9a7224 */ /* 0x000fe200078e005d */
[----:B------:R-:W-:Y:S01]  /*52f0*/  MOV R152, R95 ;  /* 0x0000005f00987202 */ /* 0x000fe20000000f00 */
[----:B------:R-:W-:-:S03]  /*5300*/  IMAD.MOV.U32 R153, RZ, RZ, R94 ;  /* 0x000000ffff997224 */ /* 0x000fc600078e005e */
[C---:B------:R-:W-:Y:S01]  /*5310*/  HMMA.16816.F32.BF16 R140, R4.reuse, R44, R48 ;  /* 0x0000002c048c723c */ /* 0x040fe20000041830 */
[----:B------:R-:W-:Y:S07]  /*5320*/  LDSM.16.MT88.4 R48, [R238+0x7880] ;  /* 0x00788000ee30783b */ /* 0x000fee0000004200 */
[----:B------:R-:W-:Y:S01]  /*5330*/  HMMA.16816.F32.BF16 R44, R4, R20, R16 ;  /* 0x00000014042c723c */ /* 0x000fe20000041810 */
[----:B------:R-:W-:Y:S01]  /*5340*/  IMAD.MOV.U32 R93, RZ, RZ, R14 ;  /* 0x000000ffff5d7224 */ /* 0x000fe200078e000e */
[----:B------:R-:W-:Y:S01]  /*5350*/  MOV R92, R15 ;  /* 0x0000000f005c7202 */ /* 0x000fe20000000f00 */
[----:B------:R-:W-:-:S02]  /*5360*/  IMAD.MOV.U32 R67, RZ, RZ, R13 ;  /* 0x000000ffff437224 */ /* 0x000fc400078e000d */
[----:B------:R-:W-:-:S03]  /*5370*/  IMAD.MOV.U32 R66, RZ, RZ, R12 ;  /* 0x000000ffff427224 */ /* 0x000fc600078e000c */
[----:B---3--:R-:W-:Y:S01]  /*5380*/  HMMA.16816.F32.BF16 R32, R8, R60, RZ ;  /* 0x0000003c0820723c */ /* 0x008fe200000418ff */
[----:B------:R-:W-:Y:S01]  /*5390*/  IMAD.MOV.U32 R119, RZ, RZ, R30 ;  /* 0x000000ffff777224 */ /* 0x000fe200078e001e */
[----:B------:R-:W-:Y:S01]  /*53a0*/  MOV R111, R28 ;  /* 0x0000001c006f7202 */ /* 0x000fe20000000f00 */
[----:B------:R-:W-:Y:S02]  /*53b0*/  IMAD.MOV.U32 R118, RZ, RZ, R31 ;  /* 0x000000ffff767224 */ /* 0x000fe400078e001f */
[----:B------:R-:W-:-:S03]  /*53c0*/  IMAD.MOV.U32 R103, RZ, RZ, R29 ;  /* 0x000000ffff677224 */ /* 0x000fc600078e001d */
[C---:B-1----:R-:W-:Y:S08]  /*53d0*/  HMMA.16816.F32.BF16 R12, R8.reuse, R26, RZ ;  /* 0x0000001a080c723c */ /* 0x042ff000000418ff */
[----:B------:R-:W-:Y:S01]  /*53e0*/  HMMA.16816.F32.BF16 R16, R8, R24, RZ ;  /* 0x000000180810723c */ /* 0x000fe200000418ff */
[----:B------:R-:W-:Y:S01]  /*53f0*/  IMAD.MOV.U32 R97, RZ, RZ, R45 ;  /* 0x000000ffff617224 */ /* 0x000fe200078e002d */
[----:B------:R-:W-:Y:S01]  /*5400*/  MOV R95, R47 ;  /* 0x0000002f005f7202 */ /* 0x000fe20000000f00 */
[----:B------:R-:W-:-:S02]  /*5410*/  IMAD.MOV.U32 R96, RZ, RZ, R46 ;  /* 0x000000ffff607224 */ /* 0x000fc400078e002e */
[----:B------:R-:W-:Y:S02]  /*5420*/  IMAD.MOV.U32 R94, RZ, RZ, R44 ;  /* 0x000000ffff5e7224 */ /* 0x000fe400078e002c */
[----:B------:R-:W-:Y:S01]  /*5430*/  LDSM.16.MT88.4 R44, [R241+0x7880] ;  /* 0x00788000f12c783b */ /* 0x000fe20000004200 */
[----:B------:R-:W-:Y:S03]  /*5440*/  HMMA.16816.F32.BF16 R28, R8, R62, RZ ;  /* 0x0000003e081c723c */ /* 0x000fe600000418ff */
[----:B------:R-:W1:Y:S05]  /*5450*/  LDSM.16.MT88.4 R60, [R240+0x7080] ;  /* 0x00708000f03c783b */ /* 0x000e6a0000004200 */
[----:B--2---:R-:W-:Y:S01]  /*5460*/  HMMA.16816.F32.BF16 R72, R4, R40, R32 ;  /* 0x000000280448723c */ /* 0x004fe20000041820 */
[----:B------:R-:W2:Y:S07]  /*5470*/  LDSM.16.MT88.4 R32, [R237+0x8880] ;  /* 0x00888000ed20783b */ /* 0x000eae0000004200 */
[----:B------:R-:W-:Y:S07]  /*5480*/  HMMA.16816.F32.BF16 R24, R8, R54, RZ ;  /* 0x000000360818723c */ /* 0x000fee00000418ff */
[----:B------:R-:W-:Y:S01]  /*5490*/  MOV R55, R95 ;  /* 0x0000005f00377202 */ /* 0x000fe20000000f00 */
[----:B------:R-:W-:Y:S01]  /*54a0*/  HMMA.16816.F32.BF16 R12, R4, R38, R12 ;  /* 0x00000026040c723c */ /* 0x000fe2000004180c */
[----:B------:R-:W-:-:S06]  /*54b0*/  IMAD.MOV.U32 R54, RZ, RZ, R96 ;  /* 0x000000ffff367224 */ /* 0x000fcc00078e0060 */
[----:B------:R-:W-:Y:S01]  /*54c0*/  IMAD.MOV.U32 R38, RZ, RZ, R121 ;  /* 0x000000ffff267224 */ /* 0x000fe200078e0079 */
[----:B------:R-:W-:Y:S01]  /*54d0*/  HMMA.16816.F32.BF16 R20, R4, R36, R16 ;  /* 0x000000240414723c */ /* 0x000fe20000041810 */
[----:B------:R-:W-:-:S07]  /*54e0*/  MOV R39, R120 ;  /* 0x0000007800277202 */ /* 0x000fce0000000f00 */
[----:B------:R-:W-:Y:S01]  /*54f0*/  HMMA.16816.F32.BF16 R68, R4, R42, R28 ;  /* 0x0000002a0444723c */ /* 0x000fe2000004181c */
[----:B------:R-:W3:Y:S07]  /*5500*/  LDSM.16.MT88.4 R40, [R240+0x7880] ;  /* 0x00788000f028783b */ /* 0x000eee0000004200 */
[----:B------:R-:W-:Y:S01]  /*5510*/  HMMA.16816.F32.BF16 R16, R8, R58, RZ ;  /* 0x0000003a0810723c */ /* 0x000fe200000418ff */
[----:B------:R-:W-:Y:S01]  /*5520*/  IMAD.MOV.U32 R102, RZ, RZ, R14 ;  /* 0x000000ffff667224 */ /* 0x000fe200078e000e */
[----:B------:R-:W-:Y:S01]  /*5530*/  MOV R100, R12 ;  /* 0x0000000c00647202 */ /* 0x000fe20000000f00 */
[----:B------:R-:W-:-:S02]  /*5540*/  IMAD.MOV.U32 R101, RZ, RZ, R15 ;  /* 0x000000ffff657224 */ /* 0x000fc400078e000f */
[----:B------:R-:W-:Y:S02]  /*5550*/  IMAD.MOV.U32 R0, RZ, RZ, R13 ;  /* 0x000000ffff007224 */ /* 0x000fe400078e000d */
[----:B------:R-:W-:Y:S01]  /*5560*/  IMAD.MOV.U32 R58, RZ, RZ, R93 ;  /* 0x000000ffff3a7224 */ /* 0x000fe200078e005d */
[C---:B------:R-:W-:Y:S01]  /*5570*/  HMMA.16816.F32.BF16 R28, R8.reuse, R52, RZ ;  /* 0x00000034081c723c */ /* 0x040fe200000418ff */
[----:B------:R-:W-:Y:S01]  /*5580*/  MOV R59, R92 ;  /* 0x0000005c003b7202 */ /* 0x000fe20000000f00 */
[----:B------:R-:W-:Y:S01]  /*5590*/  IMAD.MOV.U32 R64, RZ, RZ, R23 ;  /* 0x000000ffff407224 */ /* 0x000fe200078e0017 */
[----:B------:R-:W-:Y:S01]  /*55a0*/  MOV R65, R22 ;  /* 0x0000001600417202 */ /* 0x000fe20000000f00 */
[----:B------:R-:W-:Y:S01]  /*55b0*/  IMAD.MOV.U32 R37, RZ, RZ, R21 ;  /* 0x000000ffff257224 */ /* 0x000fe200078e0015 */
[----:B------:R-:W-:Y:S02]  /*55c0*/  MOV R36, R20 ;  /* 0x0000001400247202 */ /* 0x000fe40000000f00 */
[----:B------:R-:W-:Y:S01]  /*55d0*/  IMAD.MOV.U32 R52, RZ, RZ, R94 ;  /* 0x000000ffff347224 */ /* 0x000fe200078e005e */
[----:B-1----:R-:W-:Y:S01]  /*55e0*/  HMMA.16816.F32.BF16 R12, R8, R60, RZ ;  /* 0x0000003c080c723c */ /* 0x002fe200000418ff */
[----:B------:R-:W-:-:S06]  /*55f0*/  IMAD.MOV.U32 R53, RZ, RZ, R97 ;  /* 0x000000ffff357224 */ /* 0x000fcc00078e0061 */
[----:B------:R-:W-:Y:S01]  /*5600*/  IMAD.MOV.U32 R60, RZ, RZ, R66 ;  /* 0x000000ffff3c7224 */ /* 0x000fe200078e0042 */
[----:B------:R-:W-:Y:S01]  /*5610*/  HMMA.16816.F32.BF16 R92, R4, R50, R24 ;  /* 0x00000032045c723c */ /* 0x000fe20000041818 */
[----:B------:R-:W1:Y:S01]  /*5620*/  LDSM.16.MT88.4 R24, [R237+0x9080] ;  /* 0x00908000ed18783b */ /* 0x000e620000004200 */
[----:B------:R-:W-:Y:S01]  /*5630*/  IMAD.MOV.U32 R61, RZ, RZ, R67 ;  /* 0x000000ffff3d7224 */ /* 0x000fe200078e0043 */
[----:B------:R-:W-:Y:S01]  /*5640*/  MOV R66, R111 ;  /* 0x0000006f00427202 */ /* 0x000fe20000000f00 */
[----:B------:R-:W-:-:S03]  /*5650*/  IMAD.MOV.U32 R67, RZ, RZ, R103 ;  /* 0x000000ffff437224 */ /* 0x000fc600078e0067 */
[----:B------:R-:W-:Y:S01]  /*5660*/  IMAD.MOV.U32 R50, RZ, RZ, R168 ;  /* 0x000000ffff327224 */ /* 0x000fe200078e00a8 */
[----:B------:R-:W-:Y:S01]  /*5670*/  HMMA.16816.F32.BF16 R20, R8, R56, RZ ;  /* 0x000000380814723c */ /* 0x000fe200000418ff */
[----:B------:R-:W-:-:S06]  /*5680*/  MOV R51, R127 ;  /* 0x0000007f00337202 */ /* 0x000fcc0000000f00 */
[----:B------:R-:W-:Y:S01]  /*5690*/  IMAD.MOV.U32 R57, RZ, RZ, R99 ;  /* 0x000000ffff397224 */ /* 0x000fe200078e0063 */
[----:B------:R-:W-:Y:S01]  /*56a0*/  MOV R56, R98 ;  /* 0x0000006200387202 */ /* 0x000fe20000000f00 */
[C---:B------:R-:W-:Y:S07]  /*56b0*/  HMMA.16816.F32.BF16 R112, R4.reuse, R46, R16 ;  /* 0x0000002e0470723c */ /* 0x040fee0000041810 */
[----:B------:R-:W-:Y:S01]  /*56c0*/  IMAD.MOV.U32 R46, RZ, RZ, R172 ;  /* 0x000000ffff2e7224 */ /* 0x000fe200078e00ac */
[----:B------:R-:W-:Y:S01]  /*56d0*/  HMMA.16816.F32.BF16 R96, R4, R48, R28 ;  /* 0x000000300460723c */ /* 0x000fe2000004181c */
[----:B------:R-:W4:Y:S01]  /*56e0*/  LDSM.16.MT88.4 R28, [R238+0x8880] ;  /* 0x00888000ee1c783b */ /* 0x000f220000004200 */
[----:B------:R-:W-:-:S05]  /*56f0*/  IMAD.MOV.U32 R47, RZ, RZ, R171 ;  /* 0x000000ffff2f7224 */ /* 0x000fca00078e00ab */
[----:B------:R-:W-:Y:S01]  /*5700*/  IMAD.MOV.U32 R48, RZ, RZ, R126 ;  /* 0x000000ffff307224 */ /* 0x000fe200078e007e */
[----:B--2---:R-:W-:Y:S01]  /*5710*/  HMMA.16816.F32.BF16 R16, R8, R32, RZ ;  /* 0x000000200810723c */ /* 0x004fe200000418ff */
[----:B------:R-:W-:-:S06]  /*5720*/  IMAD.MOV.U32 R49, RZ, RZ, R125 ;  /* 0x000000ffff317224 */ /* 0x000fcc00078e007d */
[----:B------:R-:W-:Y:S01]  /*5730*/  IMAD.MOV.U32 R32, RZ, RZ, R102 ;  /* 0x000000ffff207224 */ /* 0x000fe200078e0066 */
[----:B---3--:R-:W-:Y:S01]  /*5740*/  HMMA.16816.F32.BF16 R104, R4, R40, R12 ;  /* 0x000000280468723c */ /* 0x008fe2000004180c */
[----:B------:R-:W-:-:S06]  /*5750*/  MOV R33, R101 ;  /* 0x0000006500217202 */ /* 0x000fcc0000000f00 */
[----:B------:R-:W-:Y:S01]  /*5760*/  MOV R40, R65 ;  /* 0x0000004100287202 */ /* 0x000fe20000000f00 */
[----:B------:R-:W-:Y:S01]  /*5770*/  HMMA.16816.F32.BF16 R12, R8, R34, RZ ;  /* 0x00000022080c723c */ /* 0x000fe200000418ff */
[----:B------:R-:W-:Y:S02]  /*5780*/  IMAD.MOV.U32 R41, RZ, RZ, R64 ;  /* 0x000000ffff297224 */ /* 0x000fe400078e0040 */
[----:B------:R-:W-:Y:S02]  /*5790*/  IMAD.MOV.U32 R64, RZ, RZ, R119 ;  /* 0x000000ffff407224 */ /* 0x000fe400078e0077 */
[----:B------:R-:W-:Y:S02]  /*57a0*/  IMAD.MOV.U32 R65, RZ, RZ, R118 ;  /* 0x000000ffff417224 */ /* 0x000fe400078e0076 */
[----:B------:R-:W-:Y:S01]  /*57b0*/  IMAD.MOV.U32 R35, RZ, RZ, R0 ;  /* 0x000000ffff237224 */ /* 0x000fe200078e0000 */
[----:B-1----:R-:W-:Y:S01]  /*57c0*/  HMMA.16816.F32.BF16 R172, R4, R24, R16 ;  /* 0x0000001804ac723c */ /* 0x002fe20000041810 */
[----:B------:R-:W1:Y:S01]  /*57d0*/  LDSM.16.MT88.4 R16, [R238+0x9080] ;  /* 0x00908000ee10783b */ /* 0x000e620000004200 */
[----:B------:R-:W-:-:S02]  /*57e0*/  FADD.FTZ R0, R110, R109 ;  /* 0x0000006d6e007221 */ /* 0x000fc40000010000 */
[----:B------:R-:W-:Y:S02]  /*57f0*/  IMAD.MOV.U32 R34, RZ, RZ, R100 ;  /* 0x000000ffff227224 */ /* 0x000fe400078e0064 */
[----:B------:R-:W-:Y:S02]  /*5800*/  FADD.FTZ R0, R108, R0 ;  /* 0x000000006c007221 */ /* 0x000fe40000010000 */
[----:B------:R-:W-:Y:S02]  /*5810*/  HMMA.16816.F32.BF16 R176, R4, R44, R20 ;  /* 0x0000002c04b0723c */ /* 0x000fe40000041814 */
[----:B------:R-:W-:-:S04]  /*5820*/  FADD.FTZ R0, R117, R0 ;  /* 0x0000000075007221 */ /* 0x000fc80000010000 */
[----:B------:R-:W-:Y:S01]  /*5830*/  FADD.FTZ R0, R116, R0 ;  /* 0x0000000074007221 */ /* 0x000fe20000010000 */
[----:B------:R-:W-:Y:S01]  /*5840*/  MOV R44, R170 ;  /* 0x000000aa002c7202 */ /* 0x000fe20000000f00 */
[----:B------:R-:W-:Y:S01]  /*5850*/  HMMA.16816.F32.BF16 R20, R8, R62, RZ ;  /* 0x0000003e0814723c */ /* 0x000fe200000418ff */
[----:B------:R-:W-:Y:S02]  /*5860*/  IMAD.MOV.U32 R45, RZ, RZ, R169 ;  /* 0x000000ffff2d7224 */ /* 0x000fe400078e00a9 */
[----:B------:R-:W-:Y:S02]  /*5870*/  FADD.FTZ R24, R124, R0 ;  /* 0x000000007c187221 */ /* 0x000fe40000010000 */
[----:B------:R-:W-:Y:S01]  /*5880*/  FADD.FTZ R0, R77, R76 ;  /* 0x0000004c4d007221 */ /* 0x000fe20000010000 */
[----:B------:R-:W-:Y:S01]  /*5890*/  MOV R76, R34 ;  /* 0x00000022004c7202 */ /* 0x000fe20000000f00 */
[----:B------:R-:W-:Y:S01]  /*58a0*/  IMAD.MOV.U32 R63, RZ, RZ, R37 ;  /* 0x000000ffff3f7224 */ /* 0x000fe200078e0025 */
[----:B------:R-:W-:Y:S01]  /*58b0*/  MOV R62, R36 ;  /* 0x00000024003e7202 */ /* 0x000fe20000000f00 */
[----:B------:R-:W-:Y:S01]  /*58c0*/  IMAD.MOV.U32 R37, RZ, RZ, R122 ;  /* 0x000000ffff257224 */ /* 0x000fe200078e007a */
[----:B------:R-:W-:Y:S01]  /*58d0*/  MOV R36, R123 ;  /* 0x0000007b00247202 */ /* 0x000fe20000000f00 */
[----:B------:R-:W-:Y:S01]  /*58e0*/  FADD.FTZ R0, R78, R0 ;  /* 0x000000004e007221 */ /* 0x000fe20000010000 */
[----:B------:R-:W-:Y:S01]  /*58f0*/  HMMA.16816.F32.BF16 R120, R4, R26, R12 ;  /* 0x0000001a0478723c */ /* 0x000fe2000004180c */
[----:B------:R-:W-:-:S02]  /*5900*/  IMAD.MOV.U32 R78, RZ, RZ, R32 ;  /* 0x000000ffff4e7224 */ /* 0x000fc400078e0020 */
[----:B------:R-:W-:Y:S01]  /*5910*/  IMAD.MOV.U32 R32, RZ, RZ, R62 ;  /* 0x000000ffff207224 */ /* 0x000fe200078e003e */
[----:B------:R-:W-:Y:S01]  /*5920*/  MOV R62, R40 ;  /* 0x00000028003e7202 */ /* 0x000fe20000000f00 */
[----:B------:R-:W-:Y:S02]  /*5930*/  IMAD.MOV.U32 R77, RZ, RZ, R35 ;  /* 0x000000ffff4d7224 */ /* 0x000fe400078e0023 */
[----:B------:R-:W-:Y:S01]  /*5940*/  FADD.FTZ R24, R128, R24 ;  /* 0x0000001880187221 */ /* 0x000fe20000010000 */
[----:B----4-:R-:W-:Y:S08]  /*5950*/  HMMA.16816.F32.BF16 R12, R8, R28, RZ ;  /* 0x0000001c080c723c */ /* 0x010ff000000418ff */
[----:B------:R-:W-:Y:S01]  /*5960*/  HMMA.16816.F32.BF16 R100, R4, R42, R20 ;  /* 0x0000002a0464723c */ /* 0x000fe20000041814 */
[----:B------:R-:W2:Y:S01]  /*5970*/  LDSM.16.MT88.4 R20, [R241+0x8880] ;  /* 0x00888000f114783b */ /* 0x000ea20000004200 */
[----:B------:R-:W-:-:S02]  /*5980*/  IMAD.MOV.U32 R34, RZ, RZ, R36 ;  /* 0x000000ffff227224 */ /* 0x000fc400078e0024 */
[----:B------:R-:W-:Y:S11]  /*5990*/  IMAD.MOV.U32 R40, RZ, RZ, R58 ;  /* 0x000000ffff287224 */ /* 0x000ff600078e003a */
[----:B------:R-:W-:Y:S01]  /*59a0*/  @!UPT UIADD3 URZ, URZ, URZ, URZ ;  /* 0x0000003f3f3ff290 */ /* 0x000fe2000fffe03f */
[----:B-1----:R-:W-:Y:S01]  /*59b0*/  HMMA.16816.F32.BF16 R108, R4, R16, R12 ;  /* 0x00000010046c723c */ /* 0x002fe2000004180c */
[----:B------:R-:W-:Y:S01]  /*59c0*/  MOV R35, R37 ;  /* 0x0000002500237202 */ /* 0x000fe20000000f00 */
[----:B------:R-:W-:Y:S01]  /*59d0*/  IMAD.MOV.U32 R28, RZ, RZ, R155 ;  /* 0x000000ffff1c7224 */ /* 0x000fe200078e009b */
[----:B------:R-:W-:Y:S02]  /*59e0*/  MOV R36, R147 ;  /* 0x0000009300247202 */ /* 0x000fe40000000f00 */
[----:B------:R-:W-:Y:S01]  /*59f0*/  MOV R29, R154 ;  /* 0x0000009a001d7202 */ /* 0x000fe20000000f00 */
[----:B------:R-:W-:Y:S02]  /*5a00*/  IMAD.MOV.U32 R43, RZ, RZ, R65 ;  /* 0x000000ffff2b7224 */ /* 0x000fe400078e0041 */
[----:B------:R-:W-:Y:S01]  /*5a10*/  HMMA.16816.F32.BF16 R12, R8, R30, RZ ;  /* 0x0000001e080c723c */ /* 0x000fe200000418ff */
[----:B------:R-:W-:Y:S01]  /*5a20*/  MOV R42, R64 ;  /* 0x00000040002a7202 */ /* 0x000fe20000000f00 */
[----:B------:R-:W-:Y:S11]  /*5a30*/  IMAD.MOV.U32 R58, RZ, RZ, R161 ;  /* 0x000000ffff3a7224 */ /* 0x000ff600078e00a1 */
[----:B------:R-:W-:Y:S11]  /*5a40*/  @!UPT UIADD3 URZ, URZ, URZ, URZ ;  /* 0x0000003f3f3ff290 */ /* 0x000ff6000fffe03f */
[----:B------:R-:W-:Y:S01]  /*5a50*/  HMMA.16816.F32.BF16 R116, R4, R18, R12 ;  /* 0x000000120474723c */ /* 0x000fe2000004180c */
[----:B------:R-:W1:Y:S01]  /*5a60*/  LDSM.16.MT88.4 R16, [R241+0x9080] ;  /* 0x00908000f110783b */ /* 0x000e620000004200 */
[----:B------:R-:W-:Y:S02]  /*5a70*/  IMAD.MOV.U32 R37, RZ, RZ, R146 ;  /* 0x000000ffff257224 */ /* 0x000fe400078e0092 */
[----:B------:R-:W-:Y:S01]  /*5a80*/  IMAD.MOV.U32 R30, RZ, RZ, R153 ;  /* 0x000000ffff1e7224 */ /* 0x000fe200078e0099 */
[----:B------:R-:W-:Y:S01]  /*5a90*/  MOV R65, R134 ;  /* 0x0000008600417202 */ /* 0x000fe20000000f00 */
[----:B------:R-:W-:Y:S01]  /*5aa0*/  IMAD.MOV.U32 R31, RZ, RZ, R152 ;  /* 0x000000ffff1f7224 */ /* 0x000fe200078e0098 */
[----:B------:R3:W5:Y:S01]  /*5ab0*/  LDL.LU R161, [R1+0x78] ;  /* 0x0000780001a17983 */ /* 0x0007620000300800 */
[----:B--2---:R-:W-:Y:S03]  /*5ac0*/  HMMA.16816.F32.BF16 R12, R8, R20, RZ ;  /* 0x00000014080c723c */ /* 0x004fe600000418ff */
[----:B------:R-:W-:Y:S04]  /*5ad0*/  LDSM.16.MT88.4 R152, [R237+0x5080] ;  /* 0x00508000ed98783b */ /* 0x000fe80000004200 */
[----:B------:R-:W-:Y:S01]  /*5ae0*/  FADD.FTZ R20, R79, R0 ;  /* 0x000000004f147221 */ /* 0x000fe20000010000 */
[----:B------:R-:W-:Y:S01]  /*5af0*/  MOV R79, R33 ;  /* 0x00000021004f7202 */ /* 0x000fe20000000f00 */
[----:B------:R-:W-:-:S02]  /*5b00*/  IMAD.MOV.U32 R33, RZ, RZ, R63 ;  /* 0x000000ffff217224 */ /* 0x000fc400078e003f */
[----:B------:R-:W-:Y:S11]  /*5b10*/  FFMA.FTZ R21, R89, c[0x0][0x2d0], -R3 ;  /* 0x0000b40059157a23 */ /* 0x000ff60000010803 */
[----:B------:R-:W-:Y:S02]  /*5b20*/  @!UPT UIADD3 URZ, URZ, URZ, URZ ;  /* 0x0000003f3f3ff290 */ /* 0x000fe4000fffe03f */
[----:B-1----:R-:W-:Y:S01]  /*5b30*/  HMMA.16816.F32.BF16 R168, R4, R16, R12 ;  /* 0x0000001004a8723c */ /* 0x002fe2000004180c */
[----:B------:R-:W-:Y:S02]  /*5b40*/  FFMA.FTZ R0, R84, c[0x0][0x2d0], -R2 ;  /* 0x0000b40054007a23 */ /* 0x000fe40000010802 */
[----:B------:R-:W-:Y:S02]  /*5b50*/  IMAD.MOV.U32 R63, RZ, RZ, R41 ;  /* 0x000000ffff3f7224 */ /* 0x000fe400078e0029 */
[----:B------:R-:W-:Y:S01]  /*5b60*/  IMAD.MOV.U32 R89, RZ, RZ, R33 ;  /* 0x000000ffff597224 */ /* 0x000fe200078e0021 */
[----:B------:R-:W-:Y:S02]  /*5b70*/  MUFU.EX2 R21, R21 ;  /* 0x0000001500157308 */ /* 0x000fe40000000800 */
[----:B------:R-:W-:Y:S01]  /*5b80*/  HMMA.16816.F32.BF16 R12, R8, R22, RZ ;  /* 0x00000016080c723c */ /* 0x000fe200000418ff */
[----:B------:R-:W-:Y:S01]  /*5b90*/  IMAD.MOV.U32 R33, RZ, RZ, R39 ;  /* 0x000000ffff217224 */ /* 0x000fe200078e0027 */
[----:B------:R-:W-:-:S05]  /*5ba0*/  MOV R41, R59 ;  /* 0x0000003b00297202 */ /* 0x000fca0000000f00 */
[--C-:B------:R-:W-:Y:S02]  /*5bb0*/  FFMA.FTZ R22, R90, c[0x0][0x2d0], -R3.reuse ;  /* 0x0000b4005a167a23 */ /* 0x100fe40000010803 */
[--C-:B------:R-:W-:Y:S11]  /*5bc0*/  FFMA.FTZ R23, R91, c[0x0][0x2d0], -R3.reuse ;  /* 0x0000b4005b177a23 */ /* 0x100ff60000010803 */
[----:B------:R-:W-:Y:S04]  /*5bd0*/  @!UPT UIADD3 URZ, URZ, URZ, URZ ;  /* 0x0000003f3f3ff290 */ /* 0x000fe8000fffe03f */
[----:B------:R-:W-:Y:S01]  /*5be0*/  HMMA.16816.F32.BF16 R124, R4, R18, R12 ;  /* 0x00000012047c723c */ /* 0x000fe2000004180c */
[----:B------:R-:W1:Y:S01]  /*5bf0*/  LDSM.16.MT88.4 R12, [R240+0x8880] ;  /* 0x00888000f00c783b */ /* 0x000e620000004200 */
[----:B------:R-:W-:Y:S01]  /*5c00*/  MOV R39, R144 ;  /* 0x0000009000277202 */ /* 0x000fe20000000f00 */
[----:B------:R-:W-:-:S05]  /*5c10*/  FFMA.FTZ R3, R87, c[0x0][0x2d0], -R3 ;  /* 0x0000b40057037a23 */ /* 0x000fca0000010803 */
[C---:B-1----:R-:W-:Y:S08]  /*5c20*/  HMMA.16816.F32.BF16 R16, R8.reuse, R12, RZ ;  /* 0x0000000c0810723c */ /* 0x042ff000000418ff */
[----:B------:R-:W-:Y:S01]  /*5c30*/  HMMA.16816.F32.BF16 R8, R8, R14, RZ ;  /* 0x0000000e0808723c */ /* 0x000fe200000418ff */
[----:B------:R-:W1:Y:S01]  /*5c40*/  LDSM.16.MT88.4 R12, [R240+0x9080] ;  /* 0x00908000f00c783b */ /* 0x000e620000004200 */
[----:B------:R-:W-:Y:S01]  /*5c50*/  IMAD.MOV.U32 R90, RZ, RZ, R62 ;  /* 0x000000ffff5a7224 */ /* 0x000fe200078e003e */
[----:B------:R-:W-:Y:S01]  /*5c60*/  MOV R91, R63 ;  /* 0x0000003f005b7202 */ /* 0x000fe20000000f00 */
[----:B------:R-:W-:Y:S11]  /*5c70*/  IMAD.MOV.U32 R62, RZ, RZ, R40 ;  /* 0x000000ffff3e7224 */ /* 0x000ff600078e0028 */
[----:B------:R-:W-:Y:S01]  /*5c80*/  @!UPT UIADD3 URZ, URZ, URZ, URZ ;  /* 0x0000003f3f3ff290 */ /* 0x000fe2000fffe03f */
[C---:B-1----:R-:W-:Y:S08]  /*5c90*/  HMMA.16816.F32.BF16 R16, R4.reuse, R12, R16 ;  /* 0x0000000c0410723c */ /* 0x042ff00000041810 */
[----:B------:R-:W-:Y:S07]  /*5ca0*/  HMMA.16816.F32.BF16 R12, R4, R14, R8 ;  /* 0x0000000e040c723c */ /* 0x000fee0000041808 */
[----:B------:R-:W-:Y:S01]  /*5cb0*/  FFMA.FTZ R4, R88, c[0x0][0x2d0], -R2 ;  /* 0x0000b40058047a23 */ /* 0x000fe20000010802 */
[----:B------:R-:W-:-:S02]  /*5cc0*/  MOV R88, R32 ;  /* 0x0000002000587202 */ /* 0x000fc40000000f00 */
[----:B------:R-:W-:Y:S01]  /*5cd0*/  MOV R32, R38 ;  /* 0x0000002600207202 */ /* 0x000fe20000000f00 */
[----:B------:R-:W-:Y:S02]  /*5ce0*/  IMAD.MOV.U32 R38, RZ, RZ, R145 ;  /* 0x000000ffff267224 */ /* 0x000fe400078e0091 */
[----:B------:R-:W1:Y:S01]  /*5cf0*/  LDSM.16.MT88.4 R144, [R238+0x5080] ;  /* 0x00508000ee90783b */ /* 0x000e620000004200 */
[----:B------:R2:W-:Y:S08]  /*5d00*/  MUFU.EX2 R7, R0 ;  /* 0x0000000000077308 */ /* 0x0005f00000000800 */
[----:B------:R-:W-:Y:S01]  /*5d10*/  MUFU.EX2 R8, R22 ;  /* 0x0000001600087308 */ /* 0x000fe20000000800 */
[----:B--2---:R-:W-:-:S02]  /*5d20*/  FFMA.FTZ R0, R86, c[0x0][0x2d0], -R2 ;  /* 0x0000b40056007a23 */ /* 0x004fc40000010802 */
[----:B------:R-:W-:-:S05]  /*5d30*/  FFMA.FTZ R2, R85, c[0x0][0x2d0], -R2 ;  /* 0x0000b40055027a23 */ /* 0x000fca0000010802 */
[----:B------:R-:W-:Y:S08]  /*5d40*/  MUFU.EX2 R5, R4 ;  /* 0x0000000400057308 */ /* 0x000ff00000000800 */
[----:B------:R-:W2:Y:S08]  /*5d50*/  MUFU.EX2 R9, R23 ;  /* 0x0000001700097308 */ /* 0x000eb00000000800 */
[----:B------:R4:W1:Y:S08]  /*5d60*/  MUFU.EX2 R22, R3 ;  /* 0x0000000300167308 */ /* 0x0008700000000800 */
[----:B------:R-:W1:Y:S08]  /*5d70*/  MUFU.EX2 R6, R0 ;  /* 0x0000000000067308 */ /* 0x000e700000000800 */
[----:B------:R-:W3:Y:S01]  /*5d80*/  MUFU.EX2 R4, R2 ;  /* 0x0000000200047308 */ /* 0x000ee20000000800 */
[----:B------:R-:W-:-:S02]  /*5d90*/  IMAD.MOV.U32 R63, RZ, RZ, R41 ;  /* 0x000000ffff3f7224 */ /* 0x000fc400078e0029 */
[----:B------:R-:W-:Y:S02]  /*5da0*/  IMAD.MOV.U32 R40, RZ, RZ, R66 ;  /* 0x000000ffff287224 */ /* 0x000fe400078e0042 */
[----:B------:R-:W-:Y:S01]  /*5db0*/  IMAD.MOV.U32 R41, RZ, RZ, R67 ;  /* 0x000000ffff297224 */ /* 0x000fe200078e0043 */
[----:B------:R-:W-:Y:S01]  /*5dc0*/  MOV R67, R130 ;  /* 0x0000008200437202 */ /* 0x000fe20000000f00 */
[----:B------:R-:W-:Y:S01]  /*5dd0*/  IMAD.MOV.U32 R66, RZ, RZ, R131 ;  /* 0x000000ffff427224 */ /* 0x000fe200078e0083 */
[----:B--2---:R-:W-:Y:S01]  /*5de0*/  F2FP.BF16.PACK_AB R128, R8, R9 ;  /* 0x000000090880723e */ /* 0x004fe200000010ff */
[----:B----4-:R-:W-:Y:S01]  /*5df0*/  FADD.FTZ R3, R129, R24 ;  /* 0x0000001881037221 */ /* 0x010fe20000010000 */
[----:B-1----:R-:W-:Y:S02]  /*5e00*/  F2FP.BF16.PACK_AB R130, R22, R21 ;  /* 0x000000151682723e */ /* 0x002fe400000010ff */
[----:B------:R-:W-:Y:S02]  /*5e10*/  F2FP.BF16.PACK_AB R129, R6, R7 ;  /* 0x000000070681723e */ /* 0x000fe400000010ff */
[----:B---3--:R-:W-:-:S07]  /*5e20*/  F2FP.BF16.PACK_AB R131, R4, R5 ;  /* 0x000000050483723e */ /* 0x008fce00000010ff */
[C---:B------:R-:W-:Y:S08]  /*5e30*/  HMMA.16816.F32.BF16 R148, R128.reuse, R144, R148 ;  /* 0x000000908094723c */ /* 0x040ff00000041894 */
[C---:B------:R-:W-:Y:S01]  /*5e40*/  HMMA.16816.F32.BF16 R144, R128.reuse, R146, R136 ;  /* 0x000000928090723c */ /* 0x040fe20000041888 */
[----:B------:R-:W1:Y:S07]  /*5e50*/  LDSM.16.MT88.4 R136, [R241+0x5080] ;  /* 0x00508000f188783b */ /* 0x000e6e0000004200 */
[C---:B------:R-:W-:Y:S08]  /*5e60*/  HMMA.16816.F32.BF16 R156, R128.reuse, R152, R156 ;  /* 0x00000098809c723c */ /* 0x040ff0000004189c */
[C---:B------:R-:W-:Y:S01]  /*5e70*/  HMMA.16816.F32.BF16 R152, R128.reuse, R154, R32 ;  /* 0x0000009a8098723c */ /* 0x040fe20000041820 */
[----:B------:R-:W2:Y:S07]  /*5e80*/  LDSM.16.MT88.4 R32, [R240+0x5080] ;  /* 0x00508000f020783b */ /* 0x000eae0000004200 */
[C---:B-1----:R-:W-:Y:S08]  /*5e90*/  HMMA.16816.F32.BF16 R140, R128.reuse, R136, R140 ;  /* 0x00000088808c723c */ /* 0x042ff0000004188c */
[C---:B------:R-:W-:Y:S08]  /*5ea0*/  HMMA.16816.F32.BF16 R136, R128.reuse, R138, R28 ;  /* 0x0000008a8088723c */ /* 0x040ff0000004181c */
[C---:B--2---:R-:W-:Y:S01]  /*5eb0*/  HMMA.16816.F32.BF16 R28, R128.reuse, R32, R40 ;  /* 0x00000020801c723c */ /* 0x044fe20000041828 */
[----:B------:R-:W1:Y:S07]  /*5ec0*/  LDSM.16.MT88.4 R40, [R237+0x6880] ;  /* 0x00688000ed28783b */ /* 0x000e6e0000004200 */
[----:B------:R-:W-:Y:S01]  /*5ed0*/  HMMA.16816.F32.BF16 R32, R128, R34, R48 ;  /* 0x000000228020723c */ /* 0x000fe20000041830 */
[----:B------:R-:W2:Y:S01]  /*5ee0*/  LDSM.16.MT88.4 R48, [R238+0x6880] ;  /* 0x00688000ee30783b */ /* 0x000ea20000004200 */
[----:B------:R-:W-:-:S02]  /*5ef0*/  IMAD.MOV.U32 R59, RZ, RZ, R160 ;  /* 0x000000ffff3b7224 */ /* 0x000fc400078e00a0 */
[----:B------:R-:W-:Y:S01]  /*5f00*/  IMAD.MOV.U32 R64, RZ, RZ, R135 ;  /* 0x000000ffff407224 */ /* 0x000fe200078e0087 */
[----:B------:R3:W5:Y:S03]  /*5f10*/  LDL.LU R160, [R1+0x74] ;  /* 0x0000740001a07983 */ /* 0x0007660000300800 */
[C---:B-1----:R-:W-:Y:S08]  /*5f20*/  HMMA.16816.F32.BF16 R36, R128.reuse, R40, R36 ;  /* 0x000000288024723c */ /* 0x042ff00000041824 */
[C---:B------:R-:W-:Y:S08]  /*5f30*/  HMMA.16816.F32.BF16 R40, R128.reuse, R42, R44 ;  /* 0x0000002a8028723c */ /* 0x040ff0000004182c */
[C---:B--2---:R-:W-:Y:S01]  /*5f40*/  HMMA.16816.F32.BF16 R44, R128.reuse, R48, R56 ;  /* 0x00000030802c723c */ /* 0x044fe20000041838 */
[----:B------:R-:W1:Y:S07]  /*5f50*/  LDSM.16.MT88.4 R56, [R241+0x6880] ;  /* 0x00688000f138783b */ /* 0x000e6e0000004200 */
[----:B------:R-:W-:Y:S01]  /*5f60*/  HMMA.16816.F32.BF16 R48, R128, R50, R64 ;  /* 0x000000328030723c */ /* 0x000fe20000041840 */
[----:B------:R-:W2:Y:S01]  /*5f70*/  LDSM.16.MT88.4 R64, [R240+0x6880] ;  /* 0x00688000f040783b */ /* 0x000ea20000004200 */
[----:B------:R-:W-:-:S04]  /*5f80*/  FADD.FTZ R0, R80, R20 ;  /* 0x0000001450007221 */ /* 0x000fc80000010000 */
[----:B------:R-:W-:-:S04]  /*5f90*/  FADD.FTZ R0, R81, R0 ;  /* 0x0000000051007221 */ /* 0x000fc80000010000 */
[----:B------:R-:W-:-:S04]  /*5fa0*/  FADD.FTZ R2, R83, R0 ;  /* 0x0000000053027221 */ /* 0x000fc80000010000 */
[----:B------:R-:W-:Y:S02]  /*5fb0*/  FADD.FTZ R2, R82, R2 ;  /* 0x0000000252027221 */ /* 0x000fe40000010000 */
[----:B------:R-:W-:Y:S01]  /*5fc0*/  LDSM.16.MT88.4 R80, [R238+0x8080] ;  /* 0x00808000ee50783b */ /* 0x000fe20000004200 */
[C---:B-1----:R-:W-:Y:S08]  /*5fd0*/  HMMA.16816.F32.BF16 R52, R128.reuse, R56, R52 ;  /* 0x000000388034723c */ /* 0x042ff00000041834 */
[C---:B------:R-:W-:Y:S08]  /*5fe0*/  HMMA.16816.F32.BF16 R56, R128.reuse, R58, R60 ;  /* 0x0000003a8038723c */ /* 0x040ff0000004183c */
[C---:B--2---:R-:W-:Y:S01]  /*5ff0*/  HMMA.16816.F32.BF16 R60, R128.reuse, R64, R72 ;  /* 0x00000040803c723c */ /* 0x044fe20000041848 */
[----:B------:R-:W1:Y:S07]  /*6000*/  LDSM.16.MT88.4 R72, [R237+0x8080] ;  /* 0x00808000ed48783b */ /* 0x000e6e0000004200 */
[C---:B------:R-:W-:Y:S08]  /*6010*/  HMMA.16816.F32.BF16 R64, R128.reuse, R66, R68 ;  /* 0x000000428040723c */ /* 0x040ff00000041844 */
[C---:B-1----:R-:W-:Y:S01]  /*6020*/  HMMA.16816.F32.BF16 R68, R128.reuse, R72, R88 ;  /* 0x000000488044723c */ /* 0x042fe20000041858 */
[----:B------:R-:W-:Y:S07]  /*6030*/  LDSM.16.MT88.4 R88, [R241+0x8080] ;  /* 0x00808000f158783b */ /* 0x000fee0000004200 */
[C---:B------:R-:W-:Y:S08]  /*6040*/  HMMA.16816.F32.BF16 R72, R128.reuse, R74, R76 ;  /* 0x0000004a8048723c */ /* 0x040ff0000004184c */
[C---:B------:R-:W-:Y:S01]  /*6050*/  HMMA.16816.F32.BF16 R76, R128.reuse, R80, R96 ;  /* 0x00000050804c723c */ /* 0x040fe20000041860 */
[----:B------:R-:W1:Y:S07]  /*6060*/  LDSM.16.MT88.4 R96, [R240+0x8080] ;  /* 0x00808000f060783b */ /* 0x000e6e0000004200 */
[C---:B------:R-:W-:Y:S08]  /*6070*/  HMMA.16816.F32.BF16 R80, R128.reuse, R82, R92 ;  /* 0x000000528050723c */ /* 0x040ff0000004185c */
[----:B-1----:R-:W-:Y:S01]  /*6080*/  HMMA.16816.F32.BF16 R92, R128, R96, R104 ;  /* 0x00000060805c723c */ /* 0x002fe20000041868 */
[----:B------:R-:W1:Y:S01]  /*6090*/  LDSM.16.MT88.4 R104, [R237+0x9880] ;  /* 0x00988000ed68783b */ /* 0x000e620000004200 */
[----:B------:R-:W-:-:S06]  /*60a0*/  FADD.FTZ R0, R9, R3 ;  /* 0x0000000309007221 */ /* 0x000fcc0000010000 */
[C---:B------:R-:W-:Y:S01]  /*60b0*/  HMMA.16816.F32.BF16 R84, R128.reuse, R88, R176 ;  /* 0x000000588054723c */ /* 0x040fe200000418b0 */
[----:B------:R-:W-:Y:S02]  /*60c0*/  FADD.FTZ R0, R8, R0 ;  /* 0x0000000008007221 */ /* 0x000fe40000010000 */
[----:B------:R-:W-:Y:S05]  /*60d0*/  LDSM.16.MT88.4 R8, [R240+0x9880] ;  /* 0x00988000f008783b */ /* 0x000fea0000004200 */
[C---:B------:R-:W-:Y:S01]  /*60e0*/  HMMA.16816.F32.BF16 R88, R128.reuse, R90, R112 ;  /* 0x0000005a8058723c */ /* 0x040fe20000041870 */
[----:B------:R-:W2:Y:S07]  /*60f0*/  LDSM.16.MT88.4 R112, [R238+0x9880] ;  /* 0x00988000ee70783b */ /* 0x000eae0000004200 */
[----:B------:R-:W-:Y:S01]  /*6100*/  HMMA.16816.F32.BF16 R96, R128, R98, R100 ;  /* 0x000000628060723c */ /* 0x000fe20000041864 */
[----:B------:R-:W-:-:S07]  /*6110*/  FADD.FTZ R7, R7, R2 ;  /* 0x0000000207077221 */ /* 0x000fce0000010000 */
[C---:B-1----:R-:W-:Y:S08]  /*6120*/  HMMA.16816.F32.BF16 R100, R128.reuse, R104, R172 ;  /* 0x000000688064723c */ /* 0x042ff000000418ac */
[----:B------:R-:W-:Y:S01]  /*6130*/  HMMA.16816.F32.BF16 R104, R128, R106, R120 ;  /* 0x0000006a8068723c */ /* 0x000fe20000041878 */
[----:B------:R-:W1:Y:S01]  /*6140*/  LDSM.16.MT88.4 R120, [R241+0x9880] ;  /* 0x00988000f178783b */ /* 0x000e620000004200 */
[----:B------:R-:W-:-:S02]  /*6150*/  FADD.FTZ R6, R6, R7 ;  /* 0x0000000706067221 */ /* 0x000fc40000010000 */
[----:B------:R-:W-:Y:S02]  /*6160*/  FADD.FTZ R0, R21, R0 ;  /* 0x0000000015007221 */ /* 0x000fe40000010000 */
[----:B------:R-:W-:Y:S02]  /*6170*/  FADD.FTZ R5, R5, R6 ;  /* 0x0000000605057221 */ /* 0x000fe40000010000 */
[----:B------:R-:W-:Y:S02]  /*6180*/  FADD.FTZ R2, R22, R0 ;  /* 0x0000000016027221 */ /* 0x000fe40000010000 */
[----:B------:R-:W-:Y:S01]  /*6190*/  FADD.FTZ R0, R4, R5 ;  /* 0x0000000504007221 */ /* 0x000fe20000010000 */
[----:B------:R-:W-:Y:S02]  /*61a0*/  @UP5 USHF.L.U32 UR28, UR28, 0x7, URZ ;  /* 0x000000071c1c5899 */ /* 0x000fe4000800063f */
[----:B------:R3:W-:Y:S04]  /*61b0*/  STL [R1+0x44], R2 ;  /* 0x0000440201007387 */ /* 0x0007e80000100800 */
[----:B------:R3:W-:Y:S01]  /*61c0*/  STL [R1+0x4c], R0 ;  /* 0x00004c0001007387 */ /* 0x0007e20000100800 */
[----:B------:R-:W-:Y:S01]  /*61d0*/  UIMAD.WIDE.U32 UR28, UR28, UR4, URZ ;  /* 0x000000041c1c72a5 */ /* 0x000fe2000f8e003f */
[----:B------:R-:W-:-:S03]  /*61e0*/  PLOP3.LUT P0, PT, PT, PT, UP6, 0x40, 0x0 ;  /* 0x000000000000781c */ /* 0x000fc60003f0e868 */
[----:B------:R-:W-:Y:S01]  /*61f0*/  @UP5 USHF.R.U32.HI UR23, URZ, UR5, UR29 ;  /* 0x000000053f175299 */ /* 0x000fe2000801161d */
[----:B--2---:R-:W-:Y:S03]  /*6200*/  HMMA.16816.F32.BF16 R108, R128, R112, R108 ;  /* 0x00000070806c723c */ /* 0x004fe6000004186c */
[----:B------:R-:W-:-:S03]  /*6210*/  UIADD3 UR4, UR20, UR23, URZ ;  /* 0x0000001714047290 */ /* 0x000fc6000fffe03f */
[----:B------:R-:W-:Y:S02]  /*6220*/  ULDC UR20, c[0x0][0x328] ;  /* 0x0000ca0000147ab9 */ /* 0x000fe40000000800 */
[----:B------:R-:W-:Y:S01]  /*6230*/  HMMA.16816.F32.BF16 R112, R128, R114, R116 ;  /* 0x000000728070723c */ /* 0x000fe20000041874 */
[----:B------:R-:W-:Y:S02]  /*6240*/  UIADD3 UR21, UR21, -0x2, URZ ;  /* 0xfffffffe15157890 */ /* 0x000fe4000fffe03f */
[----:B------:R-:W-:-:S05]  /*6250*/  UIADD3 UR20, UR4, UR20, URZ ;  /* 0x0000001404147290 */ /* 0x000fca000fffe03f */
[C---:B-1----:R-:W-:Y:S08]  /*6260*/  HMMA.16816.F32.BF16 R116, R128.reuse, R120, R168 ;  /* 0x000000788074723c */ /* 0x042ff000000418a8 */
[C---:B------:R-:W-:Y:S08]  /*6270*/  HMMA.16816.F32.BF16 R120, R128.reuse, R122, R124 ;  /* 0x0000007a8078723c */ /* 0x040ff0000004187c */
[C---:B------:R-:W-:Y:S08]  /*6280*/  HMMA.16816.F32.BF16 R124, R128.reuse, R8, R16 ;  /* 0x00000008807c723c */ /* 0x040ff00000041810 */
[----:B------:R-:W-:Y:S01]  /*6290*/  HMMA.16816.F32.BF16 R128, R128, R10, R12 ;  /* 0x0000000a8080723c */ /* 0x000fe2000004180c */
[----:B------:R-:W-:Y:S07]  /*62a0*/  @P0 BRA `(.L_x_275) ;  /* 0x0000016000000947 */ /* 0x000fee0003800000 */
[----:B---3--:R-:W-:Y:S01]  /*62b0*/  ISETP.LT.AND P0, PT, RZ, UR4, PT ;  /* 0x00000004ff007c0c */ /* 0x008fe2000bf01270 */
[----:B------:R-:W-:-:S12]  /*62c0*/  UIADD3 UR23, UR4, -0x1, URZ ;  /* 0xffffffff04177890 */ /* 0x000fd8000fffe03f */
[----:B------:R-:W-:Y:S05]  /*62d0*/  @P0 BRA `(.L_x_276) ;  /* 0x0000009000000947 */ /* 0x000fea0003800000 */
[----:B------:R-:W-:Y:S02]  /*62e0*/  UMOV UR23, 0x1 ;  /* 0x0000000100177882 */ /* 0x000fe40000000000 */
[----:B------:R-:W-:Y:S02]  /*62f0*/  ULDC UR5, c[0x0][0x32c] ;  /* 0x0000cb0000057ab9 */ /* 0x000fe40000000800 */
[----:B------:R-:W-:Y:S02]  /*6300*/  UISETP.NE.AND UP0, UPT, UR23, UR5, UPT ;  /* 0x000000051700728c */ /* 0x000fe4000bf05270 */
[----:B------:R-:W-:-:S03]  /*6310*/  UIADD3 UR23, -UR4, URZ, URZ ;  /* 0x0000003f04177290 */ /* 0x000fc6000fffe13f */
[----:B------:R-:W-:Y:S02]  /*6320*/  ULDC.64 UR4, c[0x0][0x330] ;  /* 0x0000cc0000047ab9 */ /* 0x000fe40000000a00 */
[----:B------:R-:W-:-:S04]  /*6330*/  UIMAD.WIDE.U32 UR28, UR23, UR4, URZ ;  /* 0x00000004171c72a5 */ /* 0x000fc8000f8e003f */
[----:B------:R-:W-:-:S04]  /*6340*/  @UP0 USHF.R.U32.HI UR23, URZ, UR5, UR29 ;  /* 0x000000053f170299 */ /* 0x000fc8000801161d */
[----:B------:R-:W-:Y:S01]  /*6350*/  ULOP3.LUT UR23, URZ, UR23, URZ, 0x33, !UPT ;  /* 0x000000173f177292 */ /* 0x000fe2000f8e333f */
[----:B------:R-:W-:Y:S05]  /*6360*/  BRA `(.L_x_277) ;  /* 0x0000006000007947 */ /* 0x000fea0003800000 */
.L_x_276:
[----:B------:R-:W-:Y:S02]  /*6370*/  UMOV UR5, 0x1 ;  /* 0x0000000100057882 */ /* 0x000fe40000000000 */
[----:B------:R-:W-:Y:S02]  /*6380*/  ULDC UR4, c[0x0][0x32c] ;  /* 0x0000cb0000047ab9 */ /* 0x000fe40000000800 */
[----:B------:R-:W-:-:S03]  /*6390*/  UISETP.NE.AND UP0, UPT, UR5, UR4, UPT ;  /* 0x000000040500728c */ /* 0x000fc6000bf05270 */
[----:B------:R-:W-:Y:S02]  /*63a0*/  ULDC.64 UR4, c[0x0][0x330] ;  /* 0x0000cc0000047ab9 */ /* 0x000fe40000000a00 */
[----:B------:R-:W-:-:S06]  /*63b0*/  UIMAD.WIDE.U32 UR28, UR23, UR4, URZ ;  /* 0x00000004171c72a5 */ /* 0x000fcc000f8e003f */
[----:B------:R-:W-:Y:S02]  /*63c0*/  @UP0 USHF.R.U32.HI UR23, URZ, UR5, UR29 ;  /* 0x000000053f170299 */ /* 0x000fe4000801161d */
.L_x_277:
[----:B------:R-:W-:Y:S02]  /*63d0*/  ULDC UR4, c[0x0][0x32c] ;  /* 0x0000cb0000047ab9 */ /* 0x000fe40000000800 */
[----:B------:R-:W-:-:S04]  /*63e0*/  UIMAD UR4, UR23, UR4, UR4 ;  /* 0x00000004170472a4 */ /* 0x000fc8000f8e0204 */
[----:B------:R-:W-:-:S04]  /*63f0*/  UISETP.LT.AND UP0, UPT, UR20, UR4, UPT ;  /* 0x000000041400728c */ /* 0x000fc8000bf01270 */
[----:B------:R-:W-:-:S04]  /*6400*/  USEL UR20, UR20, UR4, UP0 ;  /* 0x0000000414147287 */ /* 0x000fc80008000000 */
.L_x_275:
        /* <DEDUP_REMOVED lines=29> */
.L_x_291:
        /* <DEDUP_REMOVED lines=63> */
.L_x_333:
        /* <DEDUP_REMOVED lines=24> */
.L_x_280:
[----:B------:R-:W-:Y:S05]  /*6b50*/  BSYNC B0 ;  /* 0x0000000000007941 */ /* 0x000fea0003800000 */
.L_x_279:
        /* <DEDUP_REMOVED lines=228> */
.L_x_282:
        /* <DEDUP_REMOVED lines=16> */
[----:B---3--:R-:W-:Y:S04]  /*7aa0*/  IADD3 R0, -R170, 0x1, R0 ;  /* 0x00000001aa007810 */ /* 0x008fe80007ffe100 */
[----:B------:R-:W-:Y:S04]  /*7ab0*/  IADD3 R0, -R2, UR8, R0 ;  /* 0x0000000802007c10 */ /* 0x000fe8000fffe100 */
[C---:B------:R-:W-:Y:S02]  /*7ac0*/  IADD3 R169, R0.reuse, c[0x0][0x328], RZ ;  /* 0x0000ca0000a97a10 */ /* 0x040fe40007ffe0ff */
[----:B------:R-:W-:Y:S03]  /*7ad0*/  IADD3 R133, R0, UR24, RZ ;  /* 0x0000001800857c10 */ /* 0x000fe6000fffe0ff */
[--C-:B-1----:R-:W-:Y:S02]  /*7ae0*/  IMAD.IADD R2, R169, 0x1, R3.reuse ;  /* 0x00000001a9027824 */ /* 0x102fe400078e0203 */
[----:B------:R-:W-:Y:S01]  /*7af0*/  IMAD.IADD R0, R133, 0x1, R3 ;  /* 0x0000000185007824 */ /* 0x000fe200078e0203 */
[----:B------:R-:W-:-:S05]  /*7b00*/  @P0 BRA `(.L_x_283) ;  /* 0x0000019000000947 */ /* 0x000fca0003800000 */
[----:B------:R-:W-:Y:S01]  /*7b10*/  IMAD.U32 R168, RZ, RZ, UR12 ;  /* 0x0000000cffa87e24 */ /* 0x000fe2000f8e00ff */
[----:B------:R-:W-:Y:S04]  /*7b20*/  BSSY B0, `(.L_x_284) ;  /* 0x0000012000007945 */ /* 0x000fe80003800000 */
[----:B------:R-:W-:Y:S04]  /*7b30*/  IADD3 R3, -R168, UR8, R3 ;  /* 0x00000008a8037c10 */ /* 0x000fe8000fffe103 */
        /* <DEDUP_REMOVED lines=11> */
.L_x_285:
[----:B------:R-:W-:Y:S04]  /*7bf0*/  MOV R168, 0x1 ;  /* 0x0000000100a87802 */ /* 0x000fe80000000f00 */
[----:B------:R-:W-:Y:S11]  /*7c00*/  ISETP.NE.AND P0, PT, R168, c[0x0][0x32c], PT ;  /* 0x0000cb00a8007a0c */ /* 0x000ff60003f05270 */
[----:B------:R-:W-:Y:S02]  /*7c10*/  @!UPT UIADD3 URZ, URZ, URZ, URZ ;  /* 0x0000003f3f3ff290 */ /* 0x000fe4000fffe03f */
[----:B------:R-:W-:Y:S05]  /*7c20*/  @P0 IMAD.HI.U32 R168, R3, c[0x0][0x330], RZ ;  /* 0x0000cc0003a80a27 */ /* 0x000fea00078e00ff */
[----:B------:R-:W-:Y:S02]  /*7c30*/  @P0 SHF.R.U32.HI R3, RZ, c[0x0][0x334], R168 ;  /* 0x0000cd00ff030a19 */ /* 0x000fe400000116a8 */
.L_x_286:
[----:B------:R-:W-:Y:S05]  /*7c40*/  BSYNC B0 ;  /* 0x0000000000007941 */ /* 0x000fea0003800000 */
.L_x_284:
[----:B------:R-:W-:Y:S05]  /*7c50*/  IADD3 R168, -R170, UR20, RZ ;  /* 0x00000014aaa87c10 */ /* 0x000fea000fffe1ff */
[----:B------:R-:W-:Y:S05]  /*7c60*/  IMAD R3, R3, c[0x0][0x32c], R168 ;  /* 0x0000cb0003037a24 */ /* 0x000fea00078e02a8 */
[----:B------:R-:W-:Y:S02]  /*7c70*/  IMNMX R0, R0, R3, !PT ;  /* 0x0000000300007217 */ /* 0x000fe40007800200 */
[----:B------:R-:W-:Y:S04]  /*7c80*/  IADD3 R3, R3, c[0x0][0x32c], RZ ;  /* 0x0000cb0003037a10 */ /* 0x000fe80007ffe0ff */
[----:B------:R-:W-:Y:S02]  /*7c90*/  IMNMX R2, R2, R3, PT ;  /* 0x0000000302027217 */ /* 0x000fe40003800200 */
.L_x_283:
        /* <DEDUP_REMOVED lines=87> */
.L_x_289:
[----:B------:R-:W-:Y:S04]  /*8210*/  MOV R4, 0x1 ;  /* 0x0000000100047802 */ /* 0x000fe80000000f00 */
[----:B------:R-:W-:Y:S11]  /*8220*/  ISETP.NE.AND P0, PT, R4, c[0x0][0x32c], PT ;  /* 0x0000cb0004007a0c */ /* 0x000ff60003f05270 */
[----:B------:R-:W-:Y:S02]  /*8230*/  @!UPT UIADD3 URZ, URZ, URZ, URZ ;  /* 0x0000003f3f3ff290 */ /* 0x000fe4000fffe03f */
[----:B------:R-:W-:Y:S05]  /*8240*/  @P0 IMAD.HI.U32 R4, R0, c[0x0][0x330], RZ ;  /* 0x0000cc0000040a27 */ /* 0x000fea00078e00ff */
[----:B------:R-:W-:Y:S02]  /*8250*/  @P0 SHF.R.U32.HI R0, RZ, c[0x0][0x334], R4 ;  /* 0x0000cd00ff000a19 */ /* 0x000fe40000011604 */
.L_x_290:
[----:B------:R-:W-:Y:S05]  /*8260*/  BSYNC B0 ;  /* 0x0000000000007941 */ /* 0x000fea0003800000 */
.L_x_288:
[----:B------:R-:W-:Y:S05]  /*8270*/  IADD3 R4, -R170, UR20, RZ ;  /* 0x00000014aa047c10 */ /* 0x000fea000fffe1ff */
[----:B------:R-:W-:Y:S05]  /*8280*/  IMAD R0, R0, c[0x0][0x32c], R4 ;  /* 0x0000cb0000007a24 */ /* 0x000fea00078e0204 */
[----:B------:R-:W-:Y:S02]  /*8290*/  IMNMX R2, R2, R0, !PT ;  /* 0x0000000002027217 */ /* 0x000fe40007800200 */
[----:B------:R-:W-:Y:S04]  /*82a0*/  IADD3 R0, R0, c[0x0][0x32c], RZ ;  /* 0x0000cb0000007a10 */ /* 0x000fe80007ffe0ff */
[----:B------:R-:W-:Y:S02]  /*82b0*/  IMNMX R3, R3, R0, PT ;  /* 0x0000000003037217 */ /* 0x000fe40003800200 */
.L_x_287:
        /* <DEDUP_REMOVED lines=16> */
[----:B------:R-:W-:Y:S03]  /*83c0*/  UIADD3 UR21, UR5, -0x1, URZ ;  /* 0xffffffff05157890 */ /* 0x000fe6000fffe03f */
        /* <DEDUP_REMOVED lines=19> */
[--C-:B------:R-:W-:Y:S02]  /*8500*/  FFMA.FTZ R168, R168, c[0x0][0x2d0], -R4.reuse ;  /* 0x0000b400a8a87a23 */ /* 0x100fe40000010804 */
        /* <DEDUP_REMOVED lines=455> */
.L_x_278:
[----:B------:R-:W1:Y:S01]  /*a180*/  S2UR UR20, SR_CTAID.X ;  /* 0x00000000001479c3 */ /* 0x000e620000002500 */
[----:B------:R-:W-:-:S02]  /*a190*/  UISETP.NE.AND UP1, UPT, UR15, URZ, UPT ;  /* 0x0000003f0f00728c */ /* 0x000fc4000bf25270 */
[----:B------:R-:W-:Y:S02]  /*a1a0*/  ULDC.64 UR4, c[0x0][0x2c8] ;  /* 0x0000b20000047ab9 */ /* 0x000fe40000000a00 */
[----:B------:R-:W-:-:S06]  /*a1b0*/  UISETP.NE.AND UP0, UPT, UR14, URZ, UPT ;  /* 0x0000003f0e00728c */ /* 0x000fcc000bf05270 */
[----:B------:R-:W-:Y:S01]  /*a1c0*/  PLOP3.LUT P0, PT, PT, PT, UP0, 0x40, 0x0 ;  /* 0x000000000000781c */ /* 0x000fe20003f0e808 */
[----:B-1----:R-:W-:-:S04]  /*a1d0*/  ULEA UR20, UR20, 0x7f, 0x7 ;  /* 0x0000007f14147891 */ /* 0x002fc8000f8e383f */
[----:B------:R-:W-:Y:S02]  /*a1e0*/  UIMAD.WIDE.U32 UR28, UR20, UR4, URZ ;  /* 0x00000004141c72a5 */ /* 0x000fe4000f8e003f */
[----:B------:R-:W-:-:S05]  /*a1f0*/  UIADD3 UR4, UR8, 0x1, -UR12 ;  /* 0x0000000108047890 */ /* 0x000fca000fffe80c */
[----:B------:R-:W-:Y:S02]  /*a200*/  @UP1 UMOV UR23, UR29 ;  /* 0x0000001d00171c82 */ /* 0x000fe40008000000 */
[----:B------:R-:W-:-:S04]  /*a210*/  @UP1 USHF.R.U32.HI UR20, URZ, UR5, UR23 ;  /* 0x000000053f141299 */ /* 0x000fc80008011617 */
[----:B------:R-:W-:-:S03]  /*a220*/  UIADD3 UR23, UR4, UR20, URZ ;  /* 0x0000001404177290 */ /* 0x000fc6000fffe03f */
[----:B------:R-:W-:Y:S02]  /*a230*/  ULDC UR20, c[0x0][0x324] ;  /* 0x0000c90000147ab9 */ /* 0x000fe40000000800 */
[----:B------:R-:W-:Y:S01]  /*a240*/  UIADD3 UR20, UR23, -UR20, URZ ;  /* 0x8000001417147290 */ /* 0x000fe2000fffe03f */
[----:B------:R-:W-:Y:S05]  /*a250*/  @P0 BRA `(.L_x_292) ;  /* 0x0000016000000947 */ /* 0x000fea0003800000 */
[----:B------:R-:W-:-:S06]  /*a260*/  UISETP.GT.AND UP0, UPT, UR23, -0x1, UPT ;  /* 0xffffffff1700788c */ /* 0x000fcc000bf04270 */
[----:B------:R-:W-:-:S13]  /*a270*/  PLOP3.LUT P0, PT, PT, PT, UP0, 0x80, 0x0 ;  /* 0x000000000000781c */ /* 0x000fda0003f0f008 */
[----:B------:R-:W-:Y:S05]  /*a280*/  @P0 BRA `(.L_x_293) ;  /* 0x0000009000000947 */ /* 0x000fea0003800000 */
[----:B------:R-:W-:Y:S02]  /*a290*/  UMOV UR5, 0x1 ;  /* 0x0000000100057882 */ /* 0x000fe40000000000 */
[----:B------:R-:W-:Y:S02]  /*a2a0*/  ULDC UR4, c[0x0][0x32c] ;  /* 0x0000cb0000047ab9 */ /* 0x000fe40000000800 */
[----:B------:R-:W-:Y:S02]  /*a2b0*/  UISETP.NE.AND UP0, UPT, UR5, UR4, UPT ;  /* 0x000000040500728c */ /* 0x000fe4000bf05270 */
[----:B------:R-:W-:Y:S02]  /*a2c0*/  ULOP3.LUT UR23, URZ, UR23, URZ, 0x33, !UPT ;  /* 0x000000173f177292 */ /* 0x000fe4000f8e333f */
[----:B------:R-:W-:Y:S02]  /*a2d0*/  ULDC.64 UR4, c[0x0][0x330] ;  /* 0x0000cc0000047ab9 */ /* 0x000fe40000000a00 */
[----:B------:R-:W-:-:S05]  /*a2e0*/  UIMAD.WIDE.U32 UR28, UR23, UR4, URZ ;  /* 0x00000004171c72a5 */ /* 0x000fca000f8e003f */
[----:B------:R-:W-:-:S04]  /*a2f0*/  @UP0 USHF.R.U32.HI UR23, URZ, UR5, UR29 ;  /* 0x000000053f170299 */ /* 0x000fc8000801161d */
[----:B------:R-:W-:Y:S01]  /*a300*/  ULOP3.LUT UR23, URZ, UR23, URZ, 0x33, !UPT ;  /* 0x000000173f177292 */ /* 0x000fe2000f8e333f */
[----:B------:R-:W-:Y:S05]  /*a310*/  BRA `(.L_x_294) ;  /* 0x0000006000007947 */ /* 0x000fea0003800000 */
.L_x_293:
[----:B------:R-:W-:Y:S02]  /*a320*/  UMOV UR5, 0x1 ;  /* 0x0000000100057882 */ /* 0x000fe40000000000 */
[----:B------:R-:W-:Y:S02]  /*a330*/  ULDC UR4, c[0x0][0x32c] ;  /* 0x0000cb0000047ab9 */ /* 0x000fe40000000800 */
[----:B------:R-:W-:-:S03]  /*a340*/  UISETP.NE.AND UP0, UPT, UR5, UR4, UPT ;  /* 0x000000040500728c */ /* 0x000fc6000bf05270 */
[----:B------:R-:W-:Y:S02]  /*a350*/  ULDC.64 UR4, c[0x0][0x330] ;  /* 0x0000cc0000047ab9 */ /* 0x000fe40000000a00 */
[----:B------:R-:W-:-:S06]  /*a360*/  UIMAD.WIDE.U32 UR28, UR23, UR4, URZ ;  /* 0x00000004171c72a5 */ /* 0x000fcc000f8e003f */
[----:B------:R-:W-:Y:S02]  /*a370*/  @UP0 USHF.R.U32.HI UR23, URZ, UR5, UR29 ;  /* 0x000000053f170299 */ /* 0x000fe4000801161d */
.L_x_294:
[----:B------:R-:W-:Y:S02]  /*a380*/  ULDC UR4, c[0x0][0x32c] ;  /* 0x0000cb0000047ab9 */ /* 0x000fe40000000800 */
[----:B------:R-:W-:-:S04]  /*a390*/  UIMAD UR4, UR23, UR4, URZ ;  /* 0x00000004170472a4 */ /* 0x000fc8000f8e023f */
[----:B------:R-:W-:-:S04]  /*a3a0*/  UISETP.LT.AND UP0, UPT, UR20, UR4, UPT ;  /* 0x000000041400728c */ /* 0x000fc8000bf01270 */
[----:B------:R-:W-:-:S04]  /*a3b0*/  USEL UR20, UR20, UR4, !UP0 ;  /* 0x0000000414147287 */ /* 0x000fc8000c000000 */
.L_x_292:
        /* <DEDUP_REMOVED lines=27> */
.L_x_300:
        /* <DEDUP_REMOVED lines=28> */
[C---:B------:R-:W-:Y:S01]  /*a730*/  IMAD.WIDE.U32 R2, R5.reuse, c[0x0][0x208], RZ ;  /* 0x0000820005027a25 */ /* 0x040fe200078e00ff */
        /* <DEDUP_REMOVED lines=22> */
[C---:B------:R-:W-:Y:S02]  /*a8a0*/  IMAD.X R5, R3.reuse, 0x1, R14, P0 ;  /* 0x0000000103057824 */ /* 0x040fe400000e060e */
        /* <DEDUP_REMOVED lines=12> */
.L_x_334:
        /* <DEDUP_REMOVED lines=24> */
.L_x_297:
[----:B------:R-:W-:Y:S05]  /*aaf0*/  BSYNC B0 ;  /* 0x0000000000007941 */ /* 0x000fea0003800000 */
.L_x_296:
        /* <DEDUP_REMOVED lines=224> */
.L_x_299:
        /* <DEDUP_REMOVED lines=419> */
.L_x_295:
        /* <DEDUP_REMOVED lines=16> */
.L_x_314:
[----:B------:R-:W2:Y:S01]  /*d430*/  LDL R4, [R1+0x28] ;  /* 0x0000280001047983 */ /* 0x000ea20000100800 */
[----:B------:R-:W-:Y:S04]  /*d440*/  DEPBAR.LE SB0, 0x0 ;  /* 0x000080000000791a */ /* 0x000fe80000000000 */
[----:B------:R-:W3:Y:S01]  /*d450*/  LDL R8, [R1+0x38] ;  /* 0x0000380001087983 */ /* 0x000ee20000100800 */
[----:B------:R-:W-:Y:S03]  /*d460*/  BSSY B0, `(.L_x_302) ;  /* 0x000005f000007945 */ /* 0x000fe60003800000 */
[----:B------:R-:W4:Y:S04]  /*d470*/  LDL R6, [R1+0x24] ;  /* 0x0000240001067983 */ /* 0x000f280000100800 */
[----:B------:R-:W2:Y:S04]  /*d480*/  LDL R132, [R1+0x4] ;  /* 0x0000040001847983 */ /* 0x000ea80000100800 */
[----:B------:R-:W3:Y:S04]  /*d490*/  LDL R133, [R1+0x30] ;  /* 0x0000300001857983 */ /* 0x000ee80000100800 */
[----:B------:R-:W4:Y:S04]  /*d4a0*/  LDL R23, [R1] ;  /* 0x0000000001177983 */ /* 0x000f280000100800 */
[----:B------:R-:W4:Y:S04]  /*d4b0*/  LDL R5, [R1+0x40] ;  /* 0x0000400001057983 */ /* 0x000f280000100800 */
[----:B------:R-:W4:Y:S04]  /*d4c0*/  LDL R7, [R1+0x8] ;  /* 0x0000080001077983 */ /* 0x000f280000100800 */
        /* <DEDUP_REMOVED lines=9> */
[----:B------:R-:W-:Y:S04]  /*d560*/  LDSM.16.M88.4 R168, [R243] ;  /* 0x00000000f3a8783b */ /* 0x000fe80000000200 */
[----:B--2---:R-:W-:Y:S01]  /*d570*/  LDSM.16.M88.4 R172, [R132] ;  /* 0x0000000084ac783b */ /* 0x004fe20000000200 */
[----:B-1----:R-:W-:Y:S01]  /*d580*/  SHF.R.S32.HI R0, RZ, 0x1f, R4 ;  /* 0x0000001fff007819 */ /* 0x002fe20000011404 */
[----:B------:R-:W-:Y:S01]  /*d590*/  IMAD.WIDE.U32 R2, R4, c[0x0][0x208], RZ ;  /* 0x0000820004027a25 */ /* 0x000fe200078e00ff */
[----:B---3--:R-:W-:Y:S03]  /*d5a0*/  ISETP.GE.AND P1, PT, R133, c[0x0][0x1d4], PT ;  /* 0x0000750085007a0c */ /* 0x008fe60003f26270 */
[----:B------:R-:W-:Y:S01]  /*d5b0*/  IMAD R0, R0, c[0x0][0x208], RZ ;  /* 0x0000820000007a24 */ /* 0x000fe200078e02ff */
[----:B----4-:R-:W-:Y:S03]  /*d5c0*/  LDSM.16.M88.4 R176, [R23] ;  /* 0x0000000017b0783b */ /* 0x010fe60000000200 */
[----:B------:R-:W-:Y:S01]  /*d5d0*/  IMAD R0, R4, c[0x0][0x20c], R0 ;  /* 0x0000830004007a24 */ /* 0x000fe200078e0200 */
[----:B------:R-:W-:Y:S03]  /*d5e0*/  SHF.R.S32.HI R4, RZ, 0x1f, R6 ;  /* 0x0000001fff047819 */ /* 0x000fe60000011406 */
[----:B------:R-:W-:Y:S02]  /*d5f0*/  IMAD.IADD R3, R3, 0x1, R0 ;  /* 0x0000000103037824 */ /* 0x000fe400078e0200 */
[----:B------:R-:W-:Y:S02]  /*d600*/  IMAD R4, R4, c[0x0][0x218], RZ ;  /* 0x0000860004047a24 */ /* 0x000fe400078e02ff */
[C---:B------:R-:W-:Y:S04]  /*d610*/  IMAD.WIDE.U32 R2, R6.reuse, c[0x0][0x218], R2 ;  /* 0x0000860006027a25 */ /* 0x040fe800078e0002 */
[----:B------:R-:W-:Y:S01]  /*d620*/  IMAD R4, R6, c[0x0][0x21c], R4 ;  /* 0x0000870006047a24 */ /* 0x000fe200078e0204 */
[----:B------:R-:W-:Y:S01]  /*d630*/  IADD3 R0, P0, R2, UR30, RZ ;  /* 0x0000001e02007c10 */ /* 0x000fe2000ff1e0ff */
[C---:B------:R-:W-:Y:S01]  /*d640*/  IMAD.SHL.U32 R21, R14.reuse, 0x2, RZ ;  /* 0x000000020e157824 */ /* 0x040fe200078e00ff */
[----:B------:R-:W-:Y:S02]  /*d650*/  SHF.L.U64.HI R14, R14, 0x1, R22 ;  /* 0x000000010e0e7819 */ /* 0x000fe40000010216 */
[----:B------:R-:W-:Y:S02]  /*d660*/  IADD3.X R3, R3, UR25, R4, P0, !PT ;  /* 0x0000001903037c10 */ /* 0x000fe400087fe404 */
[----:B------:R-:W-:Y:S01]  /*d670*/  STL [R1+0x18], R21 ;  /* 0x0000181501007387 */ /* 0x000fe20000100800 */
[C---:B------:R-:W-:Y:S03]  /*d680*/  LEA R6, P0, R0.reuse, c[0x0][0x1f8], 0x1 ;  /* 0x00007e0000067a11 */ /* 0x040fe600078008ff */
[----:B------:R-:W-:Y:S01]  /*d690*/  STL [R1+0x1c], R14 ;  /* 0x00001c0e01007387 */ /* 0x000fe20000100800 */
[----:B------:R-:W-:Y:S03]  /*d6a0*/  LEA.HI.X R3, R0, c[0x0][0x1fc], R3, 0x1, P0 ;  /* 0x00007f0000037a11 */ /* 0x000fe600000f0c03 */
        /* <DEDUP_REMOVED lines=32> */
.L_x_335:
        /* <DEDUP_REMOVED lines=26> */
.L_x_303:
[----:B-1----:R-:W-:Y:S05]  /*da50*/  BSYNC B0 ;  /* 0x0000000000007941 */ /* 0x002fea0003800000 */
.L_x_302:
        /* <DEDUP_REMOVED lines=225> */
.L_x_305:
        /* <DEDUP_REMOVED lines=37> */
.L_x_308:
[----:B------:R-:W-:Y:S04]  /*eac0*/  MOV R168, 0x1 ;  /* 0x0000000100a87802 */ /* 0x000fe80000000f00 */
[----:B------:R-:W-:Y:S11]  /*ead0*/  ISETP.NE.AND P0, PT, R168, c[0x0][0x32c], PT ;  /* 0x0000cb00a8007a0c */ /* 0x000ff60003f05270 */
[----:B------:R-:W-:Y:S02]  /*eae0*/  @!UPT UIADD3 URZ, URZ, URZ, URZ ;  /* 0x0000003f3f3ff290 */ /* 0x000fe4000fffe03f */
[----:B------:R-:W-:Y:S05]  /*eaf0*/  @P0 IMAD.HI.U32 R168, R3, c[0x0][0x330], RZ ;  /* 0x0000cc0003a80a27 */ /* 0x000fea00078e00ff */
[----:B------:R-:W-:Y:S02]  /*eb00*/  @P0 SHF.R.U32.HI R3, RZ, c[0x0][0x334], R168 ;  /* 0x0000cd00ff030a19 */ /* 0x000fe400000116a8 */
.L_x_309:
[----:B------:R-:W-:Y:S05]  /*eb10*/  BSYNC B0 ;  /* 0x0000000000007941 */ /* 0x000fea0003800000 */
.L_x_307:
[----:B------:R-:W-:Y:S05]  /*eb20*/  IMAD R3, R3, c[0x0][0x32c], R170 ;  /* 0x0000cb0003037a24 */ /* 0x000fea00078e02aa */
[----:B------:R-:W-:Y:S02]  /*eb30*/  IMNMX R0, R0, R3, !PT ;  /* 0x0000000300007217 */ /* 0x000fe40007800200 */
[----:B------:R-:W-:Y:S04]  /*eb40*/  IADD3 R3, R3, c[0x0][0x32c], RZ ;  /* 0x0000cb0003037a10 */ /* 0x000fe80007ffe0ff */
[----:B------:R-:W-:Y:S02]  /*eb50*/  IMNMX R2, R2, R3, PT ;  /* 0x0000000302027217 */ /* 0x000fe40003800200 */
.L_x_306:
        /* <DEDUP_REMOVED lines=87> */
.L_x_312:
[----:B------:R-:W-:Y:S04]  /*f0d0*/  MOV R4, 0x1 ;  /* 0x0000000100047802 */ /* 0x000fe80000000f00 */
[----:B------:R-:W-:Y:S11]  /*f0e0*/  ISETP.NE.AND P0, PT, R4, c[0x0][0x32c], PT ;  /* 0x0000cb0004007a0c */ /* 0x000ff60003f05270 */
[----:B------:R-:W-:Y:S02]  /*f0f0*/  @!UPT UIADD3 URZ, URZ, URZ, URZ ;  /* 0x0000003f3f3ff290 */ /* 0x000fe4000fffe03f */
[----:B------:R-:W-:Y:S05]  /*f100*/  @P0 IMAD.HI.U32 R4, R0, c[0x0][0x330], RZ ;  /* 0x0000cc0000040a27 */ /* 0x000fea00078e00ff */
[----:B------:R-:W-:Y:S02]  /*f110*/  @P0 SHF.R.U32.HI R0, RZ, c[0x0][0x334], R4 ;  /* 0x0000cd00ff000a19 */ /* 0x000fe40000011604 */
.L_x_313:
[----:B------:R-:W-:Y:S05]  /*f120*/  BSYNC B0 ;  /* 0x0000000000007941 */ /* 0x000fea0003800000 */
.L_x_311:
[----:B------:R-:W-:Y:S05]  /*f130*/  IMAD R0, R0, c[0x0][0x32c], R170 ;  /* 0x0000cb0000007a24 */ /* 0x000fea00078e02aa */
[----:B------:R-:W-:Y:S02]  /*f140*/  IMNMX R2, R2, R0, !PT ;  /* 0x0000000002027217 */ /* 0x000fe40007800200 */
[----:B------:R-:W-:Y:S04]  /*f150*/  IADD3 R0, R0, c[0x0][0x32c], RZ ;  /* 0x0000cb0000007a10 */ /* 0x000fe80007ffe0ff */
[----:B------:R-:W-:Y:S02]  /*f160*/  IMNMX R3, R3, R0, PT ;  /* 0x0000000003037217 */ /* 0x000fe40003800200 */
.L_x_310:
        /* <DEDUP_REMOVED lines=492> */
.L_x_301:
        /* <DEDUP_REMOVED lines=47> */
[----:B------:R-:W-:Y:S01]  /*11320*/  MOV R56, 0xff800000 ;  /* 0xff80000000387802 */ /* 0x000fe20000000f00 */
[C---:B------:R-:W-:Y:S01]  /*11330*/  FMUL.FTZ R16, R2.reuse, R57 ;  /* 0x0000003902107220 */ /* 0x040fe20000410000 */
[----:B------:R-:W-:Y:S01]  /*11340*/  MOV R57, 0xff800000 ;  /* 0xff80000000397802 */ /* 0x000fe20000000f00 */
        /* <DEDUP_REMOVED lines=35> */
[----:B------:R-:W-:Y:S01]  /*11580*/  FMUL.FTZ R129, R2, R129 ;  /* 0x0000008102817220 */ /* 0x000fe20000410000 */
[----:B------:R-:W-:Y:S01]  /*11590*/  @P0 MOV R2, 0x3f317218 ;  /* 0x3f31721800020802 */ /* 0x000fe20000000f00 */
[----:B------:R-:W-:Y:S02]  /*115a0*/  @P1 FMUL.FTZ R4, R3, c[0x0][0x2d0] ;  /* 0x0000b40003041a20 */ /* 0x000fe40000410000 */
[----:B--2---:R-:W-:Y:S02]  /*115b0*/  @P1 FMUL.FTZ R5, R5, 0.69314718246459960938 ;  /* 0x3f31721805051820 */ /* 0x004fe40000410000 */
[----:B---3--:R-:W-:-:S02]  /*115c0*/  @P0 FMUL.FTZ R3, R6, 0.69314718246459960938 ;  /* 0x3f31721806030820 */ /* 0x008fc40000410000 */
[----:B------:R-:W-:Y:S02]  /*115d0*/  @P0 FMUL.FTZ R2, R2, c[0x0][0x2d0] ;  /* 0x0000b40002020a20 */ /* 0x000fe40000410000 */
[C---:B----4-:R-:W-:Y:S02]  /*115e0*/  FMUL.FTZ R158, R0.reuse, R158 ;  /* 0x0000009e009e7220 */ /* 0x050fe40000410000 */
        /* <DEDUP_REMOVED lines=62> */
[----:B------:R-:W-:Y:S02]  /*119d0*/  FMUL.FTZ R10, R0, R131 ;  /* 0x00000083000a7220 */ /* 0x000fe40000410000 */
[----:B------:R-:W-:-:S02]  /*119e0*/  @P1 FFMA.FTZ R56, R4, R133, R5 ;  /* 0x0000008504381223 */ /* 0x000fc40000010005 */
[----:B------:R-:W-:Y:S02]  /*119f0*/  @P0 FFMA.FTZ R57, R2, R132, R3 ;  /* 0x0000008402390223 */ /* 0x000fe40000010003 */
.L_x_259:
        /* <DEDUP_REMOVED lines=10> */
[----:B------:R-:W-:Y:S02]  /*11aa0*/  F2FP.BF16.PACK_AB R37, R12, R22 ;  /* 0x000000160c25723e */ /* 0x000fe400000010ff */
[----:B------:R-:W-:Y:S01]  /*11ab0*/  F2FP.BF16.PACK_AB R38, R9, R40 ;  /* 0x000000280926723e */ /* 0x000fe200000010ff */
[----:B------:R-:W-:Y:S01]  /*11ac0*/  ULDC.64 UR4, c[0x0][0x500] ;  /* 0x0001400000047ab9 */ /* 0x000fe20000000a00 */
[----:B------:R-:W-:Y:S01]  /*11ad0*/  F2FP.BF16.PACK_AB R8, R8, R156 ;  /* 0x0000009c0808723e */ /* 0x000fe200000010ff */
[----:B------:R-:W-:Y:S01]  /*11ae0*/  UIMAD.WIDE UR4, UR13, UR6, UR4 ;  /* 0x000000060d0472a5 */ /* 0x000fe2000f8e0204 */
[----:B------:R-:W-:-:S02]  /*11af0*/  F2FP.BF16.PACK_AB R158, R159, R158 ;  /* 0x0000009e9f9e723e */ /* 0x000fc400000010ff */
[----:B------:R-:W-:Y:S02]  /*11b00*/  F2FP.BF16.PACK_AB R6, R153, R152 ;  /* 0x000000989906723e */ /* 0x000fe400000010ff */
[----:B------:R-:W-:Y:S02]  /*11b10*/  F2FP.BF16.PACK_AB R154, R155, R154 ;  /* 0x0000009a9b9a723e */ /* 0x000fe400000010ff */
[----:B------:R-:W-:Y:S02]  /*11b20*/  F2FP.BF16.PACK_AB R5, R149, R148 ;  /* 0x000000949505723e */ /* 0x000fe400000010ff */
[----:B------:R-:W-:Y:S02]  /*11b30*/  F2FP.BF16.PACK_AB R150, R151, R150 ;  /* 0x000000969796723e */ /* 0x000fe400000010ff */
[----:B-1----:R-:W-:Y:S02]  /*11b40*/  SHF.R.S32.HI R47, RZ, 0x1f, R65 ;  /* 0x0000001fff2f7819 */ /* 0x002fe40000011441 */
[----:B------:R-:W-:-:S02]  /*11b50*/  F2FP.BF16.PACK_AB R7, R7, R144 ;  /* 0x000000900707723e */ /* 0x000fc400000010ff */
[CC--:B------:R-:W-:Y:S02]  /*11b60*/  LEA.HI R2, R47.reuse, R65.reuse, RZ, 0x2 ;  /* 0x000000412f027211 */ /* 0x0c0fe400078f10ff */
[----:B------:R-:W-:Y:S02]  /*11b70*/  LEA.HI R43, R47, R65, RZ, 0x5 ;  /* 0x000000412f2b7211 */ /* 0x000fe400078f28ff */
[--C-:B------:R-:W-:Y:S02]  /*11b80*/  SHF.R.S32.HI R4, RZ, 0x2, R2.reuse ;  /* 0x00000002ff047819 */ /* 0x100fe40000011402 */
[----:B------:R-:W-:Y:S02]  /*11b90*/  SHF.R.S32.HI R0, RZ, 0x1f, R2 ;  /* 0x0000001fff007819 */ /* 0x000fe40000011402 */
[----:B------:R-:W-:Y:S02]  /*11ba0*/  SHF.R.S32.HI R40, RZ, 0x5, R43 ;  /* 0x00000005ff287819 */ /* 0x000fe4000001142b */
[----:B------:R-:W-:-:S02]  /*11bb0*/  LEA.HI R0, R0, R4, RZ, 0x3 ;  /* 0x0000000400007211 */ /* 0x000fc400078f18ff */
[----:B------:R-:W-:Y:S02]  /*11bc0*/  F2FP.BF16.PACK_AB R146, R147, R146 ;  /* 0x000000929392723e */ /* 0x000fe400000010ff */
[----:B------:R-:W-:Y:S02]  /*11bd0*/  LOP3.LUT R0, R0, 0xfffffff8, RZ, 0xc0, !PT ;  /* 0xfffffff800007812 */ /* 0x000fe400078ec0ff */
[----:B------:R-:W-:Y:S02]  /*11be0*/  F2FP.BF16.PACK_AB R53, R141, R140 ;  /* 0x0000008c8d35723e */ /* 0x000fe400000010ff */
[----:B------:R-:W-:Y:S01]  /*11bf0*/  F2FP.BF16.PACK_AB R142, R143, R142 ;  /* 0x0000008e8f8e723e */ /* 0x000fe200000010ff */
[----:B------:R-:W-:Y:S01]  /*11c00*/  IMAD.IADD R4, R4, 0x1, -R0 ;  /* 0x0000000104047824 */ /* 0x000fe200078e0a00 */
[----:B------:R-:W-:Y:S02]  /*11c10*/  LOP3.LUT R0, R2, 0xfffffffc, RZ, 0xc0, !PT ;  /* 0xfffffffc02007812 */ /* 0x000fe400078ec0ff */
[----:B------:R-:W-:Y:S01]  /*11c20*/  F2FP.BF16.PACK_AB R52, R137, R136 ;  /* 0x000000888934723e */ /* 0x000fe200000010ff */
[C---:B------:R-:W-:Y:S01]  /*11c30*/  IMAD.SHL.U32 R2, R4.reuse, 0x40, RZ ;  /* 0x0000004004027824 */ /* 0x040fe200078e00ff */
[----:B------:R-:W-:Y:S01]  /*11c40*/  LOP3.LUT R3, R4, 0x1, RZ, 0xc0, !PT ;  /* 0x0000000104037812 */ /* 0x000fe200078ec0ff */
[----:B------:R-:W-:Y:S01]  /*11c50*/  IMAD.IADD R22, R65, 0x1, -R0 ;  /* 0x0000000141167824 */ /* 0x000fe200078e0a00 */
[----:B------:R-:W-:-:S02]  /*11c60*/  F2FP.BF16.PACK_AB R138, R139, R138 ;  /* 0x0000008a8b8a723e */ /* 0x000fc400000010ff */
[----:B------:R-:W-:Y:S01]  /*11c70*/  LOP3.LUT R0, R2, 0x1c0, RZ, 0xc0, !PT ;  /* 0x000001c002007812 */ /* 0x000fe200078ec0ff */
[----:B------:R-:W-:Y:S01]  /*11c80*/  IMAD R2, R40, 0x200, R22 ;  /* 0x0000020028027824 */ /* 0x000fe200078e0216 */
[----:B------:R-:W-:Y:S02]  /*11c90*/  ISETP.NE.U32.AND P0, PT, R3, 0x1, PT ;  /* 0x000000010300780c */ /* 0x000fe40003f05070 */
[----:B------:R-:W-:Y:S02]  /*11ca0*/  LEA.HI R0, R0, R0, RZ, 0x1d ;  /* 0x0000000000007211 */ /* 0x000fe400078fe8ff */
[----:B------:R-:W-:Y:S01]  /*11cb0*/  R2P PR, R4, 0x6 ;  /* 0x0000000604007804 */ /* 0x000fe20000000000 */
[----:B------:R-:W-:Y:S01]  /*11cc0*/  IMAD.MOV.U32 R4, RZ, RZ, 0x20 ;  /* 0x00000020ff047424 */ /* 0x000fe200078e00ff */
[----:B------:R-:W-:Y:S01]  /*11cd0*/  F2FP.BF16.PACK_AB R49, R29, R18 ;  /* 0x000000121d31723e */ /* 0x000fe200000010ff */
[----:B------:R-:W-:Y:S01]  /*11ce0*/  IMAD.U32 R0, R2, 0x2, R0 ;  /* 0x0000000202007824 */ /* 0x000fe200078e0000 */
[----:B------:R-:W-:-:S02]  /*11cf0*/  F2FP.BF16.PACK_AB R48, R31, R30 ;  /* 0x0000001e1f30723e */ /* 0x000fc400000010ff */
[----:B------:R-:W-:Y:S01]  /*11d00*/  SEL R4, R4, 0xffffffe0, !P1 ;  /* 0xffffffe004047807 */ /* 0x000fe20004800000 */
[----:B------:R-:W-:Y:S01]  /*11d10*/  IMAD.SHL.U32 R0, R0, 0x2, RZ ;  /* 0x0000000200007824 */ /* 0x000fe200078e00ff */
[----:B------:R-:W-:Y:S01]  /*11d20*/  BAR.SYNC.DEFER_BLOCKING 0x1, 0x100 ;  /* 0x0044000000007b1d */ /* 0x000fe20000010000 */
[----:B------:R-:W-:Y:S02]  /*11d30*/  F2FP.BF16.PACK_AB R45, R33, R20 ;  /* 0x00000014212d723e */ /* 0x000fe400000010ff */
[----:B------:R-:W-:Y:S02]  /*11d40*/  F2FP.BF16.PACK_AB R44, R35, R34 ;  /* 0x00000022232c723e */ /* 0x000fe400000010ff */
[C---:B------:R-:W-:Y:S02]  /*11d50*/  IADD3 R3, R0.reuse, 0x80, RZ ;  /* 0x0000008000037810 */ /* 0x040fe40007ffe0ff */
[C---:B------:R-:W-:Y:S02]  /*11d60*/  IADD3 R2, R0.reuse, 0x70, RZ ;  /* 0x0000007000027810 */ /* 0x040fe40007ffe0ff */
[----:B------:R-:W-:Y:S01]  /*11d70*/  @P0 IADD3 R2, R3, 0x10, RZ ;  /* 0x0000001003020810 */ /* 0x000fe20007ffe0ff */
[----:B------:R-:W-:Y:S01]  /*11d80*/  IMAD.IADD R3, R0, 0x1, R4 ;  /* 0x0000000100037824 */ /* 0x000fe200078e0204 */
[----:B------:R-:W-:-:S02]  /*11d90*/  F2FP.BF16.PACK_AB R36, R36, R23 ;  /* 0x000000172424723e */ /* 0x000fc400000010ff */
[----:B------:R-:W-:Y:S02]  /*11da0*/  F2FP.BF16.PACK_AB R50, R51, R50 ;  /* 0x000000323332723e */ /* 0x000fe400000010ff */
        /* <DEDUP_REMOVED lines=48> */
[----:B------:R-:W-:Y:S01]  /*120b0*/  F2FP.BF16.PACK_AB R13, R13, R118 ;  /* 0x000000760d0d723e */ /* 0x000fe200000010ff */
        /* <DEDUP_REMOVED lines=88> */
.L_x_316:
        /* <DEDUP_REMOVED lines=9> */
[----:B------:R-:W-:Y:S01]  /*126d0*/  USHF.R.S32.HI UR11, URZ, 0x1f, UR13 ;  /* 0x0000001f3f0b7899 */ /* 0x000fe2000801140d */
[----:B------:R-:W-:Y:S01]  /*126e0*/  LEA.HI R6, R47, R65, RZ, 0x3 ;  /* 0x000000412f067211 */ /* 0x000fe200078f18ff */
[----:B------:R-:W-:Y:S01]  /*126f0*/  ULDC.64 UR4, c[0x0][0x3a0] ;  /* 0x0000e80000047ab9 */ /* 0x000fe20000000a00 */
[----:B------:R-:W-:Y:S01]  /*12700*/  SHF.R.S32.HI R2, RZ, 0x1f, R3 ;  /* 0x0000001fff027819 */ /* 0x000fe20000011403 */
[----:B------:R-:W-:Y:S01]  /*12710*/  IMAD.IADD R4, R40, 0x1, -R0 ;  /* 0x0000000128047824 */ /* 0x000fe200078e0a00 */
[----:B------:R-:W-:Y:S01]  /*12720*/  LEA.HI R0, R22, R22, RZ, 0x1 ;  /* 0x0000001616007211 */ /* 0x000fe200078f08ff */
[----:B------:R-:W-:Y:S01]  /*12730*/  UIMAD UR8, UR9, UR6, URZ ;  /* 0x00000006090872a4 */ /* 0x000fe2000f8e023f */
[----:B------:R-:W-:Y:S01]  /*12740*/  LEA.HI R2, R2, R3, RZ, 0x2 ;  /* 0x0000000302027211 */ /* 0x000fe200078f10ff */
[----:B------:R-:W-:Y:S01]  /*12750*/  UMOV UR14, UR20 ;  /* 0x00000014000e7c82 */ /* 0x000fe20008000000 */
[----:B------:R-:W-:Y:S01]  /*12760*/  LOP3.LUT R0, R0, 0x1ffffffe, RZ, 0xc0, !PT ;  /* 0x1ffffffe00007812 */ /* 0x000fe200078ec0ff */
[----:B------:R-:W-:Y:S01]  /*12770*/  UMOV UR15, UR21 ;  /* 0x00000015000f7c82 */ /* 0x000fe20008000000 */
[----:B------:R-:W-:Y:S01]  /*12780*/  SHF.R.S32.HI R2, RZ, 0x2, R2 ;  /* 0x00000002ff027819 */ /* 0x000fe20000011402 */
[----:B------:R-:W-:Y:S01]  /*12790*/  UIMAD UR12, UR21, UR4, URZ ;  /* 0x00000004150c72a4 */ /* 0x000fe2000f8e023f */
[----:B------:R-:W-:Y:S01]  /*127a0*/  LOP3.LUT P2, RZ, R3, 0x3, RZ, 0xc0, !PT ;  /* 0x0000000303ff7812 */ /* 0x000fe2000784c0ff */
[----:B------:R-:W-:Y:S01]  /*127b0*/  IMAD.IADD R0, R22, 0x1, -R0 ;  /* 0x0000000116007824 */ /* 0x000fe200078e0a00 */
[----:B------:R-:W-:Y:S01]  /*127c0*/  USEL UR11, UR11, URZ, !UP1 ;  /* 0x0000003f0b0b7287 */ /* 0x000fe2000c800000 */
[----:B------:R-:W-:Y:S01]  /*127d0*/  IMAD R15, R4, 0x10, R2 ;  /* 0x00000010040f7824 */ /* 0x000fe200078e0202 */
[----:B------:R-:W-:Y:S01]  /*127e0*/  UIMAD.WIDE.U32 UR14, UR10, UR6, UR14 ;  /* 0x000000060a0e72a5 */ /* 0x000fe2000f8e000e */
[----:B------:R-:W-:Y:S01]  /*127f0*/  LOP3.LUT R4, R6, 0xfffffff8, RZ, 0xc0, !PT ;  /* 0xfffffff806047812 */ /* 0x000fe200078ec0ff */
[----:B------:R-:W-:Y:S01]  /*12800*/  UIMAD UR8, UR10, UR7, UR8 ;  /* 0x000000070a0872a4 */ /* 0x000fe2000f8e0208 */
[----:B------:R-:W-:Y:S01]  /*12810*/  IMAD R0, R0, 0x8, R15 ;  /* 0x0000000800007824 */ /* 0x000fe200078e020f */
[----:B------:R-:W-:Y:S01]  /*12820*/  UIMAD.WIDE.U32 UR16, UR20, UR4, URZ ;  /* 0x00000004141072a5 */ /* 0x000fe2000f8e003f */
[----:B------:R-:W-:Y:S01]  /*12830*/  SHF.R.S32.HI R14, RZ, 0x3, R6 ;  /* 0x00000003ff0e7819 */ /* 0x000fe20000011406 */
[----:B------:R-:W-:Y:S01]  /*12840*/  ULDC.64 UR6, c[0x0][0x498] ;  /* 0x0001260000067ab9 */ /* 0x000fe20000000a00 */
[----:B------:R-:W-:Y:S01]  /*12850*/  IMAD.IADD R7, R65, 0x1, -R4 ;  /* 0x0000000141077824 */ /* 0x000fe200078e0a04 */
[----:B-1----:R-:W-:Y:S01]  /*12860*/  LEA R0, R28, R0, 0x7 ;  /* 0x000000001c007211 */ /* 0x002fe200078e38ff */
[----:B------:R-:W-:Y:S01]  /*12870*/  UIMAD UR12, UR20, UR5, UR12 ;  /* 0x00000005140c72a4 */ /* 0x000fe2000f8e020c */
        /* <DEDUP_REMOVED lines=121> */
.L_x_318:
[----:B--234-:R-:W-:Y:S05]  /*13010*/  BSYNC B0 ;  /* 0x0000000000007941 */ /* 0x01cfea0003800000 */
.L_x_317:
        /* <DEDUP_REMOVED lines=30> */
.L_x_320:
[----:B------:R-:W-:Y:S05]  /*13200*/  BSYNC B0 ;  /* 0x0000000000007941 */ /* 0x000fea0003800000 */
.L_x_319:
        /* <DEDUP_REMOVED lines=30> */
.L_x_322:
[----:B------:R-:W-:Y:S05]  /*133f0*/  BSYNC B0 ;  /* 0x0000000000007941 */ /* 0x000fea0003800000 */
.L_x_321:
        /* <DEDUP_REMOVED lines=31> */
.L_x_315:
        /* <DEDUP_REMOVED lines=31> */
.L_x_323:
[----:B-1----:R-:W1:Y:S01]  /*137e0*/  S2R R8, SR_TID.X ;  /* 0x0000000000087919 */ /* 0x002e620000002100 */
[----:B------:R-:W-:Y:S01]  /*137f0*/  USHF.R.S32.HI UR6, URZ, 0x1f, UR13 ;  /* 0x0000001f3f067899 */ /* 0x000fe2000801140d */
[----:B------:R-:W-:Y:S01]  /*13800*/  BSSY B0, `(.L_x_324) ;  /* 0x0000029000007945 */ /* 0x000fe20003800000 */
[----:B------:R-:W-:-:S02]  /*13810*/  USEL UR13, UR13, URZ, !UP1 ;  /* 0x0000003f0d0d7287 */ /* 0x000fc4000c800000 */
[----:B------:R-:W-:Y:S01]  /*13820*/  USEL UR6, UR6, URZ, !UP1 ;  /* 0x0000003f06067287 */ /* 0x000fe2000c800000 */
[----:B-1----:R-:W-:-:S13]  /*13830*/  ISETP.GT.AND P0, PT, R8, 0x7f, PT ;  /* 0x0000007f0800780c */ /* 0x002fda0003f04270 */
        /* <DEDUP_REMOVED lines=37> */
.L_x_325:
[----:B------:R-:W-:Y:S05]  /*13a90*/  BSYNC B0 ;  /* 0x0000000000007941 */ /* 0x000fea0003800000 */
.L_x_324:
        /* <DEDUP_REMOVED lines=17> */
[----:B------:R-:W-:Y:S02]  /*13bb0*/  LEA R0, R8, R7, 0x5 ;  /* 0x0000000708007211 */ /* 0x000fe400078e28ff */
[----:B------:R-:W-:Y:S02]  /*13bc0*/  UIMAD UR7, UR10, UR5, UR7 ;  /* 0x000000050a0772a4 */ /* 0x000fe4000f8e0207 */
[----:B------:R-:W-:Y:S01]  /*13bd0*/  UIMAD.WIDE.U32 UR10, UR10, UR4, UR16 ;  /* 0x000000040a0a72a5 */ /* 0x000fe2000f8e0010 */
[C---:B--2---:R-:W-:Y:S02]  /*13be0*/  IMAD R0, R14.reuse, 0x80, R0 ;  /* 0x000000800e007824 */ /* 0x044fe400078e0200 */
        /* <DEDUP_REMOVED lines=56> */
.L_x_327:
[----:B------:R-:W-:Y:S05]  /*13f70*/  BSYNC B0 ;  /* 0x0000000000007941 */ /* 0x000fea0003800000 */
.L_x_326:
        /* <DEDUP_REMOVED lines=27> */
.L_x_329:
[----:B------:R-:W-:Y:S05]  /*14130*/  BSYNC B0 ;  /* 0x0000000000007941 */ /* 0x000fea0003800000 */
.L_x_328:
        /* <DEDUP_REMOVED lines=27> */
.L_x_331:
[----:B------:R-:W-:Y:S05]  /*142f0*/  BSYNC B0 ;  /* 0x0000000000007941 */ /* 0x000fea0003800000 */
.L_x_330:
        /* <DEDUP_REMOVED lines=28> */
.L_x_262:
[----:B-1----:R-:W-:Y:S01]  /*144c0*/  IMAD.MOV.U32 R3, RZ, RZ, R8 ;  /* 0x000000ffff037224 */ /* 0x002fe200078e0008 */
[----:B------:R-:W-:Y:S01]  /*144d0*/  MOV R15, 0x1 ;  /* 0x00000001000f7802 */ /* 0x000fe20000000f00 */
[----:B------:R-:W-:Y:S01]  /*144e0*/  IMAD.MOV.U32 R14, RZ, RZ, 0x181f ;  /* 0x0000181fff0e7424 */ /* 0x000fe200078e00ff */
[----:B------:R-:W-:Y:S02]  /*144f0*/  MOV R2, 0x14510 ;  /* 0x0001451000027802 */ /* 0x000fe40000000f00 */
[----:B------:R-:W-:Y:S05]  /*14500*/  CALL.REL.NOINC `($__internal_1_$__cuda_sm70_shflsync_idx_p) ;  /* 0x000002d000007944 */ /* 0x000fea0003c00000 */
[----:B------:R-:W-:Y:S01]  /*14510*/  IMAD.MOV.U32 R8, RZ, RZ, R14 ;  /* 0x000000ffff087224 */ /* 0x000fe200078e000e */
[----:B------:R-:W-:Y:S01]  /*14520*/  MOV R15, 0x1 ;  /* 0x00000001000f7802 */ /* 0x000fe20000000f00 */
[----:B------:R-:W-:Y:S01]  /*14530*/  IMAD.MOV.U32 R3, RZ, RZ, R13 ;  /* 0x000000ffff037224 */ /* 0x000fe200078e000d */
[----:B------:R-:W-:Y:S02]  /*14540*/  MOV R14, 0x181f ;  /* 0x0000181f000e7802 */ /* 0x000fe40000000f00 */
[----:B------:R-:W-:Y:S02]  /*14550*/  MOV R2, 0x14570 ;  /* 0x0001457000027802 */ /* 0x000fe40000000f00 */
[----:B-1---5:R-:W-:Y:S05]  /*14560*/  CALL.REL.NOINC `($__internal_1_$__cuda_sm70_shflsync_idx_p) ;  /* 0x0000027000007944 */ /* 0x022fea0003c00000 */
[----:B------:R-:W-:Y:S01]  /*14570*/  MOV R2, R14 ;  /* 0x0000000e00027202 */ /* 0x000fe20000000f00 */
[----:B-1---5:R-:W-:Y:S05]  /*14580*/  BRA `(.L_x_332) ;  /* 0xfffee32000007947 */ /* 0x022fea000383ffff */
.L_x_281:
[----:B--2---:R-:W-:Y:S01]  /*14590*/  MOV R14, 0x181f ;  /* 0x0000181f000e7802 */ /* 0x004fe20000000f00 */
[----:B------:R-:W-:Y:S01]  /*145a0*/  IMAD.MOV.U32 R15, RZ, RZ, 0x1 ;  /* 0x00000001ff0f7424 */ /* 0x000fe200078e00ff */
[----:B------:R-:W-:Y:S02]  /*145b0*/  MOV R2, 0x145d0 ;  /* 0x000145d000027802 */ /* 0x000fe40000000f00 */
[----:B-1---5:R-:W-:Y:S05]  /*145c0*/  CALL.REL.NOINC `($__internal_1_$__cuda_sm70_shflsync_idx_p) ;  /* 0x0000021000007944 */ /* 0x022fea0003c00000 */
[----:B------:R-:W-:Y:S01]  /*145d0*/  MOV R15, 0x1 ;  /* 0x00000001000f7802 */ /* 0x000fe20000000f00 */
[----:B------:R-:W-:Y:S01]  /*145e0*/  IMAD.MOV.U32 R4, RZ, RZ, R14 ;  /* 0x000000ffff047224 */ /* 0x000fe200078e000e */
[----:B------:R-:W-:Y:S01]  /*145f0*/  MOV R14, 0x181f ;  /* 0x0000181f000e7802 */ /* 0x000fe20000000f00 */
[----:B------:R-:W-:Y:S01]  /*14600*/  IMAD.MOV.U32 R3, RZ, RZ, R12 ;  /* 0x000000ffff037224 */ /* 0x000fe200078e000c */
[----:B------:R-:W-:Y:S02]  /*14610*/  MOV R2, 0x14630 ;  /* 0x0001463000027802 */ /* 0x000fe40000000f00 */
[----:B-1---5:R-:W-:Y:S05]  /*14620*/  CALL.REL.NOINC `($__internal_1_$__cuda_sm70_shflsync_idx_p) ;  /* 0x000001b000007944 */ /* 0x022fea0003c00000 */
[----:B-----5:R-:W-:Y:S01]  /*14630*/  MOV R0, R14 ;  /* 0x0000000e00007202 */ /* 0x020fe20000000f00 */
[----:B-1----:R-:W-:-:S05]  /*14640*/  BRA `(.L_x_333) ;  /* 0xffff238000007947 */ /* 0x002fca000383ffff */
.L_x_298:
[----:B------:R-:W-:Y:S01]  /*14650*/  MOV R15, 0x1 ;  /* 0x00000001000f7802 */ /* 0x000fe20000000f00 */
[----:B--2---:R-:W-:Y:S01]  /*14660*/  IMAD.MOV.U32 R3, RZ, RZ, R6 ;  /* 0x000000ffff037224 */ /* 0x004fe200078e0006 */
[----:B------:R-:W-:Y:S01]  /*14670*/  MOV R2, 0x146a0 ;  /* 0x000146a000027802 */ /* 0x000fe20000000f00 */
[----:B------:R-:W-:Y:S02]  /*14680*/  IMAD.MOV.U32 R14, RZ, RZ, 0x181f ;  /* 0x0000181fff0e7424 */ /* 0x000fe400078e00ff */
[----:B-1---5:R-:W-:Y:S05]  /*14690*/  CALL.REL.NOINC `($__internal_1_$__cuda_sm70_shflsync_idx_p) ;  /* 0x0000014000007944 */ /* 0x022fea0003c00000 */
[----:B------:R-:W-:Y:S01]  /*146a0*/  MOV R15, 0x1 ;  /* 0x00000001000f7802 */ /* 0x000fe20000000f00 */
[----:B------:R-:W-:Y:S01]  /*146b0*/  IMAD.MOV.U32 R4, RZ, RZ, R14 ;  /* 0x000000ffff047224 */ /* 0x000fe200078e000e */
[----:B------:R-:W-:Y:S01]  /*146c0*/  MOV R14, 0x181f ;  /* 0x0000181f000e7802 */ /* 0x000fe20000000f00 */
[----:B------:R-:W-:Y:S01]  /*146d0*/  IMAD.MOV.U32 R3, RZ, RZ, R7 ;  /* 0x000000ffff037224 */ /* 0x000fe200078e0007 */
[----:B------:R-:W-:Y:S02]  /*146e0*/  MOV R2, 0x14700 ;  /* 0x0001470000027802 */ /* 0x000fe40000000f00 */
[----:B-1---5:R-:W-:Y:S05]  /*146f0*/  CALL.REL.NOINC `($__internal_1_$__cuda_sm70_shflsync_idx_p) ;  /* 0x000000e000007944 */ /* 0x022fea0003c00000 */
[----:B------:R-:W-:Y:S01]  /*14700*/  MOV R2, R14 ;  /* 0x0000000e00027202 */ /* 0x000fe20000000f00 */
[----:B-1---5:R-:W-:-:S05]  /*14710*/  BRA `(.L_x_334) ;  /* 0xffff625000007947 */ /* 0x022fca000383ffff */
.L_x_304:
[----:B----4-:R-:W-:Y:S01]  /*14720*/  MOV R14, 0x181f ;  /* 0x0000181f000e7802 */ /* 0x010fe20000000f00 */
[----:B------:R-:W-:Y:S01]  /*14730*/  IMAD.MOV.U32 R15, RZ, RZ, 0x1 ;  /* 0x00000001ff0f7424 */ /* 0x000fe200078e00ff */
[----:B------:R-:W-:Y:S02]  /*14740*/  MOV R2, 0x14760 ;  /* 0x0001476000027802 */ /* 0x000fe40000000f00 */
[----:B-----5:R-:W-:Y:S05]  /*14750*/  CALL.REL.NOINC `($__internal_1_$__cuda_sm70_shflsync_idx_p) ;  /* 0x0000008000007944 */ /* 0x020fea0003c00000 */
        /* <DEDUP_REMOVED lines=8> */
        .weak           $__internal_1_$__cuda_sm70_shflsync_idx_p
        .type           $__internal_1_$__cuda_sm70_shflsync_idx_p,@function
        .size           $__internal_1_$__cuda_sm70_shflsync_idx_p,(.L_x_1771 - $__internal_1_$__cuda_sm70_shflsync_idx_p)
$__internal_1_$__cuda_sm70_shflsync_idx_p:
[----:B------:R1:W-:Y:S02]  /*147e0*/  STL [R1+0x74], R0 ;  /* 0x0000740001007387 */ /* 0x0003e40000100800 */
[----:B-1----:R-:W-:-:S04]  /*147f0*/  MOV R0, 0xffffffff ;  /* 0xffffffff00007802 */ /* 0x002fc80000000f00 */
[----:B------:R-:W-:Y:S04]  /*14800*/  WARPSYNC R0 ;  /* 0x0000000000007348 */ /* 0x000fe80003800000 */
[----:B------:R1:W2:Y:S04]  /*14810*/  SHFL.IDX PT, R14, R3, R15, R14 ;  /* 0x0000000f030e7389 */ /* 0x0002a800000e000e */
[----:B-1----:R1:W5:Y:S01]  /*14820*/  LDL.LU R0, [R1+0x74] ;  /* 0x0000740001007983 */ /* 0x0023620000300800 */
[----:B------:R-:W-:-:S04]  /*14830*/  MOV R3, 0x0 ;  /* 0x0000000000037802 */ /* 0x000fc80000000f00 */
[----:B--2---:R-:W-:Y:S05]  /*14840*/  RET.REL.NODEC R2 `(_ZN7cutlass13device_kernelIN5flash19enable_sm80_to_sm89INS1_16FlashAttnFwdSm80INS1_25CollectiveMainloopFwdSm80ILi8ELi1ELb1EN4cute5tupleIJNS5_1CILi128EEENS7_ILi48EEENS7_ILi256EEEEEELi256ENS_10bfloat16_tEfNS_4arch4Sm80ELb0ELb1ELb0ELb1ELb1ELb0ELb1ELb0EEENS1_21CollectiveEpilogueFwdINS6_IJS8_SA_S9_EEENS6_IJNS7_ILi1EEESI_SI_EEESC_SE_Li256ELb1ELb1ELb0ELb0EEENS1_19SingleTileSchedulerILb1ELb0ELb1ELi128EEEEEEEEEvNT_6ParamsE) ;  /* 0xfffeb7b002007950 */ /* 0x004fea0003c3ffff */
.L_x_336:
        /* <DEDUP_REMOVED lines=11> */
.L_x_1771:


//--------------------- .text._ZN7cutlass13device_kernelIN5flash19enable_sm80_to_sm89INS1_16FlashAttnFwdSm80INS1_25CollectiveMainloopFwdSm80ILi8ELi1ELb0EN4cute5tupleIJNS5_1CILi128EEENS7_ILi32EEENS7_ILi256EEEEEELi256ENS_10bfloat16_tEfNS_4arch4Sm80ELb0ELb1ELb0ELb1ELb1ELb1ELb1ELb0EEENS1_21CollectiveEpilogueFwdINS6_IJS8_SA_S9_EEENS6_IJNS7_ILi1EEESI_SI_EEESC_SE_Li256ELb1ELb1ELb0ELb0EEENS1_19SingleTileSchedulerILb1ELb0ELb1ELi128EEEEEEEEEvNT_6ParamsE --------------------------
	.section	.text._ZN7cutlass13device_kernelIN5flash19enable_sm80_to_sm89INS1_16FlashAttnFwdSm80INS1_25CollectiveMainloopFwdSm80ILi8ELi1ELb0EN4cute5tupleIJNS5_1CILi128EEENS7_ILi32EEENS7_ILi256EEEEEELi256ENS_10bfloat16_tEfNS_4arch4Sm80ELb0ELb1ELb0ELb1ELb1ELb1ELb1ELb0EEENS1_21CollectiveEpilogueFwdINS6_IJS8_SA_S9_EEENS6_IJNS7_ILi1EEESI_SI_EEESC_SE_Li256ELb1ELb1ELb0ELb0EEENS1_19SingleTileSchedulerILb1ELb0ELb1ELi128EEEEEEEEEvNT_6ParamsE,"ax",@progbits
	.sectioninfo	@"SHI_REGISTERS=249"
	.align	128
.text._ZN7cutlass13device_kernelIN5flash19enable_sm80_to_sm89INS1_16FlashAttnFwdSm80INS1_25CollectiveMainloopFwdSm80ILi8ELi1ELb0EN4cute5tupleIJNS5_1CILi128EEENS7_ILi32EEENS7_ILi256EEEEEELi256ENS_10bfloat16_tEfNS_4arch4Sm80ELb0ELb1ELb0ELb1ELb1ELb1ELb1ELb0EEENS1_21CollectiveEpilogueFwdINS6_IJS8_SA_S9_EEENS6_IJNS7_ILi1EEESI_SI_EEESC_SE_Li256ELb1ELb1ELb0ELb0EEENS1_19SingleTileSchedulerILb1ELb0ELb1ELi128EEEEEEEEEvNT_6ParamsE:
        .type           _ZN7cutlass13device_kernelIN5flash19enable_sm80_to_sm89INS1_16FlashAttnFwdSm80INS1_25CollectiveMainloopFwdSm80ILi8ELi1ELb0EN4cute5tupleIJNS5_1CILi128EEENS7_ILi32EEENS7_ILi256EEEEEELi256ENS_10bfloat16_tEfNS_4arch4Sm80ELb0ELb1ELb0ELb1ELb1ELb1ELb1ELb0EEENS1_21CollectiveEpilogueFwdINS6_IJS8_SA_S9_EEENS6_IJNS7_ILi1EEESI_SI_EEESC_SE_Li256ELb1ELb1ELb0ELb0EEENS1_19SingleTileSchedulerILb1ELb0ELb1ELi128EEEEEEEEEvNT_6ParamsE,@function
        .size           _ZN7cutlass13device_kernelIN5flash19enable_sm80_to_sm89INS1_16FlashAttnFwdSm80INS1_25CollectiveMainloopFwdSm80ILi8ELi1ELb0EN4cute5tupleIJNS5_1CILi128EEENS7_ILi32EEENS7_ILi256EEEEEELi256ENS_10bfloat16_tEfNS_4arch4Sm80ELb0ELb1ELb0ELb1ELb1ELb1ELb1ELb0EEENS1_21CollectiveEpilogueFwdINS6_IJS8_SA_S9_EEENS6_IJNS7_ILi1EEESI_SI_EEESC_SE_Li256ELb1ELb1ELb0ELb0EEENS1_19SingleTileSchedulerILb1ELb0ELb1ELi128EEEEEEEEEvNT_6ParamsE,(.L_x_1773 - _ZN7cutlass13device_kernelIN5flash19enable_sm80_to_sm89INS1_16FlashAttnFwdSm80INS1_25CollectiveMainloopFwdSm80ILi8ELi1ELb0EN4cute5tupleIJNS5_1CILi128EEENS7_ILi32EEENS7_ILi256EEEEEELi256ENS_10bfloat16_tEfNS_4arch4Sm80ELb0ELb1ELb0ELb1ELb1ELb1ELb1ELb0EEENS1_21CollectiveEpilogueFwdINS6_IJS8_SA_S9_EEENS6_IJNS7_ILi1EEESI_SI_EEESC_SE_Li256ELb1ELb1ELb0ELb0EEENS1_19SingleTileSchedulerILb1ELb0ELb1ELi128EEEEEEEEEvNT_6ParamsE)
        .other          _ZN7cutlass13device_kernelIN5flash19enable_sm80_to_sm89INS1_16FlashAttnFwdSm80INS1_25CollectiveMainloopFwdSm80ILi8ELi1ELb0EN4cute5tupleIJNS5_1CILi128EEENS7_ILi32EEENS7_ILi256EEEEEELi256ENS_10bfloat16_tEfNS_4arch4Sm80ELb0ELb1ELb0ELb1ELb1ELb1ELb1ELb0EEENS1_21CollectiveEpilogueFwdINS6_IJS8_SA_S9_EEENS6_IJNS7_ILi1EEESI_SI_EEESC_SE_Li256ELb1ELb1ELb0ELb0EEENS1_19SingleTileSchedulerILb1ELb0ELb1ELi128EEEEEEEEEvNT_6ParamsE,@"STO_CUDA_ENTRY STV_DEFAULT"
_ZN7cutlass13device_kernelIN5flash19enable_sm80_to_sm89INS1_16FlashAttnFwdSm80INS1_25CollectiveMainloopFwdSm80ILi8ELi1ELb0EN4cute5tupleIJNS5_1CILi128EEENS7_ILi32EEENS7_ILi256EEEEEELi256ENS_10bfloat16_tEfNS_4arch4Sm80ELb0ELb1ELb0ELb1ELb1ELb1ELb1ELb0EEENS1_21CollectiveEpilogueFwdINS6_IJS8_SA_S9_EEENS6_IJNS7_ILi1EEESI_SI_EEESC_SE_Li256ELb1ELb1ELb0ELb0EEENS1_19SingleTileSchedulerILb1ELb0ELb1ELi128EEEEEEEEEvNT_6ParamsE:
        /* <DEDUP_REMOVED lines=20> */
.L_x_338:
        /* <DEDUP_REMOVED lines=13> */
.L_x_340:
[----:B------:R-:W-:Y:S02]  /*0210*/  ULDC UR5, c[0x0][0x54c] ;  /* 0x0001530000057ab9 */ /* 0x000fe40000000800 */
.L_x_339:
[----:B------:R-:W-:Y:S02]  /*0220*/  ULDC UR4, c[0x0][0x548] ;  /* 0x0001520000047ab9 */ /* 0x000fe40000000800 */
[----:B------:R-:W-:-:S02]  /*0230*/  USHF.L.U32 UR15, UR14, 0x7, URZ ;  /* 0x000000070e0f7899 */ /* 0x000fc4000800063f */
[----:B------:R-:W-:-:S04]  /*0240*/  UIMAD UR4, UR5, UR4, URZ ;  /* 0x00000004050472a4 */ /* 0x000fc8000f8e023f */
[----:B------:R-:W-:-:S04]  /*0250*/  UISETP.GE.AND UP0, UPT, UR15, UR4, UPT ;  /* 0x000000040f00728c */ /* 0x000fc8000bf06270 */
[----:B------:R-:W-:Y:S01]  /*0260*/  USEL UR21, UR21, 0xffffffff, !UP0 ;  /* 0xffffffff15157887 */ /* 0x000fe2000c000000 */
[----:B------:R-:W-:Y:S05]  /*0270*/  BRA `(.L_x_341) ;  /* 0x000001b000007947 */ /* 0x000fea0003800000 */
.L_x_337:
        /* <DEDUP_REMOVED lines=8> */
.L_x_342:
        /* <DEDUP_REMOVED lines=13> */
.L_x_344:
[----:B------:R-:W-:Y:S02]  /*03d0*/  ULDC UR5, c[0x0][0x54c] ;  /* 0x0001530000057ab9 */ /* 0x000fe40000000800 */
.L_x_343:
[----:B------:R-:W-:Y:S02]  /*03e0*/  ULDC UR4, c[0x0][0x548] ;  /* 0x0001520000047ab9 */ /* 0x000fe40000000800 */
[----:B------:R-:W-:-:S02]  /*03f0*/  USHF.L.U32 UR15, UR14, 0x7, URZ ;  /* 0x000000070e0f7899 */ /* 0x000fc4000800063f */
[----:B------:R-:W-:-:S04]  /*0400*/  UIMAD UR4, UR5, UR4, URZ ;  /* 0x00000004050472a4 */ /* 0x000fc8000f8e023f */
[----:B------:R-:W-:-:S04]  /*0410*/  UISETP.GE.AND UP0, UPT, UR15, UR4, UPT ;  /* 0x000000040f00728c */ /* 0x000fc8000bf06270 */
[----:B------:R-:W-:-:S06]  /*0420*/  USEL UR21, UR21, 0xffffffff, !UP0 ;  /* 0xffffffff15157887 */ /* 0x000fcc000c000000 */
.L_x_341:
        /* <DEDUP_REMOVED lines=16> */
[----:B------:R-:W-:-:S03]  /*0530*/  UIMAD.WIDE UR6, UR21, UR22, UR6 ;  /* 0x00000016150672a5 */ /* 0x000fc6000f8e0206 */
[----:B------:R-:W-:Y:S01]  /*0540*/  @UP1 UIMAD.WIDE UR8, UR21, UR22, UR8 ;  /* 0x00000016150812a5 */ /* 0x000fe2000f8e0208 */
[----:B------:R-:W-:Y:S01]  /*0550*/  IMAD.U32 R6, RZ, RZ, UR4 ;  /* 0x00000004ff067e24 */ /* 0x000fe2000f8e00ff */
[----:B------:R-:W-:Y:S01]  /*0560*/  MOV R7, UR5 ;  /* 0x0000000500077c02 */ /* 0x000fe20008000f00 */
[----:B------:R-:W-:Y:S01]  /*0570*/  ULDC.64 UR4, c[0x0][0x358] ;  /* 0x0000d60000047ab9 */ /* 0x000fe20000000a00 */
[----:B------:R-:W-:Y:S01]  /*0580*/  ISETP.NE.U32.AND P4, PT, RZ, c[0x0][0x350], PT ;  /* 0x0000d400ff007a0c */ /* 0x000fe20003f85070 */
[----:B------:R-:W-:Y:S01]  /*0590*/  UISETP.NE.U32.AND UP1, UPT, URZ, UR4, UPT ;  /* 0x000000043f00728c */ /* 0x000fe2000bf25070 */
[----:B------:R-:W-:Y:S01]  /*05a0*/  IMAD.U32 R10, RZ, RZ, UR6 ;  /* 0x00000006ff0a7e24 */ /* 0x000fe2000f8e00ff */
[----:B------:R1:W2:Y:S01]  /*05b0*/  @P1 LDG.E R2, [R6.64] ;  /* 0x0000001806021981 */ /* 0x0002a2000c1e1900 */
[----:B------:R-:W-:Y:S01]  /*05c0*/  IMAD.U32 R11, RZ, RZ, UR7 ;  /* 0x00000007ff0b7e24 */ /* 0x000fe2000f8e00ff */
[----:B------:R-:W-:Y:S01]  /*05d0*/  UISETP.NE.AND.EX UP1, UPT, URZ, UR5, UPT, UP1 ;  /* 0x000000053f00728c */ /* 0x000fe2000bf25310 */
[----:B------:R-:W-:Y:S01]  /*05e0*/  IMAD.U32 R4, RZ, RZ, UR8 ;  /* 0x00000008ff047e24 */ /* 0x000fe2000f8e00ff */
[----:B------:R-:W-:Y:S01]  /*05f0*/  ULDC.64 UR6, c[0x0][0x350] ;  /* 0x0000d40000067ab9 */ /* 0x000fe20000000a00 */
[----:B------:R-:W-:Y:S01]  /*0600*/  ISETP.NE.AND.EX P4, PT, RZ, c[0x0][0x354], PT, P4 ;  /* 0x0000d500ff007a0c */ /* 0x000fe20003f85340 */
[----:B------:R-:W-:Y:S01]  /*0610*/  ULDC.64 UR4, c[0x0][0x358] ;  /* 0x0000d60000047ab9 */ /* 0x000fe20000000a00 */
[----:B------:R-:W-:Y:S01]  /*0620*/  IMAD.U32 R5, RZ, RZ, UR9 ;  /* 0x00000009ff057e24 */ /* 0x000fe2000f8e00ff */
        /* <DEDUP_REMOVED lines=32> */
.L_x_345:
        /* <DEDUP_REMOVED lines=10> */
.L_x_346:
[----:B------:R-:W-:Y:S05]  /*08d0*/  @!P4 BRA `(.L_x_347) ;  /* 0x000000500000c947 */ /* 0x000fea0003800000 */
[----:B-1--4-:R-:W4:Y:S04]  /*08e0*/  LDG.E R2, [R8.64] ;  /* 0x0000001808027981 */ /* 0x012f28000c1e1900 */
[----:B---3--:R-:W3:Y:S01]  /*08f0*/  LDG.E R3, [R8.64+0x4] ;  /* 0x0000041808037981 */ /* 0x008ee2000c1e1900 */
[----:B----4-:R-:W1:Y:S08]  /*0900*/  R2UR UR19, R2 ;  /* 0x00000000021373c2 */ /* 0x010e7000000e0000 */
[----:B---3--:R-:W1:Y:S02]  /*0910*/  R2UR UR4, R3 ;  /* 0x00000000030473c2 */ /* 0x008e6400000e0000 */
[----:B-1----:R-:W-:-:S06]  /*0920*/  UIADD3 UR19, -UR19, UR4, URZ ;  /* 0x0000000413137290 */ /* 0x002fcc000fffe13f */
.L_x_347:
[----:B-1--4-:R-:W4:Y:S01]  /*0930*/  @P0 LDG.E R2, [R6.64] ;  /* 0x0000001806020981 */ /* 0x012f22000c1e1900 */
[----:B------:R-:W-:-:S03]  /*0940*/  ULDC.64 UR4, c[0x0][0x378] ;  /* 0x0000de0000047ab9 */ /* 0x000fc60000000a00 */
[----:B---3--:R-:W3:Y:S01]  /*0950*/  @P0 LDG.E R3, [R6.64+0x4] ;  /* 0x0000041806030981 */ /* 0x008ee2000c1e1900 */
[----:B------:R-:W-:Y:S01]  /*0960*/  UISETP.NE.U32.AND UP0, UPT, URZ, UR4, UPT ;  /* 0x000000043f00728c */ /* 0x000fe2000bf05070 */
[----:B------:R-:W-:-:S03]  /*0970*/  IMAD.U32 R67, RZ, RZ, UR19 ;  /* 0x00000013ff437e24 */ /* 0x000fc6000f8e00ff */
[----:B------:R-:W-:-:S03]  /*0980*/  UISETP.NE.AND.EX UP0, UPT, URZ, UR5, UPT, UP0 ;  /* 0x000000053f00728c */ /* 0x000fc6000bf05300 */
[----:B------:R-:W-:Y:S02]  /*0990*/  ULDC.64 UR4, c[0x0][0x378] ;  /* 0x0000de0000047ab9 */ /* 0x000fe40000000a00 */
[----:B------:R-:W-:Y:S01]  /*09a0*/  UIADD3 UR23, -UR16, UR19, URZ ;  /* 0x0000001310177290 */ /* 0x000fe2000fffe13f */
[----:B------:R-:W-:-:S05]  /*09b0*/  PLOP3.LUT P1, PT, PT, PT, UP0, 0x80, 0x0 ;  /* 0x000000000000781c */ /* 0x000fca0003f2f008 */
[----:B------:R-:W-:-:S06]  /*09c0*/  @UP0 UIMAD.WIDE UR4, UR21, UR22, UR4 ;  /* 0x00000016150402a5 */ /* 0x000fcc000f8e0204 */
[----:B------:R-:W-:Y:S01]  /*09d0*/  IMAD.U32 R4, RZ, RZ, UR4 ;  /* 0x00000004ff047e24 */ /* 0x000fe2000f8e00ff */
[----:B------:R-:W-:Y:S01]  /*09e0*/  ULDC UR4, c[0x0][0x2c4] ;  /* 0x0000b10000047ab9 */ /* 0x000fe20000000800 */
[----:B------:R-:W-:Y:S01]  /*09f0*/  MOV R5, UR5 ;  /* 0x0000000500057c02 */ /* 0x000fe20008000f00 */
[----:B------:R-:W-:-:S03]  /*0a00*/  UISETP.NE.AND UP3, UPT, UR4, 0x1, UPT ;  /* 0x000000010400788c */ /* 0x000fc6000bf65270 */
[----:B------:R-:W-:Y:S01]  /*0a10*/  ULDC.64 UR4, c[0x0][0x2c8] ;  /* 0x0000b20000047ab9 */ /* 0x000fe20000000a00 */
[----:B------:R1:W5:Y:S07]  /*0a20*/  @P1 LDG.E R67, [R4.64] ;  /* 0x0000001804431981 */ /* 0x00036e000c1e1900 */
[----:B------:R-:W-:-:S04]  /*0a30*/  @UP3 UIADD3 UR8, UR15, 0x7f, URZ ;  /* 0x0000007f0f083890 */ /* 0x000fc8000fffe03f */
[----:B------:R-:W-:Y:S01]  /*0a40*/  UIMAD.WIDE.U32 UR8, UR8, UR4, URZ ;  /* 0x00000004080872a5 */ /* 0x000fe2000f8e003f */
[----:B----4-:R-:W4:Y:S08]  /*0a50*/  @P0 R2UR UR6, R2 ;  /* 0x00000000020603c2 */ /* 0x010f3000000e0000 */
[----:B---3--:R-:W4:Y:S02]  /*0a60*/  @P0 R2UR UR7, R3 ;  /* 0x00000000030703c2 */ /* 0x008f2400000e0000 */
[----:B----4-:R-:W-:-:S02]  /*0a70*/  @UP1 UIADD3 UR18, -UR6, UR7, URZ ;  /* 0x0000000706121290 */ /* 0x010fc4000fffe13f */
[----:B------:R-:W-:Y:S02]  /*0a80*/  UIADD3 UR6, UR15, 0x7f, URZ ;  /* 0x0000007f0f067890 */ /* 0x000fe4000fffe03f */
[----:B------:R-:W-:Y:S02]  /*0a90*/  @UP3 USHF.R.U32.HI UR6, URZ, UR5, UR9 ;  /* 0x000000053f063299 */ /* 0x000fe40008011609 */
[----:B------:R-:W-:Y:S02]  /*0aa0*/  UIADD3 UR11, UR23, UR18, URZ ;  /* 0x00000012170b7290 */ /* 0x000fe4000fffe03f */
[----:B------:R-:W-:Y:S02]  /*0ab0*/  ULDC.64 UR4, c[0x0][0x328] ;  /* 0x0000ca0000047ab9 */ /* 0x000fe40000000a00 */
[----:B------:R-:W-:Y:S02]  /*0ac0*/  UISETP.GE.AND UP2, UPT, UR5, 0x1, UPT ;  /* 0x000000010500788c */ /* 0x000fe4000bf46270 */
[----:B--2---:R-:W-:-:S04]  /*0ad0*/  UIADD3 UR10, UR11, 0x1, -UR20 ;  /* 0x000000010b0a7890 */ /* 0x004fc8000fffe814 */
[----:B------:R-:W-:Y:S01]  /*0ae0*/  PLOP3.LUT P0, PT, PT, PT, UP2, 0x40, 0x0 ;  /* 0x000000000000781c */ /* 0x000fe20003f0e828 */
[----:B------:R-:W-:-:S04]  /*0af0*/  UIADD3 UR6, UR10, UR6, URZ ;  /* 0x000000060a067290 */ /* 0x000fc8000fffe03f */
[----:B------:R-:W-:-:S06]  /*0b00*/  UIADD3 UR4, UR6, UR4, URZ ;  /* 0x0000000406047290 */ /* 0x000fcc000fffe03f */
[----:B-1----:R-:W-:Y:S02]  /*0b10*/  IMAD.U32 R4, RZ, RZ, UR4 ;  /* 0x00000004ff047e24 */ /* 0x002fe4000f8e00ff */
        /* <DEDUP_REMOVED lines=11> */
.L_x_349:
[----:B------:R-:W-:Y:S02]  /*0bd0*/  UISETP.NE.AND UP0, UPT, UR5, 0x1, UPT ;  /* 0x000000010500788c */ /* 0x000fe4000bf05270 */
[----:B------:R-:W-:Y:S02]  /*0be0*/  ULDC.64 UR6, c[0x0][0x330] ;  /* 0x0000cc0000067ab9 */ /* 0x000fe40000000a00 */
[----:B------:R-:W-:-:S07]  /*0bf0*/  UIMAD.WIDE.U32 UR8, UR4, UR6, URZ ;  /* 0x00000006040872a5 */ /* 0x000fce000f8e003f */
[----:B------:R-:W-:Y:S02]  /*0c00*/  @UP0 USHF.R.U32.HI UR4, URZ, UR7, UR9 ;  /* 0x000000073f040299 */ /* 0x000fe40008011609 */
.L_x_350:
[----:B------:R-:W-:Y:S02]  /*0c10*/  ULDC UR6, c[0x0][0x32c] ;  /* 0x0000cb0000067ab9 */ /* 0x000fe40000000800 */
[----:B------:R-:W-:-:S06]  /*0c20*/  UIMAD UR6, UR4, UR5, UR6 ;  /* 0x00000005040672a4 */ /* 0x000fcc000f8e0206 */
[----:B------:R-:W-:Y:S02]  /*0c30*/  IMNMX R4, R4, UR6, PT ;  /* 0x0000000604047c17 */ /* 0x000fe4000b800200 */
.L_x_348:
[----:B------:R-:W-:Y:S01]  /*0c40*/  ULDC.64 UR6, c[0x0][0x2c8] ;  /* 0x0000b20000067ab9 */ /* 0x000fe20000000a00 */
[----:B------:R-:W-:Y:S01]  /*0c50*/  PLOP3.LUT P0, PT, PT, PT, UP2, 0x40, 0x0 ;  /* 0x000000000000781c */ /* 0x000fe20003f0e828 */
[----:B------:R-:W-:Y:S02]  /*0c60*/  UIMAD.WIDE.U32 UR26, UR15, UR6, URZ ;  /* 0x000000060f1a72a5 */ /* 0x000fe4000f8e003f */
[----:B------:R-:W-:Y:S02]  /*0c70*/  UIADD3 UR9, UR11, -UR20, URZ ;  /* 0x800000140b097290 */ /* 0x000fe4000fffe03f */
[----:B------:R-:W-:Y:S02]  /*0c80*/  UMOV UR6, UR15 ;  /* 0x0000000f00067c82 */ /* 0x000fe40008000000 */
[----:B------:R-:W-:Y:S02]  /*0c90*/  @UP3 USHF.R.U32.HI UR6, URZ, UR7, UR27 ;  /* 0x000000073f063299 */ /* 0x000fe4000801161b */
[----:B------:R-:W-:-:S02]  /*0ca0*/  UIADD3 UR4, UR11, 0x1f, URZ ;  /* 0x0000001f0b047890 */ /* 0x000fc4000fffe03f */
[----:B------:R-:W-:Y:S02]  /*0cb0*/  UIADD3 UR6, UR9, UR6, URZ ;  /* 0x0000000609067290 */ /* 0x000fe4000fffe03f */
[----:B------:R-:W-:Y:S02]  /*0cc0*/  ULDC UR7, c[0x0][0x324] ;  /* 0x0000c90000077ab9 */ /* 0x000fe40000000800 */
[----:B------:R-:W-:Y:S02]  /*0cd0*/  USHF.R.S32.HI UR8, URZ, 0x1f, UR4 ;  /* 0x0000001f3f087899 */ /* 0x000fe40008011404 */
[----:B------:R-:W-:Y:S02]  /*0ce0*/  UIADD3 UR7, UR6, -UR7, URZ ;  /* 0x8000000706077290 */ /* 0x000fe4000fffe03f */
[----:B------:R-:W-:-:S04]  /*0cf0*/  ULEA.HI UR8, UR8, UR4, URZ, 0x5 ;  /* 0x0000000408087291 */ /* 0x000fc8000f8f283f */
[----:B------:R-:W-:Y:S01]  /*0d00*/  USHF.R.S32.HI UR8, URZ, 0x5, UR8 ;  /* 0x000000053f087899 */ /* 0x000fe20008011408 */
[----:B------:R-:W-:Y:S01]  /*0d10*/  MOV R5, UR7 ;  /* 0x0000000700057c02 */ /* 0x000fe20008000f00 */
[----:B------:R-:W-:Y:S05]  /*0d20*/  @P0 BRA `(.L_x_351) ;  /* 0x0000013000000947 */ /* 0x000fea0003800000 */
        /* <DEDUP_REMOVED lines=11> */
.L_x_352:
[----:B------:R-:W-:-:S03]  /*0de0*/  UISETP.NE.AND UP0, UPT, UR5, 0x1, UPT ;  /* 0x000000010500788c */ /* 0x000fc6000bf05270 */
[----:B------:R-:W-:Y:S02]  /*0df0*/  ULDC.64 UR4, c[0x0][0x330] ;  /* 0x0000cc0000047ab9 */ /* 0x000fe40000000a00 */
[----:B------:R-:W-:-:S07]  /*0e00*/  UIMAD.WIDE.U32 UR26, UR6, UR4, URZ ;  /* 0x00000004061a72a5 */ /* 0x000fce000f8e003f */
[----:B------:R-:W-:Y:S02]  /*0e10*/  @UP0 UMOV UR7, UR27 ;  /* 0x0000001b00070c82 */ /* 0x000fe40008000000 */
[----:B------:R-:W-:Y:S02]  /*0e20*/  @UP0 USHF.R.U32.HI UR6, URZ, UR5, UR7 ;  /* 0x000000053f060299 */ /* 0x000fe40008011607 */
.L_x_353:
[----:B------:R-:W-:Y:S02]  /*0e30*/  ULDC UR4, c[0x0][0x32c] ;  /* 0x0000cb0000047ab9 */ /* 0x000fe40000000800 */
[----:B------:R-:W-:-:S06]  /*0e40*/  UIMAD UR4, UR6, UR4, URZ ;  /* 0x00000004060472a4 */ /* 0x000fcc000f8e023f */
[----:B------:R-:W-:Y:S02]  /*0e50*/  IMNMX R5, R5, UR4, !PT ;  /* 0x0000000405057c17 */ /* 0x000fe4000f800200 */
.L_x_351:
[----:B------:R-:W-:Y:S02]  /*0e60*/  IADD3 R4, R4, 0x1f, RZ ;  /* 0x0000001f04047810 */ /* 0x000fe40007ffe0ff */
[----:B------:R-:W-:Y:S02]  /*0e70*/  SHF.R.S32.HI R2, RZ, 0x1f, R5 ;  /* 0x0000001fff027819 */ /* 0x000fe40000011405 */
[----:B------:R-:W-:Y:S02]  /*0e80*/  SHF.R.S32.HI R3, RZ, 0x1f, R4 ;  /* 0x0000001fff037819 */ /* 0x000fe40000011404 */
[----:B------:R-:W-:Y:S02]  /*0e90*/  LEA.HI R2, R2, R5, RZ, 0x5 ;  /* 0x0000000502027211 */ /* 0x000fe400078f28ff */
[----:B------:R-:W-:Y:S02]  /*0ea0*/  LEA.HI R3, R3, R4, RZ, 0x5 ;  /* 0x0000000403037211 */ /* 0x000fe400078f28ff */
[----:B------:R-:W-:-:S02]  /*0eb0*/  SHF.R.S32.HI R80, RZ, 0x5, R2 ;  /* 0x00000005ff507819 */ /* 0x000fc40000011402 */
[----:B------:R-:W-:Y:S02]  /*0ec0*/  SHF.R.S32.HI R2, RZ, 0x5, R3 ;  /* 0x00000005ff027819 */ /* 0x000fe40000011403 */
[----:B------:R-:W-:Y:S02]  /*0ed0*/  IMNMX R80, RZ, R80, !PT ;  /* 0x00000050ff507217 */ /* 0x000fe40007800200 */
[----:B------:R-:W-:Y:S02]  /*0ee0*/  IMNMX R2, R2, UR8, PT ;  /* 0x0000000802027c17 */ /* 0x000fe4000b800200 */
[----:B------:R-:W-:Y:S02]  /*0ef0*/  LEA R80, R80, -UR23, 0x5 ;  /* 0x8000001750507c11 */ /* 0x000fe4000f8e28ff */
[----:B------:R-:W-:Y:S02]  /*0f00*/  LEA R2, R2, -UR23, 0x5 ;  /* 0x8000001702027c11 */ /* 0x000fe4000f8e28ff */
[----:B------:R-:W-:-:S02]  /*0f10*/  IMNMX R80, RZ, R80, !PT ;  /* 0x00000050ff507217 */ /* 0x000fc40007800200 */
[----:B------:R-:W-:-:S04]  /*0f20*/  IMNMX R5, R2, UR18, PT ;  /* 0x0000001202057c17 */ /* 0x000fc8000b800200 */
[----:B------:R-:W-:Y:S02]  /*0f30*/  ISETP.GT.AND P0, PT, R5, R80, PT ;  /* 0x000000500500720c */ /* 0x000fe40003f04270 */
[----:B------:R-:W-:-:S05]  /*0f40*/  SHF.R.U32.HI R80, RZ, 0x5, R80 ;  /* 0x00000005ff507819 */ /* 0x000fca0000011650 */
[----:B------:R-:W-:-:S06]  /*0f50*/  IMAD.MOV.U32 R3, RZ, RZ, R80 ;  /* 0x000000ffff037224 */ /* 0x000fcc00078e0050 */
[----:B------:R-:W-:-:S04]  /*0f60*/  @P0 IADD3 R5, R5, 0x1f, RZ ;  /* 0x0000001f05050810 */ /* 0x000fc80007ffe0ff */
[----:B------:R-:W-:-:S04]  /*0f70*/  @P0 SHF.R.S32.HI R2, RZ, 0x1f, R5 ;  /* 0x0000001fff020819 */ /* 0x000fc80000011405 */
[----:B------:R-:W-:-:S04]  /*0f80*/  @P0 LEA.HI R2, R2, R5, RZ, 0x5 ;  /* 0x0000000502020211 */ /* 0x000fc800078f28ff */
[----:B------:R-:W-:-:S04]  /*0f90*/  @P0 SHF.R.S32.HI R3, RZ, 0x5, R2 ;  /* 0x00000005ff030819 */ /* 0x000fc80000011402 */
[----:B------:R-:W-:-:S13]  /*0fa0*/  ISETP.GT.AND P0, PT, R3, R80, PT ;  /* 0x000000500300720c */ /* 0x000fda0003f04270 */
[----:B------:R-:W-:Y:S05]  /*0fb0*/  @!P0 BRA `(.L_x_354) ;  /* 0x00003e4000008947 */ /* 0x000fea0003800000 */
[----:B------:R-:W-:Y:S02]  /*0fc0*/  ULDC.64 UR4, c[0x0][0x340] ;  /* 0x0000d00000047ab9 */ /* 0x000fe40000000a00 */
[----:B------:R-:W-:Y:S01]  /*0fd0*/  UISETP.NE.U32.AND UP0, UPT, URZ, UR4, UPT ;  /* 0x000000043f00728c */ /* 0x000fe2000bf05070 */
[----:B------:R-:W-:Y:S01]  /*0fe0*/  SHF.R.S32.HI R105, RZ, 0x1f, R66 ;  /* 0x0000001fff697819 */ /* 0x000fe20000011442 */
[----:B------:R-:W-:Y:S02]  /*0ff0*/  UMOV UR26, 0x5 ;  /* 0x00000005001a7882 */ /* 0x000fe40000000000 */
[----:B------:R-:W-:Y:S01]  /*1000*/  UISETP.NE.AND.EX UP0, UPT, URZ, UR5, UPT, UP0 ;  /* 0x000000053f00728c */ /* 0x000fe2000bf05300 */
[----:B------:R-:W-:Y:S01]  /*1010*/  IADD3 R103, R3, -0x1, RZ ;  /* 0xffffffff03677810 */ /* 0x000fe20007ffe0ff */
[----:B------:R-:W-:Y:S02]  /*1020*/  ULDC.64 UR6, c[0x0][0x238] ;  /* 0x00008e0000067ab9 */ /* 0x000fe40000000a00 */
[----:B------:R-:W-:-:S02]  /*1030*/  ULDC.64 UR4, c[0x0][0x340] ;  /* 0x0000d00000047ab9 */ /* 0x000fc40000000a00 */
[----:B------:R-:W-:-:S05]  /*1040*/  PLOP3.LUT P1, PT, PT, PT, UP0, 0x80, 0x0 ;  /* 0x000000000000781c */ /* 0x000fca0003f2f008 */
[----:B------:R-:W-:-:S06]  /*1050*/  @UP0 UIMAD.WIDE UR4, UR21, UR22, UR4 ;  /* 0x00000016150402a5 */ /* 0x000fcc000f8e0204 */
[----:B------:R-:W-:Y:S02]  /*1060*/  IMAD.U32 R8, RZ, RZ, UR4 ;  /* 0x00000004ff087e24 */ /* 0x000fe4000f8e00ff */
[----:B------:R-:W-:Y:S01]  /*1070*/  IMAD.U32 R9, RZ, RZ, UR5 ;  /* 0x00000005ff097e24 */ /* 0x000fe2000f8e00ff */
[----:B------:R-:W-:Y:S01]  /*1080*/  LEA.HI R7, R105, R66, RZ, 0x3 ;  /* 0x0000004269077211 */ /* 0x000fe200078f18ff */
[----:B------:R-:W-:-:S03]  /*1090*/  ULDC.64 UR4, c[0x0][0x240] ;  /* 0x0000900000047ab9 */ /* 0x000fc60000000a00 */
[----:B------:R-:W2:Y:S01]  /*10a0*/  @P1 LDG.E R5, [R8.64] ;  /* 0x0000001808051981 */ /* 0x000ea2000c1e1900 */
        /* <DEDUP_REMOVED lines=9> */
[----:B------:R-:W-:Y:S01]  /*1140*/  IMAD.U32 R122, RZ, RZ, UR13 ;  /* 0x0000000dff7a7e24 */ /* 0x000fe2000f8e00ff */
[----:B------:R-:W-:Y:S01]  /*1150*/  LEA.HI.X.SX32 R125, R0, R2, 0x1, P0 ;  /* 0x00000002007d7211 */ /* 0x000fe200000f0eff */
[C---:B------:R-:W-:Y:S01]  /*1160*/  IMAD.SHL.U32 R16, R4.reuse, 0x8, RZ ;  /* 0x0000000804107824 */ /* 0x040fe200078e00ff */
[----:B------:R-:W-:Y:S01]  /*1170*/  USHF.R.S32.HI UR6, URZ, 0x1f, UR21 ;  /* 0x0000001f3f067899 */ /* 0x000fe20008011415 */
[----:B------:R-:W-:Y:S01]  /*1180*/  IMAD.SHL.U32 R14, R4, 0x4, RZ ;  /* 0x00000004040e7824 */ /* 0x000fe200078e00ff */
[----:B------:R-:W-:Y:S01]  /*1190*/  UIMAD UR7, UR13, UR5, UR4 ;  /* 0x000000050d0772a4 */ /* 0x000fe2000f8e0204 */
[----:B------:R-:W-:Y:S01]  /*11a0*/  IMAD R7, R125, c[0x0][0x238], RZ ;  /* 0x00008e007d077a24 */ /* 0x000fe200078e02ff */
[--C-:B------:R-:W-:Y:S01]  /*11b0*/  SHF.R.S32.HI R17, RZ, 0x1f, R16.reuse ;  /* 0x0000001fff117819 */ /* 0x100fe20000011410 */
[----:B------:R-:W-:Y:S01]  /*11c0*/  IMAD R3, R103, -0x20, R81 ;  /* 0xffffffe067037824 */ /* 0x000fe200078e0251 */
[----:B------:R-:W-:Y:S01]  /*11d0*/  IADD3 R12, R14, 0x40, RZ ;  /* 0x000000400e0c7810 */ /* 0x000fe20007ffe0ff */
[C---:B------:R-:W-:Y:S01]  /*11e0*/  IMAD R0, R124.reuse, c[0x0][0x23c], R7 ;  /* 0x00008f007c007a24 */ /* 0x040fe200078e0207 */
[----:B------:R-:W-:Y:S01]  /*11f0*/  LEA.HI R105, R105, R66, RZ, 0x6 ;  /* 0x0000004269697211 */ /* 0x000fe200078f30ff */
[----:B------:R-:W-:Y:S01]  /*1200*/  IMAD.WIDE.U32 R6, R124, c[0x0][0x238], R16 ;  /* 0x00008e007c067a25 */ /* 0x000fe200078e0010 */
[----:B------:R-:W-:Y:S01]  /*1210*/  USEL UR32, UR21, URZ, !UP1 ;  /* 0x0000003f15207287 */ /* 0x000fe2000c800000 */
[----:B------:R-:W-:Y:S01]  /*1220*/  ISETP.GT.AND P3, PT, R3, RZ, PT ;  /* 0x000000ff0300720c */ /* 0x000fe20003f64270 */
[----:B------:R-:W-:Y:S01]  /*1230*/  USEL UR31, UR6, URZ, !UP1 ;  /* 0x0000003f061f7287 */ /* 0x000fe2000c800000 */
[----:B------:R-:W-:Y:S01]  /*1240*/  IMAD.IADD R11, R14, 0x1, R12 ;  /* 0x000000010e0b7824 */ /* 0x000fe200078e020c */
[----:B------:R-:W-:Y:S01]  /*1250*/  ULDC.64 UR4, c[0x0][0x248] ;  /* 0x0000920000047ab9 */ /* 0x000fe20000000a00 */
[----:B------:R-:W-:Y:S01]  /*1260*/  IMAD.IADD R7, R7, 0x1, R0 ;  /* 0x0000000107077824 */ /* 0x000fe200078e0200 */
[----:B------:R-:W-:Y:S01]  /*1270*/  ISETP.GE.AND P2, PT, R16, c[0x0][0x1d4], PT ;  /* 0x0000750010007a0c */ /* 0x000fe20003f46270 */
[----:B------:R-:W-:Y:S01]  /*1280*/  IMAD.SHL.U32 R107, R111, 0x40, RZ ;  /* 0x000000406f6b7824 */ /* 0x000fe200078e00ff */
[----:B------:R-:W-:Y:S01]  /*1290*/  ISETP.GE.AND P0, PT, R11, c[0x0][0x1d4], PT ;  /* 0x000075000b007a0c */ /* 0x000fe20003f06270 */
[----:B------:R-:W-:Y:S01]  /*12a0*/  IMAD.WIDE.U32 R122, R122, c[0x0][0x240], R6 ;  /* 0x000090007a7a7a25 */ /* 0x000fe200078e0006 */
[----:B------:R-:W-:Y:S01]  /*12b0*/  UIMAD UR4, UR31, UR4, URZ ;  /* 0x000000041f0472a4 */ /* 0x000fe2000f8e023f */
[----:B------:R-:W-:Y:S01]  /*12c0*/  IADD3 R109, R16, 0x80, RZ ;  /* 0x00000080106d7810 */ /* 0x000fe20007ffe0ff */
[----:B------:R-:W-:Y:S01]  /*12d0*/  BSSY B0, `(.L_x_355) ;  /* 0x0000034000007945 */ /* 0x000fe20003800000 */
[----:B------:R-:W-:Y:S01]  /*12e0*/  SEL R0, RZ, 0xffffffff, P0 ;  /* 0xffffffffff007807 */ /* 0x000fe20000000000 */
[----:B------:R-:W-:Y:S01]  /*12f0*/  IMAD.SHL.U32 R105, R105, 0x8, RZ ;  /* 0x0000000869697824 */ /* 0x000fe200078e00ff */
[----:B------:R-:W-:Y:S01]  /*1300*/  IADD3 R123, R123, UR7, RZ ;  /* 0x000000077b7b7c10 */ /* 0x000fe2000fffe0ff */
[----:B------:R-:W-:Y:S01]  /*1310*/  IMAD.U32 R120, RZ, RZ, UR32 ;  /* 0x00000020ff787e24 */ /* 0x000fe2000f8e00ff */
[----:B------:R-:W-:Y:S01]  /*1320*/  LOP3.LUT R107, R107, 0x1c0, RZ, 0xc0, !PT ;  /* 0x000001c06b6b7812 */ /* 0x000fe200078ec0ff */
[----:B------:R-:W-:Y:S01]  /*1330*/  IMAD.SHL.U32 R0, R0, 0x2, RZ ;  /* 0x0000000200007824 */ /* 0x000fe200078e00ff */
[----:B------:R-:W-:Y:S01]  /*1340*/  IADD3 R108, R16, 0xc0, RZ ;  /* 0x000000c0106c7810 */ /* 0x000fe20007ffe0ff */
[----:B------:R-:W-:Y:S01]  /*1350*/  UIMAD UR5, UR32, UR5, UR4 ;  /* 0x00000005200572a4 */ /* 0x000fe2000f8e0204 */
[----:B------:R-:W-:Y:S01]  /*1360*/  SEL R3, RZ, 0x1, P2 ;  /* 0x00000001ff037807 */ /* 0x000fe20001000000 */
[----:B------:R-:W-:Y:S01]  /*1370*/  IMAD.WIDE.U32 R122, R120, c[0x0][0x248], R122 ;  /* 0x00009200787a7a25 */ /* 0x000fe200078e007a */
[----:B------:R-:W-:-:S02]  /*1380*/  LOP3.LUT R105, R105, 0xfffffe00, RZ, 0xc0, !PT ;  /* 0xfffffe0069697812 */ /* 0x000fc400078ec0ff */
[----:B------:R-:W-:Y:S02]  /*1390*/  LOP3.LUT R104, R107, 0x38, R16, 0xf8, !PT ;  /* 0x000000386b687812 */ /* 0x000fe400078ef810 */
[----:B------:R-:W-:Y:S02]  /*13a0*/  SHF.R.U32.HI R106, RZ, 0x3, R107 ;  /* 0x00000003ff6a7819 */ /* 0x000fe4000001166b */
[----:B------:R-:W-:Y:S02]  /*13b0*/  ISETP.GE.AND P0, PT, R108, c[0x0][0x1d4], PT ;  /* 0x000075006c007a0c */ /* 0x000fe40003f06270 */
[----:B------:R-:W-:Y:S02]  /*13c0*/  LOP3.LUT R0, R0, 0x2, R3, 0xe2, !PT ;  /* 0x0000000200007812 */ /* 0x000fe400078ee203 */
[----:B------:R-:W-:Y:S02]  /*13d0*/  LOP3.LUT R104, R105, R104, R106, 0xf6, !PT ;  /* 0x0000006869687212 */ /* 0x000fe400078ef66a */
[----:B------:R-:W-:-:S02]  /*13e0*/  SEL R98, RZ, 0x8, P0 ;  /* 0x00000008ff627807 */ /* 0x000fc40000000000 */
[----:B------:R-:W-:Y:S01]  /*13f0*/  IADD3 R127, R123, UR5, RZ ;  /* 0x000000057b7f7c10 */ /* 0x000fe2000fffe0ff */
[----:B------:R-:W-:Y:S01]  /*1400*/  IMAD.SHL.U32 R104, R104, 0x2, RZ ;  /* 0x0000000268687824 */ /* 0x000fe200078e00ff */
[----:B--2---:R-:W1:Y:S01]  /*1410*/  @P1 R2UR UR28, R5 ;  /* 0x00000000051c13c2 */ /* 0x004e6200000e0000 */
        /* <DEDUP_REMOVED lines=14> */
[----:B------:R-:W-:Y:S01]  /*1500*/  IMAD.SHL.U32 R6, R3, 0x8, RZ ;  /* 0x0000000803067824 */ /* 0x000fe200078e00ff */
        /* <DEDUP_REMOVED lines=16> */
.L_x_356:
[----:B------:R-:W-:Y:S05]  /*1610*/  BSYNC B0 ;  /* 0x0000000000007941 */ /* 0x000fea0003800000 */
.L_x_355:
[----:B------:R-:W-:Y:S01]  /*1620*/  IMAD.U32 R3, RZ, RZ, UR13 ;  /* 0x0000000dff037e24 */ /* 0x000fe2000f8e00ff */
[----:B------:R-:W-:Y:S01]  /*1630*/  ISETP.GE.AND P3, PT, R16, c[0x0][0x27c], PT ;  /* 0x00009f0010007a0c */ /* 0x000fe20003f66270 */
[----:B------:R-:W-:Y:S01]  /*1640*/  ULDC.64 UR4, c[0x0][0x260] ;  /* 0x0000980000047ab9 */ /* 0x000fe20000000a00 */
[----:B------:R-:W-:Y:S01]  /*1650*/  ISETP.GE.AND P4, PT, R11, c[0x0][0x27c], PT ;  /* 0x00009f000b007a0c */ /* 0x000fe20003f86270 */
[----:B------:R-:W-:Y:S01]  /*1660*/  IMAD.WIDE.U32 R8, R3, c[0x0][0x260], R16 ;  /* 0x0000980003087a25 */ /* 0x000fe200078e0010 */
[----:B------:R-:W-:Y:S01]  /*1670*/  SEL R3, RZ, c[0x0][0x27c], !P3 ;  /* 0x00009f00ff037a07 */ /* 0x000fe20005800000 */
[----:B------:R-:W-:Y:S01]  /*1680*/  UIMAD UR4, UR12, UR4, URZ ;  /* 0x000000040c0472a4 */ /* 0x000fe2000f8e023f */
[----:B-1----:R-:W-:Y:S01]  /*1690*/  SEL R6, RZ, c[0x0][0x27c], !P4 ;  /* 0x00009f00ff067a07 */ /* 0x002fe20006000000 */
[----:B------:R-:W-:Y:S01]  /*16a0*/  IMAD R114, R2, c[0x0][0x290], RZ ;  /* 0x0000a40002727a24 */ /* 0x000fe200078e02ff */
[----:B------:R-:W-:Y:S01]  /*16b0*/  ULDC.64 UR6, c[0x0][0x290] ;  /* 0x0000a40000067ab9 */ /* 0x000fe20000000a00 */
[----:B------:R-:W-:Y:S01]  /*16c0*/  IMAD.IADD R0, R16, 0x1, R3 ;  /* 0x0000000110007824 */ /* 0x000fe200078e0203 */
[----:B------:R-:W-:Y:S01]  /*16d0*/  UIMAD UR33, UR13, UR5, UR4 ;  /* 0x000000050d2172a4 */ /* 0x000fe2000f8e0204 */
[----:B------:R-:W-:Y:S01]  /*16e0*/  IMAD.IADD R6, R11, 0x1, R6 ;  /* 0x000000010b067824 */ /* 0x000fe200078e0206 */
[----:B------:R-:W-:Y:S01]  /*16f0*/  USHF.L.U64.HI UR27, UR6, UR26, UR7 ;  /* 0x0000001a061b7299 */ /* 0x000fe20008010207 */
[----:B------:R-:W-:Y:S01]  /*1700*/  IMAD R112, R2, c[0x0][0x280], RZ ;  /* 0x0000a00002707a24 */ /* 0x000fe200078e02ff */
[----:B------:R-:W-:Y:S01]  /*1710*/  SHF.R.S32.HI R3, RZ, 0x1f, R0 ;  /* 0x0000001fff037819 */ /* 0x000fe20000011400 */
[----:B------:R-:W-:Y:S01]  /*1720*/  ULDC.64 UR4, c[0x0][0x268] ;  /* 0x00009a0000047ab9 */ /* 0x000fe20000000a00 */
[----:B------:R-:W-:Y:S01]  /*1730*/  SHF.R.S32.HI R89, RZ, 0x1f, R6 ;  /* 0x0000001fff597819 */ /* 0x000fe20000011406 */
[----:B------:R-:W-:Y:S01]  /*1740*/  UIMAD UR4, UR31, UR4, URZ ;  /* 0x000000041f0472a4 */ /* 0x000fe2000f8e023f */
[CC--:B------:R-:W-:Y:S01]  /*1750*/  LEA.HI R2, R3.reuse, R0.reuse, RZ, 0x3 ;  /* 0x0000000003027211 */ /* 0x0c0fe200078f18ff */
[----:B------:R-:W-:Y:S01]  /*1760*/  USHF.L.U32 UR30, UR6, 0x5, URZ ;  /* 0x00000005061e7899 */ /* 0x000fe2000800063f */
[----:B------:R-:W-:Y:S01]  /*1770*/  LEA.HI R3, R3, R0, RZ, 0x6 ;  /* 0x0000000003037211 */ /* 0x000fe200078f30ff */
[----:B------:R-:W-:Y:S01]  /*1780*/  UIMAD UR32, UR32, UR5, UR4 ;  /* 0x00000005202072a4 */ /* 0x000fe2000f8e0204 */
[CC--:B------:R-:W-:Y:S01]  /*1790*/  LEA.HI R0, R89.reuse, R6.reuse, RZ, 0x3 ;  /* 0x0000000659007211 */ /* 0x0c0fe200078f18ff */
[----:B------:R-:W-:Y:S01]  /*17a0*/  ULDC.64 UR6, c[0x0][0x280] ;  /* 0x0000a00000067ab9 */ /* 0x000fe20000000a00 */
[----:B------:R-:W-:Y:S01]  /*17b0*/  LEA.HI R89, R89, R6, RZ, 0x6 ;  /* 0x0000000659597211 */ /* 0x000fe200078f30ff */
[----:B------:R-:W-:Y:S01]  /*17c0*/  ULDC.64 UR4, c[0x0][0x210] ;  /* 0x0000840000047ab9 */ /* 0x000fe20000000a00 */
[----:B------:R-:W-:Y:S01]  /*17d0*/  LOP3.LUT R5, R107, 0x38, R0, 0xf8, !PT ;  /* 0x000000386b057812 */ /* 0x000fe200078ef800 */
[----:B------:R-:W0:Y:S01]  /*17e0*/  LDGDEPBAR ;  /* 0x00000000000079af */ /* 0x000e220000000000 */
[----:B------:R-:W-:Y:S01]  /*17f0*/  USHF.L.U64.HI UR7, UR6, UR26, UR7 ;  /* 0x0000001a06077299 */ /* 0x000fe20008010207 */
[----:B------:R-:W-:Y:S01]  /*1800*/  IMAD.SHL.U32 R89, R89, 0x20, RZ ;  /* 0x0000002059597824 */ /* 0x000fe200078e00ff */
[-C--:B------:R-:W-:Y:S01]  /*1810*/  LOP3.LUT R6, R5, R106.reuse, RZ, 0x3c, !PT ;  /* 0x0000006a05067212 */ /* 0x080fe200078e3cff */
[----:B------:R-:W-:Y:S01]  /*1820*/  UIMAD UR26, UR12, UR4, URZ ;  /* 0x000000040c1a72a4 */ /* 0x000fe2000f8e023f */
[----:B------:R-:W-:Y:S01]  /*1830*/  SHF.R.S32.HI R15, RZ, 0x1f, R14 ;  /* 0x0000001fff0f7819 */ /* 0x000fe2000001140e */
[----:B------:R-:W-:Y:S01]  /*1840*/  IMAD R99, R4, 0x20, R111 ;  /* 0x0000002004637824 */ /* 0x000fe200078e026f */
[----:B------:R-:W-:Y:S01]  /*1850*/  LOP3.LUT R89, R89, 0x7ffff800, RZ, 0xc0, !PT ;  /* 0x7ffff80059597812 */ /* 0x000fe200078ec0ff */
[----:B------:R-:W-:Y:S01]  /*1860*/  UIMAD.WIDE.U32 UR34, UR13, UR4, URZ ;  /* 0x000000040d2272a5 */ /* 0x000fe2000f8e003f */
[----:B------:R-:W-:Y:S01]  /*1870*/  SHF.R.S32.HI R4, RZ, 0x1f, R67 ;  /* 0x0000001fff047819 */ /* 0x000fe20000011443 */
[----:B------:R-:W-:Y:S01]  /*1880*/  UIMAD UR26, UR13, UR5, UR26 ;  /* 0x000000050d1a72a4 */ /* 0x000fe2000f8e021a */
[----:B------:R-:W-:Y:S01]  /*1890*/  IADD3 R89, R6, R89, R105 ;  /* 0x0000005906597210 */ /* 0x000fe20007ffe069 */
[----:B------:R-:W-:Y:S01]  /*18a0*/  IMAD.SHL.U32 R3, R3, 0x20, RZ ;  /* 0x0000002003037824 */ /* 0x000fe200078e00ff */
[----:B------:R-:W-:Y:S01]  /*18b0*/  SHF.R.S32.HI R6, RZ, 0x1f, R11 ;  /* 0x0000001fff067819 */ /* 0x000fe2000001140b */
[----:B------:R-:W-:Y:S01]  /*18c0*/  ULDC.64 UR4, c[0x0][0x1e8] ;  /* 0x00007a0000047ab9 */ /* 0x000fe20000000a00 */
[----:B------:R-:W-:Y:S01]  /*18d0*/  IMAD.WIDE.U32 R118, R111, c[0x0][0x290], R16 ;  /* 0x0000a4006f767a25 */ /* 0x000fe200078e0010 */
[----:B------:R-:W-:Y:S01]  /*18e0*/  LOP3.LUT R7, R107, 0x38, R2, 0xf8, !PT ;  /* 0x000000386b077812 */ /* 0x000fe200078ef802 */
[----:B------:R-:W-:Y:S01]  /*18f0*/  UIMAD UR31, UR12, UR4, URZ ;  /* 0x000000040c1f72a4 */ /* 0x000fe2000f8e023f */
[----:B------:R-:W-:Y:S01]  /*1900*/  SHF.R.S32.HI R96, RZ, 0x1f, R109 ;  /* 0x0000001fff607819 */ /* 0x000fe2000001146d */
[C---:B------:R-:W-:Y:S01]  /*1910*/  IMAD R114, R111.reuse, c[0x0][0x294], R114 ;  /* 0x0000a5006f727a24 */ /* 0x040fe200078e0272 */
[----:B------:R-:W-:Y:S01]  /*1920*/  SHF.R.S32.HI R95, RZ, 0x1f, R108 ;  /* 0x0000001fff5f7819 */ /* 0x000fe2000001146c */
[----:B------:R-:W-:Y:S01]  /*1930*/  IMAD.WIDE.U32 R116, R111, c[0x0][0x280], R16 ;  /* 0x0000a0006f747a25 */ /* 0x000fe200078e0010 */
[----:B------:R-:W-:Y:S01]  /*1940*/  LEA.HI R97, R6, R11, RZ, 0x3 ;  /* 0x0000000b06617211 */ /* 0x000fe200078f18ff */
[----:B------:R-:W-:Y:S01]  /*1950*/  UIMAD.WIDE.U32 UR36, UR13, UR4, URZ ;  /* 0x000000040d2472a5 */ /* 0x000fe2000f8e003f */
[----:B------:R-:W-:Y:S01]  /*1960*/  IADD3 R9, R9, UR33, RZ ;  /* 0x0000002109097c10 */ /* 0x000fe2000fffe0ff */
[----:B------:R-:W-:Y:S01]  /*1970*/  IMAD R112, R111, c[0x0][0x284], R112 ;  /* 0x0000a1006f707a24 */ /* 0x000fe200078e0270 */
[----:B------:R-:W-:Y:S01]  /*1980*/  LOP3.LUT R3, R3, 0x7ffff800, RZ, 0xc0, !PT ;  /* 0x7ffff80003037812 */ /* 0x000fe200078ec0ff */
[--C-:B------:R-:W-:Y:S01]  /*1990*/  IMAD.WIDE.U32 R20, R111, c[0x0][0x290], R14.reuse ;  /* 0x0000a4006f147a25 */ /* 0x100fe200078e000e */
[----:B------:R-:W-:Y:S01]  /*19a0*/  LOP3.LUT R90, R7, R106, RZ, 0x3c, !PT ;  /* 0x0000006a075a7212 */ /* 0x000fe200078e3cff */
[----:B------:R-:W-:Y:S01]  /*19b0*/  UIMAD UR31, UR13, UR5, UR31 ;  /* 0x000000050d1f72a4 */ /* 0x000fe2000f8e021f */
[----:B------:R-:W-:Y:S01]  /*19c0*/  LOP3.LUT R83, R2, 0xfffffff8, RZ, 0xc0, !PT ;  /* 0xfffffff802537812 */ /* 0x000fe200078ec0ff */
[----:B------:R-:W-:Y:S01]  /*19d0*/  IMAD.WIDE.U32 R18, R111, c[0x0][0x280], R14 ;  /* 0x0000a0006f127a25 */ /* 0x000fe200078e000e */
[----:B------:R-:W-:Y:S01]  /*19e0*/  LOP3.LUT R85, R0, 0xfffffff8, RZ, 0xc0, !PT ;  /* 0xfffffff800557812 */ /* 0x000fe200078ec0ff */
[----:B------:R-:W-:Y:S01]  /*19f0*/  ULDC.64 UR4, c[0x0][0x2b0] ;  /* 0x0000ac0000047ab9 */ /* 0x000fe20000000a00 */
[----:B------:R-:W-:Y:S01]  /*1a00*/  LEA.HI R96, R96, R109, RZ, 0x3 ;  /* 0x0000006d60607211 */ /* 0x000fe200078f18ff */
[C---:B------:R-:W-:Y:S01]  /*1a10*/  IMAD.SHL.U32 R102, R98.reuse, 0x10, RZ ;  /* 0x0000001062667824 */ /* 0x040fe200078e00ff */
[----:B------:R-:W-:Y:S01]  /*1a20*/  LOP3.LUT R98, R98, 0xff, RZ, 0xc0, !PT ;  /* 0x000000ff62627812 */ /* 0x000fe200078ec0ff */
[----:B------:R-:W-:Y:S01]  /*1a30*/  IMAD R6, R4, c[0x0][0x290], RZ ;  /* 0x0000a40004067a24 */ /* 0x000fe200078e02ff */
[----:B------:R-:W-:Y:S01]  /*1a40*/  LEA.HI R95, R95, R108, RZ, 0x3 ;  /* 0x0000006c5f5f7211 */ /* 0x000fe200078f18ff */
[----:B------:R-:W-:Y:S01]  /*1a50*/  IMAD.IADD R119, R119, 0x1, R114 ;  /* 0x0000000177777824 */ /* 0x000fe200078e0272 */
[----:B------:R-:W-:Y:S01]  /*1a60*/  SHF.R.S32.HI R94, RZ, 0x3, R2 ;  /* 0x00000003ff5e7819 */ /* 0x000fe20000011402 */
[----:B------:R-:W-:Y:S01]  /*1a70*/  IMAD.IADD R117, R117, 0x1, R112 ;  /* 0x0000000175757824 */ /* 0x000fe200078e0270 */
[----:B------:R-:W-:Y:S01]  /*1a80*/  SHF.R.S32.HI R93, RZ, 0x3, R0 ;  /* 0x00000003ff5d7819 */ /* 0x000fe20000011400 */
[----:B------:R-:W-:Y:S01]  /*1a90*/  IMAD.IADD R115, R114, 0x1, R21 ;  /* 0x0000000172737824 */ /* 0x000fe200078e0215 */
[----:B------:R-:W-:Y:S01]  /*1aa0*/  UIMAD UR29, UR29, UR4, URZ ;  /* 0x000000041d1d72a4 */ /* 0x000fe2000f8e023f */
[----:B------:R-:W-:Y:S01]  /*1ab0*/  IMAD.IADD R113, R112, 0x1, R19 ;  /* 0x0000000170717824 */ /* 0x000fe200078e0213 */
[----:B------:R-:W-:Y:S01]  /*1ac0*/  IADD3 R90, R90, R3, R105 ;  /* 0x000000035a5a7210 */ /* 0x000fe20007ffe069 */
[----:B------:R-:W-:Y:S01]  /*1ad0*/  IMAD R4, R4, c[0x0][0x280], RZ ;  /* 0x0000a00004047a24 */ /* 0x000fe200078e02ff */
[----:B------:R-:W-:Y:S01]  /*1ae0*/  SHF.R.S32.HI R82, RZ, 0x1f, R83 ;  /* 0x0000001fff527819 */ /* 0x000fe20000011453 */
[----:B------:R-:W-:Y:S01]  /*1af0*/  IMAD.MOV.U32 R114, RZ, RZ, R20 ;  /* 0x000000ffff727224 */ /* 0x000fe200078e0014 */
[----:B------:R-:W-:Y:S01]  /*1b00*/  SHF.R.S32.HI R84, RZ, 0x1f, R85 ;  /* 0x0000001fff547819 */ /* 0x000fe20000011455 */
[----:B------:R-:W-:Y:S01]  /*1b10*/  IMAD.MOV.U32 R112, RZ, RZ, R18 ;  /* 0x000000ffff707224 */ /* 0x000fe200078e0012 */
[----:B------:R-:W-:Y:S01]  /*1b20*/  LOP3.LUT R97, R97, 0xfffffff8, RZ, 0xc0, !PT ;  /* 0xfffffff861617812 */ /* 0x000fe200078ec0ff */
[----:B------:R-:W-:Y:S01]  /*1b30*/  IMAD.SHL.U32 R101, R98, 0x8, RZ ;  /* 0x0000000862657824 */ /* 0x000fe200078e00ff */
[----:B------:R-:W-:Y:S01]  /*1b40*/  LOP3.LUT R96, R96, 0xfffffff8, RZ, 0xc0, !PT ;  /* 0xfffffff860607812 */ /* 0x000fe200078ec0ff */
[----:B------:R-:W-:Y:S01]  /*1b50*/  IMAD.SHL.U32 R100, R98, 0x4, RZ ;  /* 0x0000000462647824 */ /* 0x000fe200078e00ff */
[----:B------:R-:W-:Y:S01]  /*1b60*/  LOP3.LUT R95, R95, 0xfffffff8, RZ, 0xc0, !PT ;  /* 0xfffffff85f5f7812 */ /* 0x000fe200078ec0ff */
[----:B------:R-:W-:Y:S01]  /*1b70*/  IMAD.WIDE.U32 R120, R120, c[0x0][0x268], R8 ;  /* 0x00009a0078787a25 */ /* 0x000fe200078e0008 */
[----:B------:R-:W-:Y:S01]  /*1b80*/  UIMAD.WIDE.U32 UR38, UR28, UR4, URZ ;  /* 0x000000041c2672a5 */ /* 0x000fe2000f8e003f */
[----:B------:R-:W-:Y:S01]  /*1b90*/  SHF.L.U64.HI R82, R83, 0x1, R82 ;  /* 0x0000000153527819 */ /* 0x000fe20000010252 */
[----:B------:R-:W-:Y:S01]  /*1ba0*/  UIMAD UR29, UR28, UR5, UR29 ;  /* 0x000000051c1d72a4 */ /* 0x000fe2000f8e021d */
[----:B------:R-:W-:Y:S01]  /*1bb0*/  IMAD.SHL.U32 R98, R98, 0x2, RZ ;  /* 0x0000000262627824 */ /* 0x000fe200078e00ff */
[----:B------:R-:W-:Y:S01]  /*1bc0*/  SHF.L.U64.HI R84, R85, 0x1, R84 ;  /* 0x0000000155547819 */ /* 0x000fe20000010254 */
[----:B------:R-:W-:Y:S01]  /*1bd0*/  IMAD R73, R67, c[0x0][0x284], R4 ;  /* 0x0000a10043497a24 */ /* 0x000fe200078e0204 */
[----:B------:R-:W-:Y:S01]  /*1be0*/  IADD3 R77, R77, UR19, RZ ;  /* 0x000000134d4d7c10 */ /* 0x000fe2000fffe0ff */
[----:B------:R-:W-:Y:S01]  /*1bf0*/  IMAD.WIDE.U32 R116, R67, c[0x0][0x280], R116 ;  /* 0x0000a00043747a25 */ /* 0x000fe200078e0074 */
[C---:B------:R-:W-:Y:S01]  /*1c00*/  IADD3 R10, R14.reuse, 0x20, RZ ;  /* 0x000000200e0a7810 */ /* 0x040fe20007ffe0ff */
[----:B------:R-:W-:Y:S01]  /*1c10*/  USHF.L.U32 UR6, UR6, 0x5, URZ ;  /* 0x0000000506067899 */ /* 0x000fe2000800063f */
[----:B------:R-:W-:Y:S01]  /*1c20*/  IADD3 R9, R14, 0x60, RZ ;  /* 0x000000600e097810 */ /* 0x000fe20007ffe0ff */
[----:B------:R-:W-:Y:S01]  /*1c30*/  IMAD.MOV.U32 R2, RZ, RZ, c[0x0][0x2b8] ;  /* 0x0000ae00ff027624 */ /* 0x000fe200078e00ff */
[----:B------:R-:W-:Y:S01]  /*1c40*/  LOP3.LUT R102, R102, 0x10, RZ, 0xc0, !PT ;  /* 0x0000001066667812 */ /* 0x000fe200078ec0ff */
[----:B------:R-:W-:Y:S01]  /*1c50*/  IMAD.MOV.U32 R0, RZ, RZ, c[0x0][0x27c] ;  /* 0x00009f00ff007624 */ /* 0x000fe200078e00ff */
[----:B------:R-:W-:Y:S01]  /*1c60*/  LOP3.LUT R101, R101, 0x10, RZ, 0xc0, !PT ;  /* 0x0000001065657812 */ /* 0x000fe200078ec0ff */
[----:B------:R-:W-:Y:S01]  /*1c70*/  IMAD.MOV.U32 R91, RZ, RZ, c[0x0][0x27c] ;  /* 0x00009f00ff5b7624 */ /* 0x000fe200078e00ff */
[----:B------:R-:W-:Y:S01]  /*1c80*/  LOP3.LUT R100, R100, 0x10, RZ, 0xc0, !PT ;  /* 0x0000001064647812 */ /* 0x000fe200078ec0ff */
[C---:B------:R-:W-:Y:S01]  /*1c90*/  IMAD R3, R67.reuse, c[0x0][0x294], R6 ;  /* 0x0000a50043037a24 */ /* 0x040fe200078e0206 */
[----:B------:R-:W-:Y:S01]  /*1ca0*/  LOP3.LUT R98, R98, 0x10, RZ, 0xc0, !PT ;  /* 0x0000001062627812 */ /* 0x000fe200078ec0ff */
[C---:B------:R-:W-:Y:S01]  /*1cb0*/  IMAD.WIDE.U32 R118, R67.reuse, c[0x0][0x290], R118 ;  /* 0x0000a40043767a25 */ /* 0x040fe200078e0076 */
[----:B------:R-:W-:Y:S01]  /*1cc0*/  SHF.R.S32.HI R88, RZ, 0x1f, R97 ;  /* 0x0000001fff587819 */ /* 0x000fe20000011461 */
[----:B------:R-:W-:Y:S01]  /*1cd0*/  UIADD3 UR26, UR35, UR26, URZ ;  /* 0x0000001a231a7290 */ /* 0x000fe2000fffe03f */
[----:B------:R-:W-:Y:S01]  /*1ce0*/  SHF.R.S32.HI R87, RZ, 0x1f, R96 ;  /* 0x0000001fff577819 */ /* 0x000fe20000011460 */
[----:B------:R-:W-:Y:S01]  /*1cf0*/  IMAD.WIDE.U32 R114, R67, c[0x0][0x290], R114 ;  /* 0x0000a40043727a25 */ /* 0x000fe200078e0072 */
[----:B------:R-:W-:Y:S01]  /*1d00*/  SHF.R.S32.HI R86, RZ, 0x1f, R95 ;  /* 0x0000001fff567819 */ /* 0x000fe2000001145f */
[----:B------:R-:W-:Y:S01]  /*1d10*/  UIADD3 UR31, UR37, UR31, URZ ;  /* 0x0000001f251f7290 */ /* 0x000fe2000fffe03f */
[----:B------:R-:W-:Y:S01]  /*1d20*/  IADD3 R79, R121, UR32, RZ ;  /* 0x00000020794f7c10 */ /* 0x000fe2000fffe0ff */
[----:B------:R-:W-:Y:S01]  /*1d30*/  IMAD.WIDE.U32 R112, R67, c[0x0][0x280], R112 ;  /* 0x0000a00043707a25 */ /* 0x000fe200078e0070 */
[----:B------:R-:W-:Y:S01]  /*1d40*/  ISETP.NE.AND P5, PT, R2, 0x1, PT ;  /* 0x000000010200780c */ /* 0x000fe20003fa5270 */
[----:B------:R-:W-:Y:S01]  /*1d50*/  UIADD3 UR29, UR39, UR29, URZ ;  /* 0x0000001d271d7290 */ /* 0x000fe2000fffe03f */
[----:B------:R-:W-:Y:S01]  /*1d60*/  ISETP.GE.AND P6, PT, R0, 0x1, PT ;  /* 0x000000010000780c */ /* 0x000fe20003fc6270 */
[----:B------:R-:W-:Y:S01]  /*1d70*/  IMAD.IADD R75, R117, 0x1, R73 ;  /* 0x00000001754b7824 */ /* 0x000fe200078e0249 */
[----:B------:R-:W-:Y:S01]  /*1d80*/  ULDC.U8 UR4, c[0x0][0x298] ;  /* 0x0000a60000047ab9 */ /* 0x000fe20000000000 */
[----:B------:R-:W-:-:S02]  /*1d90*/  IMAD.SHL.U32 R91, R91, 0x2, RZ ;  /* 0x000000025b5b7824 */ /* 0x000fc400078e00ff */
[----:B------:R-:W-:Y:S02]  /*1da0*/  IMAD.IADD R76, R119, 0x1, R3 ;  /* 0x00000001774c7824 */ /* 0x000fe400078e0203 */
[----:B------:R-:W-:Y:S02]  /*1db0*/  IMAD.IADD R74, R3, 0x1, R115 ;  /* 0x00000001034a7824 */ /* 0x000fe400078e0273 */
[----:B------:R-:W-:Y:S02]  /*1dc0*/  IMAD.IADD R73, R73, 0x1, R113 ;  /* 0x0000000149497824 */ /* 0x000fe400078e0271 */
[----:B------:R-:W-:Y:S02]  /*1dd0*/  IMAD.SHL.U32 R83, R83, 0x2, RZ ;  /* 0x0000000253537824 */ /* 0x000fe400078e00ff */
[----:B------:R-:W-:Y:S02]  /*1de0*/  IMAD.SHL.U32 R85, R85, 0x2, RZ ;  /* 0x0000000255557824 */ /* 0x000fe400078e00ff */
[----:B------:R-:W-:-:S02]  /*1df0*/  IMAD.SHL.U32 R90, R90, 0x2, RZ ;  /* 0x000000025a5a7824 */ /* 0x000fc400078e00ff */
[----:B------:R-:W-:Y:S01]  /*1e00*/  IMAD.SHL.U32 R89, R89, 0x2, RZ ;  /* 0x0000000259597824 */ /* 0x000fe200078e00ff */
[----:B------:R-:W-:Y:S06]  /*1e10*/  BAR.SYNC.DEFER_BLOCKING 0x0 ;  /* 0x0000000000007b1d */ /* 0x000fec0000010000 */
.L_x_375:
        /* <DEDUP_REMOVED lines=19> */
[----:B--2---:R-:W2:Y:S04]  /*1f50*/  @!P0 LDG.E R92, [R4.64] ;  /* 0x00000018045c8981 */ /* 0x004ea8000c1e1900 */
[----:B------:R-:W-:Y:S01]  /*1f60*/  IMAD R0, R70, c[0x0][0x1e0], RZ ;  /* 0x0000780046007a24 */ /* 0x000fe200078e02ff */
[----:B------:R-:W-:Y:S03]  /*1f70*/  BAR.SYNC.DEFER_BLOCKING 0x0 ;  /* 0x0000000000007b1d */ /* 0x000fe60000010000 */
[----:B------:R-:W-:Y:S05]  /*1f80*/  IMAD R0, R71, c[0x0][0x1e4], R0 ;  /* 0x0000790047007a24 */ /* 0x000fea00078e0200 */
[----:B------:R-:W-:Y:S02]  /*1f90*/  IADD3 R3, R3, R0, RZ ;  /* 0x0000000003037210 */ /* 0x000fe40007ffe0ff */
[----:B--2---:R-:W-:Y:S03]  /*1fa0*/  SHF.R.S32.HI R69, RZ, 0x1f, R92 ;  /* 0x0000001fff457819 */ /* 0x004fe6000001145c */
[----:B------:R-:W-:Y:S04]  /*1fb0*/  IMAD.WIDE.U32 R2, R92, c[0x0][0x1f0], R2 ;  /* 0x00007c005c027a25 */ /* 0x000fe800078e0002 */
[----:B------:R-:W-:Y:S01]  /*1fc0*/  IMAD R0, R69, c[0x0][0x1f0], RZ ;  /* 0x00007c0045007a24 */ /* 0x000fe200078e02ff */
[----:B------:R-:W-:Y:S03]  /*1fd0*/  IADD3 R55, P1, R2, UR36, RZ ;  /* 0x0000002402377c10 */ /* 0x000fe6000ff3e0ff */
[----:B------:R-:W-:Y:S01]  /*1fe0*/  IMAD R0, R92, c[0x0][0x1f4], R0 ;  /* 0x00007d005c007a24 */ /* 0x000fe200078e0200 */
[----:B------:R-:W-:Y:S04]  /*1ff0*/  LEA R54, P0, R55, c[0x0][0x1c8], 0x1 ;  /* 0x0000720037367a11 */ /* 0x000fe800078008ff */
[----:B------:R-:W-:Y:S04]  /*2000*/  IADD3.X R0, R3, UR31, R0, P1, !PT ;  /* 0x0000001f03007c10 */ /* 0x000fe80008ffe400 */
[----:B------:R-:W-:Y:S01]  /*2010*/  LEA.HI.X R55, R55, c[0x0][0x1cc], R0, 0x1, P0 ;  /* 0x0000730037377a11 */ /* 0x000fe200000f0c00 */
[----:B-1----:R-:W-:-:S05]  /*2020*/  @!P6 BRA `(.L_x_358) ;  /* 0x000026a00000e947 */ /* 0x002fca0003800000 */
[C---:B------:R-:W-:Y:S01]  /*2030*/  IMAD R13, R103.reuse, UR7, RZ ;  /* 0x00000007670d7c24 */ /* 0x040fe2000f8e02ff */
[----:B------:R-:W-:Y:S01]  /*2040*/  ISETP.NE.AND P0, PT, RZ, UR4, PT ;  /* 0x00000004ff007c0c */ /* 0x000fe2000bf05270 */
[C---:B------:R-:W-:Y:S01]  /*2050*/  IMAD R3, R103.reuse, UR27, RZ ;  /* 0x0000001b67037c24 */ /* 0x040fe2000f8e02ff */
[----:B------:R-:W-:Y:S01]  /*2060*/  SHF.R.S32.HI R0, RZ, 0x1f, R103 ;  /* 0x0000001fff007819 */ /* 0x000fe20000011467 */
[C---:B------:R-:W-:Y:S01]  /*2070*/  IMAD.WIDE.U32 R6, R103.reuse, UR6, RZ ;  /* 0x0000000667067c25 */ /* 0x040fe2000f8e00ff */
        /* <DEDUP_REMOVED lines=47> */
.L_x_361:
[----:B------:R-:W-:Y:S05]  /*2370*/  BSYNC B0 ;  /* 0x0000000000007941 */ /* 0x000fea0003800000 */
.L_x_360:
[----:B------:R-:W2:Y:S04]  /*2380*/  SHFL.IDX PT, R55, R55, RZ, 0x181f ;  /* 0x00181fff37377589 */ /* 0x000ea800000e0000 */
[----:B------:R-:W3:Y:S01]  /*2390*/  SHFL.IDX PT, R54, R54, RZ, 0x181f ;  /* 0x00181fff36367589 */ /* 0x000ee200000e0000 */
[----:B------:R-:W-:-:S05]  /*23a0*/  @P2 BRA `(.L_x_362) ;  /* 0x000024d000002947 */ /* 0x000fca0003800000 */
[----:B------:R-:W-:Y:S01]  /*23b0*/  ISETP.GE.AND P0, PT, R16, c[0x0][0x1d4], PT ;  /* 0x0000750010007a0c */ /* 0x000fe20003f06270 */
[----:B-1---5:R-:W-:Y:S01]  /*23c0*/  IMAD.MOV.U32 R2, RZ, RZ, R26 ;  /* 0x000000ffff027224 */ /* 0x022fe200078e001a */
[----:B------:R-:W-:Y:S01]  /*23d0*/  BSSY B0, `(.L_x_363) ;  /* 0x0000052000007945 */ /* 0x000fe20003800000 */
[----:B------:R-:W-:Y:S02]  /*23e0*/  IMAD.MOV.U32 R0, RZ, RZ, R27 ;  /* 0x000000ffff007224 */ /* 0x000fe400078e001b */
        /* <DEDUP_REMOVED lines=27> */
[C---:B---3--:R-:W-:Y:S01]  /*25a0*/  LEA R62, P1, R16.reuse, R54, 0x1 ;  /* 0x00000036103e7211 */ /* 0x048fe200078208ff */
[----:B------:R-:W-:Y:S02]  /*25b0*/  IMAD.MOV.U32 R25, RZ, RZ, R31 ;  /* 0x000000ffff197224 */ /* 0x000fe400078e001f */
[----:B------:R-:W-:Y:S01]  /*25c0*/  IMAD.MOV.U32 R39, RZ, RZ, R53 ;  /* 0x000000ffff277224 */ /* 0x000fe200078e0035 */
[----:B--2---:R-:W-:Y:S05]  /*25d0*/  LEA.HI.X R63, R16, R55, R17, 0x1, P1 ;  /* 0x00000037103f7211 */ /* 0x004fea00008f0c11 */
        /* <DEDUP_REMOVED lines=49> */
.L_x_364:
[----:B------:R-:W-:Y:S05]  /*28f0*/  BSYNC B0 ;  /* 0x0000000000007941 */ /* 0x000fea0003800000 */
.L_x_363:
[----:B------:R-:W-:Y:S01]  /*2900*/  ISETP.GE.AND P0, PT, R11, c[0x0][0x1d4], PT ;  /* 0x000075000b007a0c */ /* 0x000fe20003f06270 */
[----:B------:R-:W-:Y:S01]  /*2910*/  @!UPT UIADD3 URZ, URZ, URZ, URZ ;  /* 0x0000003f3f3ff290 */ /* 0x000fe2000fffe03f */
[----:B------:R-:W-:Y:S11]  /*2920*/  BSSY B0, `(.L_x_365) ;  /* 0x0000037000007945 */ /* 0x000ff60003800000 */
[----:B------:R-:W-:-:S05]  /*2930*/  @P0 BRA `(.L_x_366) ;  /* 0x0000035000000947 */ /* 0x000fca0003800000 */
[----:B------:R-:W-:Y:S01]  /*2940*/  ISETP.GE.AND P0, PT, R10, c[0x0][0x27c], PT ;  /* 0x00009f000a007a0c */ /* 0x000fe20003f06270 */
[----:B-1----:R-:W1:Y:S01]  /*2950*/  LDS.128 R20, [R104+0xd080] ;  /* 0x00d0800068147984 */ /* 0x002e620000000c00 */
[C---:B---3--:R-:W-:Y:S04]  /*2960*/  LEA R58, P1, R97.reuse, R54, 0x1 ;  /* 0x00000036613a7211 */ /* 0x048fe800078208ff */
[----:B--2---:R-:W-:Y:S07]  /*2970*/  LEA.HI.X R59, R97, R55, R88, 0x1, P1 ;  /* 0x00000037613b7211 */ /* 0x004fee00008f0c58 */
        /* <DEDUP_REMOVED lines=49> */
.L_x_366:
[----:B------:R-:W-:Y:S05]  /*2c90*/  BSYNC B0 ;  /* 0x0000000000007941 */ /* 0x000fea0003800000 */
.L_x_365:
        /* <DEDUP_REMOVED lines=57> */
.L_x_368:
[----:B------:R-:W-:Y:S05]  /*3030*/  BSYNC B0 ;  /* 0x0000000000007941 */ /* 0x000fea0003800000 */
.L_x_367:
[----:B------:R-:W-:Y:S11]  /*3040*/  ISETP.GE.AND P0, PT, R108, c[0x0][0x1d4], PT ;  /* 0x000075006c007a0c */ /* 0x000ff60003f06270 */
[----:B------:R-:W-:Y:S02]  /*3050*/  @!UPT UIADD3 URZ, URZ, URZ, URZ ;  /* 0x0000003f3f3ff290 */ /* 0x000fe4000fffe03f */
        /* <DEDUP_REMOVED lines=55> */
.L_x_359:
        /* <DEDUP_REMOVED lines=29> */
.L_x_370:
[----:B------:R-:W-:Y:S05]  /*35a0*/  BSYNC B0 ;  /* 0x0000000000007941 */ /* 0x000fea0003800000 */
.L_x_369:
[----:B------:R2:W3:Y:S04]  /*35b0*/  SHFL.IDX PT, R129, R55, RZ, 0x181f ;  /* 0x00181fff37817589 */ /* 0x0004e800000e0000 */
[----:B------:R2:W4:Y:S01]  /*35c0*/  SHFL.IDX PT, R128, R54, RZ, 0x181f ;  /* 0x00181fff36807589 */ /* 0x00052200000e0000 */
[----:B------:R-:W-:-:S05]  /*35d0*/  @P2 BRA `(.L_x_362) ;  /* 0x000012a000002947 */ /* 0x000fca0003800000 */
[----:B------:R-:W-:Y:S01]  /*35e0*/  ISETP.GE.AND P0, PT, R16, c[0x0][0x1d4], PT ;  /* 0x0000750010007a0c */ /* 0x000fe20003f06270 */
[----:B-----5:R-:W-:Y:S01]  /*35f0*/  IMAD.MOV.U32 R4, RZ, RZ, R26 ;  /* 0x000000ffff047224 */ /* 0x020fe200078e001a */
[----:B------:R-:W-:Y:S01]  /*3600*/  IADD3 R110, -R91, c[0x0][0x1d4], RZ ;  /* 0x000075005b6e7a10 */ /* 0x000fe20007ffe1ff */
[----:B------:R-:W-:Y:S01]  /*3610*/  IMAD.MOV.U32 R3, RZ, RZ, R27 ;  /* 0x000000ffff037224 */ /* 0x000fe200078e001b */
[----:B------:R-:W-:Y:S01]  /*3620*/  BSSY B0, `(.L_x_371) ;  /* 0x000008e000007945 */ /* 0x000fe20003800000 */
[----:B------:R-:W-:Y:S01]  /*3630*/  IMAD.MOV.U32 R2, RZ, RZ, R24 ;  /* 0x000000ffff027224 */ /* 0x000fe200078e0018 */
        /* <DEDUP_REMOVED lines=8> */
[----:B--2---:R-:W-:Y:S01]  /*36c0*/  PRMT R55, R8, 0x7610, R55 ;  /* 0x0000761008377816 */ /* 0x004fe20000000037 */
        /* <DEDUP_REMOVED lines=26> */
[----:B------:R-:W-:Y:S02]  /*3870*/  @!P0 SHF.R.U64 R42, R42, 0x10, R43 ;  /* 0x000000102a2a8819 */ /* 0x000fe4000000122b */
        /* <DEDUP_REMOVED lines=84> */
[----:B------:R-:W-:Y:S01]  /*3dc0*/  @!P0 F2FP.BF16.PACK_AB R131, R4, R3 ;  /* 0x000000030483823e */ /* 0x000fe200000010ff */
[----:B------:R-:W-:Y:S02]  /*3dd0*/  @!P0 FMUL.FTZ R8, R32, R29 ;  /* 0x0000001d20088220 */ /* 0x000fe40000410000 */
[----:B------:R-:W-:Y:S02]  /*3de0*/  @!P0 FFMA.FTZ R6, R47, R49, R6 ;  /* 0x000000312f068223 */ /* 0x000fe40000010006 */
[----:B------:R-:W-:Y:S01]  /*3df0*/  @!P0 IMAD.MOV.U32 R62, RZ, RZ, R134 ;  /* 0x000000ffff3e8224 */ /* 0x000fe200078e0086 */
[----:B----4-:R-:W-:Y:S01]  /*3e00*/  IADD3 R134, P2, R128, R83, RZ ;  /* 0x0000005380867210 */ /* 0x010fe20007f5e0ff */
[----:B------:R-:W-:Y:S01]  /*3e10*/  @!P0 FFMA.FTZ R7, R50, R51, R7 ;  /* 0x0000003332078223 */ /* 0x000fe20000010007 */
[----:B------:R-:W-:Y:S01]  /*3e20*/  @!P0 F2FP.BF16.PACK_AB R132, R6, R5 ;  /* 0x000000050684823e */ /* 0x000fe200000010ff */
[----:B------:R-:W-:Y:S01]  /*3e30*/  @!P0 FFMA.FTZ R8, R53, R52, R8 ;  /* 0x0000003435088223 */ /* 0x000fe20000010008 */
[----:B---3--:R-:W-:Y:S01]  /*3e40*/  IADD3.X R135, R129, R82, RZ, P2, !PT ;  /* 0x0000005281877210 */ /* 0x008fe200017fe4ff */
[----:B------:R-:W-:Y:S01]  /*3e50*/  @!P0 IMAD.MOV.U32 R60, RZ, RZ, R130 ;  /* 0x000000ffff3c8224 */ /* 0x000fe200078e0082 */
[----:B------:R-:W-:Y:S01]  /*3e60*/  @!P0 F2FP.BF16.PACK_AB R130, R2, R0 ;  /* 0x000000000282823e */ /* 0x000fe200000010ff */
[----:B------:R-:W-:Y:S01]  /*3e70*/  @!P0 IMAD.MOV.U32 R63, RZ, RZ, R137 ;  /* 0x000000ffff3f8224 */ /* 0x000fe200078e0089 */
[----:B------:R-:W-:Y:S01]  /*3e80*/  @!P0 F2FP.BF16.PACK_AB R133, R8, R7 ;  /* 0x000000070885823e */ /* 0x000fe200000010ff */
[----:B------:R-:W-:Y:S01]  /*3e90*/  @!P1 IMAD.WIDE R136, R78, 0x2, R128 ;  /* 0x000000024e889825 */ /* 0x000fe200078e0280 */
[----:B------:R-:W-:Y:S02]  /*3ea0*/  @!P0 MOV R22, R132 ;  /* 0x0000008400168202 */ /* 0x000fe40000000f00 */
[----:B------:R1:W-:Y:S01]  /*3eb0*/  ST.E.128 [R134.64], R60 ;  /* 0x0000003c86007985 */ /* 0x0003e2000c101d18 */
[----:B------:R-:W-:Y:S02]  /*3ec0*/  @!P0 IMAD.MOV.U32 R20, RZ, RZ, R130 ;  /* 0x000000ffff148224 */ /* 0x000fe400078e0082 */
[----:B------:R-:W-:Y:S02]  /*3ed0*/  @!P0 IMAD.MOV.U32 R21, RZ, RZ, R131 ;  /* 0x000000ffff158224 */ /* 0x000fe400078e0083 */
[----:B------:R-:W-:Y:S05]  /*3ee0*/  @!P0 IMAD.MOV.U32 R23, RZ, RZ, R133 ;  /* 0x000000ffff178224 */ /* 0x000fea00078e0085 */
[----:B------:R1:W-:Y:S02]  /*3ef0*/  @!P1 ST.E.128 [R136.64], R20 ;  /* 0x0000001488009985 */ /* 0x0003e4000c101d18 */
.L_x_372:
[----:B------:R-:W-:Y:S05]  /*3f00*/  BSYNC B0 ;  /* 0x0000000000007941 */ /* 0x000fea0003800000 */
.L_x_371:
[----:B------:R-:W-:Y:S11]  /*3f10*/  ISETP.GE.AND P0, PT, R11, c[0x0][0x1d4], PT ;  /* 0x000075000b007a0c */ /* 0x000ff60003f06270 */
[----:B------:R-:W-:Y:S02]  /*3f20*/  @!UPT UIADD3 URZ, URZ, URZ, URZ ;  /* 0x0000003f3f3ff290 */ /* 0x000fe4000fffe03f */
[----:B------:R-:W-:-:S05]  /*3f30*/  @P0 BRA `(.L_x_362) ;  /* 0x0000094000000947 */ /* 0x000fca0003800000 */
[----:B------:R-:W-:Y:S01]  /*3f40*/  SEL R110, R91, R110, !P4 ;  /* 0x0000006e5b6e7207 */ /* 0x000fe20006000000 */
[----:B------:R-:W2:Y:S01]  /*3f50*/  LDS.128 R48, [R89+0xc080] ;  /* 0x00c0800059307984 */ /* 0x000ea20000000c00 */
        /* <DEDUP_REMOVED lines=21> */
[C---:B--2---:R-:W-:Y:S01]  /*40b0*/  @!P0 LOP3.LUT R36, R49.reuse, 0xffff0000, RZ, 0xc0, !PT ;  /* 0xffff000031248812 */ /* 0x044fe200078ec0ff */
        /* <DEDUP_REMOVED lines=44> */
[----:B----4-:R-:W-:Y:S01]  /*4380*/  IADD3 R52, P1, R128, R85, RZ ;  /* 0x0000005580347210 */ /* 0x010fe20007f3e0ff */
        /* <DEDUP_REMOVED lines=19> */
[----:B---3--:R-:W-:Y:S01]  /*44c0*/  IMAD.X R53, R129, 0x1, R84, P1 ;  /* 0x0000000181357824 */ /* 0x008fe200008e0654 */
        /* <DEDUP_REMOVED lines=32> */
.L_x_358:
[----:B------:R-:W1:Y:S01]  /*46d0*/  SHFL.IDX PT, R55, R55, RZ, 0x181f ;  /* 0x00181fff37377589 */ /* 0x000e6200000e0000 */
[----:B------:R-:W-:Y:S03]  /*46e0*/  IADD3 R68, -R72, UR18, RZ ;  /* 0x0000001248447c10 */ /* 0x000fe6000fffe1ff */
[----:B------:R-:W2:Y:S01]  /*46f0*/  SHFL.IDX PT, R54, R54, RZ, 0x181f ;  /* 0x00181fff36367589 */ /* 0x000ea200000e0000 */
[----:B------:R-:W-:Y:S04]  /*4700*/  IMNMX R68, R68, 0x20, PT ;  /* 0x0000002044447817 */ /* 0x000fe80003800200 */
[----:B------:R-:W-:Y:S11]  /*4710*/  ISETP.GT.AND P0, PT, R68, R111, PT ;  /* 0x0000006f4400720c */ /* 0x000ff60003f04270 */
[----:B------:R-:W-:Y:S02]  /*4720*/  @!UPT UIADD3 URZ, URZ, URZ, URZ ;  /* 0x0000003f3f3ff290 */ /* 0x000fe4000fffe03f */
[----:B------:R-:W-:-:S05]  /*4730*/  @!P0 BRA `(.L_x_362) ;  /* 0x0000014000008947 */ /* 0x000fca0003800000 */
[C---:B------:R-:W-:Y:S02]  /*4740*/  ISETP.GE.AND P0, PT, R16.reuse, c[0x0][0x1d4], PT ;  /* 0x0000750010007a0c */ /* 0x040fe40003f06270 */
[----:B------:R-:W-:Y:S11]  /*4750*/  ISETP.GE.AND P2, PT, R11, c[0x0][0x1d4], PT ;  /* 0x000075000b007a0c */ /* 0x000ff60003f46270 */
[----:B------:R-:W3:Y:S01]  /*4760*/  @!P0 LDS.128 R4, [R104+0xc080] ;  /* 0x00c0800068048984 */ /* 0x000ee20000000c00 */
[CC--:B--2---:R-:W-:Y:S04]  /*4770*/  @!P0 LEA R28, P1, R16.reuse, R54.reuse, 0x1 ;  /* 0x00000036101c8211 */ /* 0x0c4fe800078208ff */
[-C--:B-1----:R-:W-:Y:S02]  /*4780*/  @!P0 LEA.HI.X R29, R16, R55.reuse, R17, 0x1, P1 ;  /* 0x00000037101d8211 */ /* 0x082fe400008f0c11 */
[----:B------:R-:W-:Y:S03]  /*4790*/  ISETP.GE.AND P1, PT, R109, c[0x0][0x1d4], PT ;  /* 0x000075006d007a0c */ /* 0x000fe60003f26270 */
[----:B---3--:R-:W-:Y:S01]  /*47a0*/  @!P0 ST.E.128 [R28.64], R4 ;  /* 0x000000041c008985 */ /* 0x008fe2000c101d18 */
[CC--:B------:R-:W-:Y:S03]  /*47b0*/  @!P2 LEA R18, P0, R97.reuse, R54.reuse, 0x1 ;  /* 0x000000366112a211 */ /* 0x0c0fe600078008ff */
[----:B------:R-:W1:Y:S01]  /*47c0*/  @!P2 LDS.128 R24, [R104+0xd080] ;  /* 0x00d080006818a984 */ /* 0x000e620000000c00 */
[-C--:B------:R-:W-:Y:S02]  /*47d0*/  @!P2 LEA.HI.X R19, R97, R55.reuse, R88, 0x1, P0 ;  /* 0x000000376113a211 */ /* 0x080fe400000f0c58 */
[----:B------:R-:W-:Y:S03]  /*47e0*/  ISETP.GE.AND P0, PT, R108, c[0x0][0x1d4], PT ;  /* 0x000075006c007a0c */ /* 0x000fe60003f06270 */
[----:B-1----:R-:W-:Y:S01]  /*47f0*/  @!P2 ST.E.128 [R18.64], R24 ;  /* 0x000000181200a985 */ /* 0x002fe2000c101d18 */
[CC--:B------:R-:W-:Y:S03]  /*4800*/  @!P1 LEA R2, P2, R96.reuse, R54.reuse, 0x1 ;  /* 0x0000003660029211 */ /* 0x0c0fe600078408ff */
[----:B------:R-:W1:Y:S01]  /*4810*/  @!P1 LDS.128 R20, [R104+0xe080] ;  /* 0x00e0800068149984 */ /* 0x000e620000000c00 */
[-C--:B------:R-:W-:Y:S05]  /*4820*/  @!P1 LEA.HI.X R3, R96, R55.reuse, R87, 0x1, P2 ;  /* 0x0000003760039211 */ /* 0x080fea00010f0c57 */
[----:B-1----:R-:W-:Y:S01]  /*4830*/  @!P1 ST.E.128 [R2.64], R20 ;  /* 0x0000001402009985 */ /* 0x002fe2000c101d18 */
[C---:B------:R-:W-:Y:S03]  /*4840*/  @!P0 LEA R54, P1, R95.reuse, R54, 0x1 ;  /* 0x000000365f368211 */ /* 0x040fe600078208ff */
[----:B------:R-:W1:Y:S01]  /*4850*/  @!P0 LDS.128 R4, [R104+0xf080] ;  /* 0x00f0800068048984 */ /* 0x000e620000000c00 */
[----:B------:R-:W-:Y:S05]  /*4860*/  @!P0 LEA.HI.X R55, R95, R55, R86, 0x1, P1 ;  /* 0x000000375f378211 */ /* 0x000fea00008f0c56 */
[----:B-1----:R1:W-:Y:S04]  /*4870*/  @!P0 ST.E.128 [R54.64], R4 ;  /* 0x0000000436008985 */ /* 0x0023e8000c101d18 */
.L_x_362:
[----:B------:R-:W-:Y:S05]  /*4880*/  BSYNC B1 ;  /* 0x0000000000017941 */ /* 0x000fea0003800000 */
.L_x_357:
[----:B------:R-:W-:Y:S01]  /*4890*/  IMAD.IADD R72, R81, 0x1, -R72 ;  /* 0x0000000151487824 */ /* 0x000fe200078e0a48 */
[----:B------:R-:W-:Y:S04]  /*48a0*/  BSSY B0, `(.L_x_373) ;  /* 0x000003c000007945 */ /* 0x000fe80003800000 */
[----:B------:R-:W-:Y:S11]  /*48b0*/  ISETP.GE.AND P0, PT, R72, 0x1, PT ;  /* 0x000000014800780c */ /* 0x000ff60003f06270 */
[----:B------:R-:W-:Y:S02]  /*48c0*/  @!UPT UIADD3 URZ, URZ, URZ, URZ ;  /* 0x0000003f3f3ff290 */ /* 0x000fe4000fffe03f */
[----:B-1----:R-:W-:Y:S01]  /*48d0*/  @P0 IMAD.WIDE R4, R103, 0x20, R124 ;  /* 0x0000002067040825 */ /* 0x002fe200078e027c */
[----:B------:R-:W-:Y:S03]  /*48e0*/  @P0 ISETP.NE.U32.AND P2, PT, R102, RZ, PT ;  /* 0x000000ff6600020c */ /* 0x000fe60003f45070 */
[----:B------:R-:W-:Y:S02]  /*48f0*/  @P0 IMAD.MOV.U32 R78, RZ, RZ, R120 ;  /* 0x000000ffff4e0224 */ /* 0x000fe400078e0078 */
[----:B------:R-:W-:Y:S02]  /*4900*/  @P0 IMAD R0, R5, c[0x0][0x258], RZ ;  /* 0x0000960005000a24 */ /* 0x000fe400078e02ff */
[C---:B------:R-:W-:Y:S04]  /*4910*/  @P0 IMAD.WIDE.U32 R2, R4.reuse, c[0x0][0x258], R78 ;  /* 0x0000960004020a25 */ /* 0x040fe800078e004e */
[----:B------:R-:W-:Y:S01]  /*4920*/  @P0 IMAD R0, R4, c[0x0][0x25c], R0 ;  /* 0x0000970004000a24 */ /* 0x000fe200078e0200 */
[C---:B------:R-:W-:Y:S04]  /*4930*/  @P0 LEA R6, P1, R2.reuse, c[0x0][0x250], 0x1 ;  /* 0x0000940002060a11 */ /* 0x040fe800078208ff */
[----:B------:R-:W-:Y:S04]  /*4940*/  @P0 IADD3 R0, R3, R0, RZ ;  /* 0x0000000003000210 */ /* 0x000fe80007ffe0ff */
[----:B------:R-:W-:Y:S01]  /*4950*/  @P0 LEA.HI.X R7, R2, c[0x0][0x254], R0, 0x1, P1 ;  /* 0x0000950002070a11 */ /* 0x000fe200008f0c00 */
[----:B------:R-:W-:Y:S01]  /*4960*/  IMAD R0, R70, c[0x0][0x208], RZ ;  /* 0x0000820046007a24 */ /* 0x000fe200078e02ff */
[----:B------:R-:W-:Y:S01]  /*4970*/  @P0 ISETP.NE.U32.AND P1, PT, R101, RZ, PT ;  /* 0x000000ff6500020c */ /* 0x000fe20003f25070 */
[C---:B------:R-:W-:Y:S02]  /*4980*/  IMAD.WIDE.U32 R2, R71.reuse, c[0x0][0x208], RZ ;  /* 0x0000820047027a25 */ /* 0x040fe400078e00ff */
        /* <DEDUP_REMOVED lines=10> */
[C---:B-----5:R-:W-:Y:S02]  /*4a30*/  IMAD.WIDE.U32 R18, R92.reuse, c[0x0][0x218], R2 ;  /* 0x000086005c127a25 */ /* 0x060fe400078e0002 */
        /* <DEDUP_REMOVED lines=8> */
[----:B------:R1:W4:Y:S01]  /*4ac0*/  SHFL.IDX PT, R0, R2, RZ, 0x181f ;  /* 0x00181fff02007589 */ /* 0x00032200000e0000 */
[----:B------:R-:W-:Y:S03]  /*4ad0*/  ISETP.GT.AND P0, PT, R68, R111, PT ;  /* 0x0000006f4400720c */ /* 0x000fe60003f04270 */
[----:B------:R1:W3:Y:S01]  /*4ae0*/  SHFL.IDX PT, R3, R4, RZ, 0x181f ;  /* 0x00181fff04037589 */ /* 0x0002e200000e0000 */
[----:B------:R-:W-:Y:S04]  /*4af0*/  DEPBAR.LE SB0, 0x0 ;  /* 0x000080000000791a */ /* 0x000fe80000000000 */
[----:B------:R-:W-:Y:S06]  /*4b00*/  BAR.SYNC.DEFER_BLOCKING 0x0 ;  /* 0x0000000000007b1d */ /* 0x000fec0000010000 */
[----:B------:R-:W-:-:S05]  /*4b10*/  @!P0 BRA `(.L_x_374) ;  /* 0x0000014000008947 */ /* 0x000fca0003800000 */
[C---:B----4-:R-:W-:Y:S02]  /*4b20*/  ISETP.GE.AND P0, PT, R16.reuse, c[0x0][0x1d4], PT ;  /* 0x0000750010007a0c */ /* 0x050fe40003f06270 */
[----:B------:R-:W-:Y:S11]  /*4b30*/  ISETP.GE.AND P2, PT, R11, c[0x0][0x1d4], PT ;  /* 0x000075000b007a0c */ /* 0x000ff60003f46270 */
[----:B-1----:R-:W1:Y:S01]  /*4b40*/  @!P0 LDS.128 R4, [R104+0x8080] ;  /* 0x0080800068048984 */ /* 0x002e620000000c00 */
[CC--:B------:R-:W-:Y:S04]  /*4b50*/  @!P0 LEA R30, P1, R16.reuse, R0.reuse, 0x1 ;  /* 0x00000000101e8211 */ /* 0x0c0fe800078208ff */
[-C--:B---3--:R-:W-:Y:S02]  /*4b60*/  @!P0 LEA.HI.X R31, R16, R3.reuse, R17, 0x1, P1 ;  /* 0x00000003101f8211 */ /* 0x088fe400008f0c11 */
[----:B------:R-:W-:Y:S03]  /*4b70*/  ISETP.GE.AND P1, PT, R109, c[0x0][0x1d4], PT ;  /* 0x000075006d007a0c */ /* 0x000fe60003f26270 */
[----:B-1----:R-:W-:Y:S01]  /*4b80*/  @!P0 ST.E.128 [R30.64], R4 ;  /* 0x000000041e008985 */ /* 0x002fe2000c101d18 */
        /* <DEDUP_REMOVED lines=13> */
.L_x_374:
[----:B----4-:R-:W-:Y:S05]  /*4c60*/  BSYNC B0 ;  /* 0x0000000000007941 */ /* 0x010fea0003800000 */
.L_x_373:
[C---:B------:R-:W-:Y:S02]  /*4c70*/  ISETP.GT.AND P0, PT, R103.reuse, R80, PT ;  /* 0x000000506700720c */ /* 0x040fe40003f04270 */
[----:B------:R-:W-:Y:S11]  /*4c80*/  IADD3 R103, R103, -0x1, RZ ;  /* 0xffffffff67677810 */ /* 0x000ff60007ffe0ff */
[----:B-1-3--:R-:W-:Y:S01]  /*4c90*/  @P0 SHF.R.S32.HI R3, RZ, 0x1f, R103 ;  /* 0x0000001fff030819 */ /* 0x00afe20000011467 */
        /* <DEDUP_REMOVED lines=22> */
.L_x_354:
[----:B------:R-:W-:Y:S01]  /*4e00*/  UIADD3 UR6, UR15, 0x7f, URZ ;  /* 0x0000007f0f067890 */ /* 0x000fe2000fffe03f */
[----:B------:R-:W-:Y:S01]  /*4e10*/  PLOP3.LUT P0, PT, PT, PT, UP2, 0x40, 0x0 ;  /* 0x000000000000781c */ /* 0x000fe20003f0e828 */
[----:B------:R-:W-:-:S02]  /*4e20*/  ULDC.64 UR4, c[0x0][0x2c8] ;  /* 0x0000b20000047ab9 */ /* 0x000fc40000000a00 */
[----:B------:R-:W-:Y:S02]  /*4e30*/  UIMAD.WIDE.U32 UR18, UR6, UR4, URZ ;  /* 0x00000004061272a5 */ /* 0x000fe4000f8e003f */
[----:B------:R-:W-:Y:S02]  /*4e40*/  ULDC UR7, c[0x0][0x328] ;  /* 0x0000ca0000077ab9 */ /* 0x000fe40000000800 */
[----:B------:R-:W-:-:S04]  /*4e50*/  @UP3 USHF.R.U32.HI UR6, URZ, UR5, UR19 ;  /* 0x000000053f063299 */ /* 0x000fc80008011613 */
[----:B------:R-:W-:-:S04]  /*4e60*/  UIADD3 UR4, UR10, UR6, URZ ;  /* 0x000000060a047290 */ /* 0x000fc8000fffe03f */
[----:B------:R-:W-:Y:S01]  /*4e70*/  UIADD3 UR7, UR4, UR7, URZ ;  /* 0x0000000704077290 */ /* 0x000fe2000fffe03f */
[----:B------:R-:W-:Y:S05]  /*4e80*/  @P0 BRA `(.L_x_376) ;  /* 0x0000013000000947 */ /* 0x000fea0003800000 */
[----:B------:R-:W-:Y:S01]  /*4e90*/  ISETP.LT.AND P0, PT, RZ, UR4, PT ;  /* 0x00000004ff007c0c */ /* 0x000fe2000bf01270 */
[----:B------:R-:W-:Y:S02]  /*4ea0*/  UIADD3 UR10, UR4, -0x1, URZ ;  /* 0xffffffff040a7890 */ /* 0x000fe4000fffe03f */
        /* <DEDUP_REMOVED lines=9> */
.L_x_377:
[----:B------:R-:W-:Y:S02]  /*4f40*/  UISETP.NE.AND UP0, UPT, UR6, 0x1, UPT ;  /* 0x000000010600788c */ /* 0x000fe4000bf05270 */
[----:B------:R-:W-:Y:S02]  /*4f50*/  ULDC.64 UR4, c[0x0][0x330] ;  /* 0x0000cc0000047ab9 */ /* 0x000fe40000000a00 */
[----:B------:R-:W-:-:S07]  /*4f60*/  UIMAD.WIDE.U32 UR18, UR10, UR4, URZ ;  /* 0x000000040a1272a5 */ /* 0x000fce000f8e003f */
[----:B------:R-:W-:Y:S02]  /*4f70*/  @UP0 USHF.R.U32.HI UR10, URZ, UR5, UR19 ;  /* 0x000000053f0a0299 */ /* 0x000fe40008011613 */
.L_x_378:
[----:B------:R-:W-:Y:S02]  /*4f80*/  ULDC UR4, c[0x0][0x32c] ;  /* 0x0000cb0000047ab9 */ /* 0x000fe40000000800 */
[----:B------:R-:W-:-:S04]  /*4f90*/  UIMAD UR4, UR10, UR6, UR4 ;  /* 0x000000060a0472a4 */ /* 0x000fc8000f8e0204 */
[----:B------:R-:W-:-:S04]  /*4fa0*/  UISETP.LT.AND UP0, UPT, UR7, UR4, UPT ;  /* 0x000000040700728c */ /* 0x000fc8000bf01270 */
[----:B------:R-:W-:-:S04]  /*4fb0*/  USEL UR7, UR7, UR4, UP0 ;  /* 0x0000000407077287 */ /* 0x000fc80008000000 */
.L_x_376:
[----:B------:R-:W-:Y:S01]  /*4fc0*/  UIADD3 UR6, UR7, 0x1f, URZ ;  /* 0x0000001f07067890 */ /* 0x000fe2000fffe03f */
[----:B------:R-:W-:Y:S01]  /*4fd0*/  PLOP3.LUT P0, PT, PT, PT, UP2, 0x40, 0x0 ;  /* 0x000000000000781c */ /* 0x000fe20003f0e828 */
[----:B------:R-:W-:Y:S02]  /*4fe0*/  ULDC.64 UR4, c[0x0][0x2c8] ;  /* 0x0000b20000047ab9 */ /* 0x000fe40000000a00 */
[----:B------:R-:W-:Y:S02]  /*4ff0*/  USHF.R.S32.HI UR10, URZ, 0x1f, UR6 ;  /* 0x0000001f3f0a7899 */ /* 0x000fe40008011406 */
[----:B------:R-:W-:Y:S02]  /*5000*/  UIMAD.WIDE.U32 UR18, UR15, UR4, URZ ;  /* 0x000000040f1272a5 */ /* 0x000fe4000f8e003f */
[----:B------:R-:W-:Y:S02]  /*5010*/  ULEA.HI UR10, UR10, UR6, URZ, 0x5 ;  /* 0x000000060a0a7291 */ /* 0x000fe4000f8f283f */
[----:B------:R-:W-:-:S02]  /*5020*/  ULDC UR4, c[0x0][0x324] ;  /* 0x0000c90000047ab9 */ /* 0x000fc40000000800 */
[----:B------:R-:W-:Y:S02]  /*5030*/  UMOV UR6, UR15 ;  /* 0x0000000f00067c82 */ /* 0x000fe40008000000 */
[----:B------:R-:W-:Y:S02]  /*5040*/  USHF.R.S32.HI UR10, URZ, 0x5, UR10 ;  /* 0x000000053f0a7899 */ /* 0x000fe4000801140a */
[----:B------:R-:W-:Y:S02]  /*5050*/  @UP3 USHF.R.U32.HI UR6, URZ, UR5, UR19 ;  /* 0x000000053f063299 */ /* 0x000fe40008011613 */
[----:B------:R-:W-:Y:S02]  /*5060*/  UISETP.LT.AND UP0, UPT, UR10, UR8, UPT ;  /* 0x000000080a00728c */ /* 0x000fe4000bf01270 */
[----:B------:R-:W-:Y:S02]  /*5070*/  UIADD3 UR5, UR9, UR6, URZ ;  /* 0x0000000609057290 */ /* 0x000fe4000fffe03f */
[----:B------:R-:W-:-:S02]  /*5080*/  USEL UR10, UR10, UR8, UP0 ;  /* 0x000000080a0a7287 */ /* 0x000fc40008000000 */
[----:B------:R-:W-:Y:S01]  /*5090*/  UIADD3 UR6, UR5, -UR4, URZ ;  /* 0x8000000405067290 */ /* 0x000fe2000fffe03f */
        /* <DEDUP_REMOVED lines=13> */
.L_x_380:
[----:B------:R-:W-:Y:S02]  /*5170*/  ULDC UR4, c[0x0][0x32c] ;  /* 0x0000cb0000047ab9 */ /* 0x000fe40000000800 */
[----:B------:R-:W-:-:S03]  /*5180*/  UISETP.NE.AND UP0, UPT, UR4, 0x1, UPT ;  /* 0x000000010400788c */ /* 0x000fc6000bf05270 */
[----:B------:R-:W-:Y:S02]  /*5190*/  ULDC.64 UR4, c[0x0][0x330] ;  /* 0x0000cc0000047ab9 */ /* 0x000fe40000000a00 */
[----:B------:R-:W-:-:S06]  /*51a0*/  UIMAD.WIDE.U32 UR18, UR7, UR4, URZ ;  /* 0x00000004071272a5 */ /* 0x000fcc000f8e003f */
[----:B------:R-:W-:Y:S02]  /*51b0*/  @UP0 USHF.R.U32.HI UR7, URZ, UR5, UR19 ;  /* 0x000000053f070299 */ /* 0x000fe40008011613 */
.L_x_381:
[----:B------:R-:W-:Y:S02]  /*51c0*/  ULDC UR4, c[0x0][0x32c] ;  /* 0x0000cb0000047ab9 */ /* 0x000fe40000000800 */
[----:B------:R-:W-:-:S04]  /*51d0*/  UIMAD UR4, UR7, UR4, URZ ;  /* 0x00000004070472a4 */ /* 0x000fc8000f8e023f */
[----:B------:R-:W-:-:S04]  /*51e0*/  UISETP.LT.AND UP0, UPT, UR6, UR4, UPT ;  /* 0x000000040600728c */ /* 0x000fc8000bf01270 */
[----:B------:R-:W-:-:S04]  /*51f0*/  USEL UR6, UR6, UR4, !UP0 ;  /* 0x0000000406067287 */ /* 0x000fc8000c000000 */
.L_x_379:
[----:B------:R-:W-:Y:S01]  /*5200*/  USHF.R.S32.HI UR4, URZ, 0x1f, UR6 ;  /* 0x0000001f3f047899 */ /* 0x000fe20008011406 */
[----:B------:R-:W-:Y:S01]  /*5210*/  PLOP3.LUT P2, PT, PT, PT, PT, 0x80, 0x0 ;  /* 0x000000000000781c */ /* 0x000fe20003f4f070 */
[----:B------:R-:W-:Y:S01]  /*5220*/  IMAD.MOV.U32 R3, RZ, RZ, RZ ;  /* 0x000000ffff037224 */ /* 0x000fe200078e00ff */
[----:B------:R-:W-:Y:S01]  /*5230*/  CS2R R128, SRZ ;  /* 0x0000000000807805 */ /* 0x000fe2000001ff00 */
[----:B------:R-:W-:Y:S01]  /*5240*/  ULEA.HI UR4, UR4, UR6, URZ, 0x5 ;  /* 0x0000000604047291 */ /* 0x000fe2000f8f283f */
[----:B------:R-:W-:Y:S01]  /*5250*/  IMAD.MOV.U32 R130, RZ, RZ, RZ ;  /* 0x000000ffff827224 */ /* 0x000fe200078e00ff */
[----:B------:R-:W-:Y:S01]  /*5260*/  CS2R R126, SRZ ;  /* 0x00000000007e7805 */ /* 0x000fe2000001ff00 */
[----:B------:R-:W-:Y:S01]  /*5270*/  CS2R R124, SRZ ;  /* 0x00000000007c7805 */ /* 0x000fe2000001ff00 */
[----:B------:R-:W-:Y:S01]  /*5280*/  USHF.R.S32.HI UR8, URZ, 0x5, UR4 ;  /* 0x000000053f087899 */ /* 0x000fe20008011404 */
[----:B------:R-:W-:Y:S01]  /*5290*/  CS2R R122, SRZ ;  /* 0x00000000007a7805 */ /* 0x000fe2000001ff00 */
[----:B------:R-:W-:Y:S01]  /*52a0*/  CS2R R120, SRZ ;  /* 0x0000000000787805 */ /* 0x000fe2000001ff00 */
[----:B------:R-:W-:Y:S01]  /*52b0*/  CS2R R118, SRZ ;  /* 0x0000000000767805 */ /* 0x000fe2000001ff00 */
[----:B------:R-:W-:Y:S01]  /*52c0*/  UISETP.LT.AND UP0, UPT, URZ, UR8, UPT ;  /* 0x000000083f00728c */ /* 0x000fe2000bf01270 */
[----:B------:R-:W-:Y:S01]  /*52d0*/  CS2R R116, SRZ ;  /* 0x0000000000747805 */ /* 0x000fe2000001ff00 */
[----:B------:R-:W-:Y:S01]  /*52e0*/  CS2R R114, SRZ ;  /* 0x0000000000727805 */ /* 0x000fe2000001ff00 */
[----:B------:R-:W-:Y:S01]  /*52f0*/  CS2R R112, SRZ ;  /* 0x0000000000707805 */ /* 0x000fe2000001ff00 */
[----:B------:R-:W-:Y:S01]  /*5300*/  USEL UR8, URZ, UR8, !UP0 ;  /* 0x000000083f087287 */ /* 0x000fe2000c000000 */
[----:B------:R-:W-:Y:S01]  /*5310*/  CS2R R110, SRZ ;  /* 0x00000000006e7805 */ /* 0x000fe2000001ff00 */
[----:B------:R-:W-:Y:S01]  /*5320*/  CS2R R108, SRZ ;  /* 0x00000000006c7805 */ /* 0x000fe2000001ff00 */
[----:B------:R-:W-:Y:S01]  /*5330*/  CS2R R106, SRZ ;  /* 0x00000000006a7805 */ /* 0x000fe2000001ff00 */
[----:B------:R-:W-:Y:S01]  /*5340*/  UISETP.GT.AND UP0, UPT, UR10, UR8, UPT ;  /* 0x000000080a00728c */ /* 0x000fe2000bf04270 */
[----:B-1----:R-:W-:Y:S01]  /*5350*/  CS2R R104, SRZ ;  /* 0x0000000000687805 */ /* 0x002fe2000001ff00 */
[----:B------:R-:W-:Y:S01]  /*5360*/  CS2R R102, SRZ ;  /* 0x0000000000667805 */ /* 0x000fe2000001ff00 */
        /* <DEDUP_REMOVED lines=25> */
[----:B--2---:R-:W-:Y:S01]  /*5500*/  CS2R R54, SRZ ;  /* 0x0000000000367805 */ /* 0x004fe2000001ff00 */
        /* <DEDUP_REMOVED lines=36> */
[----:B------:R-:W-:Y:S01]  /*5750*/  SHF.R.S32.HI R45, RZ, 0x1f, R66 ;  /* 0x0000001fff2d7819 */ /* 0x000fe20000011442 */
[----:B------:R-:W-:Y:S02]  /*5760*/  USHF.R.S32.HI UR6, URZ, 0x1f, UR17 ;  /* 0x0000001f3f067899 */ /* 0x000fe40008011411 */
[----:B------:R-:W-:Y:S01]  /*5770*/  ULDC.64 UR4, c[0x0][0x178] ;  /* 0x00005e0000047ab9 */ /* 0x000fe20000000a00 */
[----:B------:R1:W2:Y:S01]  /*5780*/  @P2 LDG.E R2, [R2.64] ;  /* 0x0000001802022981 */ /* 0x0002a2000c1e1900 */
[CC--:B------:R-:W-:Y:S01]  /*5790*/  LEA.HI R31, R45.reuse, R66.reuse, RZ, 0x3 ;  /* 0x000000422d1f7211 */ /* 0x0c0fe200078f18ff */
[----:B------:R-:W-:Y:S01]  /*57a0*/  UIMAD UR6, UR6, UR4, URZ ;  /* 0x00000004060672a4 */ /* 0x000fe2000f8e023f */
[----:B------:R-:W-:Y:S01]  /*57b0*/  PLOP3.LUT P1, PT, PT, PT, UP3, 0x80, 0x0 ;  /* 0x000000000000781c */ /* 0x000fe20003f2f038 */
[----:B------:R-:W-:Y:S01]  /*57c0*/  UIMAD.WIDE.U32 UR18, UR17, UR4, URZ ;  /* 0x00000004111272a5 */ /* 0x000fe2000f8e003f */
[----:B------:R-:W-:Y:S01]  /*57d0*/  PLOP3.LUT P0, PT, PT, PT, UP3, 0x80, 0x0 ;  /* 0x000000000000781c */ /* 0x000fe20003f0f038 */
[----:B------:R-:W-:Y:S01]  /*57e0*/  UIMAD UR17, UR17, UR5, UR6 ;  /* 0x00000005111172a4 */ /* 0x000fe2000f8e0206 */
[CC--:B------:R-:W-:Y:S01]  /*57f0*/  LEA.HI R51, R45.reuse, R66.reuse, RZ, 0x4 ;  /* 0x000000422d337211 */ /* 0x0c0fe200078f20ff */
[----:B------:R-:W-:Y:S01]  /*5800*/  ULDC UR29, c[0x0][0x2c4] ;  /* 0x0000b100001d7ab9 */ /* 0x000fe20000000800 */
[----:B------:R-:W-:Y:S01]  /*5810*/  LEA.HI R145, R45, R66, RZ, 0x6 ;  /* 0x000000422d917211 */ /* 0x000fe200078f30ff */
[----:B------:R-:W-:Y:S01]  /*5820*/  ULDC.64 UR6, c[0x0][0x348] ;  /* 0x0000d20000067ab9 */ /* 0x000fe20000000a00 */
[----:B------:R-:W-:Y:S01]  /*5830*/  BSSY B0, `(.L_x_383) ;  /* 0x0000061000007945 */ /* 0x000fe20003800000 */
[----:B------:R-:W-:-:S02]  /*5840*/  UISETP.NE.U32.AND UP0, UPT, URZ, UR6, UPT ;  /* 0x000000063f00728c */ /* 0x000fc4000bf05070 */
[----:B------:R-:W-:Y:S01]  /*5850*/  ULDC.64 UR4, c[0x0][0x1b8] ;  /* 0x00006e0000047ab9 */ /* 0x000fe20000000a00 */
[----:B------:R-:W-:Y:S01]  /*5860*/  IMAD.SHL.U32 R145, R145, 0x8, RZ ;  /* 0x0000000891917824 */ /* 0x000fe200078e00ff */
[----:B------:R-:W-:Y:S02]  /*5870*/  UISETP.NE.AND.EX UP0, UPT, URZ, UR7, UPT, UP0 ;  /* 0x000000073f00728c */ /* 0x000fe4000bf05300 */
[----:B------:R-:W-:Y:S02]  /*5880*/  UIADD3 UR19, UR19, UR17, URZ ;  /* 0x0000001113137290 */ /* 0x000fe4000fffe03f */
[----:B------:R-:W-:Y:S01]  /*5890*/  UIMAD UR6, UR12, UR4, URZ ;  /* 0x000000040c0672a4 */ /* 0x000fe2000f8e023f */
[----:B------:R-:W-:Y:S01]  /*58a0*/  LOP3.LUT R145, R145, 0xfffffe00, RZ, 0xc0, !PT ;  /* 0xfffffe0091917812 */ /* 0x000fe200078ec0ff */
[----:B------:R-:W-:Y:S02]  /*58b0*/  USHF.R.S32.HI UR7, URZ, 0x1f, UR21 ;  /* 0x0000001f3f077899 */ /* 0x000fe40008011415 */
[----:B------:R-:W-:Y:S01]  /*58c0*/  UIMAD UR6, UR13, UR5, UR6 ;  /* 0x000000050d0672a4 */ /* 0x000fe2000f8e0206 */
[----:B-1----:R-:W-:Y:S01]  /*58d0*/  LOP3.LUT R3, R31, 0xfffffff8, RZ, 0xc0, !PT ;  /* 0xfffffff81f037812 */ /* 0x002fe200078ec0ff */
[----:B------:R-:W-:Y:S01]  /*58e0*/  UIMAD.WIDE.U32 UR18, UR13, UR4, UR18 ;  /* 0x000000040d1272a5 */ /* 0x000fe2000f8e0012 */
[----:B------:R-:W-:Y:S01]  /*58f0*/  SHF.R.S32.HI R31, RZ, 0x3, R31 ;  /* 0x00000003ff1f7819 */ /* 0x000fe2000001141f */
[----:B------:R-:W-:-:S02]  /*5900*/  USEL UR7, UR7, URZ, !UP0 ;  /* 0x0000003f07077287 */ /* 0x000fc4000c000000 */
[----:B------:R-:W-:Y:S01]  /*5910*/  IMAD.IADD R0, R66, 0x1, -R3 ;  /* 0x0000000142007824 */ /* 0x000fe200078e0a03 */
[----:B------:R-:W-:Y:S01]  /*5920*/  ULDC.64 UR4, c[0x0][0x1c0] ;  /* 0x0000700000047ab9 */ /* 0x000fe20000000a00 */
[----:B------:R-:W-:Y:S01]  /*5930*/  IMAD.SHL.U32 R148, R31, 0x40, RZ ;  /* 0x000000401f947824 */ /* 0x000fe200078e00ff */
[----:B------:R-:W-:Y:S01]  /*5940*/  USEL UR17, UR21, URZ, !UP0 ;  /* 0x0000003f15117287 */ /* 0x000fe2000c000000 */
[C---:B------:R-:W-:Y:S01]  /*5950*/  IMAD R216, R0.reuse, 0x20, R31 ;  /* 0x0000002000d87824 */ /* 0x040fe200078e021f */
[----:B------:R-:W-:Y:S01]  /*5960*/  UIMAD UR7, UR7, UR4, URZ ;  /* 0x00000004070772a4 */ /* 0x000fe2000f8e023f */
[----:B------:R-:W-:Y:S01]  /*5970*/  IMAD.SHL.U32 R225, R0, 0x8, RZ ;  /* 0x0000000800e17824 */ /* 0x000fe200078e00ff */
[----:B------:R-:W-:Y:S01]  /*5980*/  UIADD3 UR19, UR19, UR6, URZ ;  /* 0x0000000613137290 */ /* 0x000fe2000fffe03f */
[----:B------:R-:W-:Y:S01]  /*5990*/  LOP3.LUT R148, R148, 0x1c0, RZ, 0xc0, !PT ;  /* 0x000001c094947812 */ /* 0x000fe200078ec0ff */
[----:B------:R-:W-:Y:S01]  /*59a0*/  UIMAD UR5, UR17, UR5, UR7 ;  /* 0x00000005110572a4 */ /* 0x000fe2000f8e0207 */
[----:B------:R-:W-:Y:S01]  /*59b0*/  IADD3 R3, R216, UR15, RZ ;  /* 0x0000000fd8037c10 */ /* 0x000fe2000fffe0ff */
[----:B------:R-:W-:Y:S01]  /*59c0*/  UIMAD.WIDE.U32 UR18, UR17, UR4, UR18 ;  /* 0x00000004111272a5 */ /* 0x000fe2000f8e0012 */
[C---:B------:R-:W-:Y:S01]  /*59d0*/  IADD3 R29, R225.reuse, 0x80, RZ ;  /* 0x00000080e11d7810 */ /* 0x040fe20007ffe0ff */
[----:B------:R-:W-:Y:S01]  /*59e0*/  UIMAD UR29, UR20, UR29, URZ ;  /* 0x0000001d141d72a4 */ /* 0x000fe2000f8e023f */
[----:B------:R-:W-:Y:S01]  /*59f0*/  IADD3 R28, R225, 0xc0, RZ ;  /* 0x000000c0e11c7810 */ /* 0x000fe20007ffe0ff */
[----:B------:R-:W-:Y:S01]  /*5a00*/  @P1 IMAD.HI.U32 R4, R3, c[0x0][0x2c8], RZ ;  /* 0x0000b20003041a27 */ /* 0x000fe200078e00ff */
[----:B------:R-:W-:Y:S01]  /*5a10*/  UIADD3 UR5, UR19, UR5, URZ ;  /* 0x0000000513057290 */ /* 0x000fe2000fffe03f */
[----:B------:R-:W-:-:S02]  /*5a20*/  IADD3 R219, R225, 0x40, RZ ;  /* 0x00000040e1db7810 */ /* 0x000fc40007ffe0ff */
[--C-:B------:R-:W-:Y:S01]  /*5a30*/  IMAD.MOV.U32 R8, RZ, RZ, R3.reuse ;  /* 0x000000ffff087224 */ /* 0x100fe200078e0003 */
[----:B------:R-:W-:Y:S01]  /*5a40*/  @P0 SHF.R.U32.HI R8, RZ, c[0x0][0x2cc], R4 ;  /* 0x0000b300ff080a19 */ /* 0x000fe20000011604 */
[----:B------:R-:W-:Y:S01]  /*5a50*/  IMAD.U32 R7, RZ, RZ, UR19 ;  /* 0x00000013ff077e24 */ /* 0x000fe2000f8e00ff */
[----:B------:R-:W-:Y:S01]  /*5a60*/  SHF.R.U32.HI R146, RZ, 0x3, R148 ;  /* 0x00000003ff927819 */ /* 0x000fe20000011694 */
[----:B------:R-:W-:Y:S01]  /*5a70*/  IMAD.U32 R6, RZ, RZ, UR18 ;  /* 0x00000012ff067e24 */ /* 0x000fe2000f8e00ff */
[--C-:B------:R-:W-:Y:S01]  /*5a80*/  SHF.R.S32.HI R5, RZ, 0x1f, R8.reuse ;  /* 0x0000001fff057819 */ /* 0x100fe20000011408 */
[----:B------:R-:W-:Y:S01]  /*5a90*/  IMAD.MOV R4, RZ, RZ, -R8 ;  /* 0x000000ffff047224 */ /* 0x000fe200078e0a08 */
[----:B------:R-:W-:Y:S01]  /*5aa0*/  ISETP.GE.AND P4, PT, R225, c[0x0][0x198], PT ;  /* 0x00006600e1007a0c */ /* 0x000fe20003f86270 */
[----:B------:R-:W-:Y:S01]  /*5ab0*/  IMAD.U32 R7, RZ, RZ, UR5 ;  /* 0x00000005ff077e24 */ /* 0x000fe2000f8e00ff */
        /* <DEDUP_REMOVED lines=8> */
[----:B------:R-:W-:Y:S02]  /*5b40*/  IMAD.IADD R3, R66, 0x1, -R3 ;  /* 0x0000000142037824 */ /* 0x000fe400078e0a03 */
[----:B------:R-:W-:Y:S02]  /*5b50*/  IMAD R7, R7, c[0x0][0x1a8], RZ ;  /* 0x00006a0007077a24 */ /* 0x000fe400078e02ff */
[----:B------:R-:W-:Y:S01]  /*5b60*/  IMAD.IADD R9, R9, 0x1, R5 ;  /* 0x0000000109097824 */ /* 0x000fe200078e0205 */
[----:B------:R-:W-:Y:S01]  /*5b70*/  SHF.R.S32.HI R6, RZ, 0x1f, R3 ;  /* 0x0000001fff067819 */ /* 0x000fe20000011403 */
[C---:B------:R-:W-:Y:S02]  /*5b80*/  IMAD R7, R4.reuse, c[0x0][0x1ac], R7 ;  /* 0x00006b0004077a24 */ /* 0x040fe400078e0207 */
[----:B------:R-:W-:Y:S01]  /*5b90*/  IMAD.WIDE.U32 R4, R4, c[0x0][0x1a8], R8 ;  /* 0x00006a0004047a25 */ /* 0x000fe200078e0008 */
[----:B------:R-:W-:-:S03]  /*5ba0*/  LEA.HI R47, R6, R3, RZ, 0x3 ;  /* 0x00000003062f7211 */ /* 0x000fc600078f18ff */
[----:B------:R-:W-:Y:S01]  /*5bb0*/  IMAD.IADD R7, R5, 0x1, R7 ;  /* 0x0000000105077824 */ /* 0x000fe200078e0207 */
[----:B------:R-:W-:Y:S02]  /*5bc0*/  IADD3 R5, R31, UR15, RZ ;  /* 0x0000000f1f057c10 */ /* 0x000fe4000fffe0ff */
[----:B------:R-:W-:Y:S02]  /*5bd0*/  LOP3.LUT R46, R47, 0xfffffff8, RZ, 0xc0, !PT ;  /* 0xfffffff82f2e7812 */ /* 0x000fe400078ec0ff */
[----:B------:R-:W-:Y:S02]  /*5be0*/  ISETP.GE.AND P6, PT, R5, UR29, PT ;  /* 0x0000001d05007c0c */ /* 0x000fe4000bfc6270 */
[----:B------:R-:W-:Y:S01]  /*5bf0*/  LEA R13, P0, R4, c[0x0][0x160], 0x1 ;  /* 0x00005800040d7a11 */ /* 0x000fe200078008ff */
[----:B------:R-:W-:Y:S01]  /*5c00*/  IMAD.IADD R46, R3, 0x1, -R46 ;  /* 0x00000001032e7824 */ /* 0x000fe200078e0a2e */
[----:B------:R-:W-:Y:S02]  /*5c10*/  LOP3.LUT R3, R148, 0x38, R225, 0xf8, !PT ;  /* 0x0000003894037812 */ /* 0x000fe400078ef8e1 */
[----:B------:R-:W-:Y:S01]  /*5c20*/  LEA.HI.X R7, R4, c[0x0][0x164], R7, 0x1, P0 ;  /* 0x0000590004077a11 */ /* 0x000fe200000f0c07 */
[----:B------:R1:W3:Y:S01]  /*5c30*/  SHFL.IDX PT, R14, R13, RZ, 0x181f ;  /* 0x00181fff0d0e7589 */ /* 0x0002e200000e0000 */
[----:B------:R-:W-:-:S02]  /*5c40*/  ISETP.GE.AND P0, PT, R219, c[0x0][0x198], PT ;  /* 0x00006600db007a0c */ /* 0x000fc40003f06270 */
[----:B------:R-:W-:Y:S01]  /*5c50*/  LOP3.LUT R30, R3, R146, RZ, 0x3c, !PT ;  /* 0x00000092031e7212 */ /* 0x000fe200078e3cff */
[----:B------:R-:W-:Y:S01]  /*5c60*/  IMAD.MOV.U32 R3, RZ, RZ, 0x20 ;  /* 0x00000020ff037424 */ /* 0x000fe200078e00ff */
[----:B------:R1:W4:Y:S01]  /*5c70*/  SHFL.IDX PT, R15, R7, RZ, 0x181f ;  /* 0x00181fff070f7589 */ /* 0x00032200000e0000 */
[----:B------:R-:W-:Y:S02]  /*5c80*/  P2R R6, PR, RZ, 0x40 ;  /* 0x00000040ff067803 */ /* 0x000fe40000000000 */
[----:B------:R-:W-:Y:S01]  /*5c90*/  IMAD.IADD R30, R30, 0x1, R145 ;  /* 0x000000011e1e7824 */ /* 0x000fe200078e0291 */
[----:B--2---:R2:W5:Y:S01]  /*5ca0*/  @P2 R2UR UR7, R2 ;  /* 0x00000000020723c2 */ /* 0x00456200000e0000 */
[----:B------:R-:W-:Y:S01]  /*5cb0*/  R2P PR, R46, 0x6 ;  /* 0x000000062e007804 */ /* 0x000fe20000000000 */
[----:B-----5:R-:W-:-:S04]  /*5cc0*/  @!UP1 UMOV UR7, UR21 ;  /* 0x0000001500079c82 */ /* 0x020fc80008000000 */
[----:B------:R-:W-:Y:S01]  /*5cd0*/  SEL R3, R3, 0xffffffe0, !P2 ;  /* 0xffffffe003037807 */ /* 0x000fe20005000000 */
[----:B--2---:R-:W-:-:S05]  /*5ce0*/  IMAD.MOV.U32 R2, RZ, RZ, 0x10 ;  /* 0x00000010ff027424 */ /* 0x004fca00078e00ff */
[----:B------:R-:W-:Y:S01]  /*5cf0*/  SEL R2, R2, 0xfffffff0, !P1 ;  /* 0xfffffff002027807 */ /* 0x000fe20004800000 */
[----:B------:R-:W-:Y:S05]  /*5d00*/  @P6 BRA `(.L_x_384) ;  /* 0x0000013000006947 */ /* 0x000fea0003800000 */
[----:B-1-34-:R-:W-:Y:S01]  /*5d10*/  SHF.R.S32.HI R4, RZ, 0x1f, R219 ;  /* 0x0000001fff047819 */ /* 0x01afe200000114db */
        /* <DEDUP_REMOVED lines=18> */
.L_x_384:
[----:B-1-34-:R-:W-:Y:S05]  /*5e40*/  BSYNC B0 ;  /* 0x0000000000007941 */ /* 0x01afea0003800000 */
.L_x_383:
[----:B------:R-:W-:Y:S01]  /*5e50*/  IADD3 R4, R5, 0x20, RZ ;  /* 0x0000002005047810 */ /* 0x000fe20007ffe0ff */
[----:B------:R1:W2:Y:S01]  /*5e60*/  SHFL.IDX PT, R15, R7, 0x1, 0x181f ;  /* 0x00381f00070f7f89 */ /* 0x0002a200000e0000 */
[----:B------:R-:W-:Y:S02]  /*5e70*/  BSSY B0, `(.L_x_385) ;  /* 0x0000018000007945 */ /* 0x000fe40003800000 */
[----:B------:R-:W-:Y:S01]  /*5e80*/  ISETP.GE.AND P1, PT, R4, UR29, PT ;  /* 0x0000001d04007c0c */ /* 0x000fe2000bf26270 */
[----:B------:R1:W3:Y:S03]  /*5e90*/  SHFL.IDX PT, R14, R13, 0x1, 0x181f ;  /* 0x00381f000d0e7f89 */ /* 0x0002e600000e0000 */
[----:B------:R-:W-:-:S09]  /*5ea0*/  P2R R9, PR, RZ, 0x2 ;  /* 0x00000002ff097803 */ /* 0x000fd20000000000 */
[----:B------:R-:W-:Y:S05]  /*5eb0*/  @P1 BRA `(.L_x_386) ;  /* 0x0000013000001947 */ /* 0x000fea0003800000 */
[----:B------:R-:W-:Y:S01]  /*5ec0*/  SHF.R.S32.HI R10, RZ, 0x1f, R219 ;  /* 0x0000001fff0a7819 */ /* 0x000fe200000114db */
[----:B--23--:R-:W-:Y:S01]  /*5ed0*/  IMAD.WIDE R16, R225, 0x2, R14 ;  /* 0x00000002e1107825 */ /* 0x00cfe200078e020e */
[----:B------:R-:W-:Y:S02]  /*5ee0*/  SHF.R.S32.HI R8, RZ, 0x1f, R29 ;  /* 0x0000001fff087819 */ /* 0x000fe4000001141d */
[----:B------:R-:W-:Y:S02]  /*5ef0*/  SHF.R.S32.HI R11, RZ, 0x1f, R28 ;  /* 0x0000001fff0b7819 */ /* 0x000fe4000001141c */
[----:B------:R-:W-:Y:S02]  /*5f00*/  LEA.HI R10, R10, R219, RZ, 0x3 ;  /* 0x000000db0a0a7211 */ /* 0x000fe400078f18ff */
[----:B------:R-:W-:Y:S02]  /*5f10*/  LEA.HI R8, R8, R29, RZ, 0x3 ;  /* 0x0000001d08087211 */ /* 0x000fe400078f18ff */
[----:B------:R-:W-:Y:S01]  /*5f20*/  LEA.HI R4, R11, R28, RZ, 0x3 ;  /* 0x0000001c0b047211 */ /* 0x000fe200078f18ff */
[----:B------:R-:W-:Y:S01]  /*5f30*/  IMAD.SHL.U32 R11, R30, 0x2, RZ ;  /* 0x000000021e0b7824 */ /* 0x000fe200078e00ff */
[----:B------:R-:W-:-:S02]  /*5f40*/  LOP3.LUT R10, R10, 0xfffffff8, RZ, 0xc0, !PT ;  /* 0xfffffff80a0a7812 */ /* 0x000fc400078ec0ff */
[----:B------:R-:W-:Y:S02]  /*5f50*/  LOP3.LUT R8, R8, 0xfffffff8, RZ, 0xc0, !PT ;  /* 0xfffffff808087812 */ /* 0x000fe400078ec0ff */
[----:B------:R-:W-:Y:S01]  /*5f60*/  LOP3.LUT R4, R4, 0xfffffff8, RZ, 0xc0, !PT ;  /* 0xfffffff804047812 */ /* 0x000fe200078ec0ff */
[--C-:B------:R-:W-:Y:S01]  /*5f70*/  IMAD.WIDE R18, R10, 0x2, R14.reuse ;  /* 0x000000020a127825 */ /* 0x100fe200078e020e */
[----:B------:R-:W-:Y:S01]  /*5f80*/  @!PT LDS RZ, [RZ] ;  /* 0x00000000fffff984 */ /* 0x000fe20000000800 */
[----:B------:R2:W-:Y:S03]  /*5f90*/  LDGSTS.E.BYPASS.LTC128B.128 [R11+0x11080], [R16.64], !P4 ;  /* 0x11080000100b7fae */ /* 0x0005e6000e101d58 */
[--C-:B------:R-:W-:Y:S01]  /*5fa0*/  IMAD.WIDE R20, R8, 0x2, R14.reuse ;  /* 0x0000000208147825 */ /* 0x100fe200078e020e */
[----:B------:R2:W-:Y:S03]  /*5fb0*/  LDGSTS.E.BYPASS.LTC128B.128 [R11+0x15080], [R18.64], !P0 ;  /* 0x15080000120b7fae */ /* 0x0005e6000c101d58 */
[----:B------:R-:W-:Y:S01]  /*5fc0*/  IMAD.WIDE R14, R4, 0x2, R14 ;  /* 0x00000002040e7825 */ /* 0x000fe200078e020e */
[----:B------:R2:W-:Y:S04]  /*5fd0*/  LDGSTS.E.BYPASS.LTC128B.128 [R11+0x19080], [R20.64], !P3 ;  /* 0x19080000140b7fae */ /* 0x0005e8000d901d58 */
[----:B------:R2:W-:Y:S02]  /*5fe0*/  LDGSTS.E.BYPASS.LTC128B.128 [R11+0x1d080], [R14.64], !P5 ;  /* 0x1d0800000e0b7fae */ /* 0x0005e4000e901d58 */
.L_x_386:
[----:B------:R-:W-:Y:S05]  /*5ff0*/  BSYNC B0 ;  /* 0x0000000000007941 */ /* 0x000fea0003800000 */
.L_x_385:
[----:B------:R-:W-:Y:S01]  /*6000*/  IADD3 R4, R5, 0x40, RZ ;  /* 0x0000004005047810 */ /* 0x000fe20007ffe0ff */
[----:B--2---:R2:W4:Y:S01]  /*6010*/  SHFL.IDX PT, R15, R7, 0x2, 0x181f ;  /* 0x00581f00070f7f89 */ /* 0x00452200000e0000 */
[----:B------:R-:W-:Y:S02]  /*6020*/  BSSY B0, `(.L_x_387) ;  /* 0x0000018000007945 */ /* 0x000fe40003800000 */
[----:B------:R-:W-:Y:S01]  /*6030*/  ISETP.GE.AND P1, PT, R4, UR29, PT ;  /* 0x0000001d04007c0c */ /* 0x000fe2000bf26270 */
[----:B---3--:R2:W3:Y:S03]  /*6040*/  SHFL.IDX PT, R14, R13, 0x2, 0x181f ;  /* 0x00581f000d0e7f89 */ /* 0x0084e600000e0000 */
[----:B------:R-:W-:-:S09]  /*6050*/  P2R R4, PR, RZ, 0x2 ;  /* 0x00000002ff047803 */ /* 0x000fd20000000000 */
[----:B------:R-:W-:Y:S05]  /*6060*/  @P1 BRA `(.L_x_388) ;  /* 0x0000013000001947 */ /* 0x000fea0003800000 */
[----:B------:R-:W-:Y:S01]  /*6070*/  SHF.R.S32.HI R8, RZ, 0x1f, R219 ;  /* 0x0000001fff087819 */ /* 0x000fe200000114db */
[----:B------:R-:W-:Y:S01]  /*6080*/  IMAD.SHL.U32 R12, R30, 0x2, RZ ;  /* 0x000000021e0c7824 */ /* 0x000fe200078e00ff */
[----:B------:R-:W-:Y:S02]  /*6090*/  SHF.R.S32.HI R10, RZ, 0x1f, R29 ;  /* 0x0000001fff0a7819 */ /* 0x000fe4000001141d */
[----:B------:R-:W-:Y:S02]  /*60a0*/  SHF.R.S32.HI R17, RZ, 0x1f, R28 ;  /* 0x0000001fff117819 */ /* 0x000fe4000001141c */
[----:B------:R-:W-:Y:S02]  /*60b0*/  LEA.HI R11, R8, R219, RZ, 0x3 ;  /* 0x000000db080b7211 */ /* 0x000fe400078f18ff */
[----:B------:R-:W-:Y:S02]  /*60c0*/  LEA.HI R10, R10, R29, RZ, 0x3 ;  /* 0x0000001d0a0a7211 */ /* 0x000fe400078f18ff */
[----:B------:R-:W-:Y:S01]  /*60d0*/  LEA.HI R8, R17, R28, RZ, 0x3 ;  /* 0x0000001c11087211 */ /* 0x000fe200078f18ff */
[----:B---34-:R-:W-:Y:S01]  /*60e0*/  IMAD.WIDE R16, R225, 0x2, R14 ;  /* 0x00000002e1107825 */ /* 0x018fe200078e020e */
        /* <DEDUP_REMOVED lines=11> */
.L_x_388:
[----:B------:R-:W-:Y:S05]  /*61a0*/  BSYNC B0 ;  /* 0x0000000000007941 */ /* 0x000fea0003800000 */
.L_x_387:
[----:B------:R-:W-:Y:S01]  /*61b0*/  IADD3 R8, R5, 0x60, RZ ;  /* 0x0000006005087810 */ /* 0x000fe20007ffe0ff */
[----:B---3--:R-:W-:Y:S01]  /*61c0*/  SHFL.IDX PT, R14, R13, 0x3, 0x181f ;  /* 0x00781f000d0e7f89 */ /* 0x008fe200000e0000 */
[----:B------:R-:W-:Y:S01]  /*61d0*/  UIADD3 UR17, UR10, -0x1, URZ ;  /* 0xffffffff0a117890 */ /* 0x000fe2000fffe03f */
[----:B------:R-:W-:Y:S01]  /*61e0*/  IMAD.MOV.U32 R215, RZ, RZ, c[0x0][0x2b8] ;  /* 0x0000ae00ffd77624 */ /* 0x000fe200078e00ff */
[----:B------:R-:W-:Y:S01]  /*61f0*/  ISETP.GE.AND P6, PT, R8, UR29, PT ;  /* 0x0000001d08007c0c */ /* 0x000fe2000bfc6270 */
[----:B----4-:R3:W4:Y:S01]  /*6200*/  SHFL.IDX PT, R15, R7, 0x3, 0x181f ;  /* 0x00781f00070f7f89 */ /* 0x01072200000e0000 */
[----:B------:R-:W-:Y:S01]  /*6210*/  USHF.L.U32 UR28, UR17, 0x5, URZ ;  /* 0x00000005111c7899 */ /* 0x000fe2000800063f */
[----:B------:R-:W-:Y:S01]  /*6220*/  LOP3.LUT R12, R12, 0xfffffff7, RZ, 0xc0, !PT ;  /* 0xfffffff70c0c7812 */ /* 0x000fe200078ec0ff */
[----:B------:R-:W-:Y:S01]  /*6230*/  USHF.R.S32.HI UR6, URZ, 0x1f, UR7 ;  /* 0x0000001f3f067899 */ /* 0x000fe20008011407 */
[----:B------:R-:W-:Y:S01]  /*6240*/  ISETP.NE.AND P1, PT, R215, 0x1, PT ;  /* 0x00000001d700780c */ /* 0x000fe20003f25270 */
[----:B------:R-:W-:Y:S01]  /*6250*/  ULDC.64 UR4, c[0x0][0x2b0] ;  /* 0x0000ac0000047ab9 */ /* 0x000fe20000000a00 */
[----:B------:R-:W-:Y:S01]  /*6260*/  IMAD.MOV.U32 R217, RZ, RZ, RZ ;  /* 0x000000ffffd97224 */ /* 0x000fe200078e00ff */
[----:B------:R-:W-:Y:S01]  /*6270*/  IADD3 R218, R216, UR28, RZ ;  /* 0x0000001cd8da7c10 */ /* 0x000fe2000fffe0ff */
[----:B------:R-:W-:-:S02]  /*6280*/  UIMAD UR6, UR6, UR4, URZ ;  /* 0x00000004060672a4 */ /* 0x000fc4000f8e023f */
[----:B------:R-:W-:Y:S02]  /*6290*/  UIMAD.WIDE.U32 UR18, UR7, UR4, URZ ;  /* 0x00000004071272a5 */ /* 0x000fe4000f8e003f */
[----:B------:R-:W-:Y:S01]  /*62a0*/  @!P6 SHF.R.S32.HI R8, RZ, 0x1f, R219 ;  /* 0x0000001fff08e819 */ /* 0x000fe200000114db */
[----:B------:R-:W-:Y:S01]  /*62b0*/  @!P6 IMAD.SHL.U32 R10, R30, 0x2, RZ ;  /* 0x000000021e0ae824 */ /* 0x000fe200078e00ff */
[----:B------:R-:W-:Y:S02]  /*62c0*/  UIMAD UR6, UR7, UR5, UR6 ;  /* 0x00000005070672a4 */ /* 0x000fe4000f8e0206 */
[----:B------:R-:W-:Y:S01]  /*62d0*/  @!P6 LEA.HI R19, R8, R219, RZ, 0x3 ;  /* 0x000000db0813e211 */ /* 0x000fe200078f18ff */
[----:B------:R-:W-:Y:S01]  /*62e0*/  ULDC.64 UR4, c[0x0][0x1e8] ;  /* 0x00007a0000047ab9 */ /* 0x000fe20000000a00 */
[----:B------:R-:W-:Y:S01]  /*62f0*/  @!P6 SHF.R.S32.HI R8, RZ, 0x1f, R29 ;  /* 0x0000001fff08e819 */ /* 0x000fe2000001141d */
[----:B------:R-:W-:Y:S01]  /*6300*/  UIADD3 UR6, UR19, UR6, URZ ;  /* 0x0000000613067290 */ /* 0x000fe2000fffe03f */
[----:B------:R-:W-:-:S02]  /*6310*/  @!P6 LOP3.LUT R19, R19, 0xfffffff8, RZ, 0xc0, !PT ;  /* 0xfffffff81313e812 */ /* 0x000fc400078ec0ff */
[----:B------:R-:W-:Y:S02]  /*6320*/  @!P6 LEA.HI R17, R8, R29, RZ, 0x3 ;  /* 0x0000001d0811e211 */ /* 0x000fe400078f18ff */
[----:B-123--:R-:W-:Y:S01]  /*6330*/  @!P6 SHF.R.S32.HI R7, RZ, 0x1f, R28 ;  /* 0x0000001fff07e819 */ /* 0x00efe2000001141c */
[--C-:B----4-:R-:W-:Y:S01]  /*6340*/  @!P6 IMAD.WIDE R20, R225, 0x2, R14.reuse ;  /* 0x00000002e114e825 */ /* 0x110fe200078e020e */
[----:B------:R-:W-:Y:S02]  /*6350*/  @!P6 LOP3.LUT R17, R17, 0xfffffff8, RZ, 0xc0, !PT ;  /* 0xfffffff81111e812 */ /* 0x000fe400078ec0ff */
[----:B------:R-:W-:Y:S01]  /*6360*/  @!P6 LEA.HI R8, R7, R28, RZ, 0x3 ;  /* 0x0000001c0708e211 */ /* 0x000fe200078f18ff */
[--C-:B------:R-:W-:Y:S01]  /*6370*/  @!P6 IMAD.WIDE R18, R19, 0x2, R14.reuse ;  /* 0x000000021312e825 */ /* 0x100fe200078e020e */
[----:B------:R-:W-:Y:S01]  /*6380*/  @!PT LDS RZ, [RZ] ;  /* 0x00000000fffff984 */ /* 0x000fe20000000800 */
[----:B------:R1:W-:Y:S01]  /*6390*/  @!P6 LDGSTS.E.BYPASS.LTC128B.128 [R10+0x13080], [R20.64], !P4 ;  /* 0x13080000140aefae */ /* 0x0003e2000e101d58 */
[----:B------:R-:W-:Y:S02]  /*63a0*/  @P1 LOP3.LUT R12, R12, 0x8, RZ, 0xfc, !PT ;  /* 0x000000080c0c1812 */ /* 0x000fe400078efcff */
[----:B------:R-:W-:Y:S01]  /*63b0*/  @!P6 IMAD.WIDE R16, R17, 0x2, R14 ;  /* 0x000000021110e825 */ /* 0x000fe200078e020e */
[----:B------:R-:W-:Y:S01]  /*63c0*/  @!P6 LOP3.LUT R8, R8, 0xfffffff8, RZ, 0xc0, !PT ;  /* 0xfffffff80808e812 */ /* 0x000fe200078ec0ff */
[----:B------:R1:W-:Y:S01]  /*63d0*/  @!P6 LDGSTS.E.BYPASS.LTC128B.128 [R10+0x17080], [R18.64], !P0 ;  /* 0x17080000120aefae */ /* 0x0003e2000c101d58 */
[----:B------:R-:W-:-:S02]  /*63e0*/  ISETP.GE.AND P0, PT, R218, UR11, PT ;  /* 0x0000000bda007c0c */ /* 0x000fc4000bf06270 */
[----:B------:R-:W-:Y:S01]  /*63f0*/  IADD3 R218, R218, UR16, RZ ;  /* 0x00000010dada7c10 */ /* 0x000fe2000fffe0ff */
[----:B------:R2:W-:Y:S01]  /*6400*/  @!P6 LDGSTS.E.BYPASS.LTC128B.128 [R10+0x1b080], [R16.64], !P3 ;  /* 0x1b080000100aefae */ /* 0x0005e2000d901d58 */
[----:B------:R-:W-:-:S03]  /*6410*/  ISETP.GT.OR P0, PT, R216, 0x1f, P0 ;  /* 0x0000001fd800780c */ /* 0x000fc60000704670 */
[----:B------:R-:W-:-:S04]  /*6420*/  @P1 IMAD.HI.U32 R11, R218, c[0x0][0x2bc], RZ ;  /* 0x0000af00da0b1a27 */ /* 0x000fc800078e00ff */
[----:B------:R-:W-:Y:S01]  /*6430*/  IMAD.MOV.U32 R7, RZ, RZ, R218 ;  /* 0x000000ffff077224 */ /* 0x000fe200078e00da */
[----:B------:R-:W-:-:S05]  /*6440*/  @P1 SHF.R.U32.HI R7, RZ, c[0x0][0x2c0], R11 ;  /* 0x0000b000ff071a19 */ /* 0x000fca000001160b */
[----:B------:R-:W-:Y:S01]  /*6450*/  @!P0 IADD3 R11, P1, R7, UR18, RZ ;  /* 0x00000012070b8c10 */ /* 0x000fe2000ff3e0ff */
[----:B--2---:R-:W-:-:S03]  /*6460*/  @!P6 IMAD.WIDE R16, R8, 0x2, R14 ;  /* 0x000000020810e825 */ /* 0x004fc600078e020e */
[----:B------:R-:W-:Y:S02]  /*6470*/  @!P0 LEA.HI.X.SX32 R8, R7, UR6, 0x1, P1 ;  /* 0x0000000607088c11 */ /* 0x000fe400088f0eff */
[C---:B------:R-:W-:Y:S01]  /*6480*/  @!P0 LEA R14, P1, R11.reuse, c[0x0][0x2a0], 0x2 ;  /* 0x0000a8000b0e8a11 */ /* 0x040fe200078210ff */
[----:B------:R1:W-:Y:S03]  /*6490*/  @!P6 LDGSTS.E.BYPASS.LTC128B.128 [R10+0x1f080], [R16.64], !P5 ;  /* 0x1f080000100aefae */ /* 0x0003e6000e901d58 */
[----:B------:R-:W-:Y:S01]  /*64a0*/  @!P0 LEA.HI.X R15, R11, c[0x0][0x2a4], R8, 0x2, P1 ;  /* 0x0000a9000b0f8a11 */ /* 0x000fe200008f1408 */
[----:B------:R-:W0:Y:S04]  /*64b0*/  LDGDEPBAR ;  /* 0x00000000000079af */ /* 0x000e280000000000 */
[----:B------:R-:W-:Y:S06]  /*64c0*/  BAR.SYNC.DEFER_BLOCKING 0x0 ;  /* 0x0000000000007b1d */ /* 0x000fec0000010000 */
[----:B------:R-:W2:Y:S01]  /*64d0*/  @!P0 LDG.E R217, [R14.64] ;  /* 0x000000180ed98981 */ /* 0x000ea2000c1e1900 */
[----:B------:R-:W-:Y:S01]  /*64e0*/  IMAD.MOV R7, RZ, RZ, -R7 ;  /* 0x000000ffff077224 */ /* 0x000fe200078e0a07 */
[----:B------:R-:W-:Y:S01]  /*64f0*/  UIMAD UR7, UR12, UR4, URZ ;  /* 0x000000040c0772a4 */ /* 0x000fe2000f8e023f */
[----:B------:R-:W-:Y:S01]  /*6500*/  ISETP.GE.AND P5, PT, R225, c[0x0][0x1d4], PT ;  /* 0x00007500e1007a0c */ /* 0x000fe20003fa6270 */
[----:B------:R-:W-:Y:S01]  /*6510*/  UIMAD.WIDE.U32 UR22, UR13, UR4, URZ ;  /* 0x000000040d1672a5 */ /* 0x000fe2000f8e003f */
[----:B------:R-:W-:Y:S01]  /*6520*/  IMAD R218, R7, c[0x0][0x2b8], R218 ;  /* 0x0000ae0007da7a24 */ /* 0x000fe200078e02da */
[----:B------:R-:W-:Y:S01]  /*6530*/  UIMAD UR7, UR13, UR5, UR7 ;  /* 0x000000050d0772a4 */ /* 0x000fe2000f8e0207 */
[----:B------:R-:W-:Y:S01]  /*6540*/  ISETP.GE.AND P2, PT, R219, c[0x0][0x1d4], PT ;  /* 0x00007500db007a0c */ /* 0x000fe20003f46270 */
[----:B------:R-:W-:Y:S01]  /*6550*/  UIADD3 UR30, UR11, -UR28, URZ ;  /* 0x8000001c0b1e7290 */ /* 0x000fe2000fffe03f */
[----:B-1----:R-:W-:Y:S01]  /*6560*/  IMAD.WIDE.U32 R10, R218, c[0x0][0x1e0], RZ ;  /* 0x00007800da0a7a25 */ /* 0x002fe200078e00ff */
[----:B------:R-:W-:Y:S01]  /*6570*/  SHF.R.S32.HI R50, RZ, 0x1f, R218 ;  /* 0x0000001fff327819 */ /* 0x000fe200000114da */
[----:B------:R-:W-:Y:S01]  /*6580*/  UIADD3 UR7, UR23, UR7, URZ ;  /* 0x0000000717077290 */ /* 0x000fe2000fffe03f */
[----:B------:R-:W-:Y:S01]  /*6590*/  ISETP.GE.AND P4, PT, R29, c[0x0][0x1d4], PT ;  /* 0x000075001d007a0c */ /* 0x000fe20003f86270 */
[----:B------:R-:W-:Y:S01]  /*65a0*/  ULDC.64 UR4, c[0x0][0x210] ;  /* 0x0000840000047ab9 */ /* 0x000fe20000000a00 */
[----:B------:R-:W-:Y:S01]  /*65b0*/  ISETP.GE.AND P3, PT, R28, c[0x0][0x1d4], PT ;  /* 0x000075001c007a0c */ /* 0x000fe20003f66270 */
[----:B------:R-:W-:Y:S01]  /*65c0*/  IMAD R7, R50, c[0x0][0x1e0], RZ ;  /* 0x0000780032077a24 */ /* 0x000fe200078e02ff */
[----:B------:R-:W-:Y:S01]  /*65d0*/  UIMAD UR12, UR12, UR4, URZ ;  /* 0x000000040c0c72a4 */ /* 0x000fe2000f8e023f */
[----:B------:R-:W-:Y:S01]  /*65e0*/  LOP3.LUT R12, R12, 0xfffffffe, RZ, 0xc0, !PT ;  /* 0xfffffffe0c0c7812 */ /* 0x000fe200078ec0ff */
[----:B------:R-:W-:Y:S01]  /*65f0*/  UIMAD.WIDE.U32 UR26, UR13, UR4, URZ ;  /* 0x000000040d1a72a5 */ /* 0x000fe2000f8e003f */
[----:B------:R-:W-:Y:S01]  /*6600*/  IMAD R7, R218, c[0x0][0x1e4], R7 ;  /* 0x00007900da077a24 */ /* 0x000fe200078e0207 */
[----:B------:R-:W-:Y:S01]  /*6610*/  UIMAD UR12, UR13, UR5, UR12 ;  /* 0x000000050d0c72a4 */ /* 0x000fe2000f8e020c */
[----:B------:R-:W-:-:S02]  /*6620*/  LEA.HI R48, R45, R66, RZ, 0x5 ;  /* 0x000000422d307211 */ /* 0x000fc400078f28ff */
[----:B------:R-:W-:Y:S01]  /*6630*/  IMAD.IADD R11, R11, 0x1, R7 ;  /* 0x000000010b0b7824 */ /* 0x000fe200078e0207 */
[----:B------:R-:W-:Y:S01]  /*6640*/  UIADD3 UR12, UR27, UR12, URZ ;  /* 0x0000000c1b0c7290 */ /* 0x000fe2000fffe03f */
[----:B------:R-:W-:Y:S01]  /*6650*/  IMAD.U32 R7, RZ, RZ, UR13 ;  /* 0x0000000dff077e24 */ /* 0x000fe2000f8e00ff */
[----:B------:R-:W-:Y:S02]  /*6660*/  @P2 LOP3.LUT R12, R12, 0x1, RZ, 0xfc, !PT ;  /* 0x000000010c0c2812 */ /* 0x000fe400078efcff */
[----:B------:R-:W-:Y:S02]  /*6670*/  SHF.R.S32.HI R44, RZ, 0x5, R48 ;  /* 0x00000005ff2c7819 */ /* 0x000fe40000011430 */
[----:B--2---:R-:W-:Y:S01]  /*6680*/  SHF.R.S32.HI R49, RZ, 0x1f, R217 ;  /* 0x0000001fff317819 */ /* 0x004fe200000114d9 */
[----:B------:R-:W-:-:S04]  /*6690*/  IMAD.WIDE.U32 R14, R217, c[0x0][0x1f0], R10 ;  /* 0x00007c00d90e7a25 */ /* 0x000fc800078e000a */
[----:B------:R-:W-:Y:S01]  /*66a0*/  IMAD R8, R49, c[0x0][0x1f0], RZ ;  /* 0x00007c0031087a24 */ /* 0x000fe200078e02ff */
[----:B------:R-:W-:Y:S01]  /*66b0*/  IADD3 R10, P0, R14, UR22, RZ ;  /* 0x000000160e0a7c10 */ /* 0x000fe2000ff1e0ff */
[----:B------:R-:W-:Y:S02]  /*66c0*/  IMAD R7, R7, c[0x0][0x1e8], R14 ;  /* 0x00007a0007077a24 */ /* 0x000fe400078e020e */
[----:B------:R-:W-:Y:S01]  /*66d0*/  IMAD R8, R217, c[0x0][0x1f4], R8 ;  /* 0x00007d00d9087a24 */ /* 0x000fe200078e0208 */
[----:B------:R-:W-:Y:S02]  /*66e0*/  LEA RZ, P1, R10, c[0x0][0x1c8], 0x1 ;  /* 0x000072000aff7a11 */ /* 0x000fe400078208ff */
[----:B------:R-:W-:Y:S01]  /*66f0*/  LEA R16, R7, c[0x0][0x1c8], 0x1 ;  /* 0x0000720007107a11 */ /* 0x000fe200078e08ff */
[----:B------:R-:W-:-:S04]  /*6700*/  IMAD.IADD R8, R15, 0x1, R8 ;  /* 0x000000010f087824 */ /* 0x000fc800078e0208 */
[----:B------:R-:W-:Y:S01]  /*6710*/  SHFL.IDX PT, R14, R16, RZ, 0x181f ;  /* 0x00181fff100e7589 */ /* 0x000fe200000e0000 */
[----:B------:R-:W-:Y:S02]  /*6720*/  IADD3.X R11, R8, UR7, RZ, P0, !PT ;  /* 0x00000007080b7c10 */ /* 0x000fe400087fe4ff */
[----:B------:R-:W-:Y:S02]  /*6730*/  IADD3 R8, -R31, UR30, RZ ;  /* 0x0000001e1f087c10 */ /* 0x000fe4000fffe1ff */
[----:B------:R-:W-:Y:S02]  /*6740*/  LEA.HI.X R13, R10, c[0x0][0x1cc], R11, 0x1, P1 ;  /* 0x000073000a0d7a11 */ /* 0x000fe400008f0c0b */
[----:B------:R-:W-:-:S03]  /*6750*/  ISETP.GE.AND P0, PT, R8, 0x1, PT ;  /* 0x000000010800780c */ /* 0x000fc60003f06270 */
[----:B------:R-:W1:Y:S10]  /*6760*/  SHFL.IDX PT, R15, R13, RZ, 0x181f ;  /* 0x00181fff0d0f7589 */ /* 0x000e7400000e0000 */
[----:B------:R-:W-:Y:S01]  /*6770*/  @P0 SHF.R.S32.HI R10, RZ, 0x1f, R219 ;  /* 0x0000001fff0a0819 */ /* 0x000fe200000114db */
[----:B------:R-:W-:Y:S01]  /*6780*/  @P0 IMAD.SHL.U32 R11, R30, 0x2, RZ ;  /* 0x000000021e0b0824 */ /* 0x000fe200078e00ff */
[----:B------:R-:W-:-:S02]  /*6790*/  @P0 SHF.R.S32.HI R8, RZ, 0x1f, R29 ;  /* 0x0000001fff080819 */ /* 0x000fc4000001141d */
[----:B------:R-:W-:Y:S02]  /*67a0*/  @P0 SHF.R.S32.HI R7, RZ, 0x1f, R28 ;  /* 0x0000001fff070819 */ /* 0x000fe4000001141c */
[----:B------:R-:W-:Y:S02]  /*67b0*/  @P0 LEA.HI R10, R10, R219, RZ, 0x3 ;  /* 0x000000db0a0a0211 */ /* 0x000fe400078f18ff */
[----:B------:R-:W-:Y:S02]  /*67c0*/  @P0 LEA.HI R8, R8, R29, RZ, 0x3 ;  /* 0x0000001d08080211 */ /* 0x000fe400078f18ff */
[----:B------:R-:W-:Y:S02]  /*67d0*/  @P0 LEA.HI R7, R7, R28, RZ, 0x3 ;  /* 0x0000001c07070211 */ /* 0x000fe400078f18ff */
[----:B------:R-:W-:Y:S02]  /*67e0*/  @P0 LOP3.LUT R10, R10, 0xfffffff8, RZ, 0xc0, !PT ;  /* 0xfffffff80a0a0812 */ /* 0x000fe400078ec0ff */
[----:B------:R-:W-:Y:S01]  /*67f0*/  @P0 LOP3.LUT R8, R8, 0xfffffff8, RZ, 0xc0, !PT ;  /* 0xfffffff808080812 */ /* 0x000fe200078ec0ff */
[----:B-1----:R-:W-:Y:S01]  /*6800*/  @P0 IMAD.WIDE R16, R225, 0x2, R14 ;  /* 0x00000002e1100825 */ /* 0x002fe200078e020e */
[----:B------:R-:W-:-:S03]  /*6810*/  @P0 LOP3.LUT R7, R7, 0xfffffff8, RZ, 0xc0, !PT ;  /* 0xfffffff807070812 */ /* 0x000fc600078ec0ff */
[--C-:B------:R-:W-:Y:S01]  /*6820*/  @P0 IMAD.WIDE R18, R10, 0x2, R14.reuse ;  /* 0x000000020a120825 */ /* 0x100fe200078e020e */
[----:B------:R-:W-:Y:S01]  /*6830*/  @!PT LDS RZ, [RZ] ;  /* 0x00000000fffff984 */ /* 0x000fe20000000800 */
[----:B------:R1:W-:Y:S03]  /*6840*/  @P0 LDGSTS.E.BYPASS.LTC128B.128 [R11+0xc080], [R16.64], !P5 ;  /* 0x0c080000100b0fae */ /* 0x0003e6000e901d58 */
[--C-:B------:R-:W-:Y:S01]  /*6850*/  @P0 IMAD.WIDE R20, R8, 0x2, R14.reuse ;  /* 0x0000000208140825 */ /* 0x100fe200078e020e */
[----:B------:R1:W-:Y:S01]  /*6860*/  @P0 LDGSTS.E.BYPASS.LTC128B.128 [R11+0xd080], [R18.64], !P2 ;  /* 0x0d080000120b0fae */ /* 0x0003e2000d101d58 */
[----:B------:R-:W-:Y:S02]  /*6870*/  ISETP.GT.AND P2, PT, R216, 0x1f, PT ;  /* 0x0000001fd800780c */ /* 0x000fe40003f44270 */
        /* <DEDUP_REMOVED lines=8> */
.L_x_389:
[----:B------:R-:W-:Y:S01]  /*6900*/  ULDC.U8 UR4, c[0x0][0x298] ;  /* 0x0000a60000047ab9 */ /* 0x000fe20000000000 */
[----:B------:R-:W-:Y:S01]  /*6910*/  SHF.R.S32.HI R8, RZ, 0x1f, R67 ;  /* 0x0000001fff087819 */ /* 0x000fe20000011443 */
[C---:B-1----:R-:W-:Y:S01]  /*6920*/  IMAD.WIDE.U32 R10, R67.reuse, c[0x0][0x280], RZ ;  /* 0x0000a000430a7a25 */ /* 0x042fe200078e00ff */
[----:B------:R-:W-:Y:S01]  /*6930*/  ISETP.NE.AND P0, PT, RZ, UR4, PT ;  /* 0x00000004ff007c0c */ /* 0x000fe2000bf05270 */
[----:B------:R-:W-:Y:S01]  /*6940*/  BSSY B2, `(.L_x_390) ;  /* 0x00009a1000027945 */ /* 0x000fe20003800000 */
[----:B------:R-:W-:Y:S01]  /*6950*/  LEA R5, R0, R5, 0x5 ;  /* 0x0000000500057211 */ /* 0x000fe200078e28ff */
[----:B------:R-:W-:Y:S01]  /*6960*/  IMAD R12, R8, c[0x0][0x280], RZ ;  /* 0x0000a000080c7a24 */ /* 0x000fe200078e02ff */
[----:B------:R-:W-:Y:S01]  /*6970*/  SHF.L.U32 R147, R30, 0x1, RZ ;  /* 0x000000011e937819 */ /* 0x000fe200000006ff */
[----:B------:R-:W-:Y:S02]  /*6980*/  IMAD R8, R8, c[0x0][0x290], RZ ;  /* 0x0000a40008087a24 */ /* 0x000fe400078e02ff */
[----:B------:R-:W-:-:S02]  /*6990*/  IMAD R7, R67, c[0x0][0x284], R12 ;  /* 0x0000a10043077a24 */ /* 0x000fc400078e020c */
[C---:B------:R-:W-:Y:S02]  /*69a0*/  IMAD R15, R67.reuse, c[0x0][0x294], R8 ;  /* 0x0000a500430f7a24 */ /* 0x040fe400078e0208 */
[----:B------:R-:W-:Y:S01]  /*69b0*/  IMAD.WIDE.U32 R12, R67, c[0x0][0x290], RZ ;  /* 0x0000a400430c7a25 */ /* 0x000fe200078e00ff */
[----:B------:R-:W-:-:S04]  /*69c0*/  IADD3 R7, R7, R11, RZ ;  /* 0x0000000b07077210 */ /* 0x000fc80007ffe0ff */
[----:B------:R-:W-:Y:S01]  /*69d0*/  IADD3 R15, R15, R13, RZ ;  /* 0x0000000d0f0f7210 */ /* 0x000fe20007ffe0ff */
[----:B------:R-:W-:Y:S05]  /*69e0*/  @!P0 BRA `(.L_x_391) ;  /* 0x00004ae000008947 */ /* 0x000fea0003800000 */
[----:B------:R-:W-:Y:S01]  /*69f0*/  PLOP3.LUT P0, PT, PT, PT, UP3, 0x80, 0x0 ;  /* 0x000000000000781c */ /* 0x000fe20003f0f038 */
[----:B------:R-:W-:Y:S01]  /*6a00*/  BSSY B0, `(.L_x_392) ;  /* 0x000004b000007945 */ /* 0x000fe20003800000 */
[----:B------:R-:W-:Y:S01]  /*6a10*/  ISETP.NE.AND P1, PT, R6, RZ, PT ;  /* 0x000000ff0600720c */ /* 0x000fe20003f25270 */
[----:B------:R-:W-:Y:S01]  /*6a20*/  IMAD.SHL.U32 R16, R0, 0x4, RZ ;  /* 0x0000000400107824 */ /* 0x000fe200078e00ff */
        /* <DEDUP_REMOVED lines=9> */
[----:B------:R-:W-:Y:S01]  /*6ac0*/  @P0 IMAD.HI.U32 R6, R5, c[0x0][0x2c8], RZ ;  /* 0x0000b20005060a27 */ /* 0x000fe200078e00ff */
[----:B------:R-:W-:-:S13]  /*6ad0*/  PLOP3.LUT P0, PT, PT, PT, UP3, 0x80, 0x0 ;  /* 0x000000000000781c */ /* 0x000fda0003f0f038 */
[----:B------:R-:W-:Y:S01]  /*6ae0*/  @P0 SHF.R.U32.HI R5, RZ, c[0x0][0x2cc], R6 ;  /* 0x0000b300ff050a19 */ /* 0x000fe20000011606 */
[----:B------:R-:W-:-:S03]  /*6af0*/  IMAD.MOV.U32 R6, RZ, RZ, R10 ;  /* 0x000000ffff067224 */ /* 0x000fc600078e000a */
[----:B------:R-:W-:Y:S01]  /*6b00*/  SHF.R.S32.HI R8, RZ, 0x1f, R5 ;  /* 0x0000001fff087819 */ /* 0x000fe20000011405 */
[----:B------:R-:W-:-:S04]  /*6b10*/  IMAD.WIDE.U32 R6, R5, c[0x0][0x280], R6 ;  /* 0x0000a00005067a25 */ /* 0x000fc800078e0006 */
[----:B------:R-:W-:Y:S01]  /*6b20*/  IMAD R14, R8, c[0x0][0x280], RZ ;  /* 0x0000a000080e7a24 */ /* 0x000fe200078e02ff */
[----:B------:R-:W-:Y:S01]  /*6b30*/  LEA R10, P0, R6, c[0x0][0x270], 0x1 ;  /* 0x00009c00060a7a11 */ /* 0x000fe200078008ff */
[----:B------:R-:W-:Y:S02]  /*6b40*/  IMAD R8, R8, c[0x0][0x290], RZ ;  /* 0x0000a40008087a24 */ /* 0x000fe400078e02ff */
[----:B------:R-:W-:Y:S02]  /*6b50*/  IMAD R13, R5, c[0x0][0x284], R14 ;  /* 0x0000a100050d7a24 */ /* 0x000fe400078e020e */
[----:B------:R-:W-:Y:S01]  /*6b60*/  IMAD.MOV.U32 R14, RZ, RZ, R12 ;  /* 0x000000ffff0e7224 */ /* 0x000fe200078e000c */
[----:B------:R1:W2:Y:S02]  /*6b70*/  SHFL.IDX PT, R18, R10, RZ, 0x181f ;  /* 0x00181fff0a127589 */ /* 0x0002a400000e0000 */
[----:B------:R-:W-:Y:S01]  /*6b80*/  IADD3 R13, R7, R13, RZ ;  /* 0x0000000d070d7210 */ /* 0x000fe20007ffe0ff */
[----:B------:R-:W-:-:S03]  /*6b90*/  IMAD.WIDE.U32 R14, R5, c[0x0][0x290], R14 ;  /* 0x0000a400050e7a25 */ /* 0x000fc600078e000e */
[----:B------:R-:W-:Y:S01]  /*6ba0*/  LEA.HI.X R13, R6, c[0x0][0x274], R13, 0x1, P0 ;  /* 0x00009d00060d7a11 */ /* 0x000fe200000f0c0d */
[----:B------:R-:W-:Y:S01]  /*6bb0*/  IMAD R5, R5, c[0x0][0x294], R8 ;  /* 0x0000a50005057a24 */ /* 0x000fe200078e0208 */
[----:B------:R-:W-:-:S03]  /*6bc0*/  LEA R8, P0, R14, c[0x0][0x288], 0x1 ;  /* 0x0000a2000e087a11 */ /* 0x000fc600078008ff */
[----:B------:R1:W3:Y:S01]  /*6bd0*/  SHFL.IDX PT, R19, R13, RZ, 0x181f ;  /* 0x00181fff0d137589 */ /* 0x0002e200000e0000 */
[----:B------:R-:W-:-:S04]  /*6be0*/  IADD3 R5, R15, R5, RZ ;  /* 0x000000050f057210 */ /* 0x000fc80007ffe0ff */
[----:B------:R-:W-:Y:S02]  /*6bf0*/  LEA.HI.X R12, R14, c[0x0][0x28c], R5, 0x1, P0 ;  /* 0x0000a3000e0c7a11 */ /* 0x000fe400000f0c05 */
[----:B------:R1:W4:Y:S04]  /*6c00*/  SHFL.IDX PT, R14, R8, RZ, 0x181f ;  /* 0x00181fff080e7589 */ /* 0x00032800000e0000 */
[----:B------:R1:W1:Y:S01]  /*6c10*/  SHFL.IDX PT, R15, R12, RZ, 0x181f ;  /* 0x00181fff0c0f7589 */ /* 0x00026200000e0000 */
[----:B------:R-:W-:Y:S05]  /*6c20*/  @P1 BRA `(.L_x_393) ;  /* 0x0000028000001947 */ /* 0x000fea0003800000 */
[C---:B------:R-:W-:Y:S01]  /*6c30*/  ISETP.GE.AND P0, PT, R16.reuse, c[0x0][0x27c], PT ;  /* 0x00009f0010007a0c */ /* 0x040fe20003f06270 */
[----:B------:R-:W-:Y:S01]  /*6c40*/  CS2R R134, SRZ ;  /* 0x0000000000867805 */ /* 0x000fe2000001ff00 */
[----:B------:R-:W-:Y:S01]  /*6c50*/  CS2R R130, SRZ ;  /* 0x0000000000827805 */ /* 0x000fe2000001ff00 */
[----:B------:R-:W-:-:S10]  /*6c60*/  IADD3 R5, R16, 0x20, RZ ;  /* 0x0000002010057810 */ /* 0x000fd40007ffe0ff */
[----:B--23--:R-:W-:-:S04]  /*6c70*/  @!P0 IMAD.WIDE R22, R16, 0x2, R18 ;  /* 0x0000000210168825 */ /* 0x00cfc800078e0212 */
[----:B-1--4-:R-:W-:Y:S01]  /*6c80*/  @!P0 IMAD.WIDE R20, R16, 0x2, R14 ;  /* 0x0000000210148825 */ /* 0x012fe200078e020e */
[----:B------:R1:W5:Y:S04]  /*6c90*/  @!P0 LD.E.64 R134, [R22.64] ;  /* 0x0000001816868980 */ /* 0x000368000c101b00 */
[----:B------:R2:W5:Y:S01]  /*6ca0*/  @!P0 LD.E.64 R130, [R20.64] ;  /* 0x0000001814828980 */ /* 0x000562000c101b00 */
[----:B------:R-:W-:Y:S01]  /*6cb0*/  ISETP.GE.AND P0, PT, R5, c[0x0][0x27c], PT ;  /* 0x00009f0005007a0c */ /* 0x000fe20003f06270 */
[----:B------:R-:W-:Y:S01]  /*6cc0*/  CS2R R156, SRZ ;  /* 0x00000000009c7805 */ /* 0x000fe2000001ff00 */
[----:B------:R-:W-:-:S11]  /*6cd0*/  CS2R R154, SRZ ;  /* 0x00000000009a7805 */ /* 0x000fd6000001ff00 */
[----:B------:R-:W-:-:S04]  /*6ce0*/  @!P0 SHF.R.S32.HI R6, RZ, 0x1f, R5 ;  /* 0x0000001fff068819 */ /* 0x000fc80000011405 */
[----:B------:R-:W-:-:S04]  /*6cf0*/  @!P0 LEA.HI R5, R6, R5, RZ, 0x2 ;  /* 0x0000000506058211 */ /* 0x000fc800078f10ff */
[----:B------:R-:W-:-:S05]  /*6d00*/  @!P0 LOP3.LUT R5, R5, 0xfffffffc, RZ, 0xc0, !PT ;  /* 0xfffffffc05058812 */ /* 0x000fca00078ec0ff */
[----:B------:R-:W-:-:S04]  /*6d10*/  @!P0 IMAD.WIDE R24, R5, 0x2, R18 ;  /* 0x0000000205188825 */ /* 0x000fc800078e0212 */
[----:B------:R-:W-:Y:S01]  /*6d20*/  @!P0 IMAD.WIDE R26, R5, 0x2, R14 ;  /* 0x00000002051a8825 */ /* 0x000fe200078e020e */
[----:B------:R-:W-:Y:S01]  /*6d30*/  IADD3 R5, R16, 0x40, RZ ;  /* 0x0000004010057810 */ /* 0x000fe20007ffe0ff */
        /* <DEDUP_REMOVED lines=8> */
[----:B--2---:R-:W-:-:S04]  /*6dc0*/  @!P0 IMAD.WIDE R20, R5, 0x2, R18 ;  /* 0x0000000205148825 */ /* 0x004fc800078e0212 */
[----:B-1----:R-:W-:Y:S01]  /*6dd0*/  @!P0 IMAD.WIDE R22, R5, 0x2, R14 ;  /* 0x0000000205168825 */ /* 0x002fe200078e020e */
        /* <DEDUP_REMOVED lines=11> */
[----:B------:R3:W5:Y:S04]  /*6e90*/  @!P0 LD.E.64 R148, [R18.64] ;  /* 0x0000001812948980 */ /* 0x000768000c101b00 */
[----:B------:R3:W5:Y:S02]  /*6ea0*/  @!P0 LD.E.64 R144, [R14.64] ;  /* 0x000000180e908980 */ /* 0x000764000c101b00 */
.L_x_393:
[----:B------:R-:W-:Y:S05]  /*6eb0*/  BSYNC B0 ;  /* 0x0000000000007941 */ /* 0x000fea0003800000 */
.L_x_392:
[----:B------:R-:W-:Y:S01]  /*6ec0*/  ISETP.NE.AND P0, PT, R9, RZ, PT ;  /* 0x000000ff0900720c */ /* 0x000fe20003f05270 */
[----:B-----5:R-:W-:Y:S01]  /*6ed0*/  IMAD.MOV.U32 R9, RZ, RZ, R148 ;  /* 0x000000ffff097224 */ /* 0x020fe200078e0094 */
[----:B---3--:R3:W4:Y:S01]  /*6ee0*/  SHFL.IDX PT, R19, R13, 0x1, 0x181f ;  /* 0x00381f000d137f89 */ /* 0x00872200000e0000 */
[----:B------:R-:W-:Y:S01]  /*6ef0*/  IMAD.MOV.U32 R7, RZ, RZ, R149 ;  /* 0x000000ffff077224 */ /* 0x000fe200078e0095 */
[----:B------:R-:W-:Y:S01]  /*6f00*/  BSSY B0, `(.L_x_394) ;  /* 0x0000052000007945 */ /* 0x000fe20003800000 */
        /* <DEDUP_REMOVED lines=25> */
[----:B--2---:R3:W2:Y:S01]  /*70a0*/  SHFL.IDX PT, R18, R10, 0x1, 0x181f ;  /* 0x00381f000a127f89 */ /* 0x0046a200000e0000 */
[----:B------:R-:W-:Y:S01]  /*70b0*/  IMAD.MOV.U32 R5, RZ, RZ, R131 ;  /* 0x000000ffff057224 */ /* 0x000fe200078e0083 */
[----:B------:R-:W-:Y:S01]  /*70c0*/  PRMT R119, R9, 0x7610, R119 ;  /* 0x0000761009777816 */ /* 0x000fe20000000077 */
[----:B------:R-:W-:Y:S01]  /*70d0*/  CS2R R116, SRZ ;  /* 0x0000000000747805 */ /* 0x000fe2000001ff00 */
[----:B-1----:R3:W1:Y:S01]  /*70e0*/  SHFL.IDX PT, R15, R12, 0x1, 0x181f ;  /* 0x00381f000c0f7f89 */ /* 0x00266200000e0000 */
[----:B------:R-:W-:Y:S01]  /*70f0*/  PRMT R118, R7, 0x7610, R118 ;  /* 0x0000761007767816 */ /* 0x000fe20000000076 */
[----:B------:R-:W-:Y:S01]  /*7100*/  CS2R R124, SRZ ;  /* 0x00000000007c7805 */ /* 0x000fe2000001ff00 */
[----:B------:R-:W-:Y:S01]  /*7110*/  PRMT R127, R6, 0x7610, R127 ;  /* 0x00007610067f7816 */ /* 0x000fe2000000007f */
[----:B----4-:R3:W4:Y:S01]  /*7120*/  SHFL.IDX PT, R14, R8, 0x1, 0x181f ;  /* 0x00381f00080e7f89 */ /* 0x01072200000e0000 */
[----:B------:R-:W-:Y:S01]  /*7130*/  PRMT R126, R5, 0x7610, R126 ;  /* 0x00007610057e7816 */ /* 0x000fe2000000007e */
[----:B------:R-:W-:Y:S01]  /*7140*/  CS2R R138, SRZ ;  /* 0x00000000008a7805 */ /* 0x000fe2000001ff00 */
[----:B------:R-:W-:Y:S01]  /*7150*/  CS2R R106, SRZ ;  /* 0x00000000006a7805 */ /* 0x000fe2000001ff00 */
[----:B------:R-:W-:Y:S01]  /*7160*/  CS2R R114, SRZ ;  /* 0x0000000000727805 */ /* 0x000fe2000001ff00 */
[----:B------:R-:W-:Y:S01]  /*7170*/  CS2R R122, SRZ ;  /* 0x00000000007a7805 */ /* 0x000fe2000001ff00 */
[----:B------:R-:W-:Y:S01]  /*7180*/  CS2R R132, SRZ ;  /* 0x0000000000847805 */ /* 0x000fe2000001ff00 */
[----:B------:R-:W-:Y:S05]  /*7190*/  @P0 BRA `(.L_x_395) ;  /* 0x0000028000000947 */ /* 0x000fea0003800000 */
[C---:B------:R-:W-:Y:S01]  /*71a0*/  ISETP.GE.AND P0, PT, R16.reuse, c[0x0][0x27c], PT ;  /* 0x00009f0010007a0c */ /* 0x040fe20003f06270 */
[----:B------:R-:W-:Y:S01]  /*71b0*/  CS2R R138, SRZ ;  /* 0x00000000008a7805 */ /* 0x000fe2000001ff00 */
[----:B------:R-:W-:Y:S01]  /*71c0*/  CS2R R132, SRZ ;  /* 0x0000000000847805 */ /* 0x000fe2000001ff00 */
[----:B------:R-:W-:-:S10]  /*71d0*/  IADD3 R6, R16, 0x20, RZ ;  /* 0x0000002010067810 */ /* 0x000fd40007ffe0ff */
[----:B--2---:R-:W-:-:S04]  /*71e0*/  @!P0 IMAD.WIDE R22, R16, 0x2, R18 ;  /* 0x0000000210168825 */ /* 0x004fc800078e0212 */
        /* <DEDUP_REMOVED lines=8> */
[----:B------:R-:W-:Y:S02]  /*7270*/  @!P0 LOP3.LUT R5, R5, 0xfffffffc, RZ, 0xc0, !PT ;  /* 0xfffffffc05058812 */ /* 0x000fe400078ec0ff */
[----:B------:R-:W-:-:S03]  /*7280*/  IADD3 R6, R16, 0x40, RZ ;  /* 0x0000004010067810 */ /* 0x000fc60007ffe0ff */
        /* <DEDUP_REMOVED lines=11> */
[----:B--2---:R-:W-:-:S04]  /*7340*/  @!P0 IMAD.WIDE R20, R5, 0x2, R18 ;  /* 0x0000000205148825 */ /* 0x004fc800078e0212 */
[----:B-1----:R-:W-:Y:S01]  /*7350*/  @!P0 IMAD.WIDE R22, R5, 0x2, R14 ;  /* 0x0000000205168825 */ /* 0x002fe200078e020e */
        /* <DEDUP_REMOVED lines=12> */
.L_x_395:
[----:B------:R-:W-:Y:S05]  /*7420*/  BSYNC B0 ;  /* 0x0000000000007941 */ /* 0x000fea0003800000 */
.L_x_394:
[----:B------:R-:W-:Y:S01]  /*7430*/  ISETP.NE.AND P0, PT, R4, RZ, PT ;  /* 0x000000ff0400720c */ /* 0x000fe20003f05270 */
[----:B-----5:R-:W-:Y:S01]  /*7440*/  IMAD.MOV.U32 R5, RZ, RZ, R116 ;  /* 0x000000ffff057224 */ /* 0x020fe200078e0074 */
[----:B-1--4-:R1:W4:Y:S01]  /*7450*/  SHFL.IDX PT, R15, R13, 0x2, 0x181f ;  /* 0x00581f000d0f7f89 */ /* 0x01232200000e0000 */
        /* <DEDUP_REMOVED lines=27> */
[----:B------:R1:W3:Y:S01]  /*7610*/  SHFL.IDX PT, R14, R10, 0x2, 0x181f ;  /* 0x00581f000a0e7f89 */ /* 0x0002e200000e0000 */
[----:B------:R-:W-:Y:S01]  /*7620*/  IMAD.MOV.U32 R4, RZ, RZ, R133 ;  /* 0x000000ffff047224 */ /* 0x000fe200078e0085 */
[----:B------:R-:W-:Y:S01]  /*7630*/  PRMT R85, R11, 0x7610, R85 ;  /* 0x000076100b557816 */ /* 0x000fe20000000055 */
[----:B------:R-:W-:Y:S01]  /*7640*/  CS2R R32, SRZ ;  /* 0x0000000000207805 */ /* 0x000fe2000001ff00 */
[----:B------:R1:W2:Y:S01]  /*7650*/  SHFL.IDX PT, R7, R12, 0x2, 0x181f ;  /* 0x00581f000c077f89 */ /* 0x0002a200000e0000 */
[----:B------:R-:W-:Y:S01]  /*7660*/  PRMT R84, R9, 0x7610, R84 ;  /* 0x0000761009547816 */ /* 0x000fe20000000054 */
[----:B------:R-:W-:Y:S01]  /*7670*/  CS2R R80, SRZ ;  /* 0x0000000000507805 */ /* 0x000fe2000001ff00 */
[----:B------:R-:W-:Y:S01]  /*7680*/  PRMT R95, R5, 0x7610, R95 ;  /* 0x00007610055f7816 */ /* 0x000fe2000000005f */
[----:B------:R1:W1:Y:S01]  /*7690*/  SHFL.IDX PT, R6, R8, 0x2, 0x181f ;  /* 0x00581f0008067f89 */ /* 0x00026200000e0000 */
[----:B------:R-:W-:Y:S01]  /*76a0*/  PRMT R94, R4, 0x7610, R94 ;  /* 0x00007610045e7816 */ /* 0x000fe2000000005e */
[----:B------:R-:W-:Y:S01]  /*76b0*/  CS2R R88, SRZ ;  /* 0x0000000000587805 */ /* 0x000fe2000001ff00 */
[----:B------:R-:W-:Y:S01]  /*76c0*/  CS2R R92, SRZ ;  /* 0x00000000005c7805 */ /* 0x000fe2000001ff00 */
[----:B------:R-:W-:Y:S01]  /*76d0*/  CS2R R100, SRZ ;  /* 0x0000000000647805 */ /* 0x000fe2000001ff00 */
[----:B------:R-:W-:Y:S01]  /*76e0*/  CS2R R78, SRZ ;  /* 0x00000000004e7805 */ /* 0x000fe2000001ff00 */
[----:B------:R-:W-:Y:S01]  /*76f0*/  CS2R R82, SRZ ;  /* 0x0000000000527805 */ /* 0x000fe2000001ff00 */
[----:B------:R-:W-:Y:S01]  /*7700*/  CS2R R90, SRZ ;  /* 0x00000000005a7805 */ /* 0x000fe2000001ff00 */
[----:B------:R-:W-:Y:S01]  /*7710*/  CS2R R98, SRZ ;  /* 0x0000000000627805 */ /* 0x000fe2000001ff00 */
[----:B------:R-:W-:Y:S05]  /*7720*/  @P0 BRA `(.L_x_397) ;  /* 0x0000028000000947 */ /* 0x000fea0003800000 */
[C---:B----4-:R-:W-:Y:S01]  /*7730*/  ISETP.GE.AND P0, PT, R16.reuse, c[0x0][0x27c], PT ;  /* 0x00009f0010007a0c */ /* 0x050fe20003f06270 */
[----:B------:R-:W-:Y:S01]  /*7740*/  CS2R R100, SRZ ;  /* 0x0000000000647805 */ /* 0x000fe2000001ff00 */
[----:B------:R-:W-:Y:S01]  /*7750*/  CS2R R98, SRZ ;  /* 0x0000000000627805 */ /* 0x000fe2000001ff00 */
[----:B------:R-:W-:-:S10]  /*7760*/  IADD3 R5, R16, 0x20, RZ ;  /* 0x0000002010057810 */ /* 0x000fd40007ffe0ff */
[----:B---3--:R-:W-:-:S04]  /*7770*/  @!P0 IMAD.WIDE R20, R16, 0x2, R14 ;  /* 0x0000000210148825 */ /* 0x008fc800078e020e */
[----:B-12---:R-:W-:Y:S01]  /*7780*/  @!P0 IMAD.WIDE R18, R16, 0x2, R6 ;  /* 0x0000000210128825 */ /* 0x006fe200078e0206 */
        /* <DEDUP_REMOVED lines=34> */
.L_x_397:
[----:B----4-:R-:W-:Y:S05]  /*79b0*/  BSYNC B0 ;  /* 0x0000000000007941 */ /* 0x010fea0003800000 */
.L_x_396:
[----:B--2--5:R-:W-:Y:S01]  /*79c0*/  IMAD.MOV.U32 R7, RZ, RZ, R80 ;  /* 0x000000ffff077224 */ /* 0x024fe200078e0050 */
[----:B------:R2:W4:Y:S01]  /*79d0*/  SHFL.IDX PT, R11, R13, 0x3, 0x181f ;  /* 0x00781f000d0b7f89 */ /* 0x00052200000e0000 */
[----:B-1----:R-:W-:Y:S01]  /*79e0*/  IMAD.MOV.U32 R6, RZ, RZ, R81 ;  /* 0x000000ffff067224 */ /* 0x002fe200078e0051 */
[----:B------:R-:W-:Y:S01]  /*79f0*/  BSSY B0, `(.L_x_398) ;  /* 0x0000052000007945 */ /* 0x000fe20003800000 */
[----:B---3--:R-:W-:Y:S01]  /*7a00*/  IMAD.MOV.U32 R5, RZ, RZ, R88 ;  /* 0x000000ffff057224 */ /* 0x008fe200078e0058 */
        /* <DEDUP_REMOVED lines=24> */
[----:B------:R-:W1:Y:S01]  /*7b90*/  SHFL.IDX PT, R10, R10, 0x3, 0x181f ;  /* 0x00781f000a0a7f89 */ /* 0x000e6200000e0000 */
[----:B------:R-:W-:Y:S01]  /*7ba0*/  IMAD.MOV.U32 R4, RZ, RZ, R99 ;  /* 0x000000ffff047224 */ /* 0x000fe200078e0063 */
[----:B------:R-:W-:Y:S01]  /*7bb0*/  PRMT R56, R7, 0x7610, R56 ;  /* 0x0000761007387816 */ /* 0x000fe20000000038 */
[----:B------:R-:W-:Y:S01]  /*7bc0*/  CS2R R22, SRZ ;  /* 0x0000000000167805 */ /* 0x000fe2000001ff00 */
[----:B------:R2:W3:Y:S01]  /*7bd0*/  SHFL.IDX PT, R9, R12, 0x3, 0x181f ;  /* 0x00781f000c097f89 */ /* 0x0004e200000e0000 */
[----:B------:R-:W-:Y:S01]  /*7be0*/  PRMT R55, R6, 0x7610, R55 ;  /* 0x0000761006377816 */ /* 0x000fe20000000037 */
[----:B------:R-:W-:Y:S01]  /*7bf0*/  CS2R R64, SRZ ;  /* 0x0000000000407805 */ /* 0x000fe2000001ff00 */
[----:B------:R-:W-:Y:S01]  /*7c00*/  PRMT R60, R5, 0x7610, R60 ;  /* 0x00007610053c7816 */ /* 0x000fe2000000003c */
[----:B------:R-:W1:Y:S01]  /*7c10*/  SHFL.IDX PT, R8, R8, 0x3, 0x181f ;  /* 0x00781f0008087f89 */ /* 0x000e6200000e0000 */
[----:B------:R-:W-:Y:S01]  /*7c20*/  PRMT R59, R4, 0x7610, R59 ;  /* 0x00007610043b7816 */ /* 0x000fe2000000003b */
        /* <DEDUP_REMOVED lines=10> */
[----:B-12---:R-:W-:-:S04]  /*7cd0*/  @!P0 IMAD.WIDE R12, R16, 0x2, R10 ;  /* 0x00000002100c8825 */ /* 0x006fc800078e020a */
[----:B---3--:R-:W-:Y:S01]  /*7ce0*/  @!P0 IMAD.WIDE R6, R16, 0x2, R8 ;  /* 0x0000000210068825 */ /* 0x008fe200078e0208 */
        /* <DEDUP_REMOVED lines=20> */
[----:B--2---:R-:W-:-:S04]  /*7e30*/  @!P0 IMAD.WIDE R6, R4, 0x2, R10 ;  /* 0x0000000204068825 */ /* 0x004fc800078e020a */
[----:B-1----:R-:W-:Y:S01]  /*7e40*/  @!P0 IMAD.WIDE R12, R4, 0x2, R8 ;  /* 0x00000002040c8825 */ /* 0x002fe200078e0208 */
[----:B------:R3:W5:Y:S04]  /*7e50*/  @!P0 LD.E.64 R22, [R6.64] ;  /* 0x0000001806168980 */ /* 0x000768000c101b00 */
[----:B------:R3:W5:Y:S01]  /*7e60*/  @!P0 LD.E.64 R18, [R12.64] ;  /* 0x000000180c128980 */ /* 0x000762000c101b00 */
[----:B------:R-:W-:Y:S01]  /*7e70*/  ISETP.GE.AND P0, PT, R5, c[0x0][0x27c], PT ;  /* 0x00009f0005007a0c */ /* 0x000fe20003f06270 */
[----:B------:R-:W-:Y:S01]  /*7e80*/  CS2R R32, SRZ ;  /* 0x0000000000207805 */ /* 0x000fe2000001ff00 */
[----:B----4-:R-:W-:-:S11]  /*7e90*/  CS2R R20, SRZ ;  /* 0x0000000000147805 */ /* 0x010fd6000001ff00 */
[----:B------:R-:W-:-:S04]  /*7ea0*/  @!P0 SHF.R.S32.HI R4, RZ, 0x1f, R5 ;  /* 0x0000001fff048819 */ /* 0x000fc80000011405 */
[----:B------:R-:W-:-:S04]  /*7eb0*/  @!P0 LEA.HI R4, R4, R5, RZ, 0x2 ;  /* 0x0000000504048211 */ /* 0x000fc800078f10ff */
[----:B------:R-:W-:-:S05]  /*7ec0*/  @!P0 LOP3.LUT R4, R4, 0xfffffffc, RZ, 0xc0, !PT ;  /* 0xfffffffc04048812 */ /* 0x000fca00078ec0ff */
[----:B------:R-:W-:-:S04]  /*7ed0*/  @!P0 IMAD.WIDE R10, R4, 0x2, R10 ;  /* 0x00000002040a8825 */ /* 0x000fc800078e020a */
[----:B------:R-:W-:Y:S01]  /*7ee0*/  @!P0 IMAD.WIDE R4, R4, 0x2, R8 ;  /* 0x0000000204048825 */ /* 0x000fe200078e0208 */
[----:B------:R3:W5:Y:S04]  /*7ef0*/  @!P0 LD.E.64 R32, [R10.64] ;  /* 0x000000180a208980 */ /* 0x000768000c101b00 */
[----:B------:R3:W5:Y:S02]  /*7f00*/  @!P0 LD.E.64 R20, [R4.64] ;  /* 0x0000001804148980 */ /* 0x000764000c101b00 */
.L_x_399:
[----:B----4-:R-:W-:Y:S05]  /*7f10*/  BSYNC B0 ;  /* 0x0000000000007941 */ /* 0x010fea0003800000 */
.L_x_398:
[----:B---3-5:R-:W-:Y:S01]  /*7f20*/  IMAD.MOV.U32 R4, RZ, RZ, R32 ;  /* 0x000000ffff047224 */ /* 0x028fe200078e0020 */
[----:B------:R-:W-:Y:S01]  /*7f30*/  UIADD3 UR4, -UR15, UR29, URZ ;  /* 0x0000001d0f047290 */ /* 0x000fe2000fffe13f */
[----:B------:R-:W-:Y:S01]  /*7f40*/  IMAD.MOV.U32 R6, RZ, RZ, R22 ;  /* 0x000000ffff067224 */ /* 0x000fe200078e0016 */
[----:B------:R-:W-:-:S04]  /*7f50*/  DEPBAR.LE SB0, 0x1 ;  /* 0x000080400000791a */ /* 0x000fc80000000000 */
[----:B------:R-:W-:Y:S01]  /*7f60*/  UISETP.LT.AND UP0, UPT, UR4, 0x80, UPT ;  /* 0x000000800400788c */ /* 0x000fe2000bf01270 */
[----:B------:R-:W-:Y:S01]  /*7f70*/  PRMT R15, R4, 0x7610, R15 ;  /* 0x00007610040f7816 */ /* 0x000fe2000000000f */
[----:B------:R-:W-:Y:S01]  /*7f80*/  IMAD.MOV.U32 R5, RZ, RZ, R23 ;  /* 0x000000ffff057224 */ /* 0x000fe200078e0017 */
[----:B--2---:R-:W-:Y:S01]  /*7f90*/  PRMT R13, R6, 0x7610, R13 ;  /* 0x00007610060d7816 */ /* 0x004fe2000000000d */
[----:B------:R-:W-:Y:S01]  /*7fa0*/  IMAD.MOV.U32 R4, RZ, RZ, R64 ;  /* 0x000000ffff047224 */ /* 0x000fe200078e0040 */
[----:B------:R-:W-:Y:S01]  /*7fb0*/  USEL UR4, UR4, 0x80, UP0 ;  /* 0x0000008004047887 */ /* 0x000fe20008000000 */
[----:B------:R-:W-:Y:S01]  /*7fc0*/  IMAD.MOV.U32 R7, RZ, RZ, R33 ;  /* 0x000000ffff077224 */ /* 0x000fe200078e0021 */
[----:B------:R-:W-:Y:S01]  /*7fd0*/  PRMT R12, R5, 0x7610, R12 ;  /* 0x00007610050c7816 */ /* 0x000fe2000000000c */
[----:B------:R-:W-:Y:S01]  /*7fe0*/  IMAD.MOV.U32 R6, RZ, RZ, R72 ;  /* 0x000000ffff067224 */ /* 0x000fe200078e0048 */
[----:B------:R-:W-:Y:S01]  /*7ff0*/  PRMT R26, R4, 0x7610, R26 ;  /* 0x00007610041a7816 */ /* 0x000fe2000000001a */
[----:B------:R-:W-:Y:S01]  /*8000*/  IMAD.MOV.U32 R5, RZ, RZ, R73 ;  /* 0x000000ffff057224 */ /* 0x000fe200078e0049 */
[----:B------:R-:W-:Y:S01]  /*8010*/  BAR.SYNC.DEFER_BLOCKING 0x0 ;  /* 0x0000000000007b1d */ /* 0x000fe20000010000 */
[----:B------:R-:W-:Y:S01]  /*8020*/  IMAD.MOV.U32 R4, RZ, RZ, R20 ;  /* 0x000000ffff047224 */ /* 0x000fe200078e0014 */
[----:B------:R-:W-:-:S02]  /*8030*/  ISETP.GE.AND P0, PT, R31, UR4, PT ;  /* 0x000000041f007c0c */ /* 0x000fc4000bf06270 */
        /* <DEDUP_REMOVED lines=16> */
[----:B------:R-:W-:Y:S01]  /*8140*/  BSSY B1, `(.L_x_400) ;  /* 0x00000cf000017945 */ /* 0x000fe20003800000 */
[----:B------:R-:W-:-:S02]  /*8150*/  PRMT R24, R7, 0x7610, R24 ;  /* 0x0000761007187816 */ /* 0x000fc40000000018 */
[----:B------:R-:W-:Y:S02]  /*8160*/  PRMT R17, R6, 0x7610, R17 ;  /* 0x0000761006117816 */ /* 0x000fe40000000011 */
[----:B------:R-:W-:Y:S02]  /*8170*/  PRMT R34, R5, 0x7610, R34 ;  /* 0x0000761005227816 */ /* 0x000fe40000000022 */
[----:B------:R-:W-:Y:S01]  /*8180*/  PRMT R27, R4, 0x7610, R27 ;  /* 0x00007610041b7816 */ /* 0x000fe2000000001b */
[----:B------:R-:W-:Y:S05]  /*8190*/  @P0 BRA `(.L_x_401) ;  /* 0x00000c9000000947 */ /* 0x000fea0003800000 */
[----:B------:R-:W-:Y:S01]  /*81a0*/  ISETP.GE.AND P0, PT, R16, c[0x0][0x27c], PT ;  /* 0x00009f0010007a0c */ /* 0x000fe20003f06270 */
[----:B------:R-:W-:-:S12]  /*81b0*/  BSSY B0, `(.L_x_402) ;  /* 0x0000030000007945 */ /* 0x000fd80003800000 */
[----:B------:R-:W-:Y:S05]  /*81c0*/  @P0 BRA `(.L_x_403) ;  /* 0x000002e000000947 */ /* 0x000fea0003800000 */
[----:B------:R-:W1:Y:S01]  /*81d0*/  LDS.128 R4, [R147+0x10080] ;  /* 0x0100800093047984 */ /* 0x000e620000000c00 */
[----:B------:R-:W-:Y:S02]  /*81e0*/  SHF.R.U64 R130, R130, 0x10, R131 ;  /* 0x0000001082827819 */ /* 0x000fe40000001283 */
[----:B------:R-:W-:Y:S02]  /*81f0*/  SHF.R.U64 R134, R134, 0x10, R135 ;  /* 0x0000001086867819 */ /* 0x000fe40000001287 */
[----:B------:R-:W-:Y:S02]  /*8200*/  SHF.R.U32.HI R131, RZ, 0x10, R131 ;  /* 0x00000010ff837819 */ /* 0x000fe40000011683 */
[----:B------:R-:W-:Y:S02]  /*8210*/  SHF.R.U32.HI R135, RZ, 0x10, R135 ;  /* 0x00000010ff877819 */ /* 0x000fe40000011687 */
[----:B------:R-:W-:Y:S02]  /*8220*/  PRMT R126, R126, 0x5410, R131 ;  /* 0x000054107e7e7816 */ /* 0x000fe40000000083 */
[----:B------:R-:W-:-:S02]  /*8230*/  PRMT R128, R128, 0x5410, R135 ;  /* 0x0000541080807816 */ /* 0x000fc40000000087 */
[----:B------:R-:W-:Y:S02]  /*8240*/  PRMT R127, R127, 0x5410, R130 ;  /* 0x000054107f7f7816 */ /* 0x000fe40000000082 */
[----:B------:R-:W-:Y:S02]  /*8250*/  PRMT R129, R129, 0x5410, R134 ;  /* 0x0000541081817816 */ /* 0x000fe40000000086 */
[----:B------:R-:W-:Y:S02]  /*8260*/  LOP3.LUT R141, R126, 0xffff0000, RZ, 0xc0, !PT ;  /* 0xffff00007e8d7812 */ /* 0x000fe400078ec0ff */
[----:B------:R-:W-:Y:S01]  /*8270*/  LOP3.LUT R143, R128, 0xffff0000, RZ, 0xc0, !PT ;  /* 0xffff0000808f7812 */ /* 0x000fe200078ec0ff */
[C---:B-1----:R-:W-:Y:S01]  /*8280*/  IMAD.U32 R131, R6.reuse, 0x10000, RZ ;  /* 0x0001000006837824 */ /* 0x042fe200078e00ff */
[----:B------:R-:W-:Y:S01]  /*8290*/  LOP3.LUT R130, R6, 0xffff0000, RZ, 0xc0, !PT ;  /* 0xffff000006827812 */ /* 0x000fe200078ec0ff */
[----:B------:R-:W-:Y:S01]  /*82a0*/  IMAD.U32 R6, R7, 0x10000, RZ ;  /* 0x0001000007067824 */ /* 0x000fe200078e00ff */
[----:B------:R-:W-:-:S02]  /*82b0*/  SHF.L.U32 R137, R4, 0x10, RZ ;  /* 0x0000001004897819 */ /* 0x000fc400000006ff */
[----:B------:R-:W-:Y:S01]  /*82c0*/  LOP3.LUT R136, R4, 0xffff0000, RZ, 0xc0, !PT ;  /* 0xffff000004887812 */ /* 0x000fe200078ec0ff */
[----:B------:R-:W-:Y:S01]  /*82d0*/  IMAD.U32 R4, R126, 0x10000, RZ ;  /* 0x000100007e047824 */ /* 0x000fe200078e00ff */
[----:B------:R-:W-:Y:S01]  /*82e0*/  LOP3.LUT R134, R7, 0xffff0000, RZ, 0xc0, !PT ;  /* 0xffff000007867812 */ /* 0x000fe200078ec0ff */
[----:B------:R-:W-:Y:S01]  /*82f0*/  IMAD.U32 R7, R128, 0x10000, RZ ;  /* 0x0001000080077824 */ /* 0x000fe200078e00ff */
[C---:B------:R-:W-:Y:S01]  /*8300*/  SHF.L.U32 R135, R5.reuse, 0x10, RZ ;  /* 0x0000001005877819 */ /* 0x040fe200000006ff */
[CC--:B------:R-:W-:Y:S01]  /*8310*/  FMUL.FTZ R126, R130.reuse, R4.reuse ;  /* 0x00000004827e7220 */ /* 0x0c0fe20000410000 */
[----:B------:R-:W-:Y:S01]  /*8320*/  LOP3.LUT R128, R5, 0xffff0000, RZ, 0xc0, !PT ;  /* 0xffff000005807812 */ /* 0x000fe200078ec0ff */
[-C--:B------:R-:W-:Y:S02]  /*8330*/  FMUL.FTZ R130, R130, R7.reuse ;  /* 0x0000000782827220 */ /* 0x080fe40000410000 */
[----:B------:R-:W-:Y:S01]  /*8340*/  FFMA.FTZ R126, R131, R7, -R126 ;  /* 0x00000007837e7223 */ /* 0x000fe2000001087e */
[----:B------:R-:W-:Y:S01]  /*8350*/  SHF.L.U32 R7, R129, 0x10, RZ ;  /* 0x0000001081077819 */ /* 0x000fe200000006ff */
[----:B------:R-:W-:Y:S01]  /*8360*/  FFMA.FTZ R131, R131, R4, R130 ;  /* 0x0000000483837223 */ /* 0x000fe20000010082 */
[----:B------:R-:W-:Y:S01]  /*8370*/  LOP3.LUT R129, R129, 0xffff0000, RZ, 0xc0, !PT ;  /* 0xffff000081817812 */ /* 0x000fe200078ec0ff */
[----:B------:R-:W-:-:S02]  /*8380*/  FMUL.FTZ R5, R134, R141 ;  /* 0x0000008d86057220 */ /* 0x000fc40000410000 */
[C---:B------:R-:W-:Y:S01]  /*8390*/  IMAD.U32 R4, R127.reuse, 0x10000, RZ ;  /* 0x000100007f047824 */ /* 0x040fe200078e00ff */
[----:B------:R-:W-:Y:S01]  /*83a0*/  LOP3.LUT R127, R127, 0xffff0000, RZ, 0xc0, !PT ;  /* 0xffff00007f7f7812 */ /* 0x000fe200078ec0ff */
[-C--:B------:R-:W-:Y:S02]  /*83b0*/  FMUL.FTZ R134, R134, R143.reuse ;  /* 0x0000008f86867220 */ /* 0x080fe40000410000 */
[C---:B------:R-:W-:Y:S02]  /*83c0*/  FFMA.FTZ R5, R6.reuse, R143, -R5 ;  /* 0x0000008f06057223 */ /* 0x040fe40000010805 */
[----:B------:R-:W-:Y:S02]  /*83d0*/  FFMA.FTZ R134, R6, R141, R134 ;  /* 0x0000008d06867223 */ /* 0x000fe40000010086 */
[----:B------:R-:W-:Y:S02]  /*83e0*/  FMUL.FTZ R6, R136, R4 ;  /* 0x0000000488067220 */ /* 0x000fe40000410000 */
[----:B------:R-:W-:-:S02]  /*83f0*/  FMUL.FTZ R130, R128, R127 ;  /* 0x0000007f80827220 */ /* 0x000fc40000410000 */
[----:B------:R-:W-:Y:S02]  /*8400*/  FMUL.FTZ R136, R136, R7 ;  /* 0x0000000788887220 */ /* 0x000fe40000410000 */
[----:B------:R-:W-:Y:S02]  /*8410*/  FMUL.FTZ R128, R128, R129 ;  /* 0x0000008180807220 */ /* 0x000fe40000410000 */
[C---:B------:R-:W-:Y:S01]  /*8420*/  FFMA.FTZ R140, R137.reuse, R7, -R6 ;  /* 0x00000007898c7223 */ /* 0x040fe20000010806 */
[----:B------:R-:W-:Y:S01]  /*8430*/  F2FP.BF16.PACK_AB R7, R134, R5 ;  /* 0x000000058607723e */ /* 0x000fe200000010ff */
[----:B------:R-:W-:Y:S01]  /*8440*/  FFMA.FTZ R137, R137, R4, R136 ;  /* 0x0000000489897223 */ /* 0x000fe20000010088 */
[----:B------:R-:W-:Y:S01]  /*8450*/  F2FP.BF16.PACK_AB R6, R131, R126 ;  /* 0x0000007e8306723e */ /* 0x000fe200000010ff */
[C---:B------:R-:W-:Y:S02]  /*8460*/  FFMA.FTZ R130, R135.reuse, R129, -R130 ;  /* 0x0000008187827223 */ /* 0x040fe40000010882 */
[----:B------:R-:W-:Y:S01]  /*8470*/  FFMA.FTZ R127, R135, R127, R128 ;  /* 0x0000007f877f7223 */ /* 0x000fe20000010080 */
[----:B------:R-:W-:-:S04]  /*8480*/  F2FP.BF16.PACK_AB R4, R137, R140 ;  /* 0x0000008c8904723e */ /* 0x000fc800000010ff */
[----:B------:R-:W-:-:S05]  /*8490*/  F2FP.BF16.PACK_AB R5, R127, R130 ;  /* 0x000000827f05723e */ /* 0x000fca00000010ff */
[----:B------:R1:W-:Y:S02]  /*84a0*/  STS.128 [R147+0x10080], R4 ;  /* 0x0100800493007388 */ /* 0x0003e40000000c00 */
.L_x_403:
[----:B------:R-:W-:Y:S05]  /*84b0*/  BSYNC B0 ;  /* 0x0000000000007941 */ /* 0x000fea0003800000 */
.L_x_402:
[----:B-1----:R-:W-:Y:S01]  /*84c0*/  IADD3 R4, R16, 0x20, RZ ;  /* 0x0000002010047810 */ /* 0x002fe20007ffe0ff */
[----:B------:R-:W-:Y:S03]  /*84d0*/  BSSY B0, `(.L_x_404) ;  /* 0x0000031000007945 */ /* 0x000fe60003800000 */
[----:B------:R-:W-:-:S13]  /*84e0*/  ISETP.GE.AND P0, PT, R4, c[0x0][0x27c], PT ;  /* 0x00009f0004007a0c */ /* 0x000fda0003f06270 */
        /* <DEDUP_REMOVED lines=47> */
.L_x_405:
[----:B------:R-:W-:Y:S05]  /*87e0*/  BSYNC B0 ;  /* 0x0000000000007941 */ /* 0x000fea0003800000 */
.L_x_404:
        /* <DEDUP_REMOVED lines=50> */
.L_x_407:
[----:B------:R-:W-:Y:S05]  /*8b10*/  BSYNC B0 ;  /* 0x0000000000007941 */ /* 0x000fea0003800000 */
.L_x_406:
[----:B-1----:R-:W-:-:S04]  /*8b20*/  IADD3 R4, R16, 0x60, RZ ;  /* 0x0000006010047810 */ /* 0x002fc80007ffe0ff */
        /* <DEDUP_REMOVED lines=48> */
.L_x_401:
[----:B------:R-:W-:Y:S05]  /*8e30*/  BSYNC B1 ;  /* 0x0000000000017941 */ /* 0x000fea0003800000 */
.L_x_400:
        /* <DEDUP_REMOVED lines=53> */
.L_x_411:
[----:B------:R-:W-:Y:S05]  /*9190*/  BSYNC B0 ;  /* 0x0000000000007941 */ /* 0x000fea0003800000 */
.L_x_410:
        /* <DEDUP_REMOVED lines=50> */
.L_x_413:
[----:B------:R-:W-:Y:S05]  /*94c0*/  BSYNC B0 ;  /* 0x0000000000007941 */ /* 0x000fea0003800000 */
.L_x_412:
        /* <DEDUP_REMOVED lines=50> */
.L_x_415:
[----:B------:R-:W-:Y:S05]  /*97f0*/  BSYNC B0 ;  /* 0x0000000000007941 */ /* 0x000fea0003800000 */
.L_x_414:
        /* <DEDUP_REMOVED lines=12> */
[----:B------:R-:W-:Y:S01]  /*98c0*/  LOP3.LUT R87, R68, 0xffff0000, RZ, 0xc0, !PT ;  /* 0xffff000044577812 */ /* 0x000fe200078ec0ff */
[C---:B-1----:R-:W-:Y:S01]  /*98d0*/  IMAD.U32 R75, R6.reuse, 0x10000, RZ ;  /* 0x00010000064b7824 */ /* 0x042fe200078e00ff */
[----:B------:R-:W-:Y:S01]  /*98e0*/  LOP3.LUT R74, R6, 0xffff0000, RZ, 0xc0, !PT ;  /* 0xffff0000064a7812 */ /* 0x000fe200078ec0ff */
[----:B------:R-:W-:Y:S01]  /*98f0*/  IMAD.U32 R6, R7, 0x10000, RZ ;  /* 0x0001000007067824 */ /* 0x000fe200078e00ff */
[C---:B------:R-:W-:Y:S02]  /*9900*/  SHF.L.U32 R85, R4.reuse, 0x10, RZ ;  /* 0x0000001004557819 */ /* 0x040fe400000006ff */
[----:B------:R-:W-:Y:S01]  /*9910*/  LOP3.LUT R84, R4, 0xffff0000, RZ, 0xc0, !PT ;  /* 0xffff000004547812 */ /* 0x000fe200078ec0ff */
[----:B------:R-:W-:Y:S01]  /*9920*/  IMAD.U32 R4, R63, 0x10000, RZ ;  /* 0x000100003f047824 */ /* 0x000fe200078e00ff */
[----:B------:R-:W-:Y:S01]  /*9930*/  LOP3.LUT R76, R7, 0xffff0000, RZ, 0xc0, !PT ;  /* 0xffff0000074c7812 */ /* 0x000fe200078ec0ff */
[----:B------:R-:W-:Y:S01]  /*9940*/  IMAD.U32 R7, R68, 0x10000, RZ ;  /* 0x0001000044077824 */ /* 0x000fe200078e00ff */
[----:B------:R-:W-:Y:S01]  /*9950*/  LOP3.LUT R63, R63, 0xffff0000, RZ, 0xc0, !PT ;  /* 0xffff00003f3f7812 */ /* 0x000fe200078ec0ff */
[CC--:B------:R-:W-:Y:S01]  /*9960*/  FMUL.FTZ R68, R74.reuse, R4.reuse ;  /* 0x000000044a447220 */ /* 0x0c0fe20000410000 */
[C---:B------:R-:W-:Y:S01]  /*9970*/  SHF.L.U32 R77, R5.reuse, 0x10, RZ ;  /* 0x00000010054d7819 */ /* 0x040fe200000006ff */
[-C--:B------:R-:W-:Y:S01]  /*9980*/  FMUL.FTZ R74, R74, R7.reuse ;  /* 0x000000074a4a7220 */ /* 0x080fe20000410000 */
[----:B------:R-:W-:Y:S01]  /*9990*/  LOP3.LUT R86, R5, 0xffff0000, RZ, 0xc0, !PT ;  /* 0xffff000005567812 */ /* 0x000fe200078ec0ff */
        /* <DEDUP_REMOVED lines=23> */
.L_x_409:
[----:B------:R-:W-:Y:S05]  /*9b10*/  BSYNC B1 ;  /* 0x0000000000017941 */ /* 0x000fea0003800000 */
.L_x_408:
        /* <DEDUP_REMOVED lines=15> */
[----:B------:R-:W-:Y:S01]  /*9c10*/  PRMT R60, R60, 0x5410, R67 ;  /* 0x000054103c3c7816 */ /* 0x000fe20000000043 */
[C---:B------:R-:W-:Y:S01]  /*9c20*/  IMAD.U32 R68, R61.reuse, 0x10000, RZ ;  /* 0x000100003d447824 */ /* 0x040fe200078e00ff */
[----:B------:R-:W-:Y:S02]  /*9c30*/  LOP3.LUT R76, R61, 0xffff0000, RZ, 0xc0, !PT ;  /* 0xffff00003d4c7812 */ /* 0x000fe400078ec0ff */
[C---:B-1----:R-:W-:Y:S01]  /*9c40*/  LOP3.LUT R63, R6.reuse, 0xffff0000, RZ, 0xc0, !PT ;  /* 0xffff0000063f7812 */ /* 0x042fe200078ec0ff */
[----:B------:R-:W-:Y:S01]  /*9c50*/  IMAD.U32 R67, R6, 0x10000, RZ ;  /* 0x0001000006437824 */ /* 0x000fe200078e00ff */
[C---:B------:R-:W-:Y:S01]  /*9c60*/  SHF.L.U32 R75, R4.reuse, 0x10, RZ ;  /* 0x00000010044b7819 */ /* 0x040fe200000006ff */
[----:B------:R-:W-:Y:S01]  /*9c70*/  IMAD.U32 R6, R7, 0x10000, RZ ;  /* 0x0001000007067824 */ /* 0x000fe200078e00ff */
[----:B------:R-:W-:Y:S01]  /*9c80*/  LOP3.LUT R74, R4, 0xffff0000, RZ, 0xc0, !PT ;  /* 0xffff0000044a7812 */ /* 0x000fe200078ec0ff */
[----:B------:R-:W-:Y:S01]  /*9c90*/  IMAD.U32 R4, R59, 0x10000, RZ ;  /* 0x000100003b047824 */ /* 0x000fe200078e00ff */
[----:B------:R-:W-:-:S02]  /*9ca0*/  LOP3.LUT R7, R7, 0xffff0000, RZ, 0xc0, !PT ;  /* 0xffff000007077812 */ /* 0x000fc400078ec0ff */
[----:B------:R-:W-:Y:S01]  /*9cb0*/  LOP3.LUT R59, R59, 0xffff0000, RZ, 0xc0, !PT ;  /* 0xffff00003b3b7812 */ /* 0x000fe200078ec0ff */
[----:B------:R-:W-:Y:S01]  /*9cc0*/  FMUL.FTZ R61, R63, R4 ;  /* 0x000000043f3d7220 */ /* 0x000fe20000410000 */
[----:B------:R-:W-:Y:S01]  /*9cd0*/  SHF.L.U32 R69, R5, 0x10, RZ ;  /* 0x0000001005457819 */ /* 0x000fe200000006ff */
[----:B------:R-:W-:Y:S01]  /*9ce0*/  FMUL.FTZ R63, R63, R68 ;  /* 0x000000443f3f7220 */ /* 0x000fe20000410000 */
[----:B------:R-:W-:Y:S01]  /*9cf0*/  LOP3.LUT R77, R5, 0xffff0000, RZ, 0xc0, !PT ;  /* 0xffff0000054d7812 */ /* 0x000fe200078ec0ff */
[----:B------:R-:W-:Y:S02]  /*9d00*/  FMUL.FTZ R5, R7, R59 ;  /* 0x0000003b07057220 */ /* 0x000fe40000410000 */
[C---:B------:R-:W-:Y:S02]  /*9d10*/  FFMA.FTZ R4, R67.reuse, R4, R63 ;  /* 0x0000000443047223 */ /* 0x040fe4000001003f */
[----:B------:R-:W-:Y:S01]  /*9d20*/  FFMA.FTZ R61, R67, R68, -R61 ;  /* 0x00000044433d7223 */ /* 0x000fe2000001083d */
[----:B------:R-:W-:Y:S01]  /*9d30*/  SHF.L.U32 R67, R62, 0x10, RZ ;  /* 0x000000103e437819 */ /* 0x000fe200000006ff */
[C---:B------:R-:W-:Y:S01]  /*9d40*/  IMAD.U32 R63, R60.reuse, 0x10000, RZ ;  /* 0x000100003c3f7824 */ /* 0x040fe200078e00ff */
[----:B------:R-:W-:Y:S01]  /*9d50*/  LOP3.LUT R60, R60, 0xffff0000, RZ, 0xc0, !PT ;  /* 0xffff00003c3c7812 */ /* 0x000fe200078ec0ff */
[-C--:B------:R-:W-:Y:S01]  /*9d60*/  FMUL.FTZ R7, R7, R76.reuse ;  /* 0x0000004c07077220 */ /* 0x080fe20000410000 */
[----:B------:R-:W-:Y:S01]  /*9d70*/  LOP3.LUT R62, R62, 0xffff0000, RZ, 0xc0, !PT ;  /* 0xffff00003e3e7812 */ /* 0x000fe200078ec0ff */
[----:B------:R-:W-:-:S02]  /*9d80*/  FFMA.FTZ R5, R6, R76, -R5 ;  /* 0x0000004c06057223 */ /* 0x000fc40000010805 */
[----:B------:R-:W-:Y:S02]  /*9d90*/  FFMA.FTZ R68, R6, R59, R7 ;  /* 0x0000003b06447223 */ /* 0x000fe40000010007 */
[C---:B------:R-:W-:Y:S02]  /*9da0*/  FMUL.FTZ R6, R74.reuse, R63 ;  /* 0x0000003f4a067220 */ /* 0x040fe40000410000 */
[C---:B------:R-:W-:Y:S02]  /*9db0*/  FMUL.FTZ R7, R77.reuse, R60 ;  /* 0x0000003c4d077220 */ /* 0x040fe40000410000 */
[-C--:B------:R-:W-:Y:S02]  /*9dc0*/  FMUL.FTZ R74, R74, R67.reuse ;  /* 0x000000434a4a7220 */ /* 0x080fe40000410000 */
[----:B------:R-:W-:Y:S02]  /*9dd0*/  FMUL.FTZ R77, R77, R62 ;  /* 0x0000003e4d4d7220 */ /* 0x000fe40000410000 */
[C---:B------:R-:W-:Y:S01]  /*9de0*/  FFMA.FTZ R67, R75.reuse, R67, -R6 ;  /* 0x000000434b437223 */ /* 0x040fe20000010806 */
[----:B------:R-:W-:Y:S01]  /*9df0*/  F2FP.BF16.PACK_AB R6, R4, R61 ;  /* 0x0000003d0406723e */ /* 0x000fe200000010ff */
[----:B------:R-:W-:-:S02]  /*9e00*/  FFMA.FTZ R74, R75, R63, R74 ;  /* 0x0000003f4b4a7223 */ /* 0x000fc4000001004a */
[C---:B------:R-:W-:Y:S01]  /*9e10*/  FFMA.FTZ R62, R69.reuse, R62, -R7 ;  /* 0x0000003e453e7223 */ /* 0x040fe20000010807 */
[----:B------:R-:W-:Y:S01]  /*9e20*/  F2FP.BF16.PACK_AB R7, R68, R5 ;  /* 0x000000054407723e */ /* 0x000fe200000010ff */
[----:B------:R-:W-:Y:S01]  /*9e30*/  FFMA.FTZ R77, R69, R60, R77 ;  /* 0x0000003c454d7223 */ /* 0x000fe2000001004d */
[----:B------:R-:W-:-:S04]  /*9e40*/  F2FP.BF16.PACK_AB R4, R74, R67 ;  /* 0x000000434a04723e */ /* 0x000fc800000010ff */
[----:B------:R-:W-:-:S05]  /*9e50*/  F2FP.BF16.PACK_AB R5, R77, R62 ;  /* 0x0000003e4d05723e */ /* 0x000fca00000010ff */
[----:B------:R1:W-:Y:S02]  /*9e60*/  STS.128 [R147+0x12080], R4 ;  /* 0x0120800493007388 */ /* 0x0003e40000000c00 */
.L_x_419:
[----:B------:R-:W-:Y:S05]  /*9e70*/  BSYNC B0 ;  /* 0x0000000000007941 */ /* 0x000fea0003800000 */
.L_x_418:
        /* <DEDUP_REMOVED lines=23> */
[----:B------:R-:W-:Y:S01]  /*9ff0*/  FMUL.FTZ R57, R59, R4 ;  /* 0x000000043b397220 */ /* 0x000fe20000410000 */
[----:B------:R-:W-:Y:S01]  /*a000*/  SHF.L.U32 R62, R5, 0x10, RZ ;  /* 0x00000010053e7819 */ /* 0x000fe200000006ff */
[----:B------:R-:W-:Y:S01]  /*a010*/  FMUL.FTZ R59, R59, R7 ;  /* 0x000000073b3b7220 */ /* 0x000fe20000410000 */
[----:B------:R-:W-:Y:S01]  /*a020*/  LOP3.LUT R69, R5, 0xffff0000, RZ, 0xc0, !PT ;  /* 0xffff000005457812 */ /* 0x000fe200078ec0ff */
[----:B------:R-:W-:-:S02]  /*a030*/  FMUL.FTZ R5, R61, R55 ;  /* 0x000000373d057220 */ /* 0x000fc40000410000 */
[C---:B------:R-:W-:Y:S02]  /*a040*/  FFMA.FTZ R57, R60.reuse, R7, -R57 ;  /* 0x000000073c397223 */ /* 0x040fe40000010839 */
[----:B------:R-:W-:Y:S02]  /*a050*/  FFMA.FTZ R4, R60, R4, R59 ;  /* 0x000000043c047223 */ /* 0x000fe4000001003b */
[-C--:B------:R-:W-:Y:S02]  /*a060*/  FMUL.FTZ R61, R61, R68.reuse ;  /* 0x000000443d3d7220 */ /* 0x080fe40000410000 */
[----:B------:R-:W-:Y:S01]  /*a070*/  FFMA.FTZ R5, R6, R68, -R5 ;  /* 0x0000004406057223 */ /* 0x000fe20000010805 */
[----:B------:R-:W-:Y:S01]  /*a080*/  SHF.L.U32 R68, R58, 0x10, RZ ;  /* 0x000000103a447819 */ /* 0x000fe200000006ff */
[C---:B------:R-:W-:Y:S01]  /*a090*/  IMAD.U32 R60, R56.reuse, 0x10000, RZ ;  /* 0x00010000383c7824 */ /* 0x040fe200078e00ff */
[----:B------:R-:W-:Y:S01]  /*a0a0*/  LOP3.LUT R56, R56, 0xffff0000, RZ, 0xc0, !PT ;  /* 0xffff000038387812 */ /* 0x000fe200078ec0ff */
[----:B------:R-:W-:Y:S01]  /*a0b0*/  FFMA.FTZ R74, R6, R55, R61 ;  /* 0x00000037064a7223 */ /* 0x000fe2000001003d */
[----:B------:R-:W-:Y:S01]  /*a0c0*/  LOP3.LUT R58, R58, 0xffff0000, RZ, 0xc0, !PT ;  /* 0xffff00003a3a7812 */ /* 0x000fe200078ec0ff */
[----:B------:R-:W-:-:S02]  /*a0d0*/  FMUL.FTZ R6, R63, R60 ;  /* 0x0000003c3f067220 */ /* 0x000fc40000410000 */
[----:B------:R-:W-:Y:S02]  /*a0e0*/  FMUL.FTZ R7, R69, R56 ;  /* 0x0000003845077220 */ /* 0x000fe40000410000 */
[----:B------:R-:W-:Y:S02]  /*a0f0*/  FMUL.FTZ R63, R63, R68 ;  /* 0x000000443f3f7220 */ /* 0x000fe40000410000 */
[----:B------:R-:W-:Y:S02]  /*a100*/  FMUL.FTZ R69, R69, R58 ;  /* 0x0000003a45457220 */ /* 0x000fe40000410000 */
[C---:B------:R-:W-:Y:S01]  /*a110*/  FFMA.FTZ R68, R67.reuse, R68, -R6 ;  /* 0x0000004443447223 */ /* 0x040fe20000010806 */
[----:B------:R-:W-:Y:S01]  /*a120*/  F2FP.BF16.PACK_AB R6, R4, R57 ;  /* 0x000000390406723e */ /* 0x000fe200000010ff */
[----:B------:R-:W-:Y:S02]  /*a130*/  FFMA.FTZ R63, R67, R60, R63 ;  /* 0x0000003c433f7223 */ /* 0x000fe4000001003f */
[----:B------:R-:W-:Y:S01]  /*a140*/  FFMA.FTZ R58, R62, R58, -R7 ;  /* 0x0000003a3e3a7223 */ /* 0x000fe20000010807 */
[----:B------:R-:W-:Y:S01]  /*a150*/  F2FP.BF16.PACK_AB R7, R74, R5 ;  /* 0x000000054a07723e */ /* 0x000fe200000010ff */
[----:B------:R-:W-:Y:S01]  /*a160*/  FFMA.FTZ R69, R62, R56, R69 ;  /* 0x000000383e457223 */ /* 0x000fe20000010045 */
[----:B------:R-:W-:-:S04]  /*a170*/  F2FP.BF16.PACK_AB R4, R63, R68 ;  /* 0x000000443f04723e */ /* 0x000fc800000010ff */
[----:B------:R-:W-:-:S05]  /*a180*/  F2FP.BF16.PACK_AB R5, R69, R58 ;  /* 0x0000003a4505723e */ /* 0x000fca00000010ff */
[----:B------:R1:W-:Y:S02]  /*a190*/  STS.128 [R147+0x16080], R4 ;  /* 0x0160800493007388 */ /* 0x0003e40000000c00 */
.L_x_421:
[----:B------:R-:W-:Y:S05]  /*a1a0*/  BSYNC B0 ;  /* 0x0000000000007941 */ /* 0x000fea0003800000 */
.L_x_420:
[----:B-1----:R-:W-:Y:S01]  /*a1b0*/  IADD3 R4, R16, 0x40, RZ ;  /* 0x0000004010047810 */ /* 0x002fe20007ffe0ff */
[----:B------:R-:W-:Y:S03]  /*a1c0*/  BSSY B0, `(.L_x_422) ;  /* 0x0000031000007945 */ /* 0x000fe60003800000 */
[----:B------:R-:W-:-:S13]  /*a1d0*/  ISETP.GE.AND P0, PT, R4, c[0x0][0x27c], PT ;  /* 0x00009f0004007a0c */ /* 0x000fda0003f06270 */
[----:B------:R-:W-:Y:S05]  /*a1e0*/  @P0 BRA `(.L_x_423) ;  /* 0x000002e000000947 */ /* 0x000fea0003800000 */
[----:B------:R-:W1:Y:S01]  /*a1f0*/  LDS.128 R4, [R147+0x1a080] ;  /* 0x01a0800093047984 */ /* 0x000e620000000c00 */
[--C-:B------:R-:W-:Y:S02]  /*a200*/  SHF.R.U64 R57, R82, 0x10, R83.reuse ;  /* 0x0000001052397819 */ /* 0x100fe40000001253 */
[----:B------:R-:W-:Y:S02]  /*a210*/  SHF.R.U32.HI R82, RZ, 0x10, R83 ;  /* 0x00000010ff527819 */ /* 0x000fe40000011653 */
[--C-:B------:R-:W-:Y:S02]  /*a220*/  SHF.R.U64 R55, R88, 0x10, R89.reuse ;  /* 0x0000001058377819 */ /* 0x100fe40000001259 */
[----:B------:R-:W-:Y:S02]  /*a230*/  SHF.R.U32.HI R88, RZ, 0x10, R89 ;  /* 0x00000010ff587819 */ /* 0x000fe40000011659 */
[----:B------:R-:W-:Y:S02]  /*a240*/  PRMT R43, R43, 0x5410, R82 ;  /* 0x000054102b2b7816 */ /* 0x000fe40000000052 */
[----:B------:R-:W-:-:S02]  /*a250*/  PRMT R53, R53, 0x5410, R88 ;  /* 0x0000541035357816 */ /* 0x000fc40000000058 */
[----:B------:R-:W-:Y:S02]  /*a260*/  PRMT R54, R54, 0x5410, R55 ;  /* 0x0000541036367816 */ /* 0x000fe40000000037 */
[----:B------:R-:W-:Y:S02]  /*a270*/  PRMT R52, R52, 0x5410, R57 ;  /* 0x0000541034347816 */ /* 0x000fe40000000039 */
[----:B------:R-:W-:Y:S02]  /*a280*/  LOP3.LUT R61, R53, 0xffff0000, RZ, 0xc0, !PT ;  /* 0xffff0000353d7812 */ /* 0x000fe400078ec0ff */
[----:B------:R-:W-:Y:S02]  /*a290*/  LOP3.LUT R63, R54, 0xffff0000, RZ, 0xc0, !PT ;  /* 0xffff0000363f7812 */ /* 0x000fe400078ec0ff */
[----:B-1----:R-:W-:Y:S01]  /*a2a0*/  SHF.L.U32 R60, R4, 0x10, RZ ;  /* 0x00000010043c7819 */ /* 0x002fe200000006ff */
[----:B------:R-:W-:Y:S01]  /*a2b0*/  IMAD.U32 R56, R6, 0x10000, RZ ;  /* 0x0001000006387824 */ /* 0x000fe200078e00ff */
[----:B------:R-:W-:Y:S01]  /*a2c0*/  LOP3.LUT R59, R4, 0xffff0000, RZ, 0xc0, !PT ;  /* 0xffff0000043b7812 */ /* 0x000fe200078ec0ff */
[----:B------:R-:W-:Y:S01]  /*a2d0*/  IMAD.U32 R4, R43, 0x10000, RZ ;  /* 0x000100002b047824 */ /* 0x000fe200078e00ff */
[----:B------:R-:W-:Y:S01]  /*a2e0*/  LOP3.LUT R55, R6, 0xffff0000, RZ, 0xc0, !PT ;  /* 0xffff000006377812 */ /* 0x000fe200078ec0ff */
[C---:B------:R-:W-:Y:S01]  /*a2f0*/  IMAD.U32 R6, R7.reuse, 0x10000, RZ ;  /* 0x0001000007067824 */ /* 0x040fe200078e00ff */
        /* <DEDUP_REMOVED lines=8> */
[-C--:B------:R-:W-:Y:S02]  /*a380*/  FMUL.FTZ R57, R57, R61.reuse ;  /* 0x0000003d39397220 */ /* 0x080fe40000410000 */
[----:B------:R-:W-:Y:S01]  /*a390*/  FFMA.FTZ R5, R6, R61, -R5 ;  /* 0x0000003d06057223 */ /* 0x000fe20000010805 */
[----:B------:R-:W-:Y:S01]  /*a3a0*/  LOP3.LUT R61, R52, 0xffff0000, RZ, 0xc0, !PT ;  /* 0xffff0000343d7812 */ /* 0x000fe200078ec0ff */
[C---:B------:R-:W-:Y:S02]  /*a3b0*/  FFMA.FTZ R53, R56.reuse, R7, -R53 ;  /* 0x0000000738357223 */ /* 0x040fe40000010835 */
[----:B------:R-:W-:Y:S01]  /*a3c0*/  FFMA.FTZ R4, R56, R4, R55 ;  /* 0x0000000438047223 */ /* 0x000fe20000010037 */
[----:B------:R-:W-:Y:S01]  /*a3d0*/  SHF.L.U32 R55, R54, 0x10, RZ ;  /* 0x0000001036377819 */ /* 0x000fe200000006ff */
[----:B------:R-:W-:Y:S02]  /*a3e0*/  IMAD.U32 R7, R52, 0x10000, RZ ;  /* 0x0001000034077824 */ /* 0x000fe400078e00ff */
[----:B------:R-:W-:-:S02]  /*a3f0*/  FFMA.FTZ R52, R6, R43, R57 ;  /* 0x0000002b06347223 */ /* 0x000fc40000010039 */
[C---:B------:R-:W-:Y:S02]  /*a400*/  FMUL.FTZ R6, R59.reuse, R7 ;  /* 0x000000073b067220 */ /* 0x040fe40000410000 */
[C---:B------:R-:W-:Y:S02]  /*a410*/  FMUL.FTZ R43, R62.reuse, R61 ;  /* 0x0000003d3e2b7220 */ /* 0x040fe40000410000 */
[----:B------:R-:W-:Y:S02]  /*a420*/  FMUL.FTZ R59, R59, R55 ;  /* 0x000000373b3b7220 */ /* 0x000fe40000410000 */
[----:B------:R-:W-:Y:S02]  /*a430*/  FMUL.FTZ R62, R62, R63 ;  /* 0x0000003f3e3e7220 */ /* 0x000fe40000410000 */
[----:B------:R-:W-:Y:S01]  /*a440*/  FFMA.FTZ R55, R60, R55, -R6 ;  /* 0x000000373c377223 */ /* 0x000fe20000010806 */
[----:B------:R-:W-:Y:S01]  /*a450*/  F2FP.BF16.PACK_AB R6, R4, R53 ;  /* 0x000000350406723e */ /* 0x000fe200000010ff */
[----:B------:R-:W-:Y:S01]  /*a460*/  FFMA.FTZ R60, R60, R7, R59 ;  /* 0x000000073c3c7223 */ /* 0x000fe2000001003b */
[----:B------:R-:W-:Y:S01]  /*a470*/  F2FP.BF16.PACK_AB R7, R52, R5 ;  /* 0x000000053407723e */ /* 0x000fe200000010ff */
[----:B------:R-:W-:-:S02]  /*a480*/  FFMA.FTZ R43, R58, R63, -R43 ;  /* 0x0000003f3a2b7223 */ /* 0x000fc4000001082b */
[----:B------:R-:W-:Y:S01]  /*a490*/  FFMA.FTZ R62, R58, R61, R62 ;  /* 0x0000003d3a3e7223 */ /* 0x000fe2000001003e */
[----:B------:R-:W-:-:S04]  /*a4a0*/  F2FP.BF16.PACK_AB R4, R60, R55 ;  /* 0x000000373c04723e */ /* 0x000fc800000010ff */
[----:B------:R-:W-:-:S05]  /*a4b0*/  F2FP.BF16.PACK_AB R5, R62, R43 ;  /* 0x0000002b3e05723e */ /* 0x000fca00000010ff */
[----:B------:R1:W-:Y:S02]  /*a4c0*/  STS.128 [R147+0x1a080], R4 ;  /* 0x01a0800493007388 */ /* 0x0003e40000000c00 */
.L_x_423:
[----:B------:R-:W-:Y:S05]  /*a4d0*/  BSYNC B0 ;  /* 0x0000000000007941 */ /* 0x000fea0003800000 */
.L_x_422:
[----:B-1----:R-:W-:-:S04]  /*a4e0*/  IADD3 R4, R16, 0x60, RZ ;  /* 0x0000006010047810 */ /* 0x002fc80007ffe0ff */
        /* <DEDUP_REMOVED lines=48> */
.L_x_417:
[----:B------:R-:W-:Y:S05]  /*a7f0*/  BSYNC B1 ;  /* 0x0000000000017941 */ /* 0x000fea0003800000 */
.L_x_416:
[----:B-1----:R-:W-:-:S04]  /*a800*/  IADD3 R4, R31, 0x60, RZ ;  /* 0x000000601f047810 */ /* 0x002fc80007ffe0ff */
[----:B------:R-:W-:-:S13]  /*a810*/  ISETP.GE.AND P0, PT, R4, UR4, PT ;  /* 0x0000000404007c0c */ /* 0x000fda000bf06270 */
[----:B------:R-:W-:Y:S05]  /*a820*/  @P0 BRA `(.L_x_424) ;  /* 0x00005b2000000947 */ /* 0x000fea0003800000 */
[----:B------:R-:W-:Y:S01]  /*a830*/  ISETP.GE.AND P0, PT, R16, c[0x0][0x27c], PT ;  /* 0x00009f0010007a0c */ /* 0x000fe20003f06270 */
[----:B------:R-:W-:-:S12]  /*a840*/  BSSY B0, `(.L_x_425) ;  /* 0x0000030000007945 */ /* 0x000fd80003800000 */
        /* <DEDUP_REMOVED lines=47> */
.L_x_426:
[----:B------:R-:W-:Y:S05]  /*ab40*/  BSYNC B0 ;  /* 0x0000000000007941 */ /* 0x000fea0003800000 */
.L_x_425:
        /* <DEDUP_REMOVED lines=50> */
.L_x_428:
[----:B------:R-:W-:Y:S05]  /*ae70*/  BSYNC B0 ;  /* 0x0000000000007941 */ /* 0x000fea0003800000 */
.L_x_427:
        /* <DEDUP_REMOVED lines=12> */
[----:B------:R-:W-:Y:S02]  /*af40*/  LOP3.LUT R25, R12, 0xffff0000, RZ, 0xc0, !PT ;  /* 0xffff00000c197812 */ /* 0x000fe400078ec0ff */
[----:B------:R-:W-:Y:S01]  /*af50*/  PRMT R13, R13, 0x5410, R22 ;  /* 0x000054100d0d7816 */ /* 0x000fe20000000016 */
[C---:B-1----:R-:W-:Y:S01]  /*af60*/  IMAD.U32 R18, R6.reuse, 0x10000, RZ ;  /* 0x0001000006127824 */ /* 0x042fe200078e00ff */
[----:B------:R-:W-:Y:S01]  /*af70*/  LOP3.LUT R17, R6, 0xffff0000, RZ, 0xc0, !PT ;  /* 0xffff000006117812 */ /* 0x000fe200078ec0ff */
[C---:B------:R-:W-:Y:S01]  /*af80*/  IMAD.U32 R6, R7.reuse, 0x10000, RZ ;  /* 0x0001000007067824 */ /* 0x040fe200078e00ff */
        /* <DEDUP_REMOVED lines=11> */
[C---:B------:R-:W-:Y:S02]  /*b040*/  FFMA.FTZ R17, R18.reuse, R4, R17 ;  /* 0x0000000412117223 */ /* 0x040fe40000010011 */
[----:B------:R-:W-:Y:S01]  /*b050*/  FFMA.FTZ R12, R18, R7, -R12 ;  /* 0x00000007120c7223 */ /* 0x000fe2000001080c */
[----:B------:R-:W-:Y:S01]  /*b060*/  SHF.L.U32 R7, R13, 0x10, RZ ;  /* 0x000000100d077819 */ /* 0x000fe200000006ff */
[C---:B------:R-:W-:Y:S01]  /*b070*/  IMAD.U32 R4, R9.reuse, 0x10000, RZ ;  /* 0x0001000009047824 */ /* 0x040fe200078e00ff */
[----:B------:R-:W-:Y:S01]  /*b080*/  LOP3.LUT R9, R9, 0xffff0000, RZ, 0xc0, !PT ;  /* 0xffff000009097812 */ /* 0x000fe200078ec0ff */
[-C--:B------:R-:W-:Y:S01]  /*b090*/  FMUL.FTZ R19, R19, R25.reuse ;  /* 0x0000001913137220 */ /* 0x080fe20000410000 */
[----:B------:R-:W-:Y:S01]  /*b0a0*/  LOP3.LUT R13, R13, 0xffff0000, RZ, 0xc0, !PT ;  /* 0xffff00000d0d7812 */ /* 0x000fe200078ec0ff */
[C---:B------:R-:W-:Y:S02]  /*b0b0*/  FFMA.FTZ R5, R6.reuse, R25, -R5 ;  /* 0x0000001906057223 */ /* 0x040fe40000010805 */
[----:B------:R-:W-:-:S02]  /*b0c0*/  FFMA.FTZ R8, R6, R8, R19 ;  /* 0x0000000806087223 */ /* 0x000fc40000010013 */
[CC--:B------:R-:W-:Y:S02]  /*b0d0*/  FMUL.FTZ R6, R23.reuse, R4.reuse ;  /* 0x0000000417067220 */ /* 0x0c0fe40000410000 */
        /* <DEDUP_REMOVED lines=12> */
.L_x_430:
[----:B------:R-:W-:Y:S05]  /*b1a0*/  BSYNC B0 ;  /* 0x0000000000007941 */ /* 0x000fea0003800000 */
.L_x_429:
[----:B------:R-:W-:-:S04]  /*b1b0*/  IADD3 R16, R16, 0x60, RZ ;  /* 0x0000006010107810 */ /* 0x000fc80007ffe0ff */
[----:B------:R-:W-:-:S13]  /*b1c0*/  ISETP.GE.AND P0, PT, R16, c[0x0][0x27c], PT ;  /* 0x00009f0010007a0c */ /* 0x000fda0003f06270 */
[----:B------:R-:W-:Y:S05]  /*b1d0*/  @P0 BRA `(.L_x_424) ;  /* 0x0000517000000947 */ /* 0x000fea0003800000 */
[----:B-1----:R-:W1:Y:S01]  /*b1e0*/  LDS.128 R4, [R147+0x1f080] ;  /* 0x01f0800093047984 */ /* 0x002e620000000c00 */
        /* <DEDUP_REMOVED lines=44> */
[----:B------:R1:W-:Y:S01]  /*b4b0*/  STS.128 [R147+0x1f080], R4 ;  /* 0x01f0800493007388 */ /* 0x0003e20000000c00 */
[----:B------:R-:W-:Y:S05]  /*b4c0*/  BRA `(.L_x_424) ;  /* 0x00004e8000007947 */ /* 0x000fea0003800000 */
.L_x_391:
[----:B------:R-:W-:Y:S01]  /*b4d0*/  PLOP3.LUT P0, PT, PT, PT, UP3, 0x80, 0x0 ;  /* 0x000000000000781c */ /* 0x000fe20003f0f038 */
[----:B------:R-:W-:Y:S01]  /*b4e0*/  IMAD.MOV.U32 R11, RZ, RZ, R7 ;  /* 0x000000ffff0b7224 */ /* 0x000fe200078e0007 */
        /* <DEDUP_REMOVED lines=13> */
[----:B------:R-:W-:-:S04]  /*b5c0*/  @P0 SHF.R.U32.HI R5, RZ, c[0x0][0x2cc], R6 ;  /* 0x0000b300ff050a19 */ /* 0x000fc80000011606 */
[----:B------:R-:W-:Y:S01]  /*b5d0*/  SHF.R.S32.HI R8, RZ, 0x1f, R5 ;  /* 0x0000001fff087819 */ /* 0x000fe20000011405 */
[----:B------:R-:W-:-:S04]  /*b5e0*/  IMAD.WIDE.U32 R10, R5, c[0x0][0x280], R10 ;  /* 0x0000a000050a7a25 */ /* 0x000fc800078e000a */
[----:B------:R-:W-:Y:S01]  /*b5f0*/  IMAD R6, R8, c[0x0][0x280], RZ ;  /* 0x0000a00008067a24 */ /* 0x000fe200078e02ff */
[----:B------:R-:W-:Y:S01]  /*b600*/  LEA R7, P0, R10, c[0x0][0x270], 0x1 ;  /* 0x00009c000a077a11 */ /* 0x000fe200078008ff */
[----:B------:R-:W-:Y:S02]  /*b610*/  IMAD R8, R8, c[0x0][0x290], RZ ;  /* 0x0000a40008087a24 */ /* 0x000fe400078e02ff */
[----:B------:R-:W-:Y:S02]  /*b620*/  IMAD R6, R5, c[0x0][0x284], R6 ;  /* 0x0000a10005067a24 */ /* 0x000fe400078e0206 */
[----:B------:R1:W2:Y:S03]  /*b630*/  SHFL.IDX PT, R14, R7, RZ, 0x181f ;  /* 0x00181fff070e7589 */ /* 0x0002a600000e0000 */
[----:B------:R-:W-:Y:S02]  /*b640*/  IADD3 R6, R11, R6, RZ ;  /* 0x000000060b067210 */ /* 0x000fe40007ffe0ff */
[----:B------:R-:W-:-:S02]  /*b650*/  MOV R11, R15 ;  /* 0x0000000f000b7202 */ /* 0x000fc40000000f00 */
[----:B------:R-:W-:Y:S01]  /*b660*/  LEA.HI.X R6, R10, c[0x0][0x274], R6, 0x1, P0 ;  /* 0x00009d000a067a11 */ /* 0x000fe200000f0c06 */
[----:B------:R-:W-:-:S04]  /*b670*/  IMAD.MOV.U32 R10, RZ, RZ, R12 ;  /* 0x000000ffff0a7224 */ /* 0x000fc800078e000c */
[C---:B------:R-:W-:Y:S01]  /*b680*/  IMAD.WIDE.U32 R10, R5.reuse, c[0x0][0x290], R10 ;  /* 0x0000a400050a7a25 */ /* 0x040fe200078e000a */
[----:B------:R1:W3:Y:S03]  /*b690*/  SHFL.IDX PT, R15, R6, RZ, 0x181f ;  /* 0x00181fff060f7589 */ /* 0x0002e600000e0000 */
[----:B------:R-:W-:Y:S01]  /*b6a0*/  IMAD R5, R5, c[0x0][0x294], R8 ;  /* 0x0000a50005057a24 */ /* 0x000fe200078e0208 */
[----:B------:R-:W-:-:S03]  /*b6b0*/  LEA R8, P0, R10, c[0x0][0x288], 0x1 ;  /* 0x0000a2000a087a11 */ /* 0x000fc600078008ff */
[----:B------:R-:W-:Y:S02]  /*b6c0*/  IMAD.IADD R5, R11, 0x1, R5 ;  /* 0x000000010b057824 */ /* 0x000fe400078e0205 */
[----:B------:R1:W4:Y:S03]  /*b6d0*/  SHFL.IDX PT, R12, R8, RZ, 0x181f ;  /* 0x00181fff080c7589 */ /* 0x00032600000e0000 */
[----:B------:R-:W-:-:S05]  /*b6e0*/  LEA.HI.X R5, R10, c[0x0][0x28c], R5, 0x1, P0 ;  /* 0x0000a3000a057a11 */ /* 0x000fca00000f0c05 */
[----:B------:R1:W1:Y:S01]  /*b6f0*/  SHFL.IDX PT, R13, R5, RZ, 0x181f ;  /* 0x00181fff050d7589 */ /* 0x00026200000e0000 */
[----:B------:R-:W-:Y:S05]  /*b700*/  @P1 BRA `(.L_x_432) ;  /* 0x0000015000001947 */ /* 0x000fea0003800000 */
[----:B--2---:R-:W-:Y:S01]  /*b710*/  ISETP.GE.AND P0, PT, R225, c[0x0][0x27c], PT ;  /* 0x00009f00e1007a0c */ /* 0x004fe20003f06270 */
[----:B------:R-:W-:Y:S01]  /*b720*/  CS2R R106, SRZ ;  /* 0x00000000006a7805 */ /* 0x000fe2000001ff00 */
[----:B------:R-:W-:Y:S01]  /*b730*/  CS2R R104, SRZ ;  /* 0x0000000000687805 */ /* 0x000fe2000001ff00 */
[----:B------:R-:W-:Y:S01]  /*b740*/  CS2R R102, SRZ ;  /* 0x0000000000667805 */ /* 0x000fe2000001ff00 */
[----:B------:R-:W-:-:S09]  /*b750*/  CS2R R100, SRZ ;  /* 0x0000000000647805 */ /* 0x000fd2000001ff00 */
[----:B---3--:R-:W-:-:S04]  /*b760*/  @!P0 IMAD.WIDE R18, R225, 0x2, R14 ;  /* 0x00000002e1128825 */ /* 0x008fc800078e020e */
[----:B-1--4-:R-:W-:Y:S01]  /*b770*/  @!P0 IMAD.WIDE R16, R225, 0x2, R12 ;  /* 0x00000002e1108825 */ /* 0x012fe200078e020c */
[----:B------:R1:W5:Y:S04]  /*b780*/  @!P0 LD.E.128 R104, [R18.64] ;  /* 0x0000001812688980 */ /* 0x000368000c101d00 */
[----:B------:R1:W5:Y:S01]  /*b790*/  @!P0 LD.E.128 R100, [R16.64] ;  /* 0x0000001810648980 */ /* 0x000362000c101d00 */
[----:B------:R-:W-:Y:S01]  /*b7a0*/  ISETP.GE.AND P0, PT, R219, c[0x0][0x27c], PT ;  /* 0x00009f00db007a0c */ /* 0x000fe20003f06270 */
[----:B------:R-:W-:Y:S01]  /*b7b0*/  CS2R R90, SRZ ;  /* 0x00000000005a7805 */ /* 0x000fe2000001ff00 */
[----:B------:R-:W-:Y:S01]  /*b7c0*/  CS2R R88, SRZ ;  /* 0x0000000000587805 */ /* 0x000fe2000001ff00 */
[----:B------:R-:W-:Y:S01]  /*b7d0*/  CS2R R86, SRZ ;  /* 0x0000000000567805 */ /* 0x000fe2000001ff00 */
[----:B------:R-:W-:-:S09]  /*b7e0*/  CS2R R84, SRZ ;  /* 0x0000000000547805 */ /* 0x000fd2000001ff00 */
[----:B------:R-:W-:-:S04]  /*b7f0*/  @!P0 SHF.R.S32.HI R10, RZ, 0x1f, R219 ;  /* 0x0000001fff0a8819 */ /* 0x000fc800000114db */
[----:B------:R-:W-:-:S04]  /*b800*/  @!P0 LEA.HI R10, R10, R219, RZ, 0x3 ;  /* 0x000000db0a0a8211 */ /* 0x000fc800078f18ff */
[----:B------:R-:W-:-:S05]  /*b810*/  @!P0 LOP3.LUT R10, R10, 0xfffffff8, RZ, 0xc0, !PT ;  /* 0xfffffff80a0a8812 */ /* 0x000fca00078ec0ff */
[----:B------:R-:W-:-:S04]  /*b820*/  @!P0 IMAD.WIDE R14, R10, 0x2, R14 ;  /* 0x000000020a0e8825 */ /* 0x000fc800078e020e */
[----:B------:R-:W-:Y:S01]  /*b830*/  @!P0 IMAD.WIDE R10, R10, 0x2, R12 ;  /* 0x000000020a0a8825 */ /* 0x000fe200078e020c */
[----:B------:R1:W5:Y:S04]  /*b840*/  @!P0 LD.E.128 R88, [R14.64] ;  /* 0x000000180e588980 */ /* 0x000368000c101d00 */
[----:B------:R1:W5:Y:S02]  /*b850*/  @!P0 LD.E.128 R84, [R10.64] ;  /* 0x000000180a548980 */ /* 0x000364000c101d00 */
.L_x_432:
[----:B--2---:R-:W-:Y:S05]  /*b860*/  BSYNC B0 ;  /* 0x0000000000007941 */ /* 0x004fea0003800000 */
.L_x_431:
[----:B------:R-:W-:Y:S01]  /*b870*/  ISETP.NE.AND P0, PT, R9, RZ, PT ;  /* 0x000000ff0900720c */ /* 0x000fe20003f05270 */
[----:B-1---5:R-:W-:Y:S01]  /*b880*/  IMAD.MOV.U32 R11, RZ, RZ, R91 ;  /* 0x000000ffff0b7224 */ /* 0x022fe200078e005b */
[----:B---3--:R1:W2:Y:S01]  /*b890*/  SHFL.IDX PT, R15, R6, 0x1, 0x181f ;  /* 0x00381f00060f7f89 */ /* 0x0082a200000e0000 */
        /* <DEDUP_REMOVED lines=10> */
[----:B----4-:R-:W-:Y:S01]  /*b940*/  IMAD.MOV.U32 R12, RZ, RZ, R90 ;  /* 0x000000ffff0c7224 */ /* 0x010fe200078e005a */
        /* <DEDUP_REMOVED lines=20> */
[----:B------:R1:W4:Y:S01]  /*ba90*/  SHFL.IDX PT, R13, R5, 0x1, 0x181f ;  /* 0x00381f00050d7f89 */ /* 0x00032200000e0000 */
        /* <DEDUP_REMOVED lines=32> */
.L_x_434:
[----:B--2---:R-:W-:Y:S05]  /*bca0*/  BSYNC B0 ;  /* 0x0000000000007941 */ /* 0x004fea0003800000 */
.L_x_433:
[----:B------:R-:W-:Y:S01]  /*bcb0*/  ISETP.NE.AND P0, PT, R4, RZ, PT ;  /* 0x000000ff0400720c */ /* 0x000fe20003f05270 */
[----:B-----5:R-:W-:Y:S01]  /*bcc0*/  IMAD.MOV.U32 R11, RZ, RZ, R62 ;  /* 0x000000ffff0b7224 */ /* 0x020fe200078e003e */
[----:B-1----:R1:W2:Y:S01]  /*bcd0*/  SHFL.IDX PT, R15, R6, 0x2, 0x181f ;  /* 0x00581f00060f7f89 */ /* 0x0022a200000e0000 */
        /* <DEDUP_REMOVED lines=27> */
[----:B---3--:R1:W3:Y:S01]  /*be90*/  SHFL.IDX PT, R14, R7, 0x2, 0x181f ;  /* 0x00581f00070e7f89 */ /* 0x0082e200000e0000 */
[----:B------:R-:W-:Y:S01]  /*bea0*/  IMAD.MOV.U32 R4, RZ, RZ, R69 ;  /* 0x000000ffff047224 */ /* 0x000fe200078e0045 */
[----:B------:R-:W-:Y:S01]  /*beb0*/  PRMT R132, R11, 0x7610, R132 ;  /* 0x000076100b847816 */ /* 0x000fe20000000084 */
[----:B------:R-:W-:Y:S01]  /*bec0*/  CS2R R26, SRZ ;  /* 0x00000000001a7805 */ /* 0x000fe2000001ff00 */
[----:B----4-:R1:W4:Y:S01]  /*bed0*/  SHFL.IDX PT, R13, R5, 0x2, 0x181f ;  /* 0x00581f00050d7f89 */ /* 0x01032200000e0000 */
        /* <DEDUP_REMOVED lines=34> */
.L_x_436:
[----:B--2---:R-:W-:Y:S05]  /*c100*/  BSYNC B0 ;  /* 0x0000000000007941 */ /* 0x004fea0003800000 */
.L_x_435:
[----:B-----5:R-:W-:Y:S01]  /*c110*/  IMAD.MOV.U32 R4, RZ, RZ, R37 ;  /* 0x000000ffff047224 */ /* 0x020fe200078e0025 */
[----:B------:R2:W4:Y:S01]  /*c120*/  SHFL.IDX PT, R65, R6, 0x3, 0x181f ;  /* 0x00781f0006417f89 */ /* 0x00052200000e0000 */
[----:B-1----:R-:W-:Y:S01]  /*c130*/  IMAD.MOV.U32 R11, RZ, RZ, R38 ;  /* 0x000000ffff0b7224 */ /* 0x002fe200078e0026 */
        /* <DEDUP_REMOVED lines=15> */
[----:B------:R1:W3:Y:S01]  /*c230*/  SHFL.IDX PT, R64, R7, 0x3, 0x181f ;  /* 0x00781f0007407f89 */ /* 0x0002e200000e0000 */
[----:B------:R-:W-:Y:S01]  /*c240*/  PRMT R118, R9, 0x7610, R118 ;  /* 0x0000761009767816 */ /* 0x000fe20000000076 */
[----:B------:R-:W-:Y:S01]  /*c250*/  IMAD.MOV.U32 R11, RZ, RZ, R34 ;  /* 0x000000ffff0b7224 */ /* 0x000fe200078e0022 */
[----:B------:R-:W-:Y:S01]  /*c260*/  PRMT R97, R4, 0x7610, R97 ;  /* 0x0000761004617816 */ /* 0x000fe20000000061 */
[----:B------:R3:W4:Y:S01]  /*c270*/  SHFL.IDX PT, R77, R5, 0x3, 0x181f ;  /* 0x00781f00054d7f89 */ /* 0x00072200000e0000 */
[----:B------:R-:W-:Y:S01]  /*c280*/  IMAD.MOV.U32 R10, RZ, RZ, R35 ;  /* 0x000000ffff0a7224 */ /* 0x000fe200078e0023 */
[----:B------:R-:W-:Y:S01]  /*c290*/  CS2R R24, SRZ ;  /* 0x0000000000187805 */ /* 0x000fe2000001ff00 */
[----:B------:R-:W-:Y:S01]  /*c2a0*/  IMAD.MOV.U32 R9, RZ, RZ, R32 ;  /* 0x000000ffff097224 */ /* 0x000fe200078e0020 */
[----:B------:R4:W4:Y:S01]  /*c2b0*/  SHFL.IDX PT, R76, R8, 0x3, 0x181f ;  /* 0x00781f00084c7f89 */ /* 0x00092200000e0000 */
[----:B--2---:R-:W-:Y:S01]  /*c2c0*/  IMAD.MOV.U32 R6, RZ, RZ, R43 ;  /* 0x000000ffff067224 */ /* 0x004fe200078e002b */
[----:B------:R-:W-:Y:S01]  /*c2d0*/  PRMT R108, R11, 0x7610, R108 ;  /* 0x000076100b6c7816 */ /* 0x000fe2000000006c */
[----:B------:R-:W-:Y:S01]  /*c2e0*/  IMAD.MOV.U32 R4, RZ, RZ, R41 ;  /* 0x000000ffff047224 */ /* 0x000fe200078e0029 */
[----:B------:R-:W-:Y:S01]  /*c2f0*/  PRMT R99, R10, 0x7610, R99 ;  /* 0x000076100a637816 */ /* 0x000fe20000000063 */
[----:B------:R-:W-:Y:S01]  /*c300*/  CS2R R22, SRZ ;  /* 0x0000000000167805 */ /* 0x000fe2000001ff00 */
[----:B------:R-:W-:Y:S01]  /*c310*/  PRMT R98, R9, 0x7610, R98 ;  /* 0x0000761009627816 */ /* 0x000fe20000000062 */
[----:B------:R-:W-:Y:S01]  /*c320*/  CS2R R20, SRZ ;  /* 0x0000000000147805 */ /* 0x000fe2000001ff00 */
[----:B------:R-:W-:Y:S01]  /*c330*/  PRMT R115, R6, 0x7610, R115 ;  /* 0x0000761006737816 */ /* 0x000fe20000000073 */
[----:B------:R-:W-:Y:S01]  /*c340*/  CS2R R18, SRZ ;  /* 0x0000000000127805 */ /* 0x000fe2000001ff00 */
[----:B------:R-:W-:Y:S01]  /*c350*/  PRMT R113, R4, 0x7610, R113 ;  /* 0x0000761004717816 */ /* 0x000fe20000000071 */
[----:B------:R-:W-:Y:S01]  /*c360*/  CS2R R16, SRZ ;  /* 0x0000000000107805 */ /* 0x000fe2000001ff00 */
[----:B---3--:R-:W-:Y:S01]  /*c370*/  CS2R R14, SRZ ;  /* 0x00000000000e7805 */ /* 0x008fe2000001ff00 */
[----:B----4-:R-:W-:Y:S01]  /*c380*/  CS2R R12, SRZ ;  /* 0x00000000000c7805 */ /* 0x010fe2000001ff00 */
[----:B-1----:R-:W-:-:S02]  /*c390*/  IMAD.MOV.U32 R7, RZ, RZ, R42 ;  /* 0x000000ffff077224 */ /* 0x002fc400078e002a */
[----:B------:R-:W-:-:S03]  /*c3a0*/  IMAD.MOV.U32 R5, RZ, RZ, R40 ;  /* 0x000000ffff057224 */ /* 0x000fc600078e0028 */
[----:B------:R-:W-:Y:S02]  /*c3b0*/  PRMT R116, R7, 0x7610, R116 ;  /* 0x0000761007747816 */ /* 0x000fe40000000074 */
[----:B------:R-:W-:Y:S01]  /*c3c0*/  PRMT R114, R5, 0x7610, R114 ;  /* 0x0000761005727816 */ /* 0x000fe20000000072 */
[----:B------:R-:W-:Y:S05]  /*c3d0*/  @P6 BRA `(.L_x_438) ;  /* 0x0000015000006947 */ /* 0x000fea0003800000 */
[----:B------:R-:W-:Y:S01]  /*c3e0*/  ISETP.GE.AND P0, PT, R225, c[0x0][0x27c], PT ;  /* 0x00009f00e1007a0c */ /* 0x000fe20003f06270 */
[----:B------:R-:W-:Y:S01]  /*c3f0*/  CS2R R22, SRZ ;  /* 0x0000000000167805 */ /* 0x000fe2000001ff00 */
[----:B------:R-:W-:Y:S01]  /*c400*/  CS2R R20, SRZ ;  /* 0x0000000000147805 */ /* 0x000fe2000001ff00 */
[----:B------:R-:W-:Y:S01]  /*c410*/  CS2R R14, SRZ ;  /* 0x00000000000e7805 */ /* 0x000fe2000001ff00 */
[----:B------:R-:W-:-:S09]  /*c420*/  CS2R R12, SRZ ;  /* 0x00000000000c7805 */ /* 0x000fd2000001ff00 */
[----:B------:R-:W-:-:S04]  /*c430*/  @!P0 IMAD.WIDE R8, R225, 0x2, R64 ;  /* 0x00000002e1088825 */ /* 0x000fc800078e0240 */
[----:B------:R-:W-:Y:S01]  /*c440*/  @!P0 IMAD.WIDE R6, R225, 0x2, R76 ;  /* 0x00000002e1068825 */ /* 0x000fe200078e024c */
        /* <DEDUP_REMOVED lines=14> */
.L_x_438:
[----:B------:R-:W-:Y:S05]  /*c530*/  BSYNC B0 ;  /* 0x0000000000007941 */ /* 0x000fea0003800000 */
.L_x_437:
[----:B-1---5:R-:W-:Y:S01]  /*c540*/  IMAD.MOV.U32 R4, RZ, RZ, R26 ;  /* 0x000000ffff047224 */ /* 0x022fe200078e001a */
[----:B------:R-:W-:Y:S01]  /*c550*/  UIADD3 UR4, -UR15, UR29, URZ ;  /* 0x0000001d0f047290 */ /* 0x000fe2000fffe13f */
[----:B------:R-:W-:Y:S01]  /*c560*/  IMAD.MOV.U32 R6, RZ, RZ, R24 ;  /* 0x000000ffff067224 */ /* 0x000fe200078e0018 */
[----:B------:R-:W-:-:S04]  /*c570*/  DEPBAR.LE SB0, 0x1 ;  /* 0x000080400000791a */ /* 0x000fc80000000000 */
[----:B------:R-:W-:Y:S01]  /*c580*/  UISETP.LT.AND UP0, UPT, UR4, 0x80, UPT ;  /* 0x000000800400788c */ /* 0x000fe2000bf01270 */
[----:B------:R-:W-:Y:S01]  /*c590*/  PRMT R80, R4, 0x7610, R80 ;  /* 0x0000761004507816 */ /* 0x000fe20000000050 */
[----:B------:R-:W-:Y:S01]  /*c5a0*/  IMAD.MOV.U32 R5, RZ, RZ, R25 ;  /* 0x000000ffff057224 */ /* 0x000fe200078e0019 */
[----:B------:R-:W-:Y:S01]  /*c5b0*/  PRMT R78, R6, 0x7610, R78 ;  /* 0x00007610064e7816 */ /* 0x000fe2000000004e */
        /* <DEDUP_REMOVED lines=35> */
[----:B------:R-:W-:Y:S01]  /*c7f0*/  IMAD.MOV.U32 R7, RZ, RZ, c[0x0][0x27c] ;  /* 0x00009f00ff077624 */ /* 0x000fe200078e00ff */
[----:B------:R-:W1:Y:S01]  /*c800*/  LDS.128 R8, [R147+0x10080] ;  /* 0x0100800093087984 */ /* 0x000e620000000c00 */
[----:B------:R-:W-:Y:S02]  /*c810*/  SHF.R.U64 R100, R100, 0x10, R101 ;  /* 0x0000001064647819 */ /* 0x000fe40000001265 */
[----:B------:R-:W-:Y:S02]  /*c820*/  SHF.R.U64 R104, R104, 0x10, R105 ;  /* 0x0000001068687819 */ /* 0x000fe40000001269 */
[----:B------:R-:W-:Y:S02]  /*c830*/  LEA.HI R7, R7, R0, RZ, 0x1d ;  /* 0x0000000007077211 */ /* 0x000fe400078fe8ff */
[----:B------:R-:W-:Y:S02]  /*c840*/  SHF.R.U64 R102, R102, 0x10, R103 ;  /* 0x0000001066667819 */ /* 0x000fe40000001267 */
[----:B------:R-:W-:Y:S01]  /*c850*/  SHF.R.S32.HI R4, RZ, 0x1f, R7 ;  /* 0x0000001fff047819 */ /* 0x000fe20000011407 */
[----:B------:R-:W-:Y:S01]  /*c860*/  IMAD.SHL.U32 R5, R7, 0x8, RZ ;  /* 0x0000000807057824 */ /* 0x000fe200078e00ff */
[----:B------:R-:W-:-:S02]  /*c870*/  SHF.R.U32.HI R103, RZ, 0x10, R103 ;  /* 0x00000010ff677819 */ /* 0x000fc40000011667 */
[----:B------:R-:W-:Y:S02]  /*c880*/  LEA.HI R4, R4, R7, RZ, 0x3 ;  /* 0x0000000704047211 */ /* 0x000fe400078f18ff */
[----:B------:R-:W-:Y:S02]  /*c890*/  LOP3.LUT R5, R148, 0x38, R5, 0xf8, !PT ;  /* 0x0000003894057812 */ /* 0x000fe400078ef805 */
[----:B------:R-:W-:Y:S01]  /*c8a0*/  PRMT R151, R151, 0x5410, R100 ;  /* 0x0000541097977816 */ /* 0x000fe20000000064 */
[----:B------:R-:W-:Y:S01]  /*c8b0*/  IMAD.SHL.U32 R4, R4, 0x400, RZ ;  /* 0x0000040004047824 */ /* 0x000fe200078e00ff */
[----:B------:R-:W-:Y:S02]  /*c8c0*/  LOP3.LUT R6, R5, R146, RZ, 0x3c, !PT ;  /* 0x0000009205067212 */ /* 0x000fe400078e3cff */
[----:B------:R-:W-:Y:S01]  /*c8d0*/  PRMT R155, R155, 0x5410, R104 ;  /* 0x000054109b9b7816 */ /* 0x000fe20000000068 */
[----:B------:R-:W-:Y:S01]  /*c8e0*/  IMAD.U32 R162, R151, 0x10000, RZ ;  /* 0x0001000097a27824 */ /* 0x000fe200078e00ff */
[----:B------:R-:W-:-:S02]  /*c8f0*/  LOP3.LUT R4, R4, 0x7fffe000, RZ, 0xc0, !PT ;  /* 0x7fffe00004047812 */ /* 0x000fc400078ec0ff */
[----:B------:R-:W-:Y:S01]  /*c900*/  SHF.R.U64 R106, R106, 0x10, R107 ;  /* 0x000000106a6a7819 */ /* 0x000fe2000000126b */
[----:B------:R-:W-:Y:S01]  /*c910*/  IMAD.U32 R158, R155, 0x10000, RZ ;  /* 0x000100009b9e7824 */ /* 0x000fe200078e00ff */
[----:B------:R-:W-:Y:S02]  /*c920*/  IADD3 R149, R6, R4, R145 ;  /* 0x0000000406957210 */ /* 0x000fe40007ffe091 */
[----:B------:R-:W-:Y:S02]  /*c930*/  SHF.R.U32.HI R105, RZ, 0x10, R105 ;  /* 0x00000010ff697819 */ /* 0x000fe40000011669 */
[----:B------:R-:W-:Y:S01]  /*c940*/  SHF.R.U32.HI R101, RZ, 0x10, R101 ;  /* 0x00000010ff657819 */ /* 0x000fe20000011665 */
[----:B------:R-:W-:Y:S01]  /*c950*/  IMAD.SHL.U32 R149, R149, 0x2, RZ ;  /* 0x0000000295957824 */ /* 0x000fe200078e00ff */
[----:B------:R-:W-:Y:S02]  /*c960*/  PRMT R152, R152, 0x5410, R103 ;  /* 0x0000541098987816 */ /* 0x000fe40000000067 */
[----:B------:R-:W-:-:S02]  /*c970*/  PRMT R157, R157, 0x5410, R106 ;  /* 0x000054109d9d7816 */ /* 0x000fc4000000006a */
[----:B------:R-:W2:Y:S01]  /*c980*/  LDS.128 R4, [R149+0x10080] ;  /* 0x0100800095047984 */ /* 0x000ea20000000c00 */
[----:B------:R-:W-:Y:S02]  /*c990*/  SHF.R.U32.HI R107, RZ, 0x10, R107 ;  /* 0x00000010ff6b7819 */ /* 0x000fe4000001166b */
[C---:B-1----:R-:W-:Y:S02]  /*c9a0*/  SHF.L.U32 R100, R9.reuse, 0x10, RZ ;  /* 0x0000001009647819 */ /* 0x042fe400000006ff */
[----:B------:R-:W-:Y:S01]  /*c9b0*/  LOP3.LUT R103, R9, 0xffff0000, RZ, 0xc0, !PT ;  /* 0xffff000009677812 */ /* 0x000fe200078ec0ff */
[C---:B------:R-:W-:Y:S01]  /*c9c0*/  IMAD.U32 R9, R11.reuse, 0x10000, RZ ;  /* 0x000100000b097824 */ /* 0x040fe200078e00ff */
[----:B------:R-:W-:Y:S02]  /*c9d0*/  LOP3.LUT R104, R11, 0xffff0000, RZ, 0xc0, !PT ;  /* 0xffff00000b687812 */ /* 0x000fe400078ec0ff */
[----:B------:R-:W-:Y:S02]  /*c9e0*/  PRMT R154, R154, 0x5410, R105 ;  /* 0x000054109a9a7816 */ /* 0x000fe40000000069 */
[----:B------:R-:W-:Y:S01]  /*c9f0*/  PRMT R150, R150, 0x5410, R101 ;  /* 0x0000541096967816 */ /* 0x000fe20000000065 */
[----:B------:R-:W-:Y:S01]  /*ca00*/  IMAD.U32 R101, R8, 0x10000, RZ ;  /* 0x0001000008657824 */ /* 0x000fe200078e00ff */
[----:B------:R-:W-:-:S02]  /*ca10*/  PRMT R156, R156, 0x5410, R107 ;  /* 0x000054109c9c7816 */ /* 0x000fc4000000006b */
[----:B------:R-:W-:Y:S01]  /*ca20*/  LOP3.LUT R151, R151, 0xffff0000, RZ, 0xc0, !PT ;  /* 0xffff000097977812 */ /* 0x000fe200078ec0ff */
[----:B------:R-:W-:Y:S01]  /*ca30*/  IMAD.U32 R160, R150, 0x10000, RZ ;  /* 0x0001000096a07824 */ /* 0x000fe200078e00ff */
[----:B------:R-:W-:Y:S02]  /*ca40*/  LOP3.LUT R8, R8, 0xffff0000, RZ, 0xc0, !PT ;  /* 0xffff000008087812 */ /* 0x000fe400078ec0ff */
[----:B------:R-:W-:Y:S02]  /*ca50*/  LOP3.LUT R155, R155, 0xffff0000, RZ, 0xc0, !PT ;  /* 0xffff00009b9b7812 */ /* 0x000fe400078ec0ff */
[----:B------:R-:W-:Y:S01]  /*ca60*/  PRMT R153, R153, 0x5410, R102 ;  /* 0x0000541099997816 */ /* 0x000fe20000000066 */
[----:B------:R-:W-:Y:S01]  /*ca70*/  IMAD.U32 R102, R10, 0x10000, RZ ;  /* 0x000100000a667824 */ /* 0x000fe200078e00ff */
[----:B------:R-:W-:Y:S02]  /*ca80*/  LOP3.LUT R150, R150, 0xffff0000, RZ, 0xc0, !PT ;  /* 0xffff000096967812 */ /* 0x000fe400078ec0ff */
[----:B------:R-:W-:Y:S01]  /*ca90*/  LOP3.LUT R10, R10, 0xffff0000, RZ, 0xc0, !PT ;  /* 0xffff00000a0a7812 */ /* 0x000fe200078ec0ff */
[----:B--2---:R-:W-:Y:S01]  /*caa0*/  IMAD.U32 R161, R4, 0x10000, RZ ;  /* 0x0001000004a17824 */ /* 0x004fe200078e00ff */
[----:B------:R-:W-:Y:S01]  /*cab0*/  SHF.L.U32 R11, R5, 0x10, RZ ;  /* 0x00000010050b7819 */ /* 0x000fe200000006ff */
[----:B------:R-:W-:Y:S01]  /*cac0*/  IMAD.U32 R107, R7, 0x10000, RZ ;  /* 0x00010000076b7824 */ /* 0x000fe200078e00ff */
[----:B------:R-:W-:-:S02]  /*cad0*/  LOP3.LUT R106, R5, 0xffff0000, RZ, 0xc0, !PT ;  /* 0xffff0000056a7812 */ /* 0x000fc400078ec0ff */
[C---:B------:R-:W-:Y:S01]  /*cae0*/  SHF.L.U32 R105, R6.reuse, 0x10, RZ ;  /* 0x0000001006697819 */ /* 0x040fe200000006ff */
[----:B------:R-:W-:Y:S01]  /*caf0*/  FMUL.FTZ R163, R11, R160 ;  /* 0x000000a00ba37220 */ /* 0x000fe20000410000 */
[----:B------:R-:W-:Y:S01]  /*cb00*/  LOP3.LUT R5, R6, 0xffff0000, RZ, 0xc0, !PT ;  /* 0xffff000006057812 */ /* 0x000fe200078ec0ff */
[----:B------:R-:W-:Y:S01]  /*cb10*/  FMUL.FTZ R6, R161, R162 ;  /* 0x000000a2a1067220 */ /* 0x000fe20000410000 */
[----:B------:R-:W-:Y:S01]  /*cb20*/  LOP3.LUT R159, R7, 0xffff0000, RZ, 0xc0, !PT ;  /* 0xffff0000079f7812 */ /* 0x000fe200078ec0ff */
[-C--:B------:R-:W-:Y:S01]  /*cb30*/  FMUL.FTZ R161, R161, R158.reuse ;  /* 0x0000009ea1a17220 */ /* 0x080fe20000410000 */
[----:B------:R-:W-:Y:S01]  /*cb40*/  LOP3.LUT R4, R4, 0xffff0000, RZ, 0xc0, !PT ;  /* 0xffff000004047812 */ /* 0x000fe200078ec0ff */
[C---:B------:R-:W-:Y:S02]  /*cb50*/  FFMA.FTZ R7, R101.reuse, R158, -R6 ;  /* 0x0000009e65077223 */ /* 0x040fe40000010806 */
[C---:B------:R-:W-:Y:S01]  /*cb60*/  IMAD.U32 R6, R154.reuse, 0x10000, RZ ;  /* 0x000100009a067824 */ /* 0x040fe200078e00ff */
[----:B------:R-:W-:Y:S01]  /*cb70*/  LOP3.LUT R154, R154, 0xffff0000, RZ, 0xc0, !PT ;  /* 0xffff00009a9a7812 */ /* 0x000fe200078ec0ff */
[----:B------:R-:W-:Y:S01]  /*cb80*/  FFMA.FTZ R101, R101, R162, R161 ;  /* 0x000000a265657223 */ /* 0x000fe200000100a1 */
[----:B------:R-:W-:Y:S01]  /*cb90*/  SHF.L.U32 R162, R156, 0x10, RZ ;  /* 0x000000109ca27819 */ /* 0x000fe200000006ff */
[C---:B------:R-:W-:Y:S01]  /*cba0*/  IMAD.U32 R158, R152.reuse, 0x10000, RZ ;  /* 0x00010000989e7824 */ /* 0x040fe200078e00ff */
[----:B------:R-:W-:Y:S01]  /*cbb0*/  LOP3.LUT R152, R152, 0xffff0000, RZ, 0xc0, !PT ;  /* 0xffff000098987812 */ /* 0x000fe200078ec0ff */
[----:B------:R-:W-:Y:S01]  /*cbc0*/  FMUL.FTZ R161, R11, R6 ;  /* 0x000000060ba17220 */ /* 0x000fe20000410000 */
[----:B------:R-:W-:Y:S01]  /*cbd0*/  LOP3.LUT R156, R156, 0xffff0000, RZ, 0xc0, !PT ;  /* 0xffff00009c9c7812 */ /* 0x000fe200078ec0ff */
[----:B------:R-:W-:-:S02]  /*cbe0*/  FMUL.FTZ R11, R107, R158 ;  /* 0x0000009e6b0b7220 */ /* 0x000fc40000410000 */
[-C--:B------:R-:W-:Y:S02]  /*cbf0*/  FMUL.FTZ R107, R107, R162.reuse ;  /* 0x000000a26b6b7220 */ /* 0x080fe40000410000 */
[C---:B------:R-:W-:Y:S02]  /*cc00*/  FFMA.FTZ R11, R9.reuse, R162, -R11 ;  /* 0x000000a2090b7223 */ /* 0x040fe4000001080b */
[----:B------:R-:W-:Y:S02]  /*cc10*/  FFMA.FTZ R107, R9, R158, R107 ;  /* 0x0000009e096b7223 */ /* 0x000fe4000001006b */
[----:B------:R-:W-:Y:S02]  /*cc20*/  FMUL.FTZ R9, R4, R151 ;  /* 0x0000009704097220 */ /* 0x000fe40000410000 */
[----:B------:R-:W-:Y:S02]  /*cc30*/  FFMA.FTZ R6, R100, R6, -R163 ;  /* 0x0000000664067223 */ /* 0x000fe400000108a3 */
[----:B------:R-:W-:-:S02]  /*cc40*/  FMUL.FTZ R4, R4, R155 ;  /* 0x0000009b04047220 */ /* 0x000fc40000410000 */
[----:B------:R-:W-:Y:S02]  /*cc50*/  FFMA.FTZ R158, R8, R155, -R9 ;  /* 0x0000009b089e7223 */ /* 0x000fe40000010809 */
[----:B------:R-:W-:Y:S02]  /*cc60*/  FFMA.FTZ R100, R100, R160, R161 ;  /* 0x000000a064647223 */ /* 0x000fe400000100a1 */
[C---:B------:R-:W-:Y:S01]  /*cc70*/  IMAD.U32 R155, R153.reuse, 0x10000, RZ ;  /* 0x00010000999b7824 */ /* 0x040fe200078e00ff */
[----:B------:R-:W-:Y:S01]  /*cc80*/  LOP3.LUT R153, R153, 0xffff0000, RZ, 0xc0, !PT ;  /* 0xffff000099997812 */ /* 0x000fe200078ec0ff */
[C---:B------:R-:W-:Y:S01]  /*cc90*/  IMAD.U32 R160, R157.reuse, 0x10000, RZ ;  /* 0x000100009da07824 */ /* 0x040fe200078e00ff */
[----:B------:R-:W-:Y:S01]  /*cca0*/  LOP3.LUT R157, R157, 0xffff0000, RZ, 0xc0, !PT ;  /* 0xffff00009d9d7812 */ /* 0x000fe200078ec0ff */
[----:B------:R-:W-:Y:S01]  /*ccb0*/  FFMA.FTZ R4, R8, R151, R4 ;  /* 0x0000009708047223 */ /* 0x000fe20000010004 */
[----:B------:R-:W-:Y:S01]  /*ccc0*/  F2FP.BF16.PACK_AB R8, R158, R7 ;  /* 0x000000079e08723e */ /* 0x000fe200000010ff */
[----:B------:R-:W-:-:S02]  /*ccd0*/  FMUL.FTZ R9, R106, R150 ;  /* 0x000000966a097220 */ /* 0x000fc40000410000 */
[C---:B------:R-:W-:Y:S01]  /*cce0*/  FMUL.FTZ R151, R105.reuse, R155 ;  /* 0x0000009b69977220 */ /* 0x040fe20000410000 */
[----:B------:R-:W-:Y:S01]  /*ccf0*/  F2FP.BF16.PACK_AB R4, R4, R101 ;  /* 0x000000650404723e */ /* 0x000fe200000010ff */
[----:B------:R-:W-:Y:S02]  /*cd00*/  FMUL.FTZ R106, R106, R154 ;  /* 0x0000009a6a6a7220 */ /* 0x000fe40000410000 */
[----:B------:R-:W-:Y:S02]  /*cd10*/  FMUL.FTZ R105, R105, R160 ;  /* 0x000000a069697220 */ /* 0x000fe40000410000 */
[C---:B------:R-:W-:Y:S02]  /*cd20*/  FFMA.FTZ R9, R103.reuse, R154, -R9 ;  /* 0x0000009a67097223 */ /* 0x040fe40000010809 */
[----:B------:R-:W-:Y:S02]  /*cd30*/  FFMA.FTZ R103, R103, R150, R106 ;  /* 0x0000009667677223 */ /* 0x000fe4000001006a */
[C---:B------:R-:W-:Y:S01]  /*cd40*/  FFMA.FTZ R151, R102.reuse, R160, -R151 ;  /* 0x000000a066977223 */ /* 0x040fe20000010897 */
[----:B------:R-:W-:Y:S01]  /*cd50*/  F2FP.BF16.PACK_AB R9, R9, R6 ;  /* 0x000000060909723e */ /* 0x000fe200000010ff */
[----:B------:R-:W-:-:S02]  /*cd60*/  FFMA.FTZ R105, R102, R155, R105 ;  /* 0x0000009b66697223 */ /* 0x000fc40000010069 */
[C---:B------:R-:W-:Y:S02]  /*cd70*/  FMUL.FTZ R102, R5.reuse, R153 ;  /* 0x0000009905667220 */ /* 0x040fe40000410000 */
[-C--:B------:R-:W-:Y:S02]  /*cd80*/  FMUL.FTZ R106, R5, R157.reuse ;  /* 0x0000009d056a7220 */ /* 0x080fe40000410000 */
[C---:B------:R-:W-:Y:S02]  /*cd90*/  FMUL.FTZ R5, R159.reuse, R152 ;  /* 0x000000989f057220 */ /* 0x040fe40000410000 */
[-C--:B------:R-:W-:Y:S02]  /*cda0*/  FMUL.FTZ R159, R159, R156.reuse ;  /* 0x0000009c9f9f7220 */ /* 0x080fe40000410000 */
[----:B------:R-:W-:Y:S02]  /*cdb0*/  FFMA.FTZ R102, R10, R157, -R102 ;  /* 0x0000009d0a667223 */ /* 0x000fe40000010866 */
[----:B------:R-:W-:Y:S01]  /*cdc0*/  FFMA.FTZ R156, R104, R156, -R5 ;  /* 0x0000009c689c7223 */ /* 0x000fe20000010805 */
[----:B------:R-:W-:Y:S01]  /*cdd0*/  F2FP.BF16.PACK_AB R5, R103, R100 ;  /* 0x000000646705723e */ /* 0x000fe200000010ff */
[----:B------:R-:W-:Y:S01]  /*cde0*/  FFMA.FTZ R106, R10, R153, R106 ;  /* 0x000000990a6a7223 */ /* 0x000fe2000001006a */
[----:B------:R-:W-:Y:S01]  /*cdf0*/  F2FP.BF16.PACK_AB R10, R102, R151 ;  /* 0x00000097660a723e */ /* 0x000fe200000010ff */
[----:B------:R-:W-:Y:S01]  /*ce00*/  FFMA.FTZ R104, R104, R152, R159 ;  /* 0x0000009868687223 */ /* 0x000fe2000001009f */
[----:B------:R-:W-:-:S02]  /*ce10*/  F2FP.BF16.PACK_AB R11, R156, R11 ;  /* 0x0000000b9c0b723e */ /* 0x000fc400000010ff */
[----:B------:R-:W-:Y:S02]  /*ce20*/  F2FP.BF16.PACK_AB R6, R106, R105 ;  /* 0x000000696a06723e */ /* 0x000fe400000010ff */
[----:B------:R-:W-:Y:S01]  /*ce30*/  F2FP.BF16.PACK_AB R7, R104, R107 ;  /* 0x0000006b6807723e */ /* 0x000fe200000010ff */
[----:B------:R1:W-:Y:S04]  /*ce40*/  STS.128 [R147+0x10080], R8 ;  /* 0x0100800893007388 */ /* 0x0003e80000000c00 */
[----:B------:R1:W-:Y:S02]  /*ce50*/  STS.128 [R149+0x10080], R4 ;  /* 0x0100800495007388 */ /* 0x0003e40000000c00 */
.L_x_442:
[----:B------:R-:W-:Y:S05]  /*ce60*/  BSYNC B0 ;  /* 0x0000000000007941 */ /* 0x000fea0003800000 */
.L_x_441:
[----:B------:R-:W-:-:S13]  /*ce70*/  ISETP.GE.AND P0, PT, R219, c[0x0][0x27c], PT ;  /* 0x00009f00db007a0c */ /* 0x000fda0003f06270 */
[----:B------:R-:W-:Y:S05]  /*ce80*/  @P0 BRA `(.L_x_440) ;  /* 0x0000071000000947 */ /* 0x000fea0003800000 */
[----:B-1----:R-:W-:Y:S01]  /*ce90*/  SHF.R.S32.HI R8, RZ, 0x1f, R219 ;  /* 0x0000001fff087819 */ /* 0x002fe200000114db */
[----:B------:R-:W-:Y:S01]  /*cea0*/  IMAD.MOV.U32 R7, RZ, RZ, c[0x0][0x27c] ;  /* 0x00009f00ff077624 */ /* 0x000fe200078e00ff */
[----:B------:R-:W-:Y:S02]  /*ceb0*/  SHF.R.U64 R103, R88, 0x10, R89 ;  /* 0x0000001058677819 */ /* 0x000fe40000001259 */
[CC--:B------:R-:W-:Y:S02]  /*cec0*/  LEA.HI R5, R8.reuse, R219.reuse, RZ, 0x3 ;  /* 0x000000db08057211 */ /* 0x0c0fe400078f18ff */
[----:B------:R-:W-:Y:S02]  /*ced0*/  LEA.HI R8, R8, R219, RZ, 0x6 ;  /* 0x000000db08087211 */ /* 0x000fe400078f30ff */
[--C-:B------:R-:W-:Y:S02]  /*cee0*/  SHF.R.S32.HI R4, RZ, 0x3, R5.reuse ;  /* 0x00000003ff047819 */ /* 0x100fe40000011405 */
[----:B------:R-:W-:Y:S01]  /*cef0*/  LOP3.LUT R5, R148, 0x38, R5, 0xf8, !PT ;  /* 0x0000003894057812 */ /* 0x000fe200078ef805 */
[----:B------:R-:W-:Y:S01]  /*cf00*/  IMAD.SHL.U32 R8, R8, 0x80, RZ ;  /* 0x0000008008087824 */ /* 0x000fe200078e00ff */
[----:B------:R-:W-:-:S02]  /*cf10*/  LEA.HI R7, R7, R4, RZ, 0x1d ;  /* 0x0000000407077211 */ /* 0x000fc400078fe8ff */
[----:B------:R-:W-:Y:S02]  /*cf20*/  LOP3.LUT R6, R5, R146, RZ, 0x3c, !PT ;  /* 0x0000009205067212 */ /* 0x000fe400078e3cff */
[----:B------:R-:W-:Y:S01]  /*cf30*/  SHF.R.S32.HI R4, RZ, 0x1f, R7 ;  /* 0x0000001fff047819 */ /* 0x000fe20000011407 */
[----:B------:R-:W-:Y:S01]  /*cf40*/  IMAD.SHL.U32 R5, R7, 0x8, RZ ;  /* 0x0000000807057824 */ /* 0x000fe200078e00ff */
[----:B------:R-:W-:Y:S02]  /*cf50*/  LOP3.LUT R8, R8, 0x7fffe000, RZ, 0xc0, !PT ;  /* 0x7fffe00008087812 */ /* 0x000fe400078ec0ff */
[----:B------:R-:W-:Y:S02]  /*cf60*/  LEA.HI R4, R4, R7, RZ, 0x3 ;  /* 0x0000000704047211 */ /* 0x000fe400078f18ff */
[----:B------:R-:W-:Y:S02]  /*cf70*/  LOP3.LUT R5, R148, 0x38, R5, 0xf8, !PT ;  /* 0x0000003894057812 */ /* 0x000fe400078ef805 */
[----:B------:R-:W-:Y:S01]  /*cf80*/  IADD3 R6, R6, R8, R145 ;  /* 0x0000000806067210 */ /* 0x000fe20007ffe091 */
[----:B------:R-:W-:Y:S01]  /*cf90*/  IMAD.SHL.U32 R4, R4, 0x400, RZ ;  /* 0x0000040004047824 */ /* 0x000fe200078e00ff */
[----:B------:R-:W-:-:S02]  /*cfa0*/  LOP3.LUT R146, R5, R146, RZ, 0x3c, !PT ;  /* 0x0000009205927212 */ /* 0x000fc400078e3cff */
[----:B------:R-:W-:Y:S01]  /*cfb0*/  SHF.R.U32.HI R88, RZ, 0x10, R89 ;  /* 0x00000010ff587819 */ /* 0x000fe20000011659 */
[----:B------:R-:W-:Y:S01]  /*cfc0*/  IMAD.SHL.U32 R100, R6, 0x2, RZ ;  /* 0x0000000206647824 */ /* 0x000fe200078e00ff */
[----:B------:R-:W-:Y:S02]  /*cfd0*/  LOP3.LUT R4, R4, 0x7fffe000, RZ, 0xc0, !PT ;  /* 0x7fffe00004047812 */ /* 0x000fe400078ec0ff */
[----:B------:R-:W-:Y:S02]  /*cfe0*/  SHF.R.U64 R89, R90, 0x10, R91 ;  /* 0x000000105a597819 */ /* 0x000fe4000000125b */
[----:B------:R-:W-:Y:S01]  /*cff0*/  IADD3 R101, R146, R4, R145 ;  /* 0x0000000492657210 */ /* 0x000fe20007ffe091 */
[----:B------:R-:W1:Y:S01]  /*d000*/  LDS.128 R8, [R100+0x10080] ;  /* 0x0100800064087984 */ /* 0x000e620000000c00 */
[----:B------:R-:W-:Y:S02]  /*d010*/  SHF.R.U32.HI R90, RZ, 0x10, R91 ;  /* 0x00000010ff5a7819 */ /* 0x000fe4000001165b */
[--C-:B------:R-:W-:Y:S01]  /*d020*/  SHF.R.U64 R91, R84, 0x10, R85.reuse ;  /* 0x00000010545b7819 */ /* 0x100fe20000001255 */
[----:B------:R-:W-:Y:S01]  /*d030*/  IMAD.SHL.U32 R101, R101, 0x2, RZ ;  /* 0x0000000265657824 */ /* 0x000fe200078e00ff */
[----:B------:R-:W-:-:S02]  /*d040*/  SHF.R.U32.HI R84, RZ, 0x10, R85 ;  /* 0x00000010ff547819 */ /* 0x000fc40000011655 */
[----:B------:R-:W-:Y:S02]  /*d050*/  SHF.R.U64 R85, R86, 0x10, R87 ;  /* 0x0000001056557819 */ /* 0x000fe40000001257 */
[----:B------:R-:W2:Y:S01]  /*d060*/  LDS.128 R4, [R101+0x10080] ;  /* 0x0100800065047984 */ /* 0x000ea20000000c00 */
[----:B------:R-:W-:Y:S02]  /*d070*/  PRMT R137, R137, 0x5410, R84 ;  /* 0x0000541089897816 */ /* 0x000fe40000000054 */
[----:B------:R-:W-:Y:S02]  /*d080*/  PRMT R140, R140, 0x5410, R85 ;  /* 0x000054108c8c7816 */ /* 0x000fe40000000055 */
[----:B------:R-:W-:Y:S01]  /*d090*/  SHF.R.U32.HI R86, RZ, 0x10, R87 ;  /* 0x00000010ff567819 */ /* 0x000fe20000011657 */
[----:B------:R-:W-:Y:S01]  /*d0a0*/  IMAD.U32 R105, R137, 0x10000, RZ ;  /* 0x0001000089697824 */ /* 0x000fe200078e00ff */
[----:B------:R-:W-:Y:S02]  /*d0b0*/  PRMT R138, R138, 0x5410, R91 ;  /* 0x000054108a8a7816 */ /* 0x000fe4000000005b */
[----:B------:R-:W-:-:S02]  /*d0c0*/  PRMT R142, R142, 0x5410, R103 ;  /* 0x000054108e8e7816 */ /* 0x000fc40000000067 */
[----:B------:R-:W-:Y:S02]  /*d0d0*/  PRMT R144, R144, 0x5410, R89 ;  /* 0x0000541090907816 */ /* 0x000fe40000000059 */
[----:B------:R-:W-:Y:S01]  /*d0e0*/  PRMT R141, R141, 0x5410, R88 ;  /* 0x000054108d8d7816 */ /* 0x000fe20000000058 */
[C---:B------:R-:W-:Y:S01]  /*d0f0*/  IMAD.U32 R91, R142.reuse, 0x10000, RZ ;  /* 0x000100008e5b7824 */ /* 0x040fe200078e00ff */
[----:B------:R-:W-:Y:S02]  /*d100*/  LOP3.LUT R142, R142, 0xffff0000, RZ, 0xc0, !PT ;  /* 0xffff00008e8e7812 */ /* 0x000fe400078ec0ff */
[----:B------:R-:W-:Y:S02]  /*d110*/  PRMT R139, R139, 0x5410, R86 ;  /* 0x000054108b8b7816 */ /* 0x000fe40000000056 */
[----:B------:R-:W-:Y:S02]  /*d120*/  PRMT R143, R143, 0x5410, R90 ;  /* 0x000054108f8f7816 */ /* 0x000fe4000000005a */
[----:B------:R-:W-:Y:S01]  /*d130*/  LOP3.LUT R137, R137, 0xffff0000, RZ, 0xc0, !PT ;  /* 0xffff000089897812 */ /* 0x000fe200078ec0ff */
[----:B------:R-:W-:-:S02]  /*d140*/  IMAD.U32 R106, R139, 0x10000, RZ ;  /* 0x000100008b6a7824 */ /* 0x000fc400078e00ff */
[C---:B-1----:R-:W-:Y:S01]  /*d150*/  IMAD.U32 R85, R8.reuse, 0x10000, RZ ;  /* 0x0001000008557824 */ /* 0x042fe200078e00ff */
[----:B------:R-:W-:Y:S01]  /*d160*/  LOP3.LUT R84, R8, 0xffff0000, RZ, 0xc0, !PT ;  /* 0xffff000008547812 */ /* 0x000fe200078ec0ff */
[C---:B------:R-:W-:Y:S01]  /*d170*/  IMAD.U32 R8, R9.reuse, 0x10000, RZ ;  /* 0x0001000009087824 */ /* 0x040fe200078e00ff */
[----:B------:R-:W-:Y:S01]  /*d180*/  LOP3.LUT R87, R9, 0xffff0000, RZ, 0xc0, !PT ;  /* 0xffff000009577812 */ /* 0x000fe200078ec0ff */
[C---:B------:R-:W-:Y:S01]  /*d190*/  IMAD.U32 R9, R11.reuse, 0x10000, RZ ;  /* 0x000100000b097824 */ /* 0x040fe200078e00ff */
[----:B------:R-:W-:Y:S01]  /*d1a0*/  LOP3.LUT R89, R11, 0xffff0000, RZ, 0xc0, !PT ;  /* 0xffff00000b597812 */ /* 0x000fe200078ec0ff */
[C---:B------:R-:W-:Y:S01]  /*d1b0*/  IMAD.U32 R86, R10.reuse, 0x10000, RZ ;  /* 0x000100000a567824 */ /* 0x040fe200078e00ff */
[----:B------:R-:W-:Y:S01]  /*d1c0*/  LOP3.LUT R10, R10, 0xffff0000, RZ, 0xc0, !PT ;  /* 0xffff00000a0a7812 */ /* 0x000fe200078ec0ff */
[C---:B--2---:R-:W-:Y:S01]  /*d1d0*/  IMAD.U32 R88, R4.reuse, 0x10000, RZ ;  /* 0x0001000004587824 */ /* 0x044fe200078e00ff */
[----:B------:R-:W-:Y:S01]  /*d1e0*/  LOP3.LUT R11, R4, 0xffff0000, RZ, 0xc0, !PT ;  /* 0xffff0000040b7812 */ /* 0x000fe200078ec0ff */
[C---:B------:R-:W-:Y:S01]  /*d1f0*/  IMAD.U32 R4, R5.reuse, 0x10000, RZ ;  /* 0x0001000005047824 */ /* 0x040fe200078e00ff */
[----:B------:R-:W-:Y:S01]  /*d200*/  LOP3.LUT R104, R5, 0xffff0000, RZ, 0xc0, !PT ;  /* 0xffff000005687812 */ /* 0x000fe200078ec0ff */
[----:B------:R-:W-:Y:S01]  /*d210*/  IMAD.U32 R5, R138, 0x10000, RZ ;  /* 0x000100008a057824 */ /* 0x000fe200078e00ff */
[C---:B------:R-:W-:Y:S01]  /*d220*/  LOP3.LUT R102, R6.reuse, 0xffff0000, RZ, 0xc0, !PT ;  /* 0xffff000006667812 */ /* 0x040fe200078ec0ff */
[----:B------:R-:W-:Y:S01]  /*d230*/  IMAD.U32 R103, R6, 0x10000, RZ ;  /* 0x0001000006677824 */ /* 0x000fe200078e00ff */
[----:B------:R-:W-:Y:S01]  /*d240*/  LOP3.LUT R138, R138, 0xffff0000, RZ, 0xc0, !PT ;  /* 0xffff00008a8a7812 */ /* 0x000fe200078ec0ff */
[----:B------:R-:W-:-:S02]  /*d250*/  FMUL.FTZ R6, R88, R5 ;  /* 0x0000000558067220 */ /* 0x000fc40000410000 */
[-C--:B------:R-:W-:Y:S02]  /*d260*/  FMUL.FTZ R88, R88, R91.reuse ;  /* 0x0000005b58587220 */ /* 0x080fe40000410000 */
[C---:B------:R-:W-:Y:S02]  /*d270*/  FFMA.FTZ R6, R85.reuse, R91, -R6 ;  /* 0x0000005b55067223 */ /* 0x040fe40000010806 */
[----:B------:R-:W-:Y:S02]  /*d280*/  FFMA.FTZ R88, R85, R5, R88 ;  /* 0x0000000555587223 */ /* 0x000fe40000010058 */
[----:B------:R-:W-:Y:S02]  /*d290*/  FMUL.FTZ R91, R11, R138 ;  /* 0x0000008a0b5b7220 */ /* 0x000fe40000410000 */
[C---:B------:R-:W-:Y:S01]  /*d2a0*/  IMAD.U32 R5, R141.reuse, 0x10000, RZ ;  /* 0x000100008d057824 */ /* 0x040fe200078e00ff */
[----:B------:R-:W-:Y:S01]  /*d2b0*/  LOP3.LUT R141, R141, 0xffff0000, RZ, 0xc0, !PT ;  /* 0xffff00008d8d7812 */ /* 0x000fe200078ec0ff */
[----:B------:R-:W-:-:S02]  /*d2c0*/  FMUL.FTZ R11, R11, R142 ;  /* 0x0000008e0b0b7220 */ /* 0x000fc40000410000 */
[C---:B------:R-:W-:Y:S02]  /*d2d0*/  FMUL.FTZ R85, R4.reuse, R105 ;  /* 0x0000006904557220 */ /* 0x040fe40000410000 */
[----:B------:R-:W-:Y:S02]  /*d2e0*/  FMUL.FTZ R4, R4, R5 ;  /* 0x0000000504047220 */ /* 0x000fe40000410000 */
[C---:B------:R-:W-:Y:S01]  /*d2f0*/  IMAD.U32 R90, R7.reuse, 0x10000, RZ ;  /* 0x00010000075a7824 */ /* 0x040fe200078e00ff */
[----:B------:R-:W-:Y:S01]  /*d300*/  LOP3.LUT R7, R7, 0xffff0000, RZ, 0xc0, !PT ;  /* 0xffff000007077812 */ /* 0x000fe200078ec0ff */
[C---:B------:R-:W-:Y:S02]  /*d310*/  FFMA.FTZ R91, R84.reuse, R142, -R91 ;  /* 0x0000008e545b7223 */ /* 0x040fe4000001085b */
[----:B------:R-:W-:Y:S01]  /*d320*/  FFMA.FTZ R11, R84, R138, R11 ;  /* 0x0000008a540b7223 */ /* 0x000fe2000001000b */
[C---:B------:R-:W-:Y:S01]  /*d330*/  LOP3.LUT R138, R143.reuse, 0xffff0000, RZ, 0xc0, !PT ;  /* 0xffff00008f8a7812 */ /* 0x040fe200078ec0ff */
[----:B------:R-:W-:-:S02]  /*d340*/  IMAD.U32 R84, R143, 0x10000, RZ ;  /* 0x000100008f547824 */ /* 0x000fc400078e00ff */
[C---:B------:R-:W-:Y:S02]  /*d350*/  FFMA.FTZ R85, R8.reuse, R5, -R85 ;  /* 0x0000000508557223 */ /* 0x040fe40000010855 */
[----:B------:R-:W-:Y:S02]  /*d360*/  FFMA.FTZ R5, R8, R105, R4 ;  /* 0x0000006908057223 */ /* 0x000fe40000010004 */
[C---:B------:R-:W-:Y:S02]  /*d370*/  FMUL.FTZ R4, R90.reuse, R106 ;  /* 0x0000006a5a047220 */ /* 0x040fe40000410000 */
[-C--:B------:R-:W-:Y:S02]  /*d380*/  FMUL.FTZ R90, R90, R84.reuse ;  /* 0x000000545a5a7220 */ /* 0x080fe40000410000 */
[----:B------:R-:W-:Y:S02]  /*d390*/  IMAD.U32 R8, R140, 0x10000, RZ ;  /* 0x000100008c087824 */ /* 0x000fe400078e00ff */
[----:B------:R-:W-:-:S02]  /*d3a0*/  FFMA.FTZ R84, R9, R84, -R4 ;  /* 0x0000005409547223 */ /* 0x000fc40000010804 */
[----:B------:R-:W-:Y:S02]  /*d3b0*/  IMAD.U32 R105, R144, 0x10000, RZ ;  /* 0x0001000090697824 */ /* 0x000fe400078e00ff */
[----:B------:R-:W-:Y:S02]  /*d3c0*/  FFMA.FTZ R106, R9, R106, R90 ;  /* 0x0000006a096a7223 */ /* 0x000fe4000001005a */
[C---:B------:R-:W-:Y:S02]  /*d3d0*/  FMUL.FTZ R4, R104.reuse, R137 ;  /* 0x0000008968047220 */ /* 0x040fe40000410000 */
[C---:B------:R-:W-:Y:S02]  /*d3e0*/  FMUL.FTZ R9, R103.reuse, R8 ;  /* 0x0000000867097220 */ /* 0x040fe40000410000 */
[----:B------:R-:W-:Y:S02]  /*d3f0*/  FMUL.FTZ R104, R104, R141 ;  /* 0x0000008d68687220 */ /* 0x000fe40000410000 */
[----:B------:R-:W-:-:S02]  /*d400*/  FMUL.FTZ R103, R103, R105 ;  /* 0x0000006967677220 */ /* 0x000fc40000410000 */
[----:B------:R-:W-:Y:S01]  /*d410*/  FFMA.FTZ R90, R87, R141, -R4 ;  /* 0x0000008d575a7223 */ /* 0x000fe20000010804 */
[----:B------:R-:W-:Y:S01]  /*d420*/  LOP3.LUT R4, R139, 0xffff0000, RZ, 0xc0, !PT ;  /* 0xffff00008b047812 */ /* 0x000fe200078ec0ff */
[----:B------:R-:W-:Y:S01]  /*d430*/  FFMA.FTZ R105, R86, R105, -R9 ;  /* 0x0000006956697223 */ /* 0x000fe20000010809 */
[----:B------:R-:W-:Y:S01]  /*d440*/  LOP3.LUT R9, R140, 0xffff0000, RZ, 0xc0, !PT ;  /* 0xffff00008c097812 */ /* 0x000fe200078ec0ff */
[----:B------:R-:W-:Y:S01]  /*d450*/  FFMA.FTZ R104, R87, R137, R104 ;  /* 0x0000008957687223 */ /* 0x000fe20000010068 */
[----:B------:R-:W-:Y:S01]  /*d460*/  LOP3.LUT R87, R144, 0xffff0000, RZ, 0xc0, !PT ;  /* 0xffff000090577812 */ /* 0x000fe200078ec0ff */
[----:B------:R-:W-:Y:S02]  /*d470*/  FFMA.FTZ R103, R86, R8, R103 ;  /* 0x0000000856677223 */ /* 0x000fe40000010067 */
[----:B------:R-:W-:Y:S01]  /*d480*/  FMUL.FTZ R86, R102, R9 ;  /* 0x0000000966567220 */ /* 0x000fe20000410000 */
[----:B------:R-:W-:Y:S01]  /*d490*/  F2FP.BF16.PACK_AB R5, R104, R5 ;  /* 0x000000056805723e */ /* 0x000fe200000010ff */
[----:B------:R-:W-:-:S02]  /*d4a0*/  FMUL.FTZ R107, R7, R4 ;  /* 0x00000004076b7220 */ /* 0x000fc40000410000 */
[-C--:B------:R-:W-:Y:S02]  /*d4b0*/  FMUL.FTZ R102, R102, R87.reuse ;  /* 0x0000005766667220 */ /* 0x080fe40000410000 */
[-C--:B------:R-:W-:Y:S02]  /*d4c0*/  FMUL.FTZ R8, R7, R138.reuse ;  /* 0x0000008a07087220 */ /* 0x080fe40000410000 */
[C---:B------:R-:W-:Y:S02]  /*d4d0*/  FFMA.FTZ R86, R10.reuse, R87, -R86 ;  /* 0x000000570a567223 */ /* 0x040fe40000010856 */
[C---:B------:R-:W-:Y:S02]  /*d4e0*/  FFMA.FTZ R7, R89.reuse, R138, -R107 ;  /* 0x0000008a59077223 */ /* 0x040fe4000001086b */
[----:B------:R-:W-:Y:S01]  /*d4f0*/  FFMA.FTZ R102, R10, R9, R102 ;  /* 0x000000090a667223 */ /* 0x000fe20000010066 */
[----:B------:R-:W-:Y:S01]  /*d500*/  F2FP.BF16.PACK_AB R9, R90, R85 ;  /* 0x000000555a09723e */ /* 0x000fe200000010ff */
[----:B------:R-:W-:Y:S01]  /*d510*/  FFMA.FTZ R89, R89, R4, R8 ;  /* 0x0000000459597223 */ /* 0x000fe20000010008 */
[----:B------:R-:W-:-:S02]  /*d520*/  F2FP.BF16.PACK_AB R4, R11, R88 ;  /* 0x000000580b04723e */ /* 0x000fc400000010ff */
[----:B------:R-:W-:Y:S02]  /*d530*/  F2FP.BF16.PACK_AB R8, R91, R6 ;  /* 0x000000065b08723e */ /* 0x000fe400000010ff */
[----:B------:R-:W-:Y:S02]  /*d540*/  F2FP.BF16.PACK_AB R10, R86, R105 ;  /* 0x00000069560a723e */ /* 0x000fe400000010ff */
[----:B------:R-:W-:Y:S02]  /*d550*/  F2FP.BF16.PACK_AB R11, R7, R84 ;  /* 0x00000054070b723e */ /* 0x000fe400000010ff */
[----:B------:R-:W-:Y:S02]  /*d560*/  F2FP.BF16.PACK_AB R6, R102, R103 ;  /* 0x000000676606723e */ /* 0x000fe400000010ff */
[----:B------:R-:W-:Y:S01]  /*d570*/  F2FP.BF16.PACK_AB R7, R89, R106 ;  /* 0x0000006a5907723e */ /* 0x000fe200000010ff */
[----:B------:R1:W-:Y:S04]  /*d580*/  STS.128 [R100+0x10080], R8 ;  /* 0x0100800864007388 */ /* 0x0003e80000000c00 */
[----:B------:R1:W-:Y:S02]  /*d590*/  STS.128 [R101+0x10080], R4 ;  /* 0x0100800465007388 */ /* 0x0003e40000000c00 */
.L_x_440:
[----:B------:R-:W-:Y:S05]  /*d5a0*/  BSYNC B1 ;  /* 0x0000000000017941 */ /* 0x000fea0003800000 */
.L_x_439:
[----:B------:R-:W-:Y:S01]  /*d5b0*/  IADD3 R84, R31, 0x20, RZ ;  /* 0x000000201f547810 */ /* 0x000fe20007ffe0ff */
[----:B------:R-:W-:Y:S03]  /*d5c0*/  BSSY B1, `(.L_x_443) ;  /* 0x00000f2000017945 */ /* 0x000fe60003800000 */
[----:B------:R-:W-:-:S13]  /*d5d0*/  ISETP.GE.AND P0, PT, R84, UR4, PT ;  /* 0x0000000454007c0c */ /* 0x000fda000bf06270 */
[----:B------:R-:W-:Y:S05]  /*d5e0*/  @P0 BRA `(.L_x_444) ;  /* 0x00000ef000000947 */ /* 0x000fea0003800000 */
[----:B------:R-:W-:Y:S01]  /*d5f0*/  ISETP.GE.AND P0, PT, R225, c[0x0][0x27c], PT ;  /* 0x00009f00e1007a0c */ /* 0x000fe20003f06270 */
[----:B------:R-:W-:-:S12]  /*d600*/  BSSY B0, `(.L_x_445) ;  /* 0x0000073000007945 */ /* 0x000fd80003800000 */
[----:B------:R-:W-:Y:S05]  /*d610*/  @P0 BRA `(.L_x_446) ;  /* 0x0000071000000947 */ /* 0x000fea0003800000 */
[----:B-1----:R-:W-:Y:S01]  /*d620*/  IMAD.MOV.U32 R5, RZ, RZ, c[0x0][0x27c] ;  /* 0x00009f00ff057624 */ /* 0x002fe200078e00ff */
[----:B------:R-:W-:Y:S01]  /*d630*/  SHF.R.S32.HI R7, RZ, 0x1f, R84 ;  /* 0x0000001fff077819 */ /* 0x000fe20000011454 */
[----:B------:R-:W-:Y:S01]  /*d640*/  IMAD.SHL.U32 R10, R84, 0x40, RZ ;  /* 0x00000040540a7824 */ /* 0x000fe200078e00ff */
[----:B------:R-:W-:Y:S02]  /*d650*/  SHF.R.U64 R87, R72, 0x10, R73 ;  /* 0x0000001048577819 */ /* 0x000fe40000001249 */
[----:B------:R-:W-:Y:S02]  /*d660*/  LEA.HI R8, R5, R0, RZ, 0x1d ;  /* 0x0000000005087211 */ /* 0x000fe400078fe8ff */
[----:B------:R-:W-:Y:S02]  /*d670*/  LEA.HI R4, R7, R84, RZ, 0x3 ;  /* 0x0000005407047211 */ /* 0x000fe400078f18ff */
[----:B------:R-:W-:Y:S01]  /*d680*/  SHF.R.S32.HI R5, RZ, 0x1f, R8 ;  /* 0x0000001fff057819 */ /* 0x000fe20000011408 */
[----:B------:R-:W-:Y:S01]  /*d690*/  IMAD.SHL.U32 R6, R8, 0x8, RZ ;  /* 0x0000000808067824 */ /* 0x000fe200078e00ff */
[----:B------:R-:W-:Y:S01]  /*d6a0*/  LOP3.LUT R10, R10, 0x1c0, RZ, 0xc0, !PT ;  /* 0x000001c00a0a7812 */ /* 0x000fe200078ec0ff */
[----:B------:R-:W-:Y:S01]  /*d6b0*/  IMAD.SHL.U32 R4, R4, 0x40, RZ ;  /* 0x0000004004047824 */ /* 0x000fe200078e00ff */
[----:B------:R-:W-:-:S02]  /*d6c0*/  LEA.HI R5, R5, R8, RZ, 0x3 ;  /* 0x0000000805057211 */ /* 0x000fc400078f18ff */
[----:B------:R-:W-:Y:S02]  /*d6d0*/  SHF.R.U32.HI R7, RZ, 0x3, R10 ;  /* 0x00000003ff077819 */ /* 0x000fe4000001160a */
[C---:B------:R-:W-:Y:S01]  /*d6e0*/  LOP3.LUT R6, R10.reuse, 0x38, R6, 0xf8, !PT ;  /* 0x000000380a067812 */ /* 0x040fe200078ef806 */
[----:B------:R-:W-:Y:S01]  /*d6f0*/  IMAD.SHL.U32 R5, R5, 0x400, RZ ;  /* 0x0000040005057824 */ /* 0x000fe200078e00ff */
[----:B------:R-:W-:Y:S02]  /*d700*/  LOP3.LUT R9, R10, 0x38, R225, 0xf8, !PT ;  /* 0x000000380a097812 */ /* 0x000fe400078ef8e1 */
[----:B------:R-:W-:Y:S02]  /*d710*/  LOP3.LUT R4, R4, 0xfffffe00, RZ, 0xc0, !PT ;  /* 0xfffffe0004047812 */ /* 0x000fe400078ec0ff */
[----:B------:R-:W-:Y:S02]  /*d720*/  LOP3.LUT R85, R6, R7, RZ, 0x3c, !PT ;  /* 0x0000000706557212 */ /* 0x000fe400078e3cff */
[----:B------:R-:W-:-:S02]  /*d730*/  LOP3.LUT R5, R5, 0x7fffe000, RZ, 0xc0, !PT ;  /* 0x7fffe00005057812 */ /* 0x000fc400078ec0ff */
[----:B------:R-:W-:Y:S02]  /*d740*/  LOP3.LUT R9, R4, R9, R7, 0xf6, !PT ;  /* 0x0000000904097212 */ /* 0x000fe400078ef607 */
[----:B------:R-:W-:Y:S02]  /*d750*/  IADD3 R85, R85, R5, R4 ;  /* 0x0000000555557210 */ /* 0x000fe40007ffe004 */
[----:B------:R-:W-:Y:S01]  /*d760*/  SHF.R.U32.HI R72, RZ, 0x10, R73 ;  /* 0x00000010ff487819 */ /* 0x000fe20000011649 */
[----:B------:R-:W-:Y:S01]  /*d770*/  IMAD.SHL.U32 R86, R9, 0x2, RZ ;  /* 0x0000000209567824 */ /* 0x000fe200078e00ff */
[--C-:B------:R-:W-:Y:S01]  /*d780*/  SHF.R.U64 R73, R74, 0x10, R75.reuse ;  /* 0x000000104a497819 */ /* 0x100fe2000000124b */
[----:B------:R-:W-:Y:S01]  /*d790*/  IMAD.SHL.U32 R85, R85, 0x2, RZ ;  /* 0x0000000255557824 */ /* 0x000fe200078e00ff */
[----:B------:R-:W-:Y:S02]  /*d7a0*/  SHF.R.U32.HI R74, RZ, 0x10, R75 ;  /* 0x00000010ff4a7819 */ /* 0x000fe4000001164b */
[----:B------:R-:W1:Y:S01]  /*d7b0*/  LDS.128 R8, [R86+0x10080] ;  /* 0x0100800056087984 */ /* 0x000e620000000c00 */
[----:B------:R-:W-:-:S02]  /*d7c0*/  SHF.R.U64 R75, R68, 0x10, R69 ;  /* 0x00000010444b7819 */ /* 0x000fc40000001245 */
[----:B------:R-:W-:Y:S01]  /*d7d0*/  SHF.R.U32.HI R68, RZ, 0x10, R69 ;  /* 0x00000010ff447819 */ /* 0x000fe20000011645 */
[----:B------:R-:W2:Y:S01]  /*d7e0*/  LDS.128 R4, [R85+0x10080] ;  /* 0x0100800055047984 */ /* 0x000ea20000000c00 */
[----:B------:R-:W-:Y:S02]  /*d7f0*/  SHF.R.U64 R69, R70, 0x10, R71 ;  /* 0x0000001046457819 */ /* 0x000fe40000001247 */
[----:B------:R-:W-:Y:S02]  /*d800*/  PRMT R129, R129, 0x5410, R68 ;  /* 0x0000541081817816 */ /* 0x000fe40000000044 */
[----:B------:R-:W-:Y:S02]  /*d810*/  PRMT R132, R132, 0x5410, R69 ;  /* 0x0000541084847816 */ /* 0x000fe40000000045 */
[----:B------:R-:W-:Y:S01]  /*d820*/  SHF.R.U32.HI R70, RZ, 0x10, R71 ;  /* 0x00000010ff467819 */ /* 0x000fe20000011647 */
[----:B------:R-:W-:Y:S01]  /*d830*/  IMAD.U32 R91, R129, 0x10000, RZ ;  /* 0x00010000815b7824 */ /* 0x000fe200078e00ff */
[----:B------:R-:W-:-:S02]  /*d840*/  PRMT R130, R130, 0x5410, R75 ;  /* 0x0000541082827816 */ /* 0x000fc4000000004b */
[----:B------:R-:W-:Y:S02]  /*d850*/  PRMT R134, R134, 0x5410, R87 ;  /* 0x0000541086867816 */ /* 0x000fe40000000057 */
[----:B------:R-:W-:Y:S02]  /*d860*/  PRMT R136, R136, 0x5410, R73 ;  /* 0x0000541088887816 */ /* 0x000fe40000000049 */
[----:B------:R-:W-:Y:S01]  /*d870*/  PRMT R133, R133, 0x5410, R72 ;  /* 0x0000541085857816 */ /* 0x000fe20000000048 */
[C---:B------:R-:W-:Y:S01]  /*d880*/  IMAD.U32 R75, R134.reuse, 0x10000, RZ ;  /* 0x00010000864b7824 */ /* 0x040fe200078e00ff */
[----:B------:R-:W-:Y:S01]  /*d890*/  LOP3.LUT R134, R134, 0xffff0000, RZ, 0xc0, !PT ;  /* 0xffff000086867812 */ /* 0x000fe200078ec0ff */
[----:B------:R-:W-:Y:S01]  /*d8a0*/  IMAD.U32 R101, R136, 0x10000, RZ ;  /* 0x0001000088657824 */ /* 0x000fe200078e00ff */
[----:B------:R-:W-:Y:S02]  /*d8b0*/  PRMT R131, R131, 0x5410, R70 ;  /* 0x0000541083837816 */ /* 0x000fe40000000046 */
[----:B------:R-:W-:-:S02]  /*d8c0*/  PRMT R135, R135, 0x5410, R74 ;  /* 0x0000541087877816 */ /* 0x000fc4000000004a */
[----:B------:R-:W-:Y:S01]  /*d8d0*/  LOP3.LUT R100, R129, 0xffff0000, RZ, 0xc0, !PT ;  /* 0xffff000081647812 */ /* 0x000fe200078ec0ff */
[----:B------:R-:W-:Y:S01]  /*d8e0*/  IMAD.U32 R90, R131, 0x10000, RZ ;  /* 0x00010000835a7824 */ /* 0x000fe200078e00ff */
[----:B------:R-:W-:Y:S01]  /*d8f0*/  LOP3.LUT R136, R136, 0xffff0000, RZ, 0xc0, !PT ;  /* 0xffff000088887812 */ /* 0x000fe200078ec0ff */
[C---:B-1----:R-:W-:Y:S01]  /*d900*/  IMAD.U32 R69, R8.reuse, 0x10000, RZ ;  /* 0x0001000008457824 */ /* 0x042fe200078e00ff */
[----:B------:R-:W-:Y:S01]  /*d910*/  LOP3.LUT R68, R8, 0xffff0000, RZ, 0xc0, !PT ;  /* 0xffff000008447812 */ /* 0x000fe200078ec0ff */
[C---:B------:R-:W-:Y:S01]  /*d920*/  IMAD.U32 R8, R9.reuse, 0x10000, RZ ;  /* 0x0001000009087824 */ /* 0x040fe200078e00ff */
[----:B------:R-:W-:Y:S01]  /*d930*/  LOP3.LUT R71, R9, 0xffff0000, RZ, 0xc0, !PT ;  /* 0xffff000009477812 */ /* 0x000fe200078ec0ff */
[C---:B------:R-:W-:Y:S01]  /*d940*/  IMAD.U32 R9, R11.reuse, 0x10000, RZ ;  /* 0x000100000b097824 */ /* 0x040fe200078e00ff */
[----:B------:R-:W-:Y:S01]  /*d950*/  LOP3.LUT R73, R11, 0xffff0000, RZ, 0xc0, !PT ;  /* 0xffff00000b497812 */ /* 0x000fe200078ec0ff */
[----:B--2---:R-:W-:Y:S01]  /*d960*/  IMAD.U32 R88, R6, 0x10000, RZ ;  /* 0x0001000006587824 */ /* 0x004fe200078e00ff */
[C---:B------:R-:W-:Y:S01]  /*d970*/  SHF.L.U32 R72, R4.reuse, 0x10, RZ ;  /* 0x0000001004487819 */ /* 0x040fe200000006ff */
[----:B------:R-:W-:Y:S01]  /*d980*/  IMAD.U32 R74, R7, 0x10000, RZ ;  /* 0x00010000074a7824 */ /* 0x000fe200078e00ff */
[----:B------:R-:W-:Y:S01]  /*d990*/  LOP3.LUT R11, R4, 0xffff0000, RZ, 0xc0, !PT ;  /* 0xffff0000040b7812 */ /* 0x000fe200078ec0ff */
[C---:B------:R-:W-:Y:S01]  /*d9a0*/  IMAD.U32 R4, R5.reuse, 0x10000, RZ ;  /* 0x0001000005047824 */ /* 0x040fe200078e00ff */
[----:B------:R-:W-:Y:S01]  /*d9b0*/  LOP3.LUT R89, R5, 0xffff0000, RZ, 0xc0, !PT ;  /* 0xffff000005597812 */ /* 0x000fe200078ec0ff */
[----:B------:R-:W-:Y:S01]  /*d9c0*/  IMAD.U32 R5, R130, 0x10000, RZ ;  /* 0x0001000082057824 */ /* 0x000fe200078e00ff */
[----:B------:R-:W-:Y:S01]  /*d9d0*/  LOP3.LUT R87, R6, 0xffff0000, RZ, 0xc0, !PT ;  /* 0xffff000006577812 */ /* 0x000fe200078ec0ff */
[----:B------:R-:W-:Y:S01]  /*d9e0*/  IMAD.U32 R70, R10, 0x10000, RZ ;  /* 0x000100000a467824 */ /* 0x000fe200078e00ff */
[----:B------:R-:W-:Y:S01]  /*d9f0*/  LOP3.LUT R130, R130, 0xffff0000, RZ, 0xc0, !PT ;  /* 0xffff000082827812 */ /* 0x000fe200078ec0ff */
[C---:B------:R-:W-:Y:S01]  /*da00*/  FMUL.FTZ R6, R72.reuse, R5 ;  /* 0x0000000548067220 */ /* 0x040fe20000410000 */
[----:B------:R-:W-:Y:S01]  /*da10*/  LOP3.LUT R7, R7, 0xffff0000, RZ, 0xc0, !PT ;  /* 0xffff000007077812 */ /* 0x000fe200078ec0ff */
[-C--:B------:R-:W-:Y:S01]  /*da20*/  FMUL.FTZ R72, R72, R75.reuse ;  /* 0x0000004b48487220 */ /* 0x080fe20000410000 */
[----:B------:R-:W-:Y:S01]  /*da30*/  LOP3.LUT R10, R10, 0xffff0000, RZ, 0xc0, !PT ;  /* 0xffff00000a0a7812 */ /* 0x000fe200078ec0ff */
[----:B------:R-:W-:-:S02]  /*da40*/  FFMA.FTZ R6, R69, R75, -R6 ;  /* 0x0000004b45067223 */ /* 0x000fc40000010806 */
[----:B------:R-:W-:Y:S01]  /*da50*/  FFMA.FTZ R72, R69, R5, R72 ;  /* 0x0000000545487223 */ /* 0x000fe20000010048 */
[----:B------:R-:W-:Y:S01]  /*da60*/  SHF.L.U32 R5, R133, 0x10, RZ ;  /* 0x0000001085057819 */ /* 0x000fe200000006ff */
[C---:B------:R-:W-:Y:S02]  /*da70*/  FMUL.FTZ R75, R11.reuse, R130 ;  /* 0x000000820b4b7220 */ /* 0x040fe40000410000 */
[-C--:B------:R-:W-:Y:S02]  /*da80*/  FMUL.FTZ R11, R11, R134.reuse ;  /* 0x000000860b0b7220 */ /* 0x080fe40000410000 */
[C---:B------:R-:W-:Y:S02]  /*da90*/  FMUL.FTZ R69, R4.reuse, R91 ;  /* 0x0000005b04457220 */ /* 0x040fe40000410000 */
[----:B------:R-:W-:Y:S02]  /*daa0*/  FMUL.FTZ R4, R4, R5 ;  /* 0x0000000504047220 */ /* 0x000fe40000410000 */
[----:B------:R-:W-:-:S02]  /*dab0*/  FFMA.FTZ R75, R68, R134, -R75 ;  /* 0x00000086444b7223 */ /* 0x000fc4000001084b */
[----:B------:R-:W-:Y:S02]  /*dac0*/  FFMA.FTZ R11, R68, R130, R11 ;  /* 0x00000082440b7223 */ /* 0x000fe4000001000b */
[C---:B------:R-:W-:Y:S02]  /*dad0*/  FFMA.FTZ R69, R8.reuse, R5, -R69 ;  /* 0x0000000508457223 */ /* 0x040fe40000010845 */
[----:B------:R-:W-:Y:S02]  /*dae0*/  IMAD.U32 R68, R135, 0x10000, RZ ;  /* 0x0001000087447824 */ /* 0x000fe400078e00ff */
[----:B------:R-:W-:Y:S01]  /*daf0*/  FFMA.FTZ R5, R8, R91, R4 ;  /* 0x0000005b08057223 */ /* 0x000fe20000010004 */
[----:B------:R-:W-:Y:S01]  /*db00*/  LOP3.LUT R4, R133, 0xffff0000, RZ, 0xc0, !PT ;  /* 0xffff000085047812 */ /* 0x000fe200078ec0ff */
[C---:B------:R-:W-:Y:S02]  /*db10*/  FMUL.FTZ R8, R74.reuse, R90 ;  /* 0x0000005a4a087220 */ /* 0x040fe40000410000 */
[----:B------:R-:W-:-:S02]  /*db20*/  FMUL.FTZ R74, R74, R68 ;  /* 0x000000444a4a7220 */ /* 0x000fc40000410000 */
[----:B------:R-:W-:Y:S02]  /*db30*/  FFMA.FTZ R68, R9, R68, -R8 ;  /* 0x0000004409447223 */ /* 0x000fe40000010808 */
[C---:B------:R-:W-:Y:S01]  /*db40*/  IMAD.U32 R91, R132.reuse, 0x10000, RZ ;  /* 0x00010000845b7824 */ /* 0x040fe200078e00ff */
[----:B------:R-:W-:Y:S01]  /*db50*/  LOP3.LUT R132, R132, 0xffff0000, RZ, 0xc0, !PT ;  /* 0xffff000084847812 */ /* 0x000fe200078ec0ff */
[----:B------:R-:W-:Y:S02]  /*db60*/  FMUL.FTZ R8, R89, R100 ;  /* 0x0000006459087220 */ /* 0x000fe40000410000 */
[----:B------:R-:W-:Y:S02]  /*db70*/  FFMA.FTZ R90, R9, R90, R74 ;  /* 0x0000005a095a7223 */ /* 0x000fe4000001004a */
[----:B------:R-:W-:Y:S02]  /*db80*/  FMUL.FTZ R89, R89, R4 ;  /* 0x0000000459597220 */ /* 0x000fe40000410000 */
[----:B------:R-:W-:-:S02]  /*db90*/  FMUL.FTZ R9, R88, R91 ;  /* 0x0000005b58097220 */ /* 0x000fc40000410000 */
[----:B------:R-:W-:Y:S01]  /*dba0*/  FFMA.FTZ R74, R71, R4, -R8 ;  /* 0x00000004474a7223 */ /* 0x000fe20000010808 */
[----:B------:R-:W-:Y:S01]  /*dbb0*/  LOP3.LUT R4, R131, 0xffff0000, RZ, 0xc0, !PT ;  /* 0xffff000083047812 */ /* 0x000fe200078ec0ff */
[-C--:B------:R-:W-:Y:S01]  /*dbc0*/  FMUL.FTZ R88, R88, R101.reuse ;  /* 0x0000006558587220 */ /* 0x080fe20000410000 */
[----:B------:R-:W-:Y:S01]  /*dbd0*/  LOP3.LUT R8, R135, 0xffff0000, RZ, 0xc0, !PT ;  /* 0xffff000087087812 */ /* 0x000fe200078ec0ff */
[----:B------:R-:W-:Y:S02]  /*dbe0*/  FFMA.FTZ R100, R71, R100, R89 ;  /* 0x0000006447647223 */ /* 0x000fe40000010059 */
[C---:B------:R-:W-:Y:S02]  /*dbf0*/  FFMA.FTZ R101, R70.reuse, R101, -R9 ;  /* 0x0000006546657223 */ /* 0x040fe40000010809 */
[----:B------:R-:W-:Y:S01]  /*dc00*/  FFMA.FTZ R88, R70, R91, R88 ;  /* 0x0000005b46587223 */ /* 0x000fe20000010058 */
[----:B------:R-:W-:Y:S01]  /*dc10*/  F2FP.BF16.PACK_AB R5, R100, R5 ;  /* 0x000000056405723e */ /* 0x000fe200000010ff */
[----:B------:R-:W-:-:S02]  /*dc20*/  FMUL.FTZ R89, R87, R132 ;  /* 0x0000008457597220 */ /* 0x000fc40000410000 */
[----:B------:R-:W-:Y:S02]  /*dc30*/  FMUL.FTZ R70, R7, R4 ;  /* 0x0000000407467220 */ /* 0x000fe40000410000 */
[----:B------:R-:W-:Y:S02]  /*dc40*/  FMUL.FTZ R71, R87, R136 ;  /* 0x0000008857477220 */ /* 0x000fe40000410000 */
[----:B------:R-:W-:Y:S02]  /*dc50*/  FMUL.FTZ R9, R7, R8 ;  /* 0x0000000807097220 */ /* 0x000fe40000410000 */
[C---:B------:R-:W-:Y:S02]  /*dc60*/  FFMA.FTZ R136, R10.reuse, R136, -R89 ;  /* 0x000000880a887223 */ /* 0x040fe40000010859 */
[----:B------:R-:W-:Y:S01]  /*dc70*/  FFMA.FTZ R7, R73, R8, -R70 ;  /* 0x0000000849077223 */ /* 0x000fe20000010846 */
[----:B------:R-:W-:Y:S01]  /*dc80*/  F2FP.BF16.PACK_AB R8, R75, R6 ;  /* 0x000000064b08723e */ /* 0x000fe200000010ff */
        /* <DEDUP_REMOVED lines=10> */
.L_x_446:
[----:B------:R-:W-:Y:S05]  /*dd30*/  BSYNC B0 ;  /* 0x0000000000007941 */ /* 0x000fea0003800000 */
.L_x_445:
[----:B------:R-:W-:-:S13]  /*dd40*/  ISETP.GE.AND P0, PT, R219, c[0x0][0x27c], PT ;  /* 0x00009f00db007a0c */ /* 0x000fda0003f06270 */
[----:B------:R-:W-:Y:S05]  /*dd50*/  @P0 BRA `(.L_x_444) ;  /* 0x0000078000000947 */ /* 0x000fea0003800000 */
[----:B-1----:R-:W-:Y:S01]  /*dd60*/  SHF.R.S32.HI R8, RZ, 0x1f, R219 ;  /* 0x0000001fff087819 */ /* 0x002fe200000114db */
[----:B------:R-:W-:Y:S01]  /*dd70*/  IMAD.MOV.U32 R9, RZ, RZ, c[0x0][0x27c] ;  /* 0x00009f00ff097624 */ /* 0x000fe200078e00ff */
[----:B------:R-:W-:Y:S01]  /*dd80*/  SHF.R.S32.HI R5, RZ, 0x1f, R84 ;  /* 0x0000001fff057819 */ /* 0x000fe20000011454 */
[----:B------:R-:W-:Y:S01]  /*dd90*/  IMAD.SHL.U32 R10, R84, 0x40, RZ ;  /* 0x00000040540a7824 */ /* 0x000fe200078e00ff */
[CC--:B------:R-:W-:Y:S02]  /*dda0*/  LEA.HI R11, R8.reuse, R219.reuse, RZ, 0x3 ;  /* 0x000000db080b7211 */ /* 0x0c0fe400078f18ff */
[----:B------:R-:W-:Y:S02]  /*ddb0*/  LEA.HI R5, R5, R84, RZ, 0x3 ;  /* 0x0000005405057211 */ /* 0x000fe400078f18ff */
[----:B------:R-:W-:Y:S02]  /*ddc0*/  SHF.R.S32.HI R4, RZ, 0x3, R11 ;  /* 0x00000003ff047819 */ /* 0x000fe4000001140b */
[----:B------:R-:W-:Y:S01]  /*ddd0*/  LEA.HI R8, R8, R219, RZ, 0x6 ;  /* 0x000000db08087211 */ /* 0x000fe200078f30ff */
[----:B------:R-:W-:Y:S01]  /*dde0*/  IMAD.SHL.U32 R5, R5, 0x40, RZ ;  /* 0x0000004005057824 */ /* 0x000fe200078e00ff */
[----:B------:R-:W-:-:S02]  /*ddf0*/  LEA.HI R9, R9, R4, RZ, 0x1d ;  /* 0x0000000409097211 */ /* 0x000fc400078fe8ff */
[----:B------:R-:W-:Y:S01]  /*de00*/  LOP3.LUT R10, R10, 0x1c0, RZ, 0xc0, !PT ;  /* 0x000001c00a0a7812 */ /* 0x000fe200078ec0ff */
[----:B------:R-:W-:Y:S01]  /*de10*/  IMAD.SHL.U32 R8, R8, 0x80, RZ ;  /* 0x0000008008087824 */ /* 0x000fe200078e00ff */
[----:B------:R-:W-:Y:S01]  /*de20*/  SHF.R.S32.HI R6, RZ, 0x1f, R9 ;  /* 0x0000001fff067819 */ /* 0x000fe20000011409 */
[----:B------:R-:W-:Y:S01]  /*de30*/  IMAD.SHL.U32 R7, R9, 0x8, RZ ;  /* 0x0000000809077824 */ /* 0x000fe200078e00ff */
[----:B------:R-:W-:Y:S02]  /*de40*/  LOP3.LUT R11, R10, 0x38, R11, 0xf8, !PT ;  /* 0x000000380a0b7812 */ /* 0x000fe400078ef80b */
[----:B------:R-:W-:Y:S02]  /*de50*/  LEA.HI R6, R6, R9, RZ, 0x3 ;  /* 0x0000000906067211 */ /* 0x000fe400078f18ff */
[----:B------:R-:W-:Y:S02]  /*de60*/  SHF.R.U32.HI R4, RZ, 0x3, R10 ;  /* 0x00000003ff047819 */ /* 0x000fe4000001160a */
[----:B------:R-:W-:Y:S01]  /*de70*/  LOP3.LUT R7, R10, 0x38, R7, 0xf8, !PT ;  /* 0x000000380a077812 */ /* 0x000fe200078ef807 */
[----:B------:R-:W-:Y:S01]  /*de80*/  IMAD.SHL.U32 R6, R6, 0x400, RZ ;  /* 0x0000040006067824 */ /* 0x000fe200078e00ff */
[----:B------:R-:W-:-:S02]  /*de90*/  LOP3.LUT R5, R5, 0xfffffe00, RZ, 0xc0, !PT ;  /* 0xfffffe0005057812 */ /* 0x000fc400078ec0ff */
[----:B------:R-:W-:Y:S02]  /*dea0*/  LOP3.LUT R8, R8, 0x7fffe000, RZ, 0xc0, !PT ;  /* 0x7fffe00008087812 */ /* 0x000fe400078ec0ff */
[-C--:B------:R-:W-:Y:S02]  /*deb0*/  LOP3.LUT R11, R11, R4.reuse, RZ, 0x3c, !PT ;  /* 0x000000040b0b7212 */ /* 0x080fe400078e3cff */
[----:B------:R-:W-:Y:S02]  /*dec0*/  LOP3.LUT R68, R7, R4, RZ, 0x3c, !PT ;  /* 0x0000000407447212 */ /* 0x000fe400078e3cff */
[----:B------:R-:W-:Y:S02]  /*ded0*/  LOP3.LUT R6, R6, 0x7fffe000, RZ, 0xc0, !PT ;  /* 0x7fffe00006067812 */ /* 0x000fe400078ec0ff */
[--C-:B------:R-:W-:Y:S02]  /*dee0*/  IADD3 R8, R11, R8, R5.reuse ;  /* 0x000000080b087210 */ /* 0x100fe40007ffe005 */
[----:B------:R-:W-:-:S02]  /*def0*/  IADD3 R68, R68, R6, R5 ;  /* 0x0000000644447210 */ /* 0x000fc40007ffe005 */
[--C-:B------:R-:W-:Y:S01]  /*df00*/  SHF.R.U64 R71, R60, 0x10, R61.reuse ;  /* 0x000000103c477819 */ /* 0x100fe2000000123d */
[----:B------:R-:W-:Y:S01]  /*df10*/  IMAD.SHL.U32 R69, R8, 0x2, RZ ;  /* 0x0000000208457824 */ /* 0x000fe200078e00ff */
[----:B------:R-:W-:Y:S01]  /*df20*/  SHF.R.U32.HI R60, RZ, 0x10, R61 ;  /* 0x00000010ff3c7819 */ /* 0x000fe2000001163d */
[----:B------:R-:W-:Y:S01]  /*df30*/  IMAD.SHL.U32 R68, R68, 0x2, RZ ;  /* 0x0000000244447824 */ /* 0x000fe200078e00ff */
[--C-:B------:R-:W-:Y:S02]  /*df40*/  SHF.R.U64 R61, R62, 0x10, R63.reuse ;  /* 0x000000103e3d7819 */ /* 0x100fe4000000123f */
[----:B------:R-:W1:Y:S01]  /*df50*/  LDS.128 R8, [R69+0x10080] ;  /* 0x0100800045087984 */ /* 0x000e620000000c00 */
[----:B------:R-:W-:Y:S02]  /*df60*/  SHF.R.U32.HI R62, RZ, 0x10, R63 ;  /* 0x00000010ff3e7819 */ /* 0x000fe4000001163f */
[--C-:B------:R-:W-:Y:S01]  /*df70*/  SHF.R.U64 R63, R56, 0x10, R57.reuse ;  /* 0x00000010383f7819 */ /* 0x100fe20000001239 */
[----:B------:R-:W2:Y:S01]  /*df80*/  LDS.128 R4, [R68+0x10080] ;  /* 0x0100800044047984 */ /* 0x000ea20000000c00 */
[----:B------:R-:W-:-:S02]  /*df90*/  SHF.R.U32.HI R56, RZ, 0x10, R57 ;  /* 0x00000010ff387819 */ /* 0x000fc40000011639 */
[----:B------:R-:W-:Y:S02]  /*dfa0*/  SHF.R.U64 R57, R58, 0x10, R59 ;  /* 0x000000103a397819 */ /* 0x000fe4000000123b */
        /* <DEDUP_REMOVED lines=42> */
[----:B------:R-:W-:Y:S02]  /*e250*/  FFMA.FTZ R11, R56, R122, R11 ;  /* 0x0000007a380b7223 */ /* 0x000fe4000001000b */
        /* <DEDUP_REMOVED lines=9> */
[C---:B------:R-:W-:Y:S01]  /*e2f0*/  IMAD.U32 R58, R10.reuse, 0x10000, RZ ;  /* 0x000100000a3a7824 */ /* 0x040fe200078e00ff */
[----:B------:R-:W-:Y:S01]  /*e300*/  LOP3.LUT R10, R10, 0xffff0000, RZ, 0xc0, !PT ;  /* 0xffff00000a0a7812 */ /* 0x000fe200078ec0ff */
[C---:B------:R-:W-:Y:S02]  /*e310*/  FMUL.FTZ R4, R72.reuse, R121 ;  /* 0x0000007948047220 */ /* 0x040fe40000410000 */
[----:B------:R-:W-:Y:S02]  /*e320*/  FMUL.FTZ R9, R71, R8 ;  /* 0x0000000847097220 */ /* 0x000fe40000410000 */
[----:B------:R-:W-:-:S02]  /*e330*/  FMUL.FTZ R72, R72, R125 ;  /* 0x0000007d48487220 */ /* 0x000fc40000410000 */
[----:B------:R-:W-:Y:S02]  /*e340*/  FMUL.FTZ R71, R71, R73 ;  /* 0x0000004947477220 */ /* 0x000fe40000410000 */
        /* <DEDUP_REMOVED lines=25> */
.L_x_444:
[----:B------:R-:W-:Y:S05]  /*e4e0*/  BSYNC B1 ;  /* 0x0000000000017941 */ /* 0x000fea0003800000 */
.L_x_443:
        /* <DEDUP_REMOVED lines=120> */
.L_x_450:
[----:B------:R-:W-:Y:S05]  /*ec70*/  BSYNC B0 ;  /* 0x0000000000007941 */ /* 0x000fea0003800000 */
.L_x_449:
        /* <DEDUP_REMOVED lines=122> */
.L_x_448:
[----:B------:R-:W-:Y:S05]  /*f420*/  BSYNC B1 ;  /* 0x0000000000017941 */ /* 0x000fea0003800000 */
.L_x_447:
[----:B------:R-:W-:-:S04]  /*f430*/  IADD3 R32, R31, 0x60, RZ ;  /* 0x000000601f207810 */ /* 0x000fc80007ffe0ff */
        /* <DEDUP_REMOVED lines=118> */
.L_x_452:
[----:B------:R-:W-:Y:S05]  /*fba0*/  BSYNC B0 ;  /* 0x0000000000007941 */ /* 0x000fea0003800000 */
.L_x_451:
        /* <DEDUP_REMOVED lines=28> */
[----:B------:R-:W-:Y:S01]  /*fd70*/  SHF.R.U64 R15, R24, 0x10, R25 ;  /* 0x00000010180f7819 */ /* 0x000fe20000001219 */
[----:B------:R-:W-:Y:S01]  /*fd80*/  IMAD.SHL.U32 R13, R8, 0x2, RZ ;  /* 0x00000002080d7824 */ /* 0x000fe200078e00ff */
[--C-:B------:R-:W-:Y:S01]  /*fd90*/  SHF.R.U64 R14, R16, 0x10, R17.reuse ;  /* 0x00000010100e7819 */ /* 0x100fe20000001211 */
[----:B------:R-:W-:Y:S01]  /*fda0*/  IMAD.SHL.U32 R12, R12, 0x2, RZ ;  /* 0x000000020c0c7824 */ /* 0x000fe200078e00ff */
[----:B------:R-:W-:Y:S02]  /*fdb0*/  SHF.R.U32.HI R17, RZ, 0x10, R17 ;  /* 0x00000010ff117819 */ /* 0x000fe40000011611 */
[----:B------:R-:W1:Y:S01]  /*fdc0*/  LDS.128 R8, [R13+0x10080] ;  /* 0x010080000d087984 */ /* 0x000e620000000c00 */
[--C-:B------:R-:W-:Y:S02]  /*fdd0*/  SHF.R.U64 R23, R18, 0x10, R19.reuse ;  /* 0x0000001012177819 */ /* 0x100fe40000001213 */
[----:B------:R-:W-:Y:S01]  /*fde0*/  SHF.R.U32.HI R18, RZ, 0x10, R19 ;  /* 0x00000010ff127819 */ /* 0x000fe20000011613 */
[----:B------:R-:W2:Y:S01]  /*fdf0*/  LDS.128 R4, [R12+0x10080] ;  /* 0x010080000c047984 */ /* 0x000ea20000000c00 */
[----:B------:R-:W-:-:S02]  /*fe00*/  SHF.R.U32.HI R24, RZ, 0x10, R25 ;  /* 0x00000010ff187819 */ /* 0x000fc40000011619 */
[----:B------:R-:W-:Y:S02]  /*fe10*/  PRMT R78, R78, 0x5410, R15 ;  /* 0x000054104e4e7816 */ /* 0x000fe4000000000f */
[----:B------:R-:W-:Y:S02]  /*fe20*/  PRMT R65, R65, 0x5410, R14 ;  /* 0x0000541041417816 */ /* 0x000fe4000000000e */
[----:B------:R-:W-:Y:S02]  /*fe30*/  PRMT R64, R64, 0x5410, R17 ;  /* 0x0000541040407816 */ /* 0x000fe40000000011 */
[----:B------:R-:W-:Y:S02]  /*fe40*/  SHF.R.U64 R21, R26, 0x10, R27 ;  /* 0x000000101a157819 */ /* 0x000fe4000000121b */
[----:B------:R-:W-:Y:S01]  /*fe50*/  PRMT R67, R67, 0x5410, R18 ;  /* 0x0000541043437816 */ /* 0x000fe20000000012 */
[----:B------:R-:W-:Y:S01]  /*fe60*/  IMAD.U32 R25, R64, 0x10000, RZ ;  /* 0x0001000040197824 */ /* 0x000fe200078e00ff */
[----:B------:R-:W-:-:S02]  /*fe70*/  PRMT R77, R77, 0x5410, R24 ;  /* 0x000054104d4d7816 */ /* 0x000fc40000000018 */
[----:B------:R-:W-:Y:S01]  /*fe80*/  PRMT R80, R80, 0x5410, R21 ;  /* 0x0000541050507816 */ /* 0x000fe20000000015 */
[----:B------:R-:W-:Y:S01]  /*fe90*/  IMAD.U32 R21, R78, 0x10000, RZ ;  /* 0x000100004e157824 */ /* 0x000fe200078e00ff */
[----:B------:R-:W-:Y:S02]  /*fea0*/  PRMT R76, R76, 0x5410, R23 ;  /* 0x000054104c4c7816 */ /* 0x000fe40000000017 */
[----:B------:R-:W-:Y:S02]  /*feb0*/  LOP3.LUT R78, R78, 0xffff0000, RZ, 0xc0, !PT ;  /* 0xffff00004e4e7812 */ /* 0x000fe400078ec0ff */
[----:B------:R-:W-:Y:S02]  /*fec0*/  SHF.R.U32.HI R26, RZ, 0x10, R27 ;  /* 0x00000010ff1a7819 */ /* 0x000fe4000001161b */
[----:B------:R-:W-:Y:S02]  /*fed0*/  LOP3.LUT R64, R64, 0xffff0000, RZ, 0xc0, !PT ;  /* 0xffff000040407812 */ /* 0x000fe400078ec0ff */
[----:B------:R-:W-:Y:S01]  /*fee0*/  PRMT R79, R79, 0x5410, R26 ;  /* 0x000054104f4f7816 */ /* 0x000fe2000000001a */
[----:B------:R-:W-:-:S03]  /*fef0*/  IMAD.U32 R26, R67, 0x10000, RZ ;  /* 0x00010000431a7824 */ /* 0x000fc600078e00ff */
        /* <DEDUP_REMOVED lines=11> */
[C---:B------:R-:W-:Y:S01]  /*ffb0*/  IMAD.U32 R5, R65.reuse, 0x10000, RZ ;  /* 0x0001000041057824 */ /* 0x040fe200078e00ff */
        /* <DEDUP_REMOVED lines=57> */
.L_x_424:
[----:B------:R-:W-:Y:S05]  /*10350*/  BSYNC B2 ;  /* 0x0000000000027941 */ /* 0x000fea0003800000 */
.L_x_390:
        /* <DEDUP_REMOVED lines=12> */
[----:B------:R-:W-:Y:S01]  /*10420*/  IMAD.SHL.U32 R46, R46, 0x40, RZ ;  /* 0x000000402e2e7824 */ /* 0x000fe200078e00ff */
[----:B------:R-:W-:Y:S01]  /*10430*/  LOP3.LUT R11, R11, 0xfffffffe, RZ, 0xc0, !PT ;  /* 0xfffffffe0b0b7812 */ /* 0x000fe200078ec0ff */
[----:B------:R-:W-:Y:S01]  /*10440*/  IMAD.IADD R7, R7, 0x1, R5 ;  /* 0x0000000107077824 */ /* 0x000fe200078e0205 */
[----:B------:R-:W-:Y:S01]  /*10450*/  LOP3.LUT R8, R8, R9, RZ, 0x3c, !PT ;  /* 0x0000000908087212 */ /* 0x000fe200078e3cff */
[----:B------:R-:W-:Y:S01]  /*10460*/  IMAD.SHL.U32 R47, R47, 0x40, RZ ;  /* 0x000000402f2f7824 */ /* 0x000fe200078e00ff */
[----:B------:R-:W-:Y:S01]  /*10470*/  ISETP.LT.AND P1, PT, R31, UR30, PT ;  /* 0x0000001e1f007c0c */ /* 0x000fe2000bf21270 */
[----:B------:R-:W-:Y:S01]  /*10480*/  IMAD.IADD R11, R4, 0x1, -R11 ;  /* 0x00000001040b7824 */ /* 0x000fe200078e0a0b */
[----:B------:R-:W-:Y:S01]  /*10490*/  SHF.R.S32.HI R228, RZ, 0x1f, R219 ;  /* 0x0000001fffe47819 */ /* 0x000fe200000114db */
[----:B------:R-:W-:Y:S01]  /*104a0*/  IMAD R4, R49, c[0x0][0x218], RZ ;  /* 0x0000860031047a24 */ /* 0x000fe200078e02ff */
[----:B------:R-:W-:Y:S01]  /*104b0*/  LOP3.LUT R47, R47, 0xfffffe00, RZ, 0xc0, !PT ;  /* 0xfffffe002f2f7812 */ /* 0x000fe200078ec0ff */
[----:B------:R-:W-:Y:S01]  /*104c0*/  IMAD R213, R11, 0x200, R8 ;  /* 0x000002000bd57824 */ /* 0x000fe200078e0208 */
[----:B------:R-:W-:Y:S01]  /*104d0*/  LEA.HI R228, R228, R219, RZ, 0x3 ;  /* 0x000000dbe4e47211 */ /* 0x000fe200078f18ff */
[----:B------:R-:W-:Y:S01]  /*104e0*/  IMAD.WIDE.U32 R6, R217, c[0x0][0x218], R6 ;  /* 0x00008600d9067a25 */ /* 0x000fe200078e0006 */
[----:B------:R-:W-:Y:S01]  /*104f0*/  SHF.R.S32.HI R8, RZ, 0x1f, R29 ;  /* 0x0000001fff087819 */ /* 0x000fe2000001141d */
[----:B------:R-:W-:Y:S01]  /*10500*/  UISETP.GT.AND UP0, UPT, UR17, UR8, UPT ;  /* 0x000000081100728c */ /* 0x000fe2000bf04270 */
[----:B------:R-:W-:Y:S01]  /*10510*/  LOP3.LUT R228, R228, 0xfffffff8, RZ, 0xc0, !PT ;  /* 0xfffffff8e4e47812 */ /* 0x000fe200078ec0ff */
[----:B------:R-:W-:Y:S01]  /*10520*/  IMAD.SHL.U32 R213, R213, 0x2, RZ ;  /* 0x00000002d5d57824 */ /* 0x000fe200078e00ff */
[----:B------:R-:W-:Y:S01]  /*10530*/  BAR.SYNC.DEFER_BLOCKING 0x0 ;  /* 0x0000000000007b1d */ /* 0x000fe20000010000 */
[----:B------:R-:W-:Y:S01]  /*10540*/  IMAD R4, R217, c[0x0][0x21c], R4 ;  /* 0x00008700d9047a24 */ /* 0x000fe200078e0204 */
[----:B------:R-:W-:Y:S01]  /*10550*/  LEA.HI R227, R8, R29, RZ, 0x3 ;  /* 0x0000001d08e37211 */ /* 0x000fe200078f18ff */
[----:B------:R-:W-:Y:S01]  /*10560*/  IMAD.SHL.U32 R11, R11, 0x8, RZ ;  /* 0x000000080b0b7824 */ /* 0x000fe200078e00ff */
[C---:B------:R-:W-:Y:S01]  /*10570*/  IADD3 R5, R213.reuse, 0xc080, RZ ;  /* 0x0000c080d5057810 */ /* 0x040fe20007ffe0ff */
[----:B------:R-:W-:Y:S01]  /*10580*/  IMAD.SHL.U32 R220, R30, 0x2, RZ ;  /* 0x000000021edc7824 */ /* 0x000fe200078e00ff */
[----:B------:R-:W-:-:S02]  /*10590*/  IADD3 R212, R213, 0xc0a0, RZ ;  /* 0x0000c0a0d5d47810 */ /* 0x000fc40007ffe0ff */
[----:B------:R-:W-:Y:S02]  /*105a0*/  @P0 IADD3 R212, R5, -0x20, RZ ;  /* 0xffffffe005d40810 */ /* 0x000fe40007ffe0ff */
[----:B------:R-:W-:Y:S02]  /*105b0*/  IADD3 R5, P0, R6, UR26, RZ ;  /* 0x0000001a06057c10 */ /* 0x000fe4000ff1e0ff */
[----:B------:R-:W-:Y:S02]  /*105c0*/  LOP3.LUT R227, R227, 0xfffffff8, RZ, 0xc0, !PT ;  /* 0xfffffff8e3e37812 */ /* 0x000fe400078ec0ff */
[----:B------:R-:W-:Y:S01]  /*105d0*/  IADD3.X R6, R7, UR12, R4, P0, !PT ;  /* 0x0000000c07067c10 */ /* 0x000fe200087fe404 */
[----:B------:R-:W-:Y:S01]  /*105e0*/  IMAD R7, R44, 0x400, R47 ;  /* 0x000004002c077824 */ /* 0x000fe200078e022f */
[----:B------:R-:W-:Y:S02]  /*105f0*/  LEA R4, P0, R5, c[0x0][0x1f8], 0x1 ;  /* 0x00007e0005047a11 */ /* 0x000fe400078008ff */
[----:B------:R-:W-:-:S02]  /*10600*/  SHF.R.S32.HI R9, RZ, 0x1f, R28 ;  /* 0x0000001fff097819 */ /* 0x000fc4000001141c */
[----:B------:R-:W-:Y:S01]  /*10610*/  LEA.HI.X R5, R5, c[0x0][0x1fc], R6, 0x1, P0 ;  /* 0x00007f0005057a11 */ /* 0x000fe200000f0c06 */
[----:B------:R-:W-:Y:S01]  /*10620*/  SHFL.IDX PT, R24, R4, RZ, 0x181f ;  /* 0x00181fff04187589 */ /* 0x000fe200000e0000 */
[----:B------:R-:W-:Y:S02]  /*10630*/  LOP3.LUT R6, R46, 0x1c0, RZ, 0xc0, !PT ;  /* 0x000001c02e067812 */ /* 0x000fe400078ec0ff */
[----:B------:R-:W-:Y:S01]  /*10640*/  LOP3.LUT P0, RZ, R0, 0x4, RZ, 0xc0, !PT ;  /* 0x0000000400ff7812 */ /* 0x000fe2000780c0ff */
[----:B------:R-:W1:Y:S01]  /*10650*/  SHFL.IDX PT, R25, R5, RZ, 0x181f ;  /* 0x00181fff05197589 */ /* 0x000e6200000e0000 */
[----:B------:R-:W-:Y:S01]  /*10660*/  LOP3.LUT R11, R6, 0x8, R11, 0xf8, !PT ;  /* 0x00000008060b7812 */ /* 0x000fe200078ef80b */
[----:B------:R-:W-:Y:S01]  /*10670*/  IMAD.MOV.U32 R0, RZ, RZ, 0x40 ;  /* 0x00000040ff007424 */ /* 0x000fe200078e00ff */
[----:B------:R-:W-:Y:S01]  /*10680*/  SHF.R.U32.HI R46, RZ, 0x3, R6 ;  /* 0x00000003ff2e7819 */ /* 0x000fe20000011606 */
[----:B------:R-:W-:Y:S01]  /*10690*/  LDSM.16.M88.4 R12, [R213+0xc080] ;  /* 0x00c08000d50c783b */ /* 0x000fe20000000200 */
[----:B------:R-:W-:-:S02]  /*106a0*/  LEA.HI R226, R9, R28, RZ, 0x3 ;  /* 0x0000001c09e27211 */ /* 0x000fc400078f18ff */
[----:B------:R-:W-:Y:S01]  /*106b0*/  LOP3.LUT R46, R11, R46, RZ, 0x3c, !PT ;  /* 0x0000002e0b2e7212 */ /* 0x000fe200078e3cff */
[----:B------:R-:W-:Y:S01]  /*106c0*/  LDSM.16.M88.4 R20, [R213+0xc880] ;  /* 0x00c88000d514783b */ /* 0x000fe20000000200 */
[----:B------:R-:W-:Y:S02]  /*106d0*/  SEL R0, R0, 0xffffffc0, !P0 ;  /* 0xffffffc000007807 */ /* 0x000fe40004000000 */
[----:B------:R-:W-:Y:S01]  /*106e0*/  ISETP.GE.OR P0, PT, R225, c[0x0][0x1d4], !P1 ;  /* 0x00007500e1007a0c */ /* 0x000fe20004f06670 */
[----:B------:R-:W-:Y:S01]  /*106f0*/  IMAD.IADD R214, R46, 0x1, R7 ;  /* 0x000000012ed67824 */ /* 0x000fe200078e0207 */
[----:B------:R-:W-:Y:S01]  /*10700*/  LDSM.16.M88.4 R40, [R212] ;  /* 0x00000000d428783b */ /* 0x000fe20000000200 */
[----:B------:R-:W-:Y:S01]  /*10710*/  LOP3.LUT R226, R226, 0xfffffff8, RZ, 0xc0, !PT ;  /* 0xfffffff8e2e27812 */ /* 0x000fe200078ec0ff */
[----:B------:R-:W-:Y:S01]  /*10720*/  IMAD.IADD R208, R213, 0x1, R0 ;  /* 0x00000001d5d07824 */ /* 0x000fe200078e0200 */
[----:B------:R-:W-:Y:S01]  /*10730*/  IADD3 R203, R212, 0x800, RZ ;  /* 0x00000800d4cb7810 */ /* 0x000fe20007ffe0ff */
[----:B------:R-:W-:Y:S01]  /*10740*/  IMAD.SHL.U32 R214, R214, 0x2, RZ ;  /* 0x00000002d6d67824 */ /* 0x000fe200078e00ff */
[----:B------:R-:W-:Y:S01]  /*10750*/  LDSM.16.M88.4 R36, [R212+0x800] ;  /* 0x00080000d424783b */ /* 0x000fe20000000200 */
[----:B------:R-:W-:Y:S01]  /*10760*/  IMAD.IADD R202, R0, 0x1, R212 ;  /* 0x0000000100ca7824 */ /* 0x000fe200078e02d4 */
[----:B------:R-:W-:Y:S01]  /*10770*/  SHF.R.S32.HI R0, RZ, 0x1f, R227 ;  /* 0x0000001fff007819 */ /* 0x000fe200000114e3 */
[--C-:B------:R-:W-:Y:S01]  /*10780*/  IMAD R210, R2, 0x2, R214.reuse ;  /* 0x0000000202d27824 */ /* 0x100fe200078e02d6 */
[----:B------:R-:W2:Y:S01]  /*10790*/  LDSM.16.M88.4 R4, [R214+0x10080] ;  /* 0x01008000d604783b */ /* 0x000ea20000000200 */
[----:B------:R-:W-:Y:S01]  /*107a0*/  IMAD R209, R3, 0x2, R214 ;  /* 0x0000000203d17824 */ /* 0x000fe200078e02d6 */
[----:B------:R-:W-:Y:S01]  /*107b0*/  SHF.R.S32.HI R229, RZ, 0x1f, R226 ;  /* 0x0000001fffe57819 */ /* 0x000fe200000114e2 */
[----:B-1----:R-:W-:Y:S01]  /*107c0*/  IMAD.WIDE R16, R225, 0x2, R24 ;  /* 0x00000002e1107825 */ /* 0x002fe200078e0218 */
[----:B------:R-:W1:Y:S01]  /*107d0*/  LDSM.16.M88.4 R32, [R210+0x10080] ;  /* 0x01008000d220783b */ /* 0x000e620000000200 */
[----:B------:R-:W-:-:S02]  /*107e0*/  IADD3 R201, R212, 0x1000, RZ ;  /* 0x00001000d4c97810 */ /* 0x000fc40007ffe0ff */
[--C-:B------:R-:W-:Y:S01]  /*107f0*/  IMAD.WIDE R10, R228, 0x2, R24.reuse ;  /* 0x00000002e40a7825 */ /* 0x100fe200078e0218 */
[----:B------:R-:W-:Y:S01]  /*10800*/  @!PT LDS RZ, [RZ] ;  /* 0x00000000fffff984 */ /* 0x000fe20000000800 */
[----:B------:R-:W-:Y:S01]  /*10810*/  @!PT LDS RZ, [RZ] ;  /* 0x00000000fffff984 */ /* 0x000fe20000000800 */
[----:B------:R-:W-:Y:S01]  /*10820*/  @!PT LDS RZ, [RZ] ;  /* 0x00000000fffff984 */ /* 0x000fe20000000800 */
[----:B------:R2:W-:Y:S01]  /*10830*/  LDGSTS.E.BYPASS.LTC128B.128 [R220+0x8080], [R16.64], !P0 ;  /* 0x0808000010dc7fae */ /* 0x0005e2000c101d58 */
[----:B------:R-:W-:Y:S02]  /*10840*/  ISETP.GE.OR P0, PT, R219, c[0x0][0x1d4], !P1 ;  /* 0x00007500db007a0c */ /* 0x000fe40004f06670 */
[--C-:B------:R-:W-:Y:S01]  /*10850*/  IMAD.WIDE R26, R227, 0x2, R24.reuse ;  /* 0x00000002e31a7825 */ /* 0x100fe200078e0218 */
[C---:B------:R-:W-:Y:S02]  /*10860*/  IADD3 R200, R212.reuse, 0x1800, RZ ;  /* 0x00001800d4c87810 */ /* 0x040fe40007ffe0ff */
[----:B------:R-:W-:Y:S01]  /*10870*/  IADD3 R199, R212, 0x2000, RZ ;  /* 0x00002000d4c77810 */ /* 0x000fe20007ffe0ff */
[----:B------:R-:W-:Y:S01]  /*10880*/  IMAD.WIDE R50, R226, 0x2, R24 ;  /* 0x00000002e2327825 */ /* 0x000fe200078e0218 */
[C---:B------:R-:W-:Y:S02]  /*10890*/  IADD3 R198, R212.reuse, 0x2800, RZ ;  /* 0x00002800d4c67810 */ /* 0x040fe40007ffe0ff */
[C---:B------:R-:W-:Y:S01]  /*108a0*/  IADD3 R197, R212.reuse, 0x3000, RZ ;  /* 0x00003000d4c57810 */ /* 0x040fe20007ffe0ff */
[----:B------:R-:W-:Y:S01]  /*108b0*/  IMAD R207, R3, 0x2, R210 ;  /* 0x0000000203cf7824 */ /* 0x000fe200078e02d2 */
[----:B------:R-:W-:-:S02]  /*108c0*/  IADD3 R196, R212, 0x3800, RZ ;  /* 0x00003800d4c47810 */ /* 0x000fc40007ffe0ff */
[----:B------:R3:W-:Y:S01]  /*108d0*/  LDGSTS.E.BYPASS.LTC128B.128 [R220+0x9080], [R10.64], !P0 ;  /* 0x090800000adc7fae */ /* 0x0007e2000c101d58 */
[----:B------:R-:W-:-:S13]  /*108e0*/  ISETP.GE.OR P0, PT, R29, c[0x0][0x1d4], !P1 ;  /* 0x000075001d007a0c */ /* 0x000fda0004f06670 */
[----:B------:R4:W-:Y:S01]  /*108f0*/  LDGSTS.E.BYPASS.LTC128B.128 [R220+0xa080], [R26.64], !P0 ;  /* 0x0a0800001adc7fae */ /* 0x0009e2000c101d58 */
[----:B------:R-:W-:Y:S01]  /*10900*/  ISETP.GE.OR P0, PT, R28, c[0x0][0x1d4], !P1 ;  /* 0x000075001c007a0c */ /* 0x000fe20004f06670 */
[C---:B--2---:R-:W-:Y:S08]  /*10910*/  HMMA.16816.F32.BF16 R16, R4.reuse, R12, RZ ;  /* 0x0000000c0410723c */ /* 0x044ff000000418ff */
[----:B------:R-:W-:Y:S04]  /*10920*/  HMMA.16816.F32.BF16 R12, R4, R14, RZ ;  /* 0x0000000e040c723c */ /* 0x000fe800000418ff */
[----:B------:R2:W-:Y:S01]  /*10930*/  LDGSTS.E.BYPASS.LTC128B.128 [R220+0xb080], [R50.64], !P0 ;  /* 0x0b08000032dc7fae */ /* 0x0005e2000c101d58 */
[----:B------:R-:W-:-:S03]  /*10940*/  PLOP3.LUT P0, PT, PT, PT, UP0, 0x40, 0x0 ;  /* 0x000000000000781c */ /* 0x000fc60003f0e808 */
[----:B------:R-:W-:Y:S01]  /*10950*/  LDSM.16.M88.4 R28, [R209+0x10080] ;  /* 0x01008000d11c783b */ /* 0x000fe20000000200 */
[C---:B---3--:R-:W-:Y:S03]  /*10960*/  HMMA.16816.F32.BF16 R8, R4.reuse, R20, RZ ;  /* 0x000000140408723c */ /* 0x048fe600000418ff */
[----:B------:R-:W0:Y:S04]  /*10970*/  LDGDEPBAR ;  /* 0x00000000000079af */ /* 0x000e280000000000 */
[----:B----4-:R-:W3:Y:S01]  /*10980*/  LDSM.16.M88.4 R24, [R208+0xc080] ;  /* 0x00c08000d018783b */ /* 0x010ee20000000200 */
[----:B------:R-:W-:Y:S03]  /*10990*/  HMMA.16816.F32.BF16 R4, R4, R22, RZ ;  /* 0x000000160404723c */ /* 0x000fe600000418ff */
[----:B------:R-:W4:Y:S05]  /*109a0*/  LDSM.16.M88.4 R20, [R208+0xc880] ;  /* 0x00c88000d014783b */ /* 0x000f2a0000000200 */
[C---:B-1----:R-:W-:Y:S08]  /*109b0*/  HMMA.16816.F32.BF16 R16, R32.reuse, R40, R16 ;  /* 0x000000282010723c */ /* 0x042ff00000041810 */
[C---:B------:R-:W-:Y:S01]  /*109c0*/  HMMA.16816.F32.BF16 R12, R32.reuse, R42, R12 ;  /* 0x0000002a200c723c */ /* 0x040fe2000004180c */
[----:B------:R-:W-:Y:S07]  /*109d0*/  LDSM.16.M88.4 R40, [R207+0x10080] ;  /* 0x01008000cf28783b */ /* 0x000fee0000000200 */
[C---:B------:R-:W-:Y:S08]  /*109e0*/  HMMA.16816.F32.BF16 R8, R32.reuse, R36, R8 ;  /* 0x000000242008723c */ /* 0x040ff00000041808 */
[----:B------:R-:W-:Y:S01]  /*109f0*/  HMMA.16816.F32.BF16 R4, R32, R38, R4 ;  /* 0x000000262004723c */ /* 0x000fe20000041804 */
[----:B------:R-:W1:Y:S04]  /*10a00*/  LDSM.16.M88.4 R36, [R202] ;  /* 0x00000000ca24783b */ /* 0x000e680000000200 */
[----:B------:R-:W5:Y:S03]  /*10a10*/  LDSM.16.M88.4 R32, [R202+0x800] ;  /* 0x00080000ca20783b */ /* 0x000f660000000200 */
[C---:B---3--:R-:W-:Y:S08]  /*10a20*/  HMMA.16816.F32.BF16 R16, R28.reuse, R24, R16 ;  /* 0x000000181c10723c */ /* 0x048ff00000041810 */
[C---:B------:R-:W-:Y:S01]  /*10a30*/  HMMA.16816.F32.BF16 R12, R28.reuse, R26, R12 ;  /* 0x0000001a1c0c723c */ /* 0x040fe2000004180c */
[----:B------:R-:W-:Y:S07]  /*10a40*/  LDSM.16.M88.4 R24, [R214+0x14080] ;  /* 0x01408000d618783b */ /* 0x000fee0000000200 */
[C---:B----4-:R-:W-:Y:S08]  /*10a50*/  HMMA.16816.F32.BF16 R8, R28.reuse, R20, R8 ;  /* 0x000000141c08723c */ /* 0x050ff00000041808 */
[----:B------:R-:W-:Y:S01]  /*10a60*/  HMMA.16816.F32.BF16 R28, R28, R22, R4 ;  /* 0x000000161c1c723c */ /* 0x000fe20000041804 */
[----:B------:R-:W3:Y:S04]  /*10a70*/  LDSM.16.M88.4 R20, [R213+0xd080] ;  /* 0x00d08000d514783b */ /* 0x000ee80000000200 */
[----:B------:R-:W4:Y:S03]  /*10a80*/  LDSM.16.M88.4 R4, [R213+0xd880] ;  /* 0x00d88000d504783b */ /* 0x000f260000000200 */
[C---:B-1----:R-:W-:Y:S08]  /*10a90*/  HMMA.16816.F32.BF16 R16, R40.reuse, R36, R16 ;  /* 0x000000242810723c */ /* 0x042ff00000041810 */
[C---:B------:R-:W-:Y:S01]  /*10aa0*/  HMMA.16816.F32.BF16 R12, R40.reuse, R38, R12 ;  /* 0x00000026280c723c */ /* 0x040fe2000004180c */
[----:B------:R-:W-:Y:S07]  /*10ab0*/  LDSM.16.M88.4 R36, [R210+0x14080] ;  /* 0x01408000d224783b */ /* 0x000fee0000000200 */
[C---:B-----5:R-:W-:Y:S08]  /*10ac0*/  HMMA.16816.F32.BF16 R8, R40.reuse, R32, R8 ;  /* 0x000000202808723c */ /* 0x060ff00000041808 */
[----:B------:R-:W-:Y:S01]  /*10ad0*/  HMMA.16816.F32.BF16 R40, R40, R34, R28 ;  /* 0x000000222828723c */ /* 0x000fe2000004181c */
[----:B------:R-:W1:Y:S04]  /*10ae0*/  LDSM.16.M88.4 R32, [R212+0x1000] ;  /* 0x00100000d420783b */ /* 0x000e680000000200 */
        /* <DEDUP_REMOVED lines=70> */
[----:B------:R-:W5:Y:S01]  /*10f50*/  LDSM.16.M88.4 R28, [R202+0x3800] ;  /* 0x00380000ca1c783b */ /* 0x000f620000000200 */
[----:B------:R-:W-:-:S04]  /*10f60*/  DEPBAR.LE SB0, 0x0 ;  /* 0x000080000000791a */ /* 0x000fc80000000000 */
[C---:B---3--:R-:W-:Y:S08]  /*10f70*/  HMMA.16816.F32.BF16 R16, R24.reuse, R20, R16 ;  /* 0x000000141810723c */ /* 0x048ff00000041810 */
[C---:B------:R-:W-:Y:S08]  /*10f80*/  HMMA.16816.F32.BF16 R12, R24.reuse, R22, R12 ;  /* 0x00000016180c723c */ /* 0x040ff0000004180c */
[C---:B----4-:R-:W-:Y:S07]  /*10f90*/  HMMA.16816.F32.BF16 R8, R24.reuse, R4, R8 ;  /* 0x000000041808723c */ /* 0x050fee0000041808 */
[----:B------:R-:W-:Y:S01]  /*10fa0*/  SHF.R.S32.HI R4, RZ, 0x1f, R225 ;  /* 0x0000001fff047819 */ /* 0x000fe200000114e1 */
[----:B------:R-:W-:Y:S01]  /*10fb0*/  HMMA.16816.F32.BF16 R40, R24, R6, R40 ;  /* 0x000000061828723c */ /* 0x000fe20000041828 */
[----:B------:R-:W-:-:S07]  /*10fc0*/  SHF.R.S32.HI R5, RZ, 0x1f, R228 ;  /* 0x0000001fff057819 */ /* 0x000fce00000114e4 */
[C---:B-1----:R-:W-:Y:S08]  /*10fd0*/  HMMA.16816.F32.BF16 R16, R36.reuse, R32, R16 ;  /* 0x000000202410723c */ /* 0x042ff00000041810 */
[C---:B------:R-:W-:Y:S08]  /*10fe0*/  HMMA.16816.F32.BF16 R12, R36.reuse, R34, R12 ;  /* 0x00000022240c723c */ /* 0x040ff0000004180c */
[C---:B-----5:R-:W-:Y:S08]  /*10ff0*/  HMMA.16816.F32.BF16 R8, R36.reuse, R28, R8 ;  /* 0x0000001c2408723c */ /* 0x060ff00000041808 */
[----:B------:R-:W-:Y:S01]  /*11000*/  HMMA.16816.F32.BF16 R40, R36, R30, R40 ;  /* 0x0000001e2428723c */ /* 0x000fe20000041828 */
[----:B------:R-:W-:Y:S06]  /*11010*/  BAR.SYNC.DEFER_BLOCKING 0x0 ;  /* 0x0000000000007b1d */ /* 0x000fec0000010000 */
[----:B------:R-:W-:Y:S05]  /*11020*/  @P0 BRA `(.L_x_453) ;  /* 0x000002c000000947 */ /* 0x000fea0003800000 */
[----:B--2---:R-:W-:Y:S01]  /*11030*/  IMAD.U32 R7, RZ, RZ, UR28 ;  /* 0x0000001cff077e24 */ /* 0x004fe2000f8e00ff */
        /* <DEDUP_REMOVED lines=12> */
[----:B------:R-:W-:Y:S01]  /*11100*/  IMAD.MOV R7, RZ, RZ, -R6 ;  /* 0x000000ffff077224 */ /* 0x000fe200078e0a06 */
[----:B------:R-:W-:-:S03]  /*11110*/  ISETP.GE.AND P6, PT, R219, c[0x0][0x1d4], PT ;  /* 0x00007500db007a0c */ /* 0x000fc60003fc6270 */
        /* <DEDUP_REMOVED lines=29> */
.L_x_453:
[----:B-12---:R-:W-:Y:S01]  /*112f0*/  LOP3.LUT R5, R48, 0xffffffe0, RZ, 0xc0, !PT ;  /* 0xffffffe030057812 */ /* 0x006fe200078ec0ff */
[----:B------:R-:W-:Y:S01]  /*11300*/  UIADD3 UR4, UR11, 0x1, -UR28 ;  /* 0x000000010b047890 */ /* 0x000fe2000fffe81c */
[----:B------:R-:W-:Y:S01]  /*11310*/  LEA.HI R21, R45, R66, RZ, 0x2 ;  /* 0x000000422d157211 */ /* 0x000fe200078f10ff */
[----:B------:R-:W-:Y:S01]  /*11320*/  ULDC UR17, c[0x0][0x324] ;  /* 0x0000c90000117ab9 */ /* 0x000fe20000000800 */
[----:B------:R-:W-:Y:S01]  /*11330*/  SHF.R.S32.HI R7, RZ, 0x1f, R44 ;  /* 0x0000001fff077819 */ /* 0x000fe2000001142c */
[C---:B------:R-:W-:Y:S01]  /*11340*/  IMAD.IADD R0, R66.reuse, 0x1, -R5 ;  /* 0x0000000142007824 */ /* 0x040fe200078e0a05 */
[----:B------:R-:W-:Y:S01]  /*11350*/  LOP3.LUT R21, R21, 0xfffffffc, RZ, 0xc0, !PT ;  /* 0xfffffffc15157812 */ /* 0x000fe200078ec0ff */
[----:B------:R-:W-:Y:S01]  /*11360*/  ULOP3.LUT UR17, URZ, UR17, URZ, 0x33, !UPT ;  /* 0x000000113f117292 */ /* 0x000fe2000f8e333f */
[----:B------:R-:W-:Y:S01]  /*11370*/  LEA.HI R7, R7, R44, RZ, 0x3 ;  /* 0x0000002c07077211 */ /* 0x000fe200078f18ff */
[----:B------:R-:W-:Y:S01]  /*11380*/  IMAD.U32 R25, RZ, RZ, UR28 ;  /* 0x0000001cff197e24 */ /* 0x000fe2000f8e00ff */
[----:B------:R-:W-:Y:S01]  /*11390*/  SHF.R.S32.HI R5, RZ, 0x1f, R0 ;  /* 0x0000001fff057819 */ /* 0x000fe20000011400 */
[----:B------:R-:W-:Y:S01]  /*113a0*/  IMAD.IADD R66, R66, 0x1, -R21 ;  /* 0x0000000142427824 */ /* 0x000fe200078e0a15 */
[----:B------:R-:W-:Y:S01]  /*113b0*/  LOP3.LUT R7, R7, 0xffffff8, RZ, 0xc0, !PT ;  /* 0x0ffffff807077812 */ /* 0x000fe200078ec0ff */
[----:B------:R-:W0:Y:S01]  /*113c0*/  LDGDEPBAR ;  /* 0x00000000000079af */ /* 0x000e220000000000 */
[----:B------:R-:W-:-:S02]  /*113d0*/  LEA.HI R4, R5, R0, RZ, 0x2 ;  /* 0x0000000005047211 */ /* 0x000fc400078f10ff */
[----:B------:R-:W-:Y:S01]  /*113e0*/  LEA.HI R5, R66, R66, RZ, 0x1 ;  /* 0x0000004242057211 */ /* 0x000fe200078f08ff */
[----:B------:R-:W-:Y:S01]  /*113f0*/  IMAD.IADD R7, R44, 0x1, -R7 ;  /* 0x000000012c077824 */ /* 0x000fe200078e0a07 */
[----:B------:R-:W-:Y:S02]  /*11400*/  PLOP3.LUT P0, PT, PT, PT, UP3, 0x80, 0x0 ;  /* 0x000000000000781c */ /* 0x000fe40003f0f038 */
[----:B------:R-:W-:Y:S02]  /*11410*/  LEA.HI.SX32 R6, R4, UR15, 0x1e ;  /* 0x0000000f04067c11 */ /* 0x000fe4000f8ff2ff */
[----:B------:R-:W-:-:S03]  /*11420*/  LOP3.LUT R5, R5, 0x1ffffffe, RZ, 0xc0, !PT ;  /* 0x1ffffffe05057812 */ /* 0x000fc600078ec0ff */
[----:B------:R-:W-:Y:S01]  /*11430*/  IMAD R6, R7, 0x10, R6 ;  /* 0x0000001007067824 */ /* 0x000fe200078e0206 */
[----:B------:R-:W-:Y:S01]  /*11440*/  LOP3.LUT R7, R4, 0x7ffffffc, RZ, 0xc0, !PT ;  /* 0x7ffffffc04077812 */ /* 0x000fe200078ec0ff */
[----:B------:R-:W-:Y:S02]  /*11450*/  IMAD.IADD R5, R66, 0x1, -R5 ;  /* 0x0000000142057824 */ /* 0x000fe400078e0a05 */
[----:B------:R-:W-:Y:S02]  /*11460*/  IMAD.IADD R4, R47, 0x1, R46 ;  /* 0x000000012f047824 */ /* 0x000fe400078e022e */
[----:B------:R-:W-:Y:S02]  /*11470*/  IMAD R221, R5, 0x8, R6 ;  /* 0x0000000805dd7824 */ /* 0x000fe400078e0206 */
[----:B------:R-:W-:Y:S02]  /*11480*/  IMAD.IADD R222, R0, 0x1, -R7 ;  /* 0x0000000100de7824 */ /* 0x000fe400078e0a07 */
[----:B------:R-:W-:Y:S01]  /*11490*/  @P0 IMAD.HI.U32 R5, R221, c[0x0][0x2c8], RZ ;  /* 0x0000b200dd050a27 */ /* 0x000fe200078e00ff */
[----:B------:R-:W-:-:S03]  /*114a0*/  PLOP3.LUT P0, PT, PT, PT, UP3, 0x80, 0x0 ;  /* 0x000000000000781c */ /* 0x000fc60003f0f038 */
[----:B------:R-:W-:Y:S02]  /*114b0*/  IMAD.MOV.U32 R24, RZ, RZ, R221 ;  /* 0x000000ffff187224 */ /* 0x000fe400078e00dd */
[----:B------:R-:W-:Y:S02]  /*114c0*/  IMAD.U32 R7, RZ, RZ, UR4 ;  /* 0x00000004ff077e24 */ /* 0x000fe4000f8e00ff */
[----:B------:R-:W-:-:S05]  /*114d0*/  IMAD.SHL.U32 R222, R222, 0x2, RZ ;  /* 0x00000002dede7824 */ /* 0x000fca00078e00ff */
[----:B------:R-:W-:Y:S02]  /*114e0*/  IADD3 R6, R7, -UR20, -R222 ;  /* 0x8000001407067c10 */ /* 0x000fe4000fffe8de */
[----:B------:R-:W-:Y:S02]  /*114f0*/  @P0 SHF.R.U32.HI R24, RZ, c[0x0][0x2cc], R5 ;  /* 0x0000b300ff180a19 */ /* 0x000fe40000011605 */
[----:B------:R-:W-:Y:S02]  /*11500*/  PLOP3.LUT P0, PT, PT, PT, UP2, 0x40, 0x0 ;  /* 0x000000000000781c */ /* 0x000fe40003f0e828 */
[C---:B------:R-:W-:Y:S01]  /*11510*/  IADD3 R20, R6.reuse, c[0x0][0x328], RZ ;  /* 0x0000ca0006147a10 */ /* 0x040fe20007ffe0ff */
[----:B------:R-:W1:Y:S01]  /*11520*/  SHFL.IDX PT, R5, R24, RZ, 0x1c1f ;  /* 0x001c1fff18057589 */ /* 0x000e6200000e0000 */
[----:B------:R-:W-:Y:S02]  /*11530*/  IADD3 R6, R6, UR17, RZ ;  /* 0x0000001106067c10 */ /* 0x000fe4000fffe0ff */
[----:B------:R-:W-:Y:S01]  /*11540*/  IADD3 R0, -R222, UR11, -R25 ;  /* 0x0000000bde007c10 */ /* 0x000fe2000fffe919 */
[----:B-1----:R-:W-:-:S02]  /*11550*/  IMAD.IADD R27, R20, 0x1, R5 ;  /* 0x00000001141b7824 */ /* 0x002fc400078e0205 */
[----:B------:R-:W-:-:S03]  /*11560*/  IMAD.IADD R26, R6, 0x1, R5 ;  /* 0x00000001061a7824 */ /* 0x000fc600078e0205 */
[----:B------:R-:W-:Y:S01]  /*11570*/  IMNMX R27, R27, R0, PT ;  /* 0x000000001b1b7217 */ /* 0x000fe20003800200 */
[----:B------:R-:W-:Y:S05]  /*11580*/  @P0 BRA `(.L_x_454) ;  /* 0x0000016000000947 */ /* 0x000fea0003800000 */
[----:B------:R-:W-:Y:S01]  /*11590*/  IMAD.U32 R22, RZ, RZ, UR20 ;  /* 0x00000014ff167e24 */ /* 0x000fe2000f8e00ff */
[----:B------:R-:W-:Y:S04]  /*115a0*/  BSSY B0, `(.L_x_455) ;  /* 0x000000f000007945 */ /* 0x000fe80003800000 */
[----:B------:R-:W-:-:S04]  /*115b0*/  IADD3 R22, -R22, UR11, R5 ;  /* 0x0000000b16167c10 */ /* 0x000fc8000fffe105 */
        /* <DEDUP_REMOVED lines=9> */
.L_x_456:
[----:B------:R-:W-:-:S04]  /*11650*/  MOV R5, c[0x0][0x32c] ;  /* 0x0000cb0000057a02 */ /* 0x000fc80000000f00 */
[----:B------:R-:W-:-:S13]  /*11660*/  ISETP.NE.AND P0, PT, R5, 0x1, PT ;  /* 0x000000010500780c */ /* 0x000fda0003f05270 */
[----:B------:R-:W-:-:S05]  /*11670*/  @P0 IMAD.HI.U32 R5, R22, c[0x0][0x330], RZ ;  /* 0x0000cc0016050a27 */ /* 0x000fca00078e00ff */
[----:B------:R-:W-:Y:S02]  /*11680*/  @P0 SHF.R.U32.HI R22, RZ, c[0x0][0x334], R5 ;  /* 0x0000cd00ff160a19 */ /* 0x000fe40000011605 */
.L_x_457:
[----:B------:R-:W-:Y:S05]  /*11690*/  BSYNC B0 ;  /* 0x0000000000007941 */ /* 0x000fea0003800000 */
.L_x_455:
[----:B------:R-:W-:-:S04]  /*116a0*/  IMAD R5, R22, c[0x0][0x32c], -R25 ;  /* 0x0000cb0016057a24 */ /* 0x000fc800078e0a19 */
[----:B------:R-:W-:-:S05]  /*116b0*/  IMAD.IADD R5, R5, 0x1, -R222 ;  /* 0x0000000105057824 */ /* 0x000fca00078e0ade */
[----:B------:R-:W-:Y:S02]  /*116c0*/  IADD3 R22, R5, c[0x0][0x32c], RZ ;  /* 0x0000cb0005167a10 */ /* 0x000fe40007ffe0ff */
[----:B------:R-:W-:Y:S02]  /*116d0*/  IMNMX R26, R26, R5, !PT ;  /* 0x000000051a1a7217 */ /* 0x000fe40007800200 */
[----:B------:R-:W-:Y:S02]  /*116e0*/  IMNMX R27, R27, R22, PT ;  /* 0x000000161b1b7217 */ /* 0x000fe40003800200 */
.L_x_454:
[----:B------:R-:W-:-:S04]  /*116f0*/  ISETP.LT.AND P1, PT, RZ, UR10, PT ;  /* 0x0000000aff007c0c */ /* 0x000fc8000bf21270 */
[----:B------:R-:W-:-:S04]  /*11700*/  ISETP.GT.AND P0, PT, R26, RZ, P1 ;  /* 0x000000ff1a00720c */ /* 0x000fc80000f04270 */
[----:B------:R-:W-:-:S04]  /*11710*/  ISETP.LT.OR P0, PT, R27, 0x1, P0 ;  /* 0x000000011b00780c */ /* 0x000fc80000701670 */
[----:B------:R-:W-:Y:S02]  /*11720*/  FSEL R22, R16, -INF , !P0 ;  /* 0xff80000010167808 */ /* 0x000fe40004000000 */
[----:B------:R-:W-:-:S04]  /*11730*/  ISETP.GT.AND P0, PT, R26, 0x1, P1 ;  /* 0x000000011a00780c */ /* 0x000fc80000f04270 */
        /* <DEDUP_REMOVED lines=14> */
[----:B------:R-:W-:Y:S01]  /*11820*/  ISETP.GT.AND P0, PT, R26, 0x18, P1 ;  /* 0x000000181a00780c */ /* 0x000fe20000f04270 */
[----:B------:R-:W1:Y:S03]  /*11830*/  SHFL.IDX PT, R9, R24, 0x1, 0x1c1f ;  /* 0x003c1f0018097f89 */ /* 0x000e6600000e0000 */
[----:B------:R-:W-:-:S04]  /*11840*/  ISETP.LT.OR P0, PT, R27, 0x19, P0 ;  /* 0x000000191b00780c */ /* 0x000fc80000701670 */
[----:B------:R-:W-:Y:S02]  /*11850*/  FSEL R5, R40, -INF , !P0 ;  /* 0xff80000028057808 */ /* 0x000fe40004000000 */
[----:B------:R-:W-:-:S04]  /*11860*/  ISETP.GT.AND P0, PT, R26, 0x19, P1 ;  /* 0x000000191a00780c */ /* 0x000fc80000f04270 */
[----:B------:R-:W-:-:S04]  /*11870*/  ISETP.LT.OR P0, PT, R27, 0x1a, P0 ;  /* 0x0000001a1b00780c */ /* 0x000fc80000701670 */
[----:B------:R-:W-:Y:S02]  /*11880*/  FSEL R17, R41, -INF , !P0 ;  /* 0xff80000029117808 */ /* 0x000fe40004000000 */
[----:B------:R-:W-:Y:S01]  /*11890*/  PLOP3.LUT P0, PT, PT, PT, UP2, 0x40, 0x0 ;  /* 0x000000000000781c */ /* 0x000fe20003f0e828 */
[--C-:B-1----:R-:W-:Y:S02]  /*118a0*/  IMAD.IADD R27, R20, 0x1, R9.reuse ;  /* 0x00000001141b7824 */ /* 0x102fe400078e0209 */
[----:B------:R-:W-:-:S03]  /*118b0*/  IMAD.IADD R8, R6, 0x1, R9 ;  /* 0x0000000106087824 */ /* 0x000fc600078e0209 */
[----:B------:R-:W-:-:S07]  /*118c0*/  IMNMX R0, R27, R0, PT ;  /* 0x000000001b007217 */ /* 0x000fce0003800200 */
        /* <DEDUP_REMOVED lines=13> */
.L_x_460:
[----:B------:R-:W-:-:S04]  /*119a0*/  MOV R6, c[0x0][0x32c] ;  /* 0x0000cb0000067a02 */ /* 0x000fc80000000f00 */
[----:B------:R-:W-:-:S13]  /*119b0*/  ISETP.NE.AND P0, PT, R6, 0x1, PT ;  /* 0x000000010600780c */ /* 0x000fda0003f05270 */
[----:B------:R-:W-:-:S05]  /*119c0*/  @P0 IMAD.HI.U32 R6, R12, c[0x0][0x330], RZ ;  /* 0x0000cc000c060a27 */ /* 0x000fca00078e00ff */
[----:B------:R-:W-:Y:S02]  /*119d0*/  @P0 SHF.R.U32.HI R12, RZ, c[0x0][0x334], R6 ;  /* 0x0000cd00ff0c0a19 */ /* 0x000fe40000011606 */
.L_x_461:
[----:B------:R-:W-:Y:S05]  /*119e0*/  BSYNC B0 ;  /* 0x0000000000007941 */ /* 0x000fea0003800000 */
.L_x_459:
[----:B------:R-:W-:-:S04]  /*119f0*/  IMAD R25, R12, c[0x0][0x32c], -R25 ;  /* 0x0000cb000c197a24 */ /* 0x000fc800078e0a19 */
[----:B------:R-:W-:-:S05]  /*11a00*/  IMAD.IADD R25, R25, 0x1, -R222 ;  /* 0x0000000119197824 */ /* 0x000fca00078e0ade */
[----:B------:R-:W-:Y:S02]  /*11a10*/  IADD3 R9, R25, c[0x0][0x32c], RZ ;  /* 0x0000cb0019097a10 */ /* 0x000fe40007ffe0ff */
[----:B------:R-:W-:Y:S02]  /*11a20*/  IMNMX R8, R8, R25, !PT ;  /* 0x0000001908087217 */ /* 0x000fe40007800200 */
[----:B------:R-:W-:Y:S02]  /*11a30*/  IMNMX R0, R0, R9, PT ;  /* 0x0000000900007217 */ /* 0x000fe40003800200 */
.L_x_458:
[----:B------:R-:W-:Y:S01]  /*11a40*/  ISETP.GT.AND P0, PT, R8, 0x8, P1 ;  /* 0x000000080800780c */ /* 0x000fe20000f04270 */
[----:B------:R-:W-:Y:S01]  /*11a50*/  IMAD.SHL.U32 R211, R4, 0x2, RZ ;  /* 0x0000000204d37824 */ /* 0x000fe200078e00ff */
[----:B------:R-:W-:Y:S02]  /*11a60*/  @UP3 USHF.L.U32 UR14, UR14, 0x7, URZ ;  /* 0x000000070e0e3899 */ /* 0x000fe4000800063f */
[----:B------:R-:W-:Y:S01]  /*11a70*/  ISETP.LT.OR P0, PT, R0, 0x9, P0 ;  /* 0x000000090000780c */ /* 0x000fe20000701670 */
[--C-:B------:R-:W-:Y:S01]  /*11a80*/  IMAD R206, R2, 0x2, R211.reuse ;  /* 0x0000000202ce7824 */ /* 0x100fe200078e02d3 */
[----:B------:R-:W-:Y:S01]  /*11a90*/  LDSM.16.MT88.4 R132, [R211+0x8080] ;  /* 0x00808000d384783b */ /* 0x000fe20000004200 */
[C---:B------:R-:W-:Y:S01]  /*11aa0*/  IMAD R205, R3.reuse, 0x2, R211 ;  /* 0x0000000203cd7824 */ /* 0x040fe200078e02d3 */
[----:B------:R-:W-:Y:S01]  /*11ab0*/  FSEL R20, R14, -INF , !P0 ;  /* 0xff8000000e147808 */ /* 0x000fe20004000000 */
[----:B------:R-:W-:Y:S01]  /*11ac0*/  IMAD R204, R3, 0x2, R206 ;  /* 0x0000000203cc7824 */ /* 0x000fe200078e02ce */
[----:B------:R-:W-:Y:S01]  /*11ad0*/  ISETP.GT.AND P0, PT, R8, 0x9, P1 ;  /* 0x000000090800780c */ /* 0x000fe20000f04270 */
[----:B------:R-:W-:Y:S01]  /*11ae0*/  LDSM.16.MT88.4 R140, [R206+0x8080] ;  /* 0x00808000ce8c783b */ /* 0x000fe20000004200 */
[----:B------:R-:W-:-:S02]  /*11af0*/  ULDC.64 UR4, c[0x0][0x2c8] ;  /* 0x0000b20000047ab9 */ /* 0x000fc40000000a00 */
[----:B------:R-:W-:Y:S01]  /*11b00*/  ISETP.LT.OR P0, PT, R0, 0xa, P0 ;  /* 0x0000000a0000780c */ /* 0x000fe20000701670 */
[----:B------:R-:W-:Y:S01]  /*11b10*/  LDSM.16.MT88.4 R32, [R204+0x8080] ;  /* 0x00808000cc20783b */ /* 0x000fe20000004200 */
[----:B------:R-:W-:Y:S02]  /*11b20*/  UIMAD.WIDE.U32 UR28, UR14, UR4, URZ ;  /* 0x000000040e1c72a5 */ /* 0x000fe4000f8e003f */
[----:B------:R-:W-:Y:S01]  /*11b30*/  FSEL R6, R15, -INF , !P0 ;  /* 0xff8000000f067808 */ /* 0x000fe20004000000 */
[----:B------:R-:W-:Y:S01]  /*11b40*/  LDSM.16.MT88.4 R48, [R206+0x9080] ;  /* 0x00908000ce30783b */ /* 0x000fe20000004200 */
[----:B------:R-:W-:Y:S01]  /*11b50*/  ISETP.GT.AND P0, PT, R8, 0x10, P1 ;  /* 0x000000100800780c */ /* 0x000fe20000f04270 */
[----:B------:R-:W-:Y:S02]  /*11b60*/  @UP3 USHF.R.U32.HI UR15, URZ, UR5, UR29 ;  /* 0x000000053f0f3299 */ /* 0x000fe4000801161d */
[----:B------:R-:W-:Y:S01]  /*11b70*/  LDSM.16.MT88.4 R56, [R205+0x9080] ;  /* 0x00908000cd38783b */ /* 0x000fe20000004200 */
[----:B------:R-:W-:Y:S01]  /*11b80*/  ISETP.LT.OR P0, PT, R0, 0x11, P0 ;  /* 0x000000110000780c */ /* 0x000fe20000701670 */
[----:B------:R-:W-:-:S02]  /*11b90*/  UIADD3 UR15, UR9, UR15, URZ ;  /* 0x0000000f090f7290 */ /* 0x000fc4000fffe03f */
[----:B------:R-:W-:Y:S01]  /*11ba0*/  LDSM.16.MT88.4 R64, [R204+0x9080] ;  /* 0x00908000cc40783b */ /* 0x000fe20000004200 */
[----:B------:R-:W-:Y:S01]  /*11bb0*/  FSEL R16, R10, -INF , !P0 ;  /* 0xff8000000a107808 */ /* 0x000fe20004000000 */
[----:B------:R-:W-:Y:S01]  /*11bc0*/  ULDC UR9, c[0x0][0x328] ;  /* 0x0000ca0000097ab9 */ /* 0x000fe20000000800 */
[----:B------:R-:W-:Y:S01]  /*11bd0*/  ISETP.GT.AND P0, PT, R8, 0x11, P1 ;  /* 0x000000110800780c */ /* 0x000fe20000f04270 */
[----:B------:R-:W-:Y:S01]  /*11be0*/  LDSM.16.MT88.4 R72, [R211+0xa080] ;  /* 0x00a08000d348783b */ /* 0x000fe20000004200 */
[----:B------:R-:W-:Y:S01]  /*11bf0*/  FMNMX.FTZ R10, R22, R23, !PT ;  /* 0x00000017160a7209 */ /* 0x000fe20007810000 */
[----:B------:R-:W-:Y:S01]  /*11c00*/  UIADD3 UR10, UR10, -0x2, URZ ;  /* 0xfffffffe0a0a7890 */ /* 0x000fe2000fffe03f */
[----:B------:R-:W-:Y:S01]  /*11c10*/  ISETP.LT.OR P0, PT, R0, 0x12, P0 ;  /* 0x000000120000780c */ /* 0x000fe20000701670 */
[----:B------:R-:W-:Y:S01]  /*11c20*/  LDSM.16.MT88.4 R80, [R206+0xa080] ;  /* 0x00a08000ce50783b */ /* 0x000fe20000004200 */
[----:B------:R-:W-:Y:S01]  /*11c30*/  FMNMX.FTZ R10, R21, R10, !PT ;  /* 0x0000000a150a7209 */ /* 0x000fe20007810000 */
[----:B------:R-:W-:Y:S01]  /*11c40*/  UIADD3 UR9, UR15, UR9, URZ ;  /* 0x000000090f097290 */ /* 0x000fe2000fffe03f */
[----:B------:R-:W-:Y:S01]  /*11c50*/  FSEL R100, R11, -INF , !P0 ;  /* 0xff8000000b647808 */ /* 0x000fe20004000000 */
        /* <DEDUP_REMOVED lines=8> */
[----:B------:R-:W-:Y:S01]  /*11ce0*/  ISETP.GT.AND P0, PT, R8, RZ, P1 ;  /* 0x000000ff0800720c */ /* 0x000fe20000f04270 */
[----:B------:R-:W-:Y:S01]  /*11cf0*/  LDSM.16.MT88.4 R112, [R206+0xb080] ;  /* 0x00b08000ce70783b */ /* 0x000fe20000004200 */
[----:B------:R-:W-:-:S02]  /*11d00*/  FMNMX.FTZ R10, R7, R10, !PT ;  /* 0x0000000a070a7209 */ /* 0x000fc40007810000 */
[----:B------:R-:W-:Y:S01]  /*11d10*/  ISETP.LT.OR P0, PT, R0, 0x1, P0 ;  /* 0x000000010000780c */ /* 0x000fe20000701670 */
[----:B------:R-:W-:Y:S01]  /*11d20*/  LDSM.16.MT88.4 R120, [R205+0xb080] ;  /* 0x00b08000cd78783b */ /* 0x000fe20000004200 */
[----:B------:R-:W-:Y:S02]  /*11d30*/  FMNMX.FTZ R10, R5, R10, !PT ;  /* 0x0000000a050a7209 */ /* 0x000fe40007810000 */
[----:B------:R-:W-:Y:S01]  /*11d40*/  FSEL R11, R18, -INF , !P0 ;  /* 0xff800000120b7808 */ /* 0x000fe20004000000 */
        /* <DEDUP_REMOVED lines=16> */
[----:B------:R-:W-:Y:S02]  /*11e50*/  FMNMX.FTZ R9, R17, R10, !PT ;  /* 0x0000000a11097209 */ /* 0x000fe40007810000 */
[----:B------:R-:W-:Y:S01]  /*11e60*/  FSEL R12, R43, -INF , !P0 ;  /* 0xff8000002b0c7808 */ /* 0x000fe20004000000 */
[----:B------:R-:W-:Y:S01]  /*11e70*/  LDSM.16.MT88.4 R168, [R211+0xa880] ;  /* 0x00a88000d3a8783b */ /* 0x000fe20000004200 */
[----:B------:R-:W-:-:S03]  /*11e80*/  FMNMX.FTZ R15, R14, R15, !PT ;  /* 0x0000000f0e0f7209 */ /* 0x000fc60007810000 */
[----:B------:R-:W1:Y:S01]  /*11e90*/  SHFL.BFLY PT, R10, R9, 0x2, 0x1f ;  /* 0x0c401f00090a7f89 */ /* 0x000e6200000e0000 */
[----:B------:R-:W-:-:S03]  /*11ea0*/  FMNMX.FTZ R15, R12, R15, !PT ;  /* 0x0000000f0c0f7209 */ /* 0x000fc60007810000 */
[----:B------:R-:W-:Y:S04]  /*11eb0*/  LDSM.16.MT88.4 R40, [R211+0x9080] ;  /* 0x00908000d328783b */ /* 0x000fe80000004200 */
[----:B------:R-:W2:Y:S04]  /*11ec0*/  SHFL.BFLY PT, R0, R15, 0x2, 0x1f ;  /* 0x0c401f000f007f89 */ /* 0x000ea800000e0000 */
[----:B------:R-:W-:Y:S04]  /*11ed0*/  LDSM.16.MT88.4 R164, [R206+0xa880] ;  /* 0x00a88000cea4783b */ /* 0x000fe80000004200 */
[----:B------:R-:W-:Y:S04]  /*11ee0*/  LDSM.16.MT88.4 R160, [R205+0xa880] ;  /* 0x00a88000cda0783b */ /* 0x000fe80000004200 */
[----:B------:R-:W-:Y:S01]  /*11ef0*/  LDSM.16.MT88.4 R156, [R204+0xa880] ;  /* 0x00a88000cc9c783b */ /* 0x000fe20000004200 */
[----:B-1----:R-:W-:-:S03]  /*11f00*/  FMNMX.FTZ R10, R9, R10, !PT ;  /* 0x0000000a090a7209 */ /* 0x002fc60007810000 */
[----:B------:R-:W-:Y:S04]  /*11f10*/  LDSM.16.MT88.4 R152, [R211+0xb880] ;  /* 0x00b88000d398783b */ /* 0x000fe80000004200 */
[----:B------:R-:W1:Y:S01]  /*11f20*/  SHFL.BFLY PT, R19, R10, 0x1, 0x1f ;  /* 0x0c201f000a137f89 */ /* 0x000e6200000e0000 */
[----:B--2---:R-:W-:-:S03]  /*11f30*/  FMNMX.FTZ R9, R0, R15, !PT ;  /* 0x0000000f00097209 */ /* 0x004fc60007810000 */
[----:B------:R-:W-:Y:S04]  /*11f40*/  LDSM.16.MT88.4 R148, [R206+0xb880] ;  /* 0x00b88000ce94783b */ /* 0x000fe80000004200 */
[----:B------:R-:W2:Y:S01]  /*11f50*/  SHFL.BFLY PT, R8, R9, 0x1, 0x1f ;  /* 0x0c201f0009087f89 */ /* 0x000ea200000e0000 */
[----:B-1----:R-:W-:-:S04]  /*11f60*/  FMNMX.FTZ R0, R10, R19, !PT ;  /* 0x000000130a007209 */ /* 0x002fc80007810000 */
[C---:B------:R-:W-:Y:S01]  /*11f70*/  FSETP.NEU.FTZ.AND P0, PT, R0.reuse, -INF , PT ;  /* 0xff8000000000780b */ /* 0x040fe20003f1d000 */
[----:B------:R-:W-:Y:S01]  /*11f80*/  FMUL.FTZ R18, R0, c[0x0][0x2d0] ;  /* 0x0000b40000127a20 */ /* 0x000fe20000410000 */
[----:B--2---:R-:W-:-:S04]  /*11f90*/  FMNMX.FTZ R8, R8, R9, !PT ;  /* 0x0000000908087209 */ /* 0x004fc80007810000 */
[----:B------:R-:W-:Y:S02]  /*11fa0*/  FSEL R18, R18, RZ, P0 ;  /* 0x000000ff12127208 */ /* 0x000fe40000000000 */
[C---:B------:R-:W-:Y:S01]  /*11fb0*/  FSETP.NEU.FTZ.AND P0, PT, R8.reuse, -INF , PT ;  /* 0xff8000000800780b */ /* 0x040fe20003f1d000 */
[----:B------:R-:W-:Y:S02]  /*11fc0*/  FMUL.FTZ R9, R8, c[0x0][0x2d0] ;  /* 0x0000b40008097a20 */ /* 0x000fe40000410000 */
[--C-:B------:R-:W-:Y:S02]  /*11fd0*/  FFMA.FTZ R15, R13, c[0x0][0x2d0], -R18.reuse ;  /* 0x0000b4000d0f7a23 */ /* 0x100fe40000010812 */
[--C-:B------:R-:W-:Y:S01]  /*11fe0*/  FFMA.FTZ R224, R22, c[0x0][0x2d0], -R18.reuse ;  /* 0x0000b40016e07a23 */ /* 0x100fe20000010812 */
[----:B------:R-:W-:Y:S01]  /*11ff0*/  FSEL R13, R9, RZ, P0 ;  /* 0x000000ff090d7208 */ /* 0x000fe20000000000 */
[--C-:B------:R-:W-:Y:S01]  /*12000*/  FFMA.FTZ R223, R23, c[0x0][0x2d0], -R18.reuse ;  /* 0x0000b40017df7a23 */ /* 0x100fe20000010812 */
[----:B------:R1:W-:Y:S01]  /*12010*/  MUFU.EX2 R9, R15 ;  /* 0x0000000f00097308 */ /* 0x0003e20000000800 */
[----:B------:R-:W-:Y:S01]  /*12020*/  FFMA.FTZ R10, R21, c[0x0][0x2d0], -R18 ;  /* 0x0000b400150a7a23 */ /* 0x000fe20000010812 */
[----:B------:R-:W-:Y:S01]  /*12030*/  PLOP3.LUT P0, PT, PT, PT, UP2, 0x40, 0x0 ;  /* 0x000000000000781c */ /* 0x000fe20003f0e828 */
[----:B------:R-:W-:-:S02]  /*12040*/  FFMA.FTZ R231, R11, c[0x0][0x2d0], -R13 ;  /* 0x0000b4000be77a23 */ /* 0x000fc4000001080d */
[--C-:B------:R-:W-:Y:S02]  /*12050*/  FFMA.FTZ R230, R24, c[0x0][0x2d0], -R13.reuse ;  /* 0x0000b40018e67a23 */ /* 0x100fe4000001080d */
[--C-:B------:R-:W-:Y:S01]  /*12060*/  FFMA.FTZ R11, R20, c[0x0][0x2d0], -R13.reuse ;  /* 0x0000b400140b7a23 */ /* 0x100fe2000001080d */
[----:B------:R-:W2:Y:S01]  /*12070*/  LDSM.16.MT88.4 R24, [R205+0x8080] ;  /* 0x00808000cd18783b */ /* 0x000ea20000004200 */
[----:B------:R-:W-:Y:S01]  /*12080*/  FFMA.FTZ R2, R6, c[0x0][0x2d0], -R13 ;  /* 0x0000b40006027a23 */ /* 0x000fe2000001080d */
[----:B------:R-:W-:Y:S01]  /*12090*/  MUFU.EX2 R224, R224 ;  /* 0x000000e000e07308 */ /* 0x000fe20000000800 */
[--C-:B------:R-:W-:Y:S02]  /*120a0*/  FFMA.FTZ R3, R7, c[0x0][0x2d0], -R18.reuse ;  /* 0x0000b40007037a23 */ /* 0x100fe40000010812 */
[--C-:B------:R-:W-:Y:S02]  /*120b0*/  FFMA.FTZ R232, R5, c[0x0][0x2d0], -R18.reuse ;  /* 0x0000b40005e87a23 */ /* 0x100fe40000010812 */
[----:B------:R-:W3:Y:S01]  /*120c0*/  LDSM.16.MT88.4 R4, [R204+0xb080] ;  /* 0x00b08000cc04783b */ /* 0x000ee20000004200 */
[----:B------:R-:W-:-:S02]  /*120d0*/  FFMA.FTZ R234, R85, c[0x0][0x2d0], -R18 ;  /* 0x0000b40055ea7a23 */ /* 0x000fc40000010812 */
[----:B------:R-:W4:Y:S01]  /*120e0*/  MUFU.EX2 R223, R223 ;  /* 0x000000df00df7308 */ /* 0x000f220000000800 */
[----:B------:R-:W-:Y:S02]  /*120f0*/  FFMA.FTZ R233, R17, c[0x0][0x2d0], -R18 ;  /* 0x0000b40011e97a23 */ /* 0x000fe40000010812 */
[--C-:B------:R-:W-:Y:S02]  /*12100*/  FFMA.FTZ R235, R16, c[0x0][0x2d0], -R13.reuse ;  /* 0x0000b40010eb7a23 */ /* 0x100fe4000001080d */
[--C-:B------:R-:W-:Y:S01]  /*12110*/  FFMA.FTZ R236, R100, c[0x0][0x2d0], -R13.reuse ;  /* 0x0000b40064ec7a23 */ /* 0x100fe2000001080d */
[----:B------:R-:W5:Y:S01]  /*12120*/  LDSM.16.MT88.4 R16, [R211+0x8880] ;  /* 0x00888000d310783b */ /* 0x000f620000004200 */
[--C-:B------:R-:W-:Y:S01]  /*12130*/  FFMA.FTZ R237, R14, c[0x0][0x2d0], -R13.reuse ;  /* 0x0000b4000eed7a23 */ /* 0x100fe2000001080d */
[----:B------:R-:W2:Y:S01]  /*12140*/  MUFU.EX2 R10, R10 ;  /* 0x0000000a000a7308 */ /* 0x000ea20000000800 */
[----:B------:R-:W-:Y:S02]  /*12150*/  FFMA.FTZ R238, R12, c[0x0][0x2d0], -R13 ;  /* 0x0000b4000cee7a23 */ /* 0x000fe4000001080d */
[----:B-1----:R-:W1:Y:S05]  /*12160*/  LDSM.16.MT88.4 R12, [R206+0x8880] ;  /* 0x00888000ce0c783b */ /* 0x002e6a0000004200 */
[----:B------:R-:W-:Y:S01]  /*12170*/  MUFU.EX2 R231, R231 ;  /* 0x000000e700e77308 */ /* 0x000fe20000000800 */
[----:B----4-:R-:W-:Y:S01]  /*12180*/  F2FP.BF16.PACK_AB R128, R223, R224 ;  /* 0x000000e0df80723e */ /* 0x010fe200000010ff */
[----:B------:R-:W-:-:S06]  /*12190*/  FADD.FTZ R223, R224, R223 ;  /* 0x000000dfe0df7221 */ /* 0x000fcc0000010000 */
[----:B------:R-:W4:Y:S01]  /*121a0*/  MUFU.EX2 R230, R230 ;  /* 0x000000e600e67308 */ /* 0x000f220000000800 */
[----:B--2---:R-:W-:Y:S01]  /*121b0*/  F2FP.BF16.PACK_AB R130, R9, R10 ;  /* 0x0000000a0982723e */ /* 0x004fe200000010ff */
[----:B------:R-:W-:-:S04]  /*121c0*/  FADD.FTZ R10, R10, R223 ;  /* 0x000000df0a0a7221 */ /* 0x000fc80000010000 */
[----:B------:R-:W-:Y:S02]  /*121d0*/  FADD.FTZ R9, R9, R10 ;  /* 0x0000000a09097221 */ /* 0x000fe40000010000 */
[----:B------:R-:W-:Y:S08]  /*121e0*/  MUFU.EX2 R11, R11 ;  /* 0x0000000b000b7308 */ /* 0x000ff00000000800 */
[----:B------:R-:W2:Y:S01]  /*121f0*/  MUFU.EX2 R2, R2 ;  /* 0x0000000200027308 */ /* 0x000ea20000000800 */
[----:B----4-:R-:W-:Y:S01]  /*12200*/  F2FP.BF16.PACK_AB R129, R230, R231 ;  /* 0x000000e7e681723e */ /* 0x010fe200000010ff */
[----:B------:R-:W-:-:S06]  /*12210*/  FADD.FTZ R230, R231, R230 ;  /* 0x000000e6e7e67221 */ /* 0x000fcc0000010000 */
[----:B------:R-:W-:Y:S01]  /*12220*/  MUFU.EX2 R234, R234 ;  /* 0x000000ea00ea7308 */ /* 0x000fe20000000800 */
[----:B--2---:R-:W-:-:S07]  /*12230*/  F2FP.BF16.PACK_AB R131, R2, R11 ;  /* 0x0000000b0283723e */ /* 0x004fce00000010ff */
        /* <DEDUP_REMOVED lines=10> */
[----:B------:R-:W4:Y:S06]  /*122e0*/  MUFU.EX2 R236, R236 ;  /* 0x000000ec00ec7308 */ /* 0x000f2c0000000800 */
        /* <DEDUP_REMOVED lines=31> */
[----:B----4-:R-:W-:Y:S01]  /*124e0*/  F2FP.BF16.PACK_AB R5, R236, R235 ;  /* 0x000000ebec05723e */ /* 0x010fe200000010ff */
        /* <DEDUP_REMOVED lines=9> */
[----:B-----5:R-:W-:Y:S01]  /*12580*/  HMMA.16816.F32.BF16 R144, R4, R16, R144 ;  /* 0x000000100490723c */ /* 0x020fe20000041890 */
        /* <DEDUP_REMOVED lines=35> */
[----:B------:R-:W-:Y:S01]  /*127c0*/  ISETP.LT.AND P0, PT, RZ, UR15, PT ;  /* 0x0000000fff007c0c */ /* 0x000fe2000bf01270 */
[----:B------:R-:W-:-:S12]  /*127d0*/  UIADD3 UR14, UR15, -0x1, URZ ;  /* 0xffffffff0f0e7890 */ /* 0x000fd8000fffe03f */
[----:B------:R-:W-:Y:S05]  /*127e0*/  @P0 BRA `(.L_x_463) ;  /* 0x000000a000000947 */ /* 0x000fea0003800000 */
[----:B------:R-:W-:Y:S02]  /*127f0*/  UMOV UR5, 0x1 ;  /* 0x0000000100057882 */ /* 0x000fe40000000000 */
[----:B------:R-:W-:Y:S02]  /*12800*/  ULDC UR4, c[0x0][0x32c] ;  /* 0x0000cb0000047ab9 */ /* 0x000fe40000000800 */
[----:B------:R-:W-:Y:S02]  /*12810*/  UISETP.NE.AND UP0, UPT, UR5, UR4, UPT ;  /* 0x000000040500728c */ /* 0x000fe4000bf05270 */
[----:B------:R-:W-:Y:S02]  /*12820*/  UIADD3 UR14, -UR15, URZ, URZ ;  /* 0x0000003f0f0e7290 */ /* 0x000fe4000fffe13f */
[----:B------:R-:W-:Y:S02]  /*12830*/  ULDC.64 UR4, c[0x0][0x330] ;  /* 0x0000cc0000047ab9 */ /* 0x000fe40000000a00 */
[----:B------:R-:W-:-:S07]  /*12840*/  UIMAD.WIDE.U32 UR28, UR14, UR4, URZ ;  /* 0x000000040e1c72a5 */ /* 0x000fce000f8e003f */
[----:B------:R-:W-:Y:S02]  /*12850*/  @UP0 UMOV UR15, UR29 ;  /* 0x0000001d000f0c82 */ /* 0x000fe40008000000 */
[----:B------:R-:W-:-:S04]  /*12860*/  @UP0 USHF.R.U32.HI UR14, URZ, UR5, UR15 ;  /* 0x000000053f0e0299 */ /* 0x000fc8000801160f */
[----:B------:R-:W-:Y:S01]  /*12870*/  ULOP3.LUT UR14, URZ, UR14, URZ, 0x33, !UPT ;  /* 0x0000000e3f0e7292 */ /* 0x000fe2000f8e333f */
[----:B------:R-:W-:Y:S05]  /*12880*/  BRA `(.L_x_464) ;  /* 0x0000007000007947 */ /* 0x000fea0003800000 */
.L_x_463:
[----:B------:R-:W-:Y:S02]  /*12890*/  UMOV UR5, 0x1 ;  /* 0x0000000100057882 */ /* 0x000fe40000000000 */
[----:B------:R-:W-:Y:S02]  /*128a0*/  ULDC UR4, c[0x0][0x32c] ;  /* 0x0000cb0000047ab9 */ /* 0x000fe40000000800 */
[----:B------:R-:W-:-:S03]  /*128b0*/  UISETP.NE.AND UP0, UPT, UR5, UR4, UPT ;  /* 0x000000040500728c */ /* 0x000fc6000bf05270 */
[----:B------:R-:W-:Y:S02]  /*128c0*/  ULDC.64 UR4, c[0x0][0x330] ;  /* 0x0000cc0000047ab9 */ /* 0x000fe40000000a00 */
[----:B------:R-:W-:-:S07]  /*128d0*/  UIMAD.WIDE.U32 UR28, UR14, UR4, URZ ;  /* 0x000000040e1c72a5 */ /* 0x000fce000f8e003f */
[----:B------:R-:W-:Y:S02]  /*128e0*/  @UP0 UMOV UR15, UR29 ;  /* 0x0000001d000f0c82 */ /* 0x000fe40008000000 */
[----:B------:R-:W-:Y:S02]  /*128f0*/  @UP0 USHF.R.U32.HI UR14, URZ, UR5, UR15 ;  /* 0x000000053f0e0299 */ /* 0x000fe4000801160f */
.L_x_464:
[----:B------:R-:W-:Y:S02]  /*12900*/  ULDC UR4, c[0x0][0x32c] ;  /* 0x0000cb0000047ab9 */ /* 0x000fe40000000800 */
[----:B------:R-:W-:-:S04]  /*12910*/  UIMAD UR4, UR14, UR4, UR4 ;  /* 0x000000040e0472a4 */ /* 0x000fc8000f8e0204 */
[----:B------:R-:W-:-:S04]  /*12920*/  UISETP.LT.AND UP0, UPT, UR9, UR4, UPT ;  /* 0x000000040900728c */ /* 0x000fc8000bf01270 */
[----:B------:R-:W-:-:S04]  /*12930*/  USEL UR9, UR9, UR4, UP0 ;  /* 0x0000000409097287 */ /* 0x000fc80008000000 */
.L_x_462:
[----:B------:R-:W-:-:S04]  /*12940*/  USHF.R.S32.HI UR4, URZ, 0x1f, UR9 ;  /* 0x0000001f3f047899 */ /* 0x000fc80008011409 */
[----:B------:R-:W-:-:S04]  /*12950*/  ULEA.HI UR4, UR4, UR9, URZ, 0x5 ;  /* 0x0000000904047291 */ /* 0x000fc8000f8f283f */
[----:B------:R-:W-:-:S04]  /*12960*/  USHF.R.S32.HI UR4, URZ, 0x5, UR4 ;  /* 0x000000053f047899 */ /* 0x000fc80008011404 */
[----:B------:R-:W-:-:S04]  /*12970*/  UISETP.LT.AND UP0, UPT, UR8, UR4, UPT ;  /* 0x000000040800728c */ /* 0x000fc8000bf01270 */
[----:B------:R-:W-:-:S04]  /*12980*/  USEL UR4, UR8, UR4, !UP0 ;  /* 0x0000000408047287 */ /* 0x000fc8000c000000 */
[----:B------:R-:W-:-:S06]  /*12990*/  UISETP.GE.AND UP0, UPT, UR10, UR4, UPT ;  /* 0x000000040a00728c */ /* 0x000fcc000bf06270 */
[----:B------:R-:W-:-:S13]  /*129a0*/  PLOP3.LUT P0, PT, PT, PT, UP0, 0x40, 0x0 ;  /* 0x000000000000781c */ /* 0x000fda0003f0e808 */
[----:B------:R-:W-:Y:S05]  /*129b0*/  @P0 BRA `(.L_x_465) ;  /* 0x000029e000000947 */ /* 0x000fea0003800000 */
[----:B------:R-:W-:Y:S01]  /*129c0*/  IMAD.MOV.U32 R3, RZ, RZ, R0 ;  /* 0x000000ffff037224 */ /* 0x000fe200078e0000 */
[----:B------:R-:W-:Y:S01]  /*129d0*/  SHF.R.S32.HI R231, RZ, 0x1f, R228 ;  /* 0x0000001fffe77819 */ /* 0x000fe200000114e4 */
[----:B------:R-:W-:Y:S01]  /*129e0*/  IMAD.MOV.U32 R2, RZ, RZ, R8 ;  /* 0x000000ffff027224 */ /* 0x000fe200078e0008 */
[----:B------:R-:W-:Y:S01]  /*129f0*/  SHF.R.S32.HI R4, RZ, 0x1f, R227 ;  /* 0x0000001fff047819 */ /* 0x000fe200000114e3 */
[C---:B------:R-:W-:Y:S01]  /*12a00*/  IMAD.SHL.U32 R230, R228.reuse, 0x2, RZ ;  /* 0x00000002e4e67824 */ /* 0x040fe200078e00ff */
[----:B------:R-:W-:Y:S01]  /*12a10*/  SHF.R.S32.HI R0, RZ, 0x1f, R225 ;  /* 0x0000001fff007819 */ /* 0x000fe200000114e1 */
[----:B------:R-:W-:Y:S01]  /*12a20*/  IMAD.SHL.U32 R194, R227, 0x2, RZ ;  /* 0x00000002e3c27824 */ /* 0x000fe200078e00ff */
[----:B------:R-:W-:Y:S01]  /*12a30*/  SHF.L.U64.HI R231, R228, 0x1, R231 ;  /* 0x00000001e4e77819 */ /* 0x000fe200000102e7 */
[----:B------:R-:W-:Y:S01]  /*12a40*/  IMAD.SHL.U32 R192, R225, 0x2, RZ ;  /* 0x00000002e1c07824 */ /* 0x000fe200078e00ff */
[----:B------:R-:W-:Y:S02]  /*12a50*/  SHF.L.U64.HI R195, R227, 0x1, R4 ;  /* 0x00000001e3c37819 */ /* 0x000fe40000010204 */
[----:B------:R-:W-:-:S02]  /*12a60*/  SHF.L.U64.HI R193, R225, 0x1, R0 ;  /* 0x00000001e1c17819 */ /* 0x000fc40000010200 */
.L_x_476:
[----:B------:R-:W-:Y:S04]  /*12a70*/  DEPBAR.LE SB0, 0x0 ;  /* 0x000080000000791a */ /* 0x000fe80000000000 */
[----:B------:R-:W-:Y:S01]  /*12a80*/  BAR.SYNC.DEFER_BLOCKING 0x0 ;  /* 0x0000000000007b1d */ /* 0x000fe20000010000 */
[----:B------:R-:W-:Y:S01]  /*12a90*/  UISETP.GT.AND UP0, UPT, UR8, UR10, UPT ;  /* 0x0000000a0800728c */ /* 0x000fe2000bf04270 */
[----:B------:R-:W-:Y:S05]  /*12aa0*/  ISETP.GE.AND P1, PT, R219, c[0x0][0x1d4], PT ;  /* 0x00007500db007a0c */ /* 0x000fea0003f26270 */
[----:B------:R-:W-:Y:S01]  /*12ab0*/  PLOP3.LUT P0, PT, PT, PT, UP0, 0x80, 0x0 ;  /* 0x000000000000781c */ /* 0x000fe20003f0f008 */
[----:B------:R1:W2:Y:S04]  /*12ac0*/  LDSM.16.M88.4 R148, [R214+0x10080] ;  /* 0x01008000d694783b */ /* 0x0002a80000000200 */
[----:B------:R1:W3:Y:S04]  /*12ad0*/  LDSM.16.M88.4 R152, [R213+0xc080] ;  /* 0x00c08000d598783b */ /* 0x0002e80000000200 */
[----:B------:R1:W4:Y:S04]  /*12ae0*/  LDSM.16.M88.4 R156, [R213+0xc880] ;  /* 0x00c88000d59c783b */ /* 0x0003280000000200 */
[----:B------:R1:W1:Y:S04]  /*12af0*/  LDSM.16.M88.4 R160, [R210+0x10080] ;  /* 0x01008000d2a0783b */ /* 0x0002680000000200 */
[----:B------:R1:W1:Y:S04]  /*12b00*/  LDSM.16.M88.4 R164, [R212] ;  /* 0x00000000d4a4783b */ /* 0x0002680000000200 */
[----:B------:R1:W1:Y:S01]  /*12b10*/  LDSM.16.M88.4 R168, [R203] ;  /* 0x00000000cba8783b */ /* 0x0002620000000200 */
[----:B------:R-:W-:-:S05]  /*12b20*/  @P0 BRA `(.L_x_466) ;  /* 0x000001c000000947 */ /* 0x000fca0003800000 */
[----:B------:R-:W-:Y:S01]  /*12b30*/  SHF.R.S32.HI R4, RZ, 0x1f, R218 ;  /* 0x0000001fff047819 */ /* 0x000fe200000114da */
[----:B------:R-:W-:Y:S01]  /*12b40*/  IMAD.WIDE.U32 R6, R218, c[0x0][0x208], RZ ;  /* 0x00008200da067a25 */ /* 0x000fe200078e00ff */
[----:B------:R-:W-:Y:S03]  /*12b50*/  SHF.R.S32.HI R0, RZ, 0x1f, R217 ;  /* 0x0000001fff007819 */ /* 0x000fe600000114d9 */
[----:B------:R-:W-:Y:S02]  /*12b60*/  IMAD R4, R4, c[0x0][0x208], RZ ;  /* 0x0000820004047a24 */ /* 0x000fe400078e02ff */
[----:B------:R-:W-:Y:S02]  /*12b70*/  IMAD R0, R0, c[0x0][0x218], RZ ;  /* 0x0000860000007a24 */ /* 0x000fe400078e02ff */
[----:B------:R-:W-:Y:S02]  /*12b80*/  IMAD R4, R218, c[0x0][0x20c], R4 ;  /* 0x00008300da047a24 */ /* 0x000fe400078e0204 */
[----:B------:R-:W-:Y:S02]  /*12b90*/  IMAD R0, R217, c[0x0][0x21c], R0 ;  /* 0x00008700d9007a24 */ /* 0x000fe400078e0200 */
[----:B------:R-:W-:Y:S04]  /*12ba0*/  IMAD.IADD R7, R7, 0x1, R4 ;  /* 0x0000000107077824 */ /* 0x000fe800078e0204 */
[----:B------:R-:W-:Y:S05]  /*12bb0*/  IMAD.WIDE.U32 R6, R217, c[0x0][0x218], R6 ;  /* 0x00008600d9067a25 */ /* 0x000fea00078e0006 */
[----:B------:R-:W-:Y:S04]  /*12bc0*/  IADD3 R4, P0, R6, UR26, RZ ;  /* 0x0000001a06047c10 */ /* 0x000fe8000ff1e0ff */
[----:B------:R-:W-:Y:S02]  /*12bd0*/  IADD3.X R7, R7, UR12, R0, P0, !PT ;  /* 0x0000000c07077c10 */ /* 0x000fe400087fe400 */
[C---:B------:R-:W-:Y:S04]  /*12be0*/  LEA R13, P0, R4.reuse, c[0x0][0x1f8], 0x1 ;  /* 0x00007e00040d7a11 */ /* 0x040fe800078008ff */
[----:B------:R-:W-:Y:S01]  /*12bf0*/  LEA.HI.X R12, R4, c[0x0][0x1fc], R7, 0x1, P0 ;  /* 0x00007f00040c7a11 */ /* 0x000fe200000f0c07 */
[----:B------:R-:W5:Y:S04]  /*12c00*/  SHFL.IDX PT, R5, R13, RZ, 0x181f ;  /* 0x00181fff0d057589 */ /* 0x000f6800000e0000 */
[----:B------:R-:W4:Y:S01]  /*12c10*/  SHFL.IDX PT, R0, R12, RZ, 0x181f ;  /* 0x00181fff0c007589 */ /* 0x000f2200000e0000 */
[C---:B-----5:R-:W-:Y:S05]  /*12c20*/  IADD3 R10, P0, R5.reuse, R192, RZ ;  /* 0x000000c0050a7210 */ /* 0x060fea0007f1e0ff */
[C---:B----4-:R-:W-:Y:S01]  /*12c30*/  IMAD.X R11, R0.reuse, 0x1, R193, P0 ;  /* 0x00000001000b7824 */ /* 0x050fe200000e06c1 */
        /* <DEDUP_REMOVED lines=10> */
[----:B------:R4:W-:Y:S03]  /*12ce0*/  LDGSTS.E.BYPASS.LTC128B.128 [R220+0xb080], [R4.64], !P3 ;  /* 0x0b08000004dc7fae */ /* 0x0009e6000d901d58 */
.L_x_466:
[C---:B--234-:R-:W-:Y:S01]  /*12cf0*/  HMMA.16816.F32.BF16 R4, R148.reuse, R152, RZ ;  /* 0x000000989404723c */ /* 0x05cfe200000418ff */
[----:B------:R-:W0:Y:S01]  /*12d00*/  LDGDEPBAR ;  /* 0x00000000000079af */ /* 0x000e220000000000 */
[----:B------:R-:W-:Y:S06]  /*12d10*/  UISETP.GT.AND UP0, UPT, UR10, UR8, UPT ;  /* 0x000000080a00728c */ /* 0x000fec000bf04270 */
[C---:B------:R-:W-:Y:S01]  /*12d20*/  HMMA.16816.F32.BF16 R8, R148.reuse, R154, RZ ;  /* 0x0000009a9408723c */ /* 0x040fe200000418ff */
[----:B------:R-:W-:Y:S01]  /*12d30*/  LDSM.16.M88.4 R152, [R208+0xc080] ;  /* 0x00c08000d098783b */ /* 0x000fe20000000200 */
[----:B------:R-:W-:Y:S06]  /*12d40*/  PLOP3.LUT P0, PT, PT, PT, UP0, 0x40, 0x0 ;  /* 0x000000000000781c */ /* 0x000fec0003f0e808 */
[C---:B------:R-:W-:Y:S08]  /*12d50*/  HMMA.16816.F32.BF16 R12, R148.reuse, R156, RZ ;  /* 0x0000009c940c723c */ /* 0x040ff000000418ff */
[----:B------:R-:W-:Y:S01]  /*12d60*/  HMMA.16816.F32.BF16 R16, R148, R158, RZ ;  /* 0x0000009e9410723c */ /* 0x000fe200000418ff */
[----:B------:R-:W2:Y:S05]  /*12d70*/  LDSM.16.M88.4 R148, [R209+0x10080] ;  /* 0x01008000d194783b */ /* 0x000eaa0000000200 */
[----:B------:R-:W3:Y:S02]  /*12d80*/  LDSM.16.M88.4 R156, [R208+0xc880] ;  /* 0x00c88000d09c783b */ /* 0x000ee40000000200 */
[C---:B-1----:R-:W-:Y:S08]  /*12d90*/  HMMA.16816.F32.BF16 R4, R160.reuse, R164, R4 ;  /* 0x000000a4a004723c */ /* 0x042ff00000041804 */
[C---:B------:R-:W-:Y:S01]  /*12da0*/  HMMA.16816.F32.BF16 R8, R160.reuse, R166, R8 ;  /* 0x000000a6a008723c */ /* 0x040fe20000041808 */
[----:B------:R-:W-:Y:S07]  /*12db0*/  LDSM.16.M88.4 R164, [R202] ;  /* 0x00000000caa4783b */ /* 0x000fee0000000200 */
[C---:B------:R-:W-:Y:S08]  /*12dc0*/  HMMA.16816.F32.BF16 R12, R160.reuse, R168, R12 ;  /* 0x000000a8a00c723c */ /* 0x040ff0000004180c */
[----:B------:R-:W-:Y:S01]  /*12dd0*/  HMMA.16816.F32.BF16 R16, R160, R170, R16 ;  /* 0x000000aaa010723c */ /* 0x000fe20000041810 */
[----:B------:R-:W1:Y:S05]  /*12de0*/  LDSM.16.M88.4 R160, [R207+0x10080] ;  /* 0x01008000cfa0783b */ /* 0x000e6a0000000200 */
[----:B------:R-:W4:Y:S02]  /*12df0*/  LDSM.16.M88.4 R168, [R202+0x800] ;  /* 0x00080000caa8783b */ /* 0x000f240000000200 */
[C---:B--2---:R-:W-:Y:S08]  /*12e00*/  HMMA.16816.F32.BF16 R4, R148.reuse, R152, R4 ;  /* 0x000000989404723c */ /* 0x044ff00000041804 */
[C---:B------:R-:W-:Y:S01]  /*12e10*/  HMMA.16816.F32.BF16 R8, R148.reuse, R154, R8 ;  /* 0x0000009a9408723c */ /* 0x040fe20000041808 */
[----:B------:R-:W-:Y:S07]  /*12e20*/  LDSM.16.M88.4 R152, [R213+0xd080] ;  /* 0x00d08000d598783b */ /* 0x000fee0000000200 */
[C---:B---3--:R-:W-:Y:S08]  /*12e30*/  HMMA.16816.F32.BF16 R12, R148.reuse, R156, R12 ;  /* 0x0000009c940c723c */ /* 0x048ff0000004180c */
[----:B------:R-:W-:Y:S01]  /*12e40*/  HMMA.16816.F32.BF16 R16, R148, R158, R16 ;  /* 0x0000009e9410723c */ /* 0x000fe20000041810 */
[----:B------:R-:W2:Y:S05]  /*12e50*/  LDSM.16.M88.4 R148, [R214+0x14080] ;  /* 0x01408000d694783b */ /* 0x000eaa0000000200 */
[----:B------:R-:W3:Y:S02]  /*12e60*/  LDSM.16.M88.4 R156, [R213+0xd880] ;  /* 0x00d88000d59c783b */ /* 0x000ee40000000200 */
[C---:B-1----:R-:W-:Y:S08]  /*12e70*/  HMMA.16816.F32.BF16 R4, R160.reuse, R164, R4 ;  /* 0x000000a4a004723c */ /* 0x042ff00000041804 */
[C---:B------:R-:W-:Y:S01]  /*12e80*/  HMMA.16816.F32.BF16 R8, R160.reuse, R166, R8 ;  /* 0x000000a6a008723c */ /* 0x040fe20000041808 */
[----:B------:R-:W-:Y:S07]  /*12e90*/  LDSM.16.M88.4 R164, [R201] ;  /* 0x00000000c9a4783b */ /* 0x000fee0000000200 */
[C---:B----4-:R-:W-:Y:S08]  /*12ea0*/  HMMA.16816.F32.BF16 R12, R160.reuse, R168, R12 ;  /* 0x000000a8a00c723c */ /* 0x050ff0000004180c */
[----:B------:R-:W-:Y:S01]  /*12eb0*/  HMMA.16816.F32.BF16 R16, R160, R170, R16 ;  /* 0x000000aaa010723c */ /* 0x000fe20000041810 */
[----:B------:R-:W1:Y:S05]  /*12ec0*/  LDSM.16.M88.4 R160, [R210+0x14080] ;  /* 0x01408000d2a0783b */ /* 0x000e6a0000000200 */
[----:B------:R-:W4:Y:S02]  /*12ed0*/  LDSM.16.M88.4 R168, [R200] ;  /* 0x00000000c8a8783b */ /* 0x000f240000000200 */
        /* <DEDUP_REMOVED lines=9> */
[----:B------:R-:W-:Y:S07]  /*12f70*/  LDSM.16.M88.4 R164, [R202+0x1000] ;  /* 0x00100000caa4783b */ /* 0x000fee0000000200 */
[C---:B----4-:R-:W-:Y:S08]  /*12f80*/  HMMA.16816.F32.BF16 R12, R160.reuse, R168, R12 ;  /* 0x000000a8a00c723c */ /* 0x050ff0000004180c */
        /* <DEDUP_REMOVED lines=59> */
[----:B------:R-:W-:Y:S04]  /*13340*/  DEPBAR.LE SB0, 0x0 ;  /* 0x000080000000791a */ /* 0x000fe80000000000 */
[C---:B--2---:R-:W-:Y:S01]  /*13350*/  HMMA.16816.F32.BF16 R4, R148.reuse, R152, R4 ;  /* 0x000000989404723c */ /* 0x044fe20000041804 */
[----:B------:R-:W-:Y:S07]  /*13360*/  BAR.SYNC.DEFER_BLOCKING 0x0 ;  /* 0x0000000000007b1d */ /* 0x000fee0000010000 */
[C---:B------:R-:W-:Y:S08]  /*13370*/  HMMA.16816.F32.BF16 R8, R148.reuse, R154, R8 ;  /* 0x0000009a9408723c */ /* 0x040ff00000041808 */
[C---:B---3--:R-:W-:Y:S08]  /*13380*/  HMMA.16816.F32.BF16 R12, R148.reuse, R156, R12 ;  /* 0x0000009c940c723c */ /* 0x048ff0000004180c */
[----:B------:R-:W-:Y:S08]  /*13390*/  HMMA.16816.F32.BF16 R16, R148, R158, R16 ;  /* 0x0000009e9410723c */ /* 0x000ff00000041810 */
[C---:B-1----:R-:W-:Y:S08]  /*133a0*/  HMMA.16816.F32.BF16 R4, R160.reuse, R164, R4 ;  /* 0x000000a4a004723c */ /* 0x042ff00000041804 */
[C---:B------:R-:W-:Y:S08]  /*133b0*/  HMMA.16816.F32.BF16 R8, R160.reuse, R166, R8 ;  /* 0x000000a6a008723c */ /* 0x040ff00000041808 */
[C---:B----4-:R-:W-:Y:S08]  /*133c0*/  HMMA.16816.F32.BF16 R12, R160.reuse, R168, R12 ;  /* 0x000000a8a00c723c */ /* 0x050ff0000004180c */
[----:B------:R-:W-:Y:S01]  /*133d0*/  HMMA.16816.F32.BF16 R16, R160, R170, R16 ;  /* 0x000000aaa010723c */ /* 0x000fe20000041810 */
[----:B------:R-:W-:-:S07]  /*133e0*/  @P0 BRA `(.L_x_467) ;  /* 0x000002b000000947 */ /* 0x000fce0003800000 */
        /* <DEDUP_REMOVED lines=13> */
[----:B------:R-:W2:Y:S01]  /*134c0*/  @!P2 LDG.E R217, [R148.64] ;  /* 0x0000001894d9a981 */ /* 0x000ea2000c1e1900 */
[----:B------:R-:W-:Y:S04]  /*134d0*/  IMAD R218, R151, c[0x0][0x2b8], R218 ;  /* 0x0000ae0097da7a24 */ /* 0x000fe800078e02da */
[C---:B------:R-:W-:Y:S01]  /*134e0*/  IMAD.WIDE.U32 R150, R218.reuse, c[0x0][0x1e0], RZ ;  /* 0x00007800da967a25 */ /* 0x040fe200078e00ff */
[----:B------:R-:W-:Y:S05]  /*134f0*/  SHF.R.S32.HI R153, RZ, 0x1f, R218 ;  /* 0x0000001fff997819 */ /* 0x000fea00000114da */
[----:B------:R-:W-:Y:S04]  /*13500*/  IMAD R153, R153, c[0x0][0x1e0], RZ ;  /* 0x0000780099997a24 */ /* 0x000fe800078e02ff */
[----:B------:R-:W-:Y:S04]  /*13510*/  IMAD R153, R218, c[0x0][0x1e4], R153 ;  /* 0x00007900da997a24 */ /* 0x000fe800078e0299 */
        /* <DEDUP_REMOVED lines=24> */
.L_x_467:
[----:B------:R-:W-:Y:S01]  /*136a0*/  PLOP3.LUT P0, PT, PT, PT, UP3, 0x80, 0x0 ;  /* 0x000000000000781c */ /* 0x000fe20003f0f038 */
[----:B------:R-:W0:Y:S01]  /*136b0*/  LDGDEPBAR ;  /* 0x00000000000079af */ /* 0x000e220000000000 */
[----:B-1----:R-:W-:Y:S01]  /*136c0*/  IMAD.MOV.U32 R155, RZ, RZ, R221 ;  /* 0x000000ffff9b7224 */ /* 0x002fe200078e00dd */
[----:B------:R-:W-:Y:S06]  /*136d0*/  USHF.L.U32 UR5, UR10, 0x5, URZ ;  /* 0x000000050a057899 */ /* 0x000fec000800063f */
[----:B------:R-:W-:Y:S04]  /*136e0*/  IMAD.U32 R149, RZ, RZ, UR5 ;  /* 0x00000005ff957e24 */ /* 0x000fe8000f8e00ff */
[----:B------:R-:W-:Y:S01]  /*136f0*/  @P0 IMAD.HI.U32 R0, R221, c[0x0][0x2c8], RZ ;  /* 0x0000b200dd000a27 */ /* 0x000fe200078e00ff */
[----:B------:R-:W-:Y:S02]  /*13700*/  PLOP3.LUT P0, PT, PT, PT, UP3, 0x80, 0x0 ;  /* 0x000000000000781c */ /* 0x000fe40003f0f038 */
[----:B------:R-:W-:Y:S11]  /*13710*/  IADD3 R151, -R222, 0x1, -R149 ;  /* 0x00000001de977810 */ /* 0x000ff60007ffe995 */
[----:B------:R-:W-:Y:S01]  /*13720*/  @P0 SHF.R.U32.HI R155, RZ, c[0x0][0x2cc], R0 ;  /* 0x0000b300ff9b0a19 */ /* 0x000fe20000011600 */
[----:B------:R-:W-:Y:S01]  /*13730*/  IMAD.U32 R0, RZ, RZ, UR20 ;  /* 0x00000014ff007e24 */ /* 0x000fe2000f8e00ff */
[----:B------:R-:W-:Y:S03]  /*13740*/  PLOP3.LUT P0, PT, PT, PT, UP2, 0x40, 0x0 ;  /* 0x000000000000781c */ /* 0x000fe60003f0e828 */
[----:B------:R-:W1:Y:S01]  /*13750*/  SHFL.IDX PT, R157, R155, RZ, 0x1c1f ;  /* 0x001c1fff9b9d7589 */ /* 0x000e6200000e0000 */
        /* <DEDUP_REMOVED lines=13> */
[----:B------:R-:W-:Y:S05]  /*13830*/  IMAD.MOV.U32 R150, RZ, RZ, c[0x0][0x32c] ;  /* 0x0000cb00ff967624 */ /* 0x000fea00078e00ff */
[----:B------:R-:W-:Y:S11]  /*13840*/  ISETP.NE.AND P0, PT, R150, 0x1, PT ;  /* 0x000000019600780c */ /* 0x000ff60003f05270 */
[----:B------:R-:W-:Y:S02]  /*13850*/  @!UPT UIADD3 URZ, URZ, URZ, URZ ;  /* 0x0000003f3f3ff290 */ /* 0x000fe4000fffe03f */
[----:B------:R-:W-:Y:S05]  /*13860*/  @P0 IMAD.HI.U32 R150, R152, c[0x0][0x330], RZ ;  /* 0x0000cc0098960a27 */ /* 0x000fea00078e00ff */
[----:B------:R-:W-:Y:S04]  /*13870*/  @P0 SHF.R.U32.HI R152, RZ, c[0x0][0x334], R150 ;  /* 0x0000cd00ff980a19 */ /* 0x000fe80000011696 */
[----:B------:R-:W-:Y:S01]  /*13880*/  LOP3.LUT R152, RZ, R152, RZ, 0x33, !PT ;  /* 0x00000098ff987212 */ /* 0x000fe200078e33ff */
[----:B------:R-:W-:-:S05]  /*13890*/  BRA `(.L_x_471) ;  /* 0x0000005000007947 */ /* 0x000fca0003800000 */
.L_x_470:
[----:B------:R-:W-:Y:S04]  /*138a0*/  MOV R150, c[0x0][0x32c] ;  /* 0x0000cb0000967a02 */ /* 0x000fe80000000f00 */
[----:B------:R-:W-:Y:S11]  /*138b0*/  ISETP.NE.AND P0, PT, R150, 0x1, PT ;  /* 0x000000019600780c */ /* 0x000ff60003f05270 */
[----:B------:R-:W-:Y:S02]  /*138c0*/  @!UPT UIADD3 URZ, URZ, URZ, URZ ;  /* 0x0000003f3f3ff290 */ /* 0x000fe4000fffe03f */
[----:B------:R-:W-:Y:S05]  /*138d0*/  @P0 IMAD.HI.U32 R150, R152, c[0x0][0x330], RZ ;  /* 0x0000cc0098960a27 */ /* 0x000fea00078e00ff */
[----:B------:R-:W-:Y:S02]  /*138e0*/  @P0 SHF.R.U32.HI R152, RZ, c[0x0][0x334], R150 ;  /* 0x0000cd00ff980a19 */ /* 0x000fe40000011696 */
.L_x_471:
[----:B------:R-:W-:Y:S05]  /*138f0*/  BSYNC B0 ;  /* 0x0000000000007941 */ /* 0x000fea0003800000 */
.L_x_469:
[----:B------:R-:W-:Y:S04]  /*13900*/  IMAD R157, R152, c[0x0][0x32c], -R149 ;  /* 0x0000cb00989d7a24 */ /* 0x000fe800078e0a95 */
[----:B------:R-:W-:Y:S05]  /*13910*/  IMAD.IADD R152, R157, 0x1, -R222 ;  /* 0x000000019d987824 */ /* 0x000fea00078e0ade */
[----:B------:R-:W-:Y:S02]  /*13920*/  IADD3 R150, R152, c[0x0][0x32c], RZ ;  /* 0x0000cb0098967a10 */ /* 0x000fe40007ffe0ff */
[----:B------:R-:W-:Y:S02]  /*13930*/  IMNMX R151, R151, R152, !PT ;  /* 0x0000009897977217 */ /* 0x000fe40007800200 */
[----:B------:R-:W-:Y:S02]  /*13940*/  IMNMX R153, R153, R150, PT ;  /* 0x0000009699997217 */ /* 0x000fe40003800200 */
.L_x_468:
[----:B------:R-:W-:Y:S06]  /*13950*/  UISETP.GT.AND UP0, UPT, UR10, -0x1, UPT ;  /* 0xffffffff0a00788c */ /* 0x000fec000bf04270 */
[----:B------:R-:W-:Y:S04]  /*13960*/  PLOP3.LUT P0, PT, PT, PT, UP0, 0x80, 0x0 ;  /* 0x000000000000781c */ /* 0x000fe80003f0f008 */
[----:B------:R-:W-:Y:S04]  /*13970*/  ISETP.GT.AND P0, PT, R151, RZ, P0 ;  /* 0x000000ff9700720c */ /* 0x000fe80000704270 */
[----:B------:R-:W-:Y:S04]  /*13980*/  ISETP.LT.OR P0, PT, R153, 0x1, P0 ;  /* 0x000000019900780c */ /* 0x000fe80000701670 */
[----:B------:R-:W-:Y:S02]  /*13990*/  FSEL R154, R4, -INF , !P0 ;  /* 0xff800000049a7808 */ /* 0x000fe40004000000 */
[----:B------:R-:W-:Y:S04]  /*139a0*/  PLOP3.LUT P0, PT, PT, PT, UP0, 0x80, 0x0 ;  /* 0x000000000000781c */ /* 0x000fe80003f0f008 */
[----:B------:R-:W-:Y:S04]  /*139b0*/  ISETP.GT.AND P0, PT, R151, 0x1, P0 ;  /* 0x000000019700780c */ /* 0x000fe80000704270 */
[----:B------:R-:W-:Y:S04]  /*139c0*/  ISETP.LT.OR P0, PT, R153, 0x2, P0 ;  /* 0x000000029900780c */ /* 0x000fe80000701670 */
[----:B------:R-:W-:Y:S02]  /*139d0*/  FSEL R152, R5, -INF , !P0 ;  /* 0xff80000005987808 */ /* 0x000fe40004000000 */
[----:B------:R-:W-:Y:S01]  /*139e0*/  PLOP3.LUT P0, PT, PT, PT, UP0, 0x80, 0x0 ;  /* 0x000000000000781c */ /* 0x000fe20003f0f008 */
[----:B------:R-:W1:Y:S03]  /*139f0*/  SHFL.IDX PT, R5, R155, 0x1, 0x1c1f ;  /* 0x003c1f009b057f89 */ /* 0x000e6600000e0000 */
[----:B------:R-:W-:Y:S04]  /*13a00*/  ISETP.GT.AND P0, PT, R151, 0x8, P0 ;  /* 0x000000089700780c */ /* 0x000fe80000704270 */
[----:B------:R-:W-:Y:S04]  /*13a10*/  ISETP.LT.OR P0, PT, R153, 0x9, P0 ;  /* 0x000000099900780c */ /* 0x000fe80000701670 */
[----:B------:R-:W-:Y:S02]  /*13a20*/  FSEL R150, R8, -INF , !P0 ;  /* 0xff80000008967808 */ /* 0x000fe40004000000 */
[----:B------:R-:W-:Y:S04]  /*13a30*/  PLOP3.LUT P0, PT, PT, PT, UP0, 0x80, 0x0 ;  /* 0x000000000000781c */ /* 0x000fe80003f0f008 */
[----:B------:R-:W-:Y:S04]  /*13a40*/  ISETP.GT.AND P0, PT, R151, 0x9, P0 ;  /* 0x000000099700780c */ /* 0x000fe80000704270 */
[----:B------:R-:W-:Y:S01]  /*13a50*/  ISETP.LT.OR P0, PT, R153, 0xa, P0 ;  /* 0x0000000a9900780c */ /* 0x000fe20000701670 */
[--C-:B-1----:R-:W-:Y:S03]  /*13a60*/  IMAD.IADD R148, R148, 0x1, R5.reuse ;  /* 0x0000000194947824 */ /* 0x102fe600078e0205 */
[----:B------:R-:W-:Y:S01]  /*13a70*/  FSEL R8, R9, -INF , !P0 ;  /* 0xff80000009087808 */ /* 0x000fe20004000000 */
[----:B------:R-:W-:Y:S01]  /*13a80*/  IMAD.IADD R0, R0, 0x1, R5 ;  /* 0x0000000100007824 */ /* 0x000fe200078e0205 */
        /* <DEDUP_REMOVED lines=16> */
[----:B------:R-:W-:Y:S11]  /*13b90*/  PLOP3.LUT P0, PT, PT, PT, UP2, 0x40, 0x0 ;  /* 0x000000000000781c */ /* 0x000ff60003f0e828 */
[----:B------:R-:W-:Y:S02]  /*13ba0*/  @!UPT UIADD3 URZ, URZ, URZ, URZ ;  /* 0x0000003f3f3ff290 */ /* 0x000fe4000fffe03f */
        /* <DEDUP_REMOVED lines=15> */
.L_x_474:
[----:B------:R-:W-:Y:S04]  /*13ca0*/  MOV R4, c[0x0][0x32c] ;  /* 0x0000cb0000047a02 */ /* 0x000fe80000000f00 */
[----:B------:R-:W-:Y:S11]  /*13cb0*/  ISETP.NE.AND P0, PT, R4, 0x1, PT ;  /* 0x000000010400780c */ /* 0x000ff60003f05270 */
[----:B------:R-:W-:Y:S02]  /*13cc0*/  @!UPT UIADD3 URZ, URZ, URZ, URZ ;  /* 0x0000003f3f3ff290 */ /* 0x000fe4000fffe03f */
[----:B------:R-:W-:Y:S05]  /*13cd0*/  @P0 IMAD.HI.U32 R4, R12, c[0x0][0x330], RZ ;  /* 0x0000cc000c040a27 */ /* 0x000fea00078e00ff */
[----:B------:R-:W-:Y:S02]  /*13ce0*/  @P0 SHF.R.U32.HI R12, RZ, c[0x0][0x334], R4 ;  /* 0x0000cd00ff0c0a19 */ /* 0x000fe40000011604 */
.L_x_475:
[----:B------:R-:W-:Y:S05]  /*13cf0*/  BSYNC B0 ;  /* 0x0000000000007941 */ /* 0x000fea0003800000 */
.L_x_473:
[----:B------:R-:W-:Y:S04]  /*13d00*/  IMAD R149, R12, c[0x0][0x32c], -R149 ;  /* 0x0000cb000c957a24 */ /* 0x000fe800078e0a95 */
[----:B------:R-:W-:Y:S05]  /*13d10*/  IMAD.IADD R149, R149, 0x1, -R222 ;  /* 0x0000000195957824 */ /* 0x000fea00078e0ade */
[----:B------:R-:W-:Y:S02]  /*13d20*/  IADD3 R5, R149, c[0x0][0x32c], RZ ;  /* 0x0000cb0095057a10 */ /* 0x000fe40007ffe0ff */
[----:B------:R-:W-:Y:S02]  /*13d30*/  IMNMX R0, R0, R149, !PT ;  /* 0x0000009500007217 */ /* 0x000fe40007800200 */
[----:B------:R-:W-:Y:S02]  /*13d40*/  IMNMX R148, R148, R5, PT ;  /* 0x0000000594947217 */ /* 0x000fe40003800200 */
.L_x_472:
[----:B------:R-:W-:Y:S01]  /*13d50*/  PLOP3.LUT P0, PT, PT, PT, UP0, 0x80, 0x0 ;  /* 0x000000000000781c */ /* 0x000fe20003f0f008 */
[----:B------:R-:W-:Y:S01]  /*13d60*/  LDSM.16.MT88.4 R156, [R206+0x8080] ;  /* 0x00808000ce9c783b */ /* 0x000fe20000004200 */
[----:B------:R-:W-:Y:S02]  /*13d70*/  FMNMX.FTZ R5, R154, R3, !PT ;  /* 0x000000039a057209 */ /* 0x000fe40007810000 */
[----:B------:R-:W-:Y:S02]  /*13d80*/  ISETP.GT.AND P0, PT, R0, RZ, P0 ;  /* 0x000000ff0000720c */ /* 0x000fe40000704270 */
[----:B------:R-:W-:Y:S02]  /*13d90*/  FMNMX.FTZ R5, R152, R5, !PT ;  /* 0x0000000598057209 */ /* 0x000fe40007810000 */
[----:B------:R-:W-:Y:S01]  /*13da0*/  ISETP.LT.OR P0, PT, R148, 0x1, P0 ;  /* 0x000000019400780c */ /* 0x000fe20000701670 */
[----:B------:R-:W-:Y:S01]  /*13db0*/  LDSM.16.MT88.4 R172, [R211+0xa880] ;  /* 0x00a88000d3ac783b */ /* 0x000fe20000004200 */
[----:B------:R-:W-:Y:S02]  /*13dc0*/  FMNMX.FTZ R5, R150, R5, !PT ;  /* 0x0000000596057209 */ /* 0x000fe40007810000 */
[----:B------:R-:W-:Y:S02]  /*13dd0*/  FSEL R17, R6, -INF , !P0 ;  /* 0xff80000006117808 */ /* 0x000fe40004000000 */
[----:B------:R-:W-:Y:S02]  /*13de0*/  PLOP3.LUT P0, PT, PT, PT, UP0, 0x80, 0x0 ;  /* 0x000000000000781c */ /* 0x000fe40003f0f008 */
[----:B------:R-:W-:Y:S01]  /*13df0*/  FMNMX.FTZ R5, R8, R5, !PT ;  /* 0x0000000508057209 */ /* 0x000fe20007810000 */
[----:B------:R-:W-:Y:S01]  /*13e00*/  LDSM.16.MT88.4 R176, [R206+0xa880] ;  /* 0x00a88000ceb0783b */ /* 0x000fe20000004200 */
[----:B------:R-:W-:Y:S02]  /*13e10*/  ISETP.GT.AND P0, PT, R0, 0x1, P0 ;  /* 0x000000010000780c */ /* 0x000fe40000704270 */
[----:B------:R-:W-:Y:S02]  /*13e20*/  FMNMX.FTZ R5, R168, R5, !PT ;  /* 0x00000005a8057209 */ /* 0x000fe40007810000 */
[----:B------:R-:W-:Y:S02]  /*13e30*/  ISETP.LT.OR P0, PT, R148, 0x2, P0 ;  /* 0x000000029400780c */ /* 0x000fe40000701670 */
[----:B------:R-:W-:Y:S01]  /*13e40*/  FMNMX.FTZ R5, R166, R5, !PT ;  /* 0x00000005a6057209 */ /* 0x000fe20007810000 */
[----:B------:R-:W-:Y:S01]  /*13e50*/  LDSM.16.MT88.4 R180, [R204+0xa880] ;  /* 0x00a88000ccb4783b */ /* 0x000fe20000004200 */
[----:B------:R-:W-:Y:S02]  /*13e60*/  FSEL R13, R7, -INF , !P0 ;  /* 0xff800000070d7808 */ /* 0x000fe40004000000 */
[----:B------:R-:W-:Y:S02]  /*13e70*/  PLOP3.LUT P0, PT, PT, PT, UP0, 0x80, 0x0 ;  /* 0x000000000000781c */ /* 0x000fe40003f0f008 */
[----:B------:R-:W-:Y:S02]  /*13e80*/  FMNMX.FTZ R5, R164, R5, !PT ;  /* 0x00000005a4057209 */ /* 0x000fe40007810000 */
[----:B------:R-:W-:Y:S01]  /*13e90*/  ISETP.GT.AND P0, PT, R0, 0x8, P0 ;  /* 0x000000080000780c */ /* 0x000fe20000704270 */
[----:B------:R-:W-:Y:S01]  /*13ea0*/  LDSM.16.MT88.4 R184, [R211+0xb880] ;  /* 0x00b88000d3b8783b */ /* 0x000fe20000004200 */
[----:B------:R-:W-:Y:S02]  /*13eb0*/  FMNMX.FTZ R4, R162, R5, !PT ;  /* 0x00000005a2047209 */ /* 0x000fe40007810000 */
[----:B------:R-:W-:Y:S02]  /*13ec0*/  ISETP.LT.OR P0, PT, R148, 0x9, P0 ;  /* 0x000000099400780c */ /* 0x000fe40000701670 */
[----:B------:R-:W-:Y:S02]  /*13ed0*/  FMNMX.FTZ R6, R17, R2, !PT ;  /* 0x0000000211067209 */ /* 0x000fe40007810000 */
[----:B------:R-:W-:Y:S01]  /*13ee0*/  FSEL R9, R10, -INF , !P0 ;  /* 0xff8000000a097808 */ /* 0x000fe20004000000 */
[----:B------:R-:W1:Y:S01]  /*13ef0*/  SHFL.BFLY PT, R5, R4, 0x2, 0x1f ;  /* 0x0c401f0004057f89 */ /* 0x000e6200000e0000 */
[----:B------:R-:W-:Y:S02]  /*13f00*/  PLOP3.LUT P0, PT, PT, PT, UP0, 0x80, 0x0 ;  /* 0x000000000000781c */ /* 0x000fe40003f0f008 */
[----:B------:R-:W-:Y:S02]  /*13f10*/  FMNMX.FTZ R6, R13, R6, !PT ;  /* 0x000000060d067209 */ /* 0x000fe40007810000 */
[----:B------:R-:W-:Y:S02]  /*13f20*/  ISETP.GT.AND P0, PT, R0, 0x9, P0 ;  /* 0x000000090000780c */ /* 0x000fe40000704270 */
[----:B------:R-:W-:Y:S01]  /*13f30*/  FMNMX.FTZ R6, R9, R6, !PT ;  /* 0x0000000609067209 */ /* 0x000fe20007810000 */
[----:B------:R-:W-:Y:S01]  /*13f40*/  LDSM.16.MT88.4 R188, [R206+0xb880] ;  /* 0x00b88000cebc783b */ /* 0x000fe20000004200 */
[----:B------:R-:W-:Y:S04]  /*13f50*/  ISETP.LT.OR P0, PT, R148, 0xa, P0 ;  /* 0x0000000a9400780c */ /* 0x000fe80000701670 */
[----:B------:R-:W-:Y:S02]  /*13f60*/  FSEL R11, R11, -INF , !P0 ;  /* 0xff8000000b0b7808 */ /* 0x000fe40004000000 */
[----:B------:R-:W-:Y:S02]  /*13f70*/  PLOP3.LUT P0, PT, PT, PT, UP0, 0x80, 0x0 ;  /* 0x000000000000781c */ /* 0x000fe40003f0f008 */
[----:B------:R-:W-:Y:S02]  /*13f80*/  FMNMX.FTZ R10, R11, R6, !PT ;  /* 0x000000060b0a7209 */ /* 0x000fe40007810000 */
        /* <DEDUP_REMOVED lines=9> */
[----:B-1----:R-:W-:Y:S02]  /*14020*/  FMNMX.FTZ R6, R4, R5, !PT ;  /* 0x0000000504067209 */ /* 0x002fe40007810000 */
[----:B------:R-:W-:Y:S03]  /*14030*/  ISETP.LT.OR P0, PT, R148, 0x19, P0 ;  /* 0x000000199400780c */ /* 0x000fe60000701670 */
[----:B------:R-:W1:Y:S01]  /*14040*/  SHFL.BFLY PT, R15, R6, 0x1, 0x1f ;  /* 0x0c201f00060f7f89 */ /* 0x000e6200000e0000 */
[----:B------:R-:W-:Y:S02]  /*14050*/  FSEL R161, R18, -INF , !P0 ;  /* 0xff80000012a17808 */ /* 0x000fe40004000000 */
[----:B------:R-:W-:Y:S01]  /*14060*/  PLOP3.LUT P0, PT, PT, PT, UP0, 0x80, 0x0 ;  /* 0x000000000000781c */ /* 0x000fe20003f0f008 */
[----:B------:R-:W-:Y:S02]  /*14070*/  UISETP.GT.AND UP0, UPT, UR10, UR4, UPT ;  /* 0x000000040a00728c */ /* 0x000fe4000bf04270 */
[----:B------:R-:W-:Y:S01]  /*14080*/  UIADD3 UR10, UR10, -0x1, URZ ;  /* 0xffffffff0a0a7890 */ /* 0x000fe2000fffe03f */
[----:B------:R-:W-:Y:S02]  /*14090*/  ISETP.GT.AND P0, PT, R0, 0x19, P0 ;  /* 0x000000190000780c */ /* 0x000fe40000704270 */
[----:B------:R-:W-:Y:S02]  /*140a0*/  FMNMX.FTZ R0, R165, R10, !PT ;  /* 0x0000000aa5007209 */ /* 0x000fe40007810000 */
[----:B------:R-:W-:Y:S02]  /*140b0*/  ISETP.LT.OR P0, PT, R148, 0x1a, P0 ;  /* 0x0000001a9400780c */ /* 0x000fe40000701670 */
[----:B------:R-:W-:Y:S02]  /*140c0*/  FMNMX.FTZ R0, R163, R0, !PT ;  /* 0x00000000a3007209 */ /* 0x000fe40007810000 */
[----:B------:R-:W-:Y:S02]  /*140d0*/  FSEL R149, R19, -INF , !P0 ;  /* 0xff80000013957808 */ /* 0x000fe40004000000 */
[----:B------:R-:W-:Y:S04]  /*140e0*/  FMNMX.FTZ R0, R161, R0, !PT ;  /* 0x00000000a1007209 */ /* 0x000fe80007810000 */
[----:B------:R-:W-:Y:S02]  /*140f0*/  FMNMX.FTZ R4, R149, R0, !PT ;  /* 0x0000000095047209 */ /* 0x000fe40007810000 */
[----:B-1----:R-:W-:Y:S03]  /*14100*/  FMNMX.FTZ R0, R6, R15, !PT ;  /* 0x0000000f06007209 */ /* 0x002fe60007810000 */
[----:B------:R-:W1:Y:S01]  /*14110*/  SHFL.BFLY PT, R7, R4, 0x2, 0x1f ;  /* 0x0c401f0004077f89 */ /* 0x000e6200000e0000 */
[C---:B------:R-:W-:Y:S01]  /*14120*/  FSETP.NEU.FTZ.AND P0, PT, R0.reuse, -INF , PT ;  /* 0xff8000000000780b */ /* 0x040fe20003f1d000 */
[----:B------:R-:W-:Y:S05]  /*14130*/  FMUL.FTZ R167, R0, c[0x0][0x2d0] ;  /* 0x0000b40000a77a20 */ /* 0x000fea0000410000 */
[----:B------:R-:W-:Y:S05]  /*14140*/  FSEL R167, R167, RZ, P0 ;  /* 0x000000ffa7a77208 */ /* 0x000fea0000000000 */
[--C-:B------:R-:W-:Y:S02]  /*14150*/  FFMA.FTZ R232, R154, c[0x0][0x2d0], -R167.reuse ;  /* 0x0000b4009ae87a23 */ /* 0x100fe400000108a7 */
[--C-:B------:R-:W-:Y:S02]  /*14160*/  FFMA.FTZ R151, R152, c[0x0][0x2d0], -R167.reuse ;  /* 0x0000b40098977a23 */ /* 0x100fe400000108a7 */
[--C-:B------:R-:W-:Y:S02]  /*14170*/  FFMA.FTZ R150, R150, c[0x0][0x2d0], -R167.reuse ;  /* 0x0000b40096967a23 */ /* 0x100fe400000108a7 */
[--C-:B------:R-:W-:Y:S01]  /*14180*/  FFMA.FTZ R233, R8, c[0x0][0x2d0], -R167.reuse ;  /* 0x0000b40008e97a23 */ /* 0x100fe200000108a7 */
[----:B------:R-:W-:Y:S01]  /*14190*/  MUFU.EX2 R232, R232 ;  /* 0x000000e800e87308 */ /* 0x000fe20000000800 */
[--C-:B------:R-:W-:Y:S02]  /*141a0*/  FFMA.FTZ R238, R168, c[0x0][0x2d0], -R167.reuse ;  /* 0x0000b400a8ee7a23 */ /* 0x100fe400000108a7 */
[----:B------:R-:W-:Y:S01]  /*141b0*/  LDSM.16.MT88.4 R168, [R204+0x9880] ;  /* 0x00988000cca8783b */ /* 0x000fe20000004200 */
[----:B-1----:R-:W-:Y:S01]  /*141c0*/  FMNMX.FTZ R5, R4, R7, !PT ;  /* 0x0000000704057209 */ /* 0x002fe20007810000 */
[--C-:B------:R-:W-:Y:S01]  /*141d0*/  FFMA.FTZ R239, R166, c[0x0][0x2d0], -R167.reuse ;  /* 0x0000b400a6ef7a23 */ /* 0x100fe200000108a7 */
[----:B------:R-:W-:Y:S01]  /*141e0*/  FSEL R4, R0, RZ, P0 ;  /* 0x000000ff00047208 */ /* 0x000fe20000000000 */
[--C-:B------:R-:W-:Y:S02]  /*141f0*/  FFMA.FTZ R240, R164, c[0x0][0x2d0], -R167.reuse ;  /* 0x0000b400a4f07a23 */ /* 0x100fe400000108a7 */
[----:B------:R-:W-:Y:S01]  /*14200*/  FFMA.FTZ R167, R162, c[0x0][0x2d0], -R167 ;  /* 0x0000b400a2a77a23 */ /* 0x000fe200000108a7 */
[----:B------:R-:W1:Y:S01]  /*14210*/  MUFU.EX2 R151, R151 ;  /* 0x0000009700977308 */ /* 0x000e620000000800 */
[----:B------:R-:W2:Y:S01]  /*14220*/  SHFL.BFLY PT, R148, R5, 0x1, 0x1f ;  /* 0x0c201f0005947f89 */ /* 0x000ea200000e0000 */
[----:B------:R-:W-:Y:S04]  /*14230*/  FADD.FTZ R3, -R4, R3 ;  /* 0x0000000304037221 */ /* 0x000fe80000010100 */
[----:B------:R-:W-:Y:S04]  /*14240*/  FMUL.FTZ R6, R3, c[0x0][0x2d0] ;  /* 0x0000b40003067a20 */ /* 0x000fe80000410000 */
[----:B------:R-:W3:Y:S10]  /*14250*/  MUFU.EX2 R3, R6 ;  /* 0x0000000600037308 */ /* 0x000ef40000000800 */
[----:B------:R-:W-:Y:S01]  /*14260*/  MUFU.EX2 R150, R150 ;  /* 0x0000009600967308 */ /* 0x000fe20000000800 */
[----:B-1----:R-:W-:Y:S02]  /*14270*/  F2FP.BF16.PACK_AB R152, R151, R232 ;  /* 0x000000e89798723e */ /* 0x002fe400000010ff */
[----:B--2---:R-:W-:Y:S04]  /*14280*/  FMNMX.FTZ R148, R148, R5, !PT ;  /* 0x0000000594947209 */ /* 0x004fe80007810000 */
[C---:B------:R-:W-:Y:S01]  /*14290*/  FSETP.NEU.FTZ.AND P0, PT, R148.reuse, -INF , PT ;  /* 0xff8000009400780b */ /* 0x040fe20003f1d000 */
[C---:B------:R-:W-:Y:S02]  /*142a0*/  FMUL.FTZ R160, R148.reuse, c[0x0][0x2d0] ;  /* 0x0000b40094a07a20 */ /* 0x040fe40000410000 */
[----:B------:R-:W1:Y:S01]  /*142b0*/  MUFU.EX2 R233, R233 ;  /* 0x000000e900e97308 */ /* 0x000e620000000800 */
[----:B------:R-:W-:Y:S01]  /*142c0*/  FSEL R5, R148, RZ, P0 ;  /* 0x000000ff94057208 */ /* 0x000fe20000000000 */
[C---:B---3--:R-:W-:Y:S01]  /*142d0*/  FMUL.FTZ R4, R3.reuse, R144 ;  /* 0x0000009003047220 */ /* 0x048fe20000410000 */
[----:B------:R-:W-:Y:S01]  /*142e0*/  FSEL R160, R160, RZ, P0 ;  /* 0x000000ffa0a07208 */ /* 0x000fe20000000000 */
[----:B------:R-:W-:Y:S01]  /*142f0*/  FMUL.FTZ R8, R3, R132 ;  /* 0x0000008403087220 */ /* 0x000fe20000410000 */
[----:B------:R-:W-:Y:S01]  /*14300*/  PLOP3.LUT P0, PT, PT, PT, UP0, 0x80, 0x0 ;  /* 0x000000000000781c */ /* 0x000fe20003f0f008 */
[----:B------:R-:W-:Y:S02]  /*14310*/  FADD.FTZ R5, -R5, R2 ;  /* 0x0000000205057221 */ /* 0x000fe40000010100 */
[--C-:B------:R-:W-:Y:S02]  /*14320*/  FFMA.FTZ R236, R13, c[0x0][0x2d0], -R160.reuse ;  /* 0x0000b4000dec7a23 */ /* 0x100fe400000108a0 */
[----:B------:R2:W-:Y:S01]  /*14330*/  MUFU.EX2 R241, R167 ;  /* 0x000000a700f17308 */ /* 0x0005e20000000800 */
[----:B------:R-:W3:Y:S01]  /*14340*/  LDSM.16.MT88.4 R12, [R211+0x8080] ;  /* 0x00808000d30c783b */ /* 0x000ee20000004200 */
[--C-:B------:R-:W-:Y:S02]  /*14350*/  FFMA.FTZ R237, R17, c[0x0][0x2d0], -R160.reuse ;  /* 0x0000b40011ed7a23 */ /* 0x100fe400000108a0 */
[--C-:B------:R-:W-:Y:S02]  /*14360*/  FFMA.FTZ R235, R9, c[0x0][0x2d0], -R160.reuse ;  /* 0x0000b40009eb7a23 */ /* 0x100fe400000108a0 */
[--C-:B------:R-:W-:Y:S02]  /*14370*/  FFMA.FTZ R234, R11, c[0x0][0x2d0], -R160.reuse ;  /* 0x0000b4000bea7a23 */ /* 0x100fe400000108a0 */
[----:B------:R-:W-:Y:S02]  /*14380*/  FMUL.FTZ R2, R5, c[0x0][0x2d0] ;  /* 0x0000b40005027a20 */ /* 0x000fe40000410000 */
[----:B------:R-:W-:Y:S01]  /*14390*/  MUFU.EX2 R237, R237 ;  /* 0x000000ed00ed7308 */ /* 0x000fe20000000800 */
[C---:B------:R-:W-:Y:S02]  /*143a0*/  FMUL.FTZ R5, R3.reuse, R145 ;  /* 0x0000009103057220 */ /* 0x040fe40000410000 */
[----:B------:R-:W-:Y:S01]  /*143b0*/  FMUL.FTZ R9, R3, R133 ;  /* 0x0000008503097220 */ /* 0x000fe20000410000 */
[----:B-1----:R-:W-:Y:S01]  /*143c0*/  F2FP.BF16.PACK_AB R154, R233, R150 ;  /* 0x00000096e99a723e */ /* 0x002fe200000010ff */
[C---:B------:R-:W-:Y:S02]  /*143d0*/  FMUL.FTZ R16, R3.reuse, R140 ;  /* 0x0000008c03107220 */ /* 0x040fe40000410000 */
[----:B------:R-:W-:Y:S02]  /*143e0*/  FMUL.FTZ R17, R3, R141 ;  /* 0x0000008d03117220 */ /* 0x000fe40000410000 */
[--C-:B------:R-:W-:Y:S01]  /*143f0*/  FFMA.FTZ R242, R165, c[0x0][0x2d0], -R160.reuse ;  /* 0x0000b400a5f27a23 */ /* 0x100fe200000108a0 */
[----:B------:R-:W1:Y:S01]  /*14400*/  MUFU.EX2 R2, R2 ;  /* 0x0000000200027308 */ /* 0x000e620000000800 */
[--C-:B------:R-:W-:Y:S02]  /*14410*/  FFMA.FTZ R243, R163, c[0x0][0x2d0], -R160.reuse ;  /* 0x0000b400a3f37a23 */ /* 0x100fe400000108a0 */
[--C-:B------:R-:W-:Y:S01]  /*14420*/  FFMA.FTZ R244, R161, c[0x0][0x2d0], -R160.reuse ;  /* 0x0000b400a1f47a23 */ /* 0x100fe200000108a0 */
[----:B--2---:R-:W-:Y:S01]  /*14430*/  LDSM.16.MT88.4 R164, [R206+0x9880] ;  /* 0x00988000cea4783b */ /* 0x004fe20000004200 */
[----:B------:R-:W-:Y:S02]  /*14440*/  FFMA.FTZ R160, R149, c[0x0][0x2d0], -R160 ;  /* 0x0000b40095a07a23 */ /* 0x000fe400000108a0 */
[C---:B------:R-:W-:Y:S02]  /*14450*/  FMUL.FTZ R28, R3.reuse, R28 ;  /* 0x0000001c031c7220 */ /* 0x040fe40000410000 */
[C---:B------:R-:W-:Y:S01]  /*14460*/  FMUL.FTZ R29, R3.reuse, R29 ;  /* 0x0000001d031d7220 */ /* 0x040fe20000410000 */
[----:B------:R-:W2:Y:S01]  /*14470*/  MUFU.EX2 R236, R236 ;  /* 0x000000ec00ec7308 */ /* 0x000ea20000000800 */
        /* <DEDUP_REMOVED lines=8> */
[C---:B-1----:R-:W-:Y:S02]  /*14500*/  FMUL.FTZ R6, R2.reuse, R146 ;  /* 0x0000009202067220 */ /* 0x042fe40000410000 */
[C---:B------:R-:W-:Y:S02]  /*14510*/  FMUL.FTZ R7, R2.reuse, R147 ;  /* 0x0000009302077220 */ /* 0x040fe40000410000 */
[----:B------:R-:W1:Y:S01]  /*14520*/  LDSM.16.MT88.4 R144, [R205+0x8080] ;  /* 0x00808000cd90783b */ /* 0x000e620000004200 */
[----:B------:R-:W4:Y:S01]  /*14530*/  MUFU.EX2 R234, R234 ;  /* 0x000000ea00ea7308 */ /* 0x000f220000000800 */
[C---:B------:R-:W-:Y:S02]  /*14540*/  FMUL.FTZ R10, R2.reuse, R134 ;  /* 0x00000086020a7220 */ /* 0x040fe40000410000 */
[----:B------:R-:W-:Y:S01]  /*14550*/  FMUL.FTZ R11, R2, R135 ;  /* 0x00000087020b7220 */ /* 0x000fe20000410000 */
[----:B--2---:R-:W-:Y:S01]  /*14560*/  F2FP.BF16.PACK_AB R153, R236, R237 ;  /* 0x000000edec99723e */ /* 0x004fe200000010ff */
[C---:B------:R-:W-:Y:S02]  /*14570*/  FMUL.FTZ R18, R2.reuse, R142 ;  /* 0x0000008e02127220 */ /* 0x040fe40000410000 */
[----:B------:R-:W2:Y:S01]  /*14580*/  LDSM.16.MT88.4 R132, [R204+0x8080] ;  /* 0x00808000cc84783b */ /* 0x000ea20000004200 */
[C---:B------:R-:W-:Y:S02]  /*14590*/  FMUL.FTZ R19, R2.reuse, R143 ;  /* 0x0000008f02137220 */ /* 0x040fe40000410000 */
[----:B------:R5:W-:Y:S01]  /*145a0*/  MUFU.EX2 R149, R160 ;  /* 0x000000a000957308 */ /* 0x000be20000000800 */
[C---:B------:R-:W-:Y:S02]  /*145b0*/  FMUL.FTZ R30, R2.reuse, R30 ;  /* 0x0000001e021e7220 */ /* 0x040fe40000410000 */
[C---:B------:R-:W-:Y:S02]  /*145c0*/  FMUL.FTZ R31, R2.reuse, R31 ;  /* 0x0000001f021f7220 */ /* 0x040fe40000410000 */
[----:B------:R-:W-:Y:S01]  /*145d0*/  LDSM.16.MT88.4 R140, [R206+0x9080] ;  /* 0x00908000ce8c783b */ /* 0x000fe20000004200 */
[C---:B------:R-:W-:Y:S02]  /*145e0*/  FMUL.FTZ R34, R2.reuse, R34 ;  /* 0x0000002202227220 */ /* 0x040fe40000410000 */
[C---:B------:R-:W-:Y:S02]  /*145f0*/  FMUL.FTZ R35, R2.reuse, R35 ;  /* 0x0000002302237220 */ /* 0x040fe40000410000 */
[C---:B------:R-:W-:Y:S01]  /*14600*/  FMUL.FTZ R38, R2.reuse, R38 ;  /* 0x0000002602267220 */ /* 0x040fe20000410000 */
[----:B------:R-:W-:Y:S01]  /*14610*/  MUFU.EX2 R238, R238 ;  /* 0x000000ee00ee7308 */ /* 0x000fe20000000800 */
[----:B------:R-:W-:Y:S01]  /*14620*/  FMUL.FTZ R39, R2, R39 ;  /* 0x0000002702277220 */ /* 0x000fe20000410000 */
[----:B----4-:R-:W-:Y:S01]  /*14630*/  F2FP.BF16.PACK_AB R155, R234, R235 ;  /* 0x000000ebea9b723e */ /* 0x010fe200000010ff */
[C---:B------:R-:W-:Y:S02]  /*14640*/  FMUL.FTZ R42, R2.reuse, R42 ;  /* 0x0000002a022a7220 */ /* 0x040fe40000410000 */
[C---:B------:R-:W-:Y:S02]  /*14650*/  FMUL.FTZ R43, R2.reuse, R43 ;  /* 0x0000002b022b7220 */ /* 0x040fe40000410000 */
[C---:B------:R-:W-:Y:S02]  /*14660*/  FMUL.FTZ R45, R3.reuse, R45 ;  /* 0x0000002d032d7220 */ /* 0x040fe40000410000 */
[C---:B---3--:R-:W-:Y:S01]  /*14670*/  HMMA.16816.F32.BF16 R4, R152.reuse, R12, R4 ;  /* 0x0000000c9804723c */ /* 0x048fe20000041804 */
[----:B------:R-:W3:Y:S01]  /*14680*/  MUFU.EX2 R239, R239 ;  /* 0x000000ef00ef7308 */ /* 0x000ee20000000800 */
[----:B-----5:R-:W-:Y:S03]  /*14690*/  LDSM.16.MT88.4 R160, [R204+0x8880] ;  /* 0x00888000cca0783b */ /* 0x020fe60000004200 */
[C---:B------:R-:W-:Y:S02]  /*146a0*/  FMUL.FTZ R46, R2.reuse, R46 ;  /* 0x0000002e022e7220 */ /* 0x040fe40000410000 */
[C---:B------:R-:W-:Y:S01]  /*146b0*/  FMUL.FTZ R12, R3.reuse, R136 ;  /* 0x00000088030c7220 */ /* 0x040fe20000410000 */
[C---:B------:R-:W-:Y:S03]  /*146c0*/  HMMA.16816.F32.BF16 R8, R152.reuse, R14, R8 ;  /* 0x0000000e9808723c */ /* 0x040fe60000041808 */
[----:B------:R-:W4:Y:S01]  /*146d0*/  MUFU.EX2 R240, R240 ;  /* 0x000000f000f07308 */ /* 0x000f220000000800 */
[C---:B------:R-:W-:Y:S02]  /*146e0*/  FMUL.FTZ R13, R3.reuse, R137 ;  /* 0x00000089030d7220 */ /* 0x040fe40000410000 */
[C---:B------:R-:W-:Y:S02]  /*146f0*/  FMUL.FTZ R20, R3.reuse, R20 ;  /* 0x0000001403147220 */ /* 0x040fe40000410000 */
[C---:B------:R-:W-:Y:S04]  /*14700*/  FMUL.FTZ R14, R2.reuse, R138 ;  /* 0x0000008a020e7220 */ /* 0x040fe80000410000 */
[C---:B------:R-:W-:Y:S01]  /*14710*/  FMUL.FTZ R15, R2.reuse, R139 ;  /* 0x0000008b020f7220 */ /* 0x040fe20000410000 */
[----:B------:R-:W-:Y:S01]  /*14720*/  MUFU.EX2 R242, R242 ;  /* 0x000000f200f27308 */ /* 0x000fe20000000800 */
[----:B------:R-:W5:Y:S01]  /*14730*/  LDSM.16.MT88.4 R136, [R211+0x9080] ;  /* 0x00908000d388783b */ /* 0x000f620000004200 */
[C---:B------:R-:W-:Y:S02]  /*14740*/  FMUL.FTZ R47, R2.reuse, R47 ;  /* 0x0000002f022f7220 */ /* 0x040fe40000410000 */
[C---:B------:R-:W-:Y:S02]  /*14750*/  FMUL.FTZ R48, R3.reuse, R48 ;  /* 0x0000003003307220 */ /* 0x040fe40000410000 */
[C---:B------:R-:W-:Y:S03]  /*14760*/  HMMA.16816.F32.BF16 R12, R152.reuse, R156, R12 ;  /* 0x0000009c980c723c */ /* 0x040fe6000004180c */
[C---:B------:R-:W-:Y:S01]  /*14770*/  FMUL.FTZ R49, R3.reuse, R49 ;  /* 0x0000003103317220 */ /* 0x040fe20000410000 */
[----:B------:R-:W2:Y:S01]  /*14780*/  MUFU.EX2 R243, R243 ;  /* 0x000000f300f37308 */ /* 0x000ea20000000800 */
[C---:B------:R-:W-:Y:S02]  /*14790*/  FMUL.FTZ R50, R2.reuse, R50 ;  /* 0x0000003202327220 */ /* 0x040fe40000410000 */
[C---:B------:R-:W-:Y:S01]  /*147a0*/  FMUL.FTZ R51, R2.reuse, R51 ;  /* 0x0000003302337220 */ /* 0x040fe20000410000 */
[C---:B------:R-:W-:Y:S01]  /*147b0*/  HMMA.16816.F32.BF16 R16, R152.reuse, R158, R16 ;  /* 0x0000009e9810723c */ /* 0x040fe20000041810 */
[----:B------:R-:W-:Y:S03]  /*147c0*/  LDSM.16.MT88.4 R156, [R205+0x8880] ;  /* 0x00888000cd9c783b */ /* 0x000fe60000004200 */
[C---:B------:R-:W-:Y:S02]  /*147d0*/  FMUL.FTZ R21, R3.reuse, R21 ;  /* 0x0000001503157220 */ /* 0x040fe40000410000 */
[C---:B------:R-:W-:Y:S01]  /*147e0*/  FMUL.FTZ R22, R2.reuse, R22 ;  /* 0x0000001602167220 */ /* 0x040fe20000410000 */
[----:B------:R-:W2:Y:S01]  /*147f0*/  MUFU.EX2 R244, R244 ;  /* 0x000000f400f47308 */ /* 0x000ea20000000800 */
[C---:B------:R-:W-:Y:S04]  /*14800*/  FMUL.FTZ R23, R2.reuse, R23 ;  /* 0x0000001702177220 */ /* 0x040fe80000410000 */
[C---:B------:R-:W-:Y:S02]  /*14810*/  FMUL.FTZ R52, R3.reuse, R52 ;  /* 0x0000003403347220 */ /* 0x040fe40000410000 */
[C---:B------:R-:W-:Y:S01]  /*14820*/  FMUL.FTZ R53, R3.reuse, R53 ;  /* 0x0000003503357220 */ /* 0x040fe20000410000 */
[C---:B-1----:R-:W-:Y:S03]  /*14830*/  HMMA.16816.F32.BF16 R20, R152.reuse, R144, R20 ;  /* 0x000000909814723c */ /* 0x042fe60000041814 */
[C---:B------:R-:W-:Y:S02]  /*14840*/  FMUL.FTZ R24, R3.reuse, R24 ;  /* 0x0000001803187220 */ /* 0x040fe40000410000 */
[C---:B------:R-:W-:Y:S02]  /*14850*/  FMUL.FTZ R25, R3.reuse, R25 ;  /* 0x0000001903197220 */ /* 0x040fe40000410000 */
[C---:B------:R-:W-:Y:S02]  /*14860*/  FMUL.FTZ R26, R2.reuse, R26 ;  /* 0x0000001a021a7220 */ /* 0x040fe40000410000 */
[C---:B------:R-:W-:Y:S03]  /*14870*/  FMUL.FTZ R27, R2.reuse, R27 ;  /* 0x0000001b021b7220 */ /* 0x040fe60000410000 */
[C---:B------:R-:W-:Y:S02]  /*14880*/  FMUL.FTZ R54, R2.reuse, R54 ;  /* 0x0000003602367220 */ /* 0x040fe40000410000 */
[C---:B------:R-:W-:Y:S02]  /*14890*/  FMUL.FTZ R55, R2.reuse, R55 ;  /* 0x0000003702377220 */ /* 0x040fe40000410000 */
[C---:B------:R-:W-:Y:S03]  /*148a0*/  HMMA.16816.F32.BF16 R24, R152.reuse, R146, R24 ;  /* 0x000000929818723c */ /* 0x040fe60000041818 */
[C---:B------:R-:W-:Y:S02]  /*148b0*/  FMUL.FTZ R56, R3.reuse, R56 ;  /* 0x0000003803387220 */ /* 0x040fe40000410000 */
[C---:B------:R-:W-:Y:S02]  /*148c0*/  FMUL.FTZ R57, R3.reuse, R57 ;  /* 0x0000003903397220 */ /* 0x040fe40000410000 */
[C---:B------:R-:W-:Y:S01]  /*148d0*/  FMUL.FTZ R58, R2.reuse, R58 ;  /* 0x0000003a023a7220 */ /* 0x040fe20000410000 */
[C---:B--2---:R-:W-:Y:S04]  /*148e0*/  HMMA.16816.F32.BF16 R28, R152.reuse, R132, R28 ;  /* 0x00000084981c723c */ /* 0x044fe8000004181c */
[C---:B------:R-:W-:Y:S02]  /*148f0*/  FMUL.FTZ R59, R2.reuse, R59 ;  /* 0x0000003b023b7220 */ /* 0x040fe40000410000 */
[C---:B------:R-:W-:Y:S02]  /*14900*/  FMUL.FTZ R60, R3.reuse, R60 ;  /* 0x0000003c033c7220 */ /* 0x040fe40000410000 */
[C---:B------:R-:W-:Y:S01]  /*14910*/  HMMA.16816.F32.BF16 R32, R152.reuse, R134, R32 ;  /* 0x000000869820723c */ /* 0x040fe20000041820 */
[----:B------:R-:W1:Y:S03]  /*14920*/  LDSM.16.MT88.4 R132, [R205+0x9080] ;  /* 0x00908000cd84783b */ /* 0x000e660000004200 */
[C---:B------:R-:W-:Y:S02]  /*14930*/  FMUL.FTZ R61, R3.reuse, R61 ;  /* 0x0000003d033d7220 */ /* 0x040fe40000410000 */
[C---:B------:R-:W-:Y:S02]  /*14940*/  FMUL.FTZ R62, R2.reuse, R62 ;  /* 0x0000003e023e7220 */ /* 0x040fe40000410000 */
[C---:B-----5:R-:W-:Y:S04]  /*14950*/  HMMA.16816.F32.BF16 R36, R152.reuse, R136, R36 ;  /* 0x000000889824723c */ /* 0x060fe80000041824 */
[C---:B------:R-:W-:Y:S02]  /*14960*/  FMUL.FTZ R63, R2.reuse, R63 ;  /* 0x0000003f023f7220 */ /* 0x040fe40000410000 */
[C---:B------:R-:W-:Y:S02]  /*14970*/  FMUL.FTZ R64, R3.reuse, R64 ;  /* 0x0000004003407220 */ /* 0x040fe40000410000 */
[C---:B------:R-:W-:Y:S01]  /*14980*/  HMMA.16816.F32.BF16 R40, R152.reuse, R138, R40 ;  /* 0x0000008a9828723c */ /* 0x040fe20000041828 */
[----:B------:R-:W2:Y:S03]  /*14990*/  LDSM.16.MT88.4 R136, [R204+0x9080] ;  /* 0x00908000cc88783b */ /* 0x000ea60000004200 */
[C---:B------:R-:W-:Y:S02]  /*149a0*/  FMUL.FTZ R65, R3.reuse, R65 ;  /* 0x0000004103417220 */ /* 0x040fe40000410000 */
[C---:B------:R-:W-:Y:S02]  /*149b0*/  FMUL.FTZ R66, R2.reuse, R66 ;  /* 0x0000004202427220 */ /* 0x040fe40000410000 */
[C---:B------:R-:W-:Y:S04]  /*149c0*/  HMMA.16816.F32.BF16 R44, R152.reuse, R140, R44 ;  /* 0x0000008c982c723c */ /* 0x040fe8000004182c */
[C---:B------:R-:W-:Y:S02]  /*149d0*/  FMUL.FTZ R67, R2.reuse, R67 ;  /* 0x0000004302437220 */ /* 0x040fe40000410000 */
[C---:B------:R-:W-:Y:S02]  /*149e0*/  FMUL.FTZ R68, R3.reuse, R68 ;  /* 0x0000004403447220 */ /* 0x040fe40000410000 */
[C---:B------:R-:W-:Y:S01]  /*149f0*/  HMMA.16816.F32.BF16 R48, R152.reuse, R142, R48 ;  /* 0x0000008e9830723c */ /* 0x040fe20000041830 */
[----:B------:R-:W5:Y:S03]  /*14a00*/  LDSM.16.MT88.4 R140, [R211+0xa080] ;  /* 0x00a08000d38c783b */ /* 0x000f660000004200 */
[C---:B------:R-:W-:Y:S02]  /*14a10*/  FMUL.FTZ R69, R3.reuse, R69 ;  /* 0x0000004503457220 */ /* 0x040fe40000410000 */
[C---:B------:R-:W-:Y:S02]  /*14a20*/  FMUL.FTZ R70, R2.reuse, R70 ;  /* 0x0000004602467220 */ /* 0x040fe40000410000 */
[C---:B------:R-:W-:Y:S01]  /*14a30*/  FMUL.FTZ R71, R2.reuse, R71 ;  /* 0x0000004702477220 */ /* 0x040fe20000410000 */
[C---:B-1----:R-:W-:Y:S03]  /*14a40*/  HMMA.16816.F32.BF16 R52, R152.reuse, R132, R52 ;  /* 0x000000849834723c */ /* 0x042fe60000041834 */
[C---:B------:R-:W-:Y:S02]  /*14a50*/  FMUL.FTZ R72, R3.reuse, R72 ;  /* 0x0000004803487220 */ /* 0x040fe40000410000 */
[C---:B------:R-:W-:Y:S02]  /*14a60*/  FMUL.FTZ R73, R3.reuse, R73 ;  /* 0x0000004903497220 */ /* 0x040fe40000410000 */
[C---:B------:R-:W-:Y:S01]  /*14a70*/  FMUL.FTZ R74, R2.reuse, R74 ;  /* 0x0000004a024a7220 */ /* 0x040fe20000410000 */
[C---:B------:R-:W-:Y:S01]  /*14a80*/  HMMA.16816.F32.BF16 R56, R152.reuse, R134, R56 ;  /* 0x000000869838723c */ /* 0x040fe20000041838 */
[----:B------:R-:W1:Y:S03]  /*14a90*/  LDSM.16.MT88.4 R132, [R206+0xa080] ;  /* 0x00a08000ce84783b */ /* 0x000e660000004200 */
[C---:B------:R-:W-:Y:S02]  /*14aa0*/  FMUL.FTZ R75, R2.reuse, R75 ;  /* 0x0000004b024b7220 */ /* 0x040fe40000410000 */
[C---:B------:R-:W-:Y:S02]  /*14ab0*/  FMUL.FTZ R76, R3.reuse, R76 ;  /* 0x0000004c034c7220 */ /* 0x040fe40000410000 */
[C---:B--2---:R-:W-:Y:S04]  /*14ac0*/  HMMA.16816.F32.BF16 R60, R152.reuse, R136, R60 ;  /* 0x00000088983c723c */ /* 0x044fe8000004183c */
[C---:B------:R-:W-:Y:S02]  /*14ad0*/  FMUL.FTZ R77, R3.reuse, R77 ;  /* 0x0000004d034d7220 */ /* 0x040fe40000410000 */
[C---:B------:R-:W-:Y:S02]  /*14ae0*/  FMUL.FTZ R78, R2.reuse, R78 ;  /* 0x0000004e024e7220 */ /* 0x040fe40000410000 */
[C---:B------:R-:W-:Y:S01]  /*14af0*/  HMMA.16816.F32.BF16 R64, R152.reuse, R138, R64 ;  /* 0x0000008a9840723c */ /* 0x040fe20000041840 */
[----:B------:R-:W2:Y:S03]  /*14b00*/  LDSM.16.MT88.4 R136, [R205+0xa080] ;  /* 0x00a08000cd88783b */ /* 0x000ea60000004200 */
[C---:B------:R-:W-:Y:S02]  /*14b10*/  FMUL.FTZ R79, R2.reuse, R79 ;  /* 0x0000004f024f7220 */ /* 0x040fe40000410000 */
[C---:B------:R-:W-:Y:S02]  /*14b20*/  FMUL.FTZ R80, R3.reuse, R80 ;  /* 0x0000005003507220 */ /* 0x040fe40000410000 */
[C---:B-----5:R-:W-:Y:S04]  /*14b30*/  HMMA.16816.F32.BF16 R68, R152.reuse, R140, R68 ;  /* 0x0000008c9844723c */ /* 0x060fe80000041844 */
        /* <DEDUP_REMOVED lines=18> */
[C---:B------:R-:W-:Y:S03]  /*14c60*/  FMUL.FTZ R93, R3.reuse, R93 ;  /* 0x0000005d035d7220 */ /* 0x040fe60000410000 */
[C---:B------:R-:W-:Y:S01]  /*14c70*/  HMMA.16816.F32.BF16 R88, R152.reuse, R138, R88 ;  /* 0x0000008a9858723c */ /* 0x040fe20000041858 */
[----:B------:R-:W2:Y:S02]  /*14c80*/  LDSM.16.MT88.4 R136, [R206+0xb080] ;  /* 0x00b08000ce88783b */ /* 0x000ea40000004200 */
[C---:B------:R-:W-:Y:S02]  /*14c90*/  FMUL.FTZ R94, R2.reuse, R94 ;  /* 0x0000005e025e7220 */ /* 0x040fe40000410000 */
[C---:B------:R-:W-:Y:S02]  /*14ca0*/  FMUL.FTZ R95, R2.reuse, R95 ;  /* 0x0000005f025f7220 */ /* 0x040fe40000410000 */
[C---:B------:R-:W-:Y:S02]  /*14cb0*/  FMUL.FTZ R96, R3.reuse, R96 ;  /* 0x0000006003607220 */ /* 0x040fe40000410000 */
[C---:B------:R-:W-:Y:S03]  /*14cc0*/  FMUL.FTZ R97, R3.reuse, R97 ;  /* 0x0000006103617220 */ /* 0x040fe60000410000 */
[C---:B-----5:R-:W-:Y:S03]  /*14cd0*/  HMMA.16816.F32.BF16 R92, R152.reuse, R140, R92 ;  /* 0x0000008c985c723c */ /* 0x060fe6000004185c */
[C---:B------:R-:W-:Y:S02]  /*14ce0*/  FMUL.FTZ R98, R2.reuse, R98 ;  /* 0x0000006202627220 */ /* 0x040fe40000410000 */
[C---:B------:R-:W-:Y:S02]  /*14cf0*/  FMUL.FTZ R99, R2.reuse, R99 ;  /* 0x0000006302637220 */ /* 0x040fe40000410000 */
[C---:B------:R-:W-:Y:S02]  /*14d00*/  FMUL.FTZ R100, R3.reuse, R100 ;  /* 0x0000006403647220 */ /* 0x040fe40000410000 */
[C---:B------:R-:W-:Y:S03]  /*14d10*/  FMUL.FTZ R101, R3.reuse, R101 ;  /* 0x0000006503657220 */ /* 0x040fe60000410000 */
[C---:B------:R-:W-:Y:S01]  /*14d20*/  HMMA.16816.F32.BF16 R96, R152.reuse, R142, R96 ;  /* 0x0000008e9860723c */ /* 0x040fe20000041860 */
[----:B------:R-:W5:Y:S02]  /*14d30*/  LDSM.16.MT88.4 R140, [R205+0xb080] ;  /* 0x00b08000cd8c783b */ /* 0x000f640000004200 */
[C---:B------:R-:W-:Y:S02]  /*14d40*/  FMUL.FTZ R102, R2.reuse, R102 ;  /* 0x0000006602667220 */ /* 0x040fe40000410000 */
[C---:B------:R-:W-:Y:S02]  /*14d50*/  FMUL.FTZ R103, R2.reuse, R103 ;  /* 0x0000006702677220 */ /* 0x040fe40000410000 */
[C---:B------:R-:W-:Y:S02]  /*14d60*/  FMUL.FTZ R104, R3.reuse, R104 ;  /* 0x0000006803687220 */ /* 0x040fe40000410000 */
[C---:B------:R-:W-:Y:S03]  /*14d70*/  FMUL.FTZ R105, R3.reuse, R105 ;  /* 0x0000006903697220 */ /* 0x040fe60000410000 */
[C---:B-1----:R-:W-:Y:S03]  /*14d80*/  HMMA.16816.F32.BF16 R100, R152.reuse, R132, R100 ;  /* 0x000000849864723c */ /* 0x042fe60000041864 */
[C---:B------:R-:W-:Y:S02]  /*14d90*/  FMUL.FTZ R106, R2.reuse, R106 ;  /* 0x0000006a026a7220 */ /* 0x040fe40000410000 */
[C---:B------:R-:W-:Y:S02]  /*14da0*/  FMUL.FTZ R107, R2.reuse, R107 ;  /* 0x0000006b026b7220 */ /* 0x040fe40000410000 */
[C---:B------:R-:W-:Y:S02]  /*14db0*/  FMUL.FTZ R108, R3.reuse, R108 ;  /* 0x0000006c036c7220 */ /* 0x040fe40000410000 */
[C---:B------:R-:W-:Y:S03]  /*14dc0*/  FMUL.FTZ R109, R3.reuse, R109 ;  /* 0x0000006d036d7220 */ /* 0x040fe60000410000 */
[C---:B------:R-:W-:Y:S01]  /*14dd0*/  HMMA.16816.F32.BF16 R104, R152.reuse, R134, R104 ;  /* 0x000000869868723c */ /* 0x040fe20000041868 */
[----:B------:R-:W1:Y:S02]  /*14de0*/  LDSM.16.MT88.4 R132, [R204+0xb080] ;  /* 0x00b08000cc84783b */ /* 0x000e640000004200 */
[C---:B------:R-:W-:Y:S02]  /*14df0*/  FMUL.FTZ R110, R2.reuse, R110 ;  /* 0x0000006e026e7220 */ /* 0x040fe40000410000 */
[C---:B------:R-:W-:Y:S02]  /*14e00*/  FMUL.FTZ R111, R2.reuse, R111 ;  /* 0x0000006f026f7220 */ /* 0x040fe40000410000 */
[C---:B------:R-:W-:Y:S02]  /*14e10*/  FMUL.FTZ R112, R3.reuse, R112 ;  /* 0x0000007003707220 */ /* 0x040fe40000410000 */
[C---:B------:R-:W-:Y:S03]  /*14e20*/  FMUL.FTZ R113, R3.reuse, R113 ;  /* 0x0000007103717220 */ /* 0x040fe60000410000 */
[C---:B--2---:R-:W-:Y:S03]  /*14e30*/  HMMA.16816.F32.BF16 R108, R152.reuse, R136, R108 ;  /* 0x00000088986c723c */ /* 0x044fe6000004186c */
[C---:B------:R-:W-:Y:S02]  /*14e40*/  FMUL.FTZ R114, R2.reuse, R114 ;  /* 0x0000007202727220 */ /* 0x040fe40000410000 */
        /* <DEDUP_REMOVED lines=23> */
[----:B------:R-:W-:Y:S02]  /*14fc0*/  FFMA.FTZ R232, R3, R224, R232 ;  /* 0x000000e003e87223 */ /* 0x000fe400000100e8 */
[----:B------:R-:W-:Y:S03]  /*14fd0*/  FFMA.FTZ R237, R2, R223, R237 ;  /* 0x000000df02ed7223 */ /* 0x000fe600000100ed */
[----:B------:R-:W-:Y:S03]  /*14fe0*/  HMMA.16816.F32.BF16 R128, R152, R134, R128 ;  /* 0x000000869880723c */ /* 0x000fe60000041880 */
[----:B------:R-:W-:Y:S01]  /*14ff0*/  MOV R2, R148 ;  /* 0x0000009400027202 */ /* 0x000fe20000000f00 */
[----:B------:R-:W-:Y:S02]  /*15000*/  FADD.FTZ R151, R151, R232 ;  /* 0x000000e897977221 */ /* 0x000fe40000010000 */
[----:B------:R-:W-:Y:S01]  /*15010*/  FADD.FTZ R236, R236, R237 ;  /* 0x000000edecec7221 */ /* 0x000fe20000010000 */
[----:B---3--:R-:W-:Y:S01]  /*15020*/  F2FP.BF16.PACK_AB R152, R239, R238 ;  /* 0x000000eeef98723e */ /* 0x008fe200000010ff */
[----:B------:R-:W-:Y:S01]  /*15030*/  FADD.FTZ R150, R150, R151 ;  /* 0x0000009796967221 */ /* 0x000fe20000010000 */
[----:B----4-:R-:W-:Y:S03]  /*15040*/  F2FP.BF16.PACK_AB R154, R241, R240 ;  /* 0x000000f0f19a723e */ /* 0x010fe600000010ff */
[----:B------:R-:W-:Y:S01]  /*15050*/  F2FP.BF16.PACK_AB R153, R243, R242 ;  /* 0x000000f2f399723e */ /* 0x000fe200000010ff */
[----:B------:R-:W-:Y:S01]  /*15060*/  FADD.FTZ R3, R235, R236 ;  /* 0x000000eceb037221 */ /* 0x000fe20000010000 */
[----:B------:R-:W-:Y:S01]  /*15070*/  F2FP.BF16.PACK_AB R155, R149, R244 ;  /* 0x000000f4959b723e */ /* 0x000fe200000010ff */
[----:B------:R-:W-:Y:S02]  /*15080*/  FADD.FTZ R233, R233, R150 ;  /* 0x00000096e9e97221 */ /* 0x000fe40000010000 */
[----:B------:R-:W-:Y:S02]  /*15090*/  FADD.FTZ R3, R234, R3 ;  /* 0x00000003ea037221 */ /* 0x000fe40000010000 */
[----:B------:R-:W-:Y:S02]  /*150a0*/  FADD.FTZ R238, R238, R233 ;  /* 0x000000e9eeee7221 */ /* 0x000fe40000010000 */
[C---:B--2---:R-:W-:Y:S01]  /*150b0*/  HMMA.16816.F32.BF16 R144, R152.reuse, R136, R4 ;  /* 0x000000889890723c */ /* 0x044fe20000041804 */
[----:B------:R-:W1:Y:S02]  /*150c0*/  LDSM.16.MT88.4 R4, [R211+0x9880] ;  /* 0x00988000d304783b */ /* 0x000e640000004200 */
[----:B------:R-:W-:Y:S01]  /*150d0*/  FADD.FTZ R242, R242, R3 ;  /* 0x00000003f2f27221 */ /* 0x000fe20000010000 */
[----:B------:R-:W-:Y:S01]  /*150e0*/  MOV R3, R0 ;  /* 0x0000000000037202 */ /* 0x000fe20000000f00 */
[----:B------:R-:W-:Y:S02]  /*150f0*/  FADD.FTZ R239, R239, R238 ;  /* 0x000000eeefef7221 */ /* 0x000fe40000010000 */
[----:B------:R-:W-:Y:S01]  /*15100*/  FADD.FTZ R243, R243, R242 ;  /* 0x000000f2f3f37221 */ /* 0x000fe20000010000 */
[C---:B------:R-:W-:Y:S01]  /*15110*/  HMMA.16816.F32.BF16 R132, R152.reuse, R138, R8 ;  /* 0x0000008a9884723c */ /* 0x040fe20000041808 */
[----:B------:R-:W2:Y:S03]  /*15120*/  LDSM.16.MT88.4 R8, [R205+0x9880] ;  /* 0x00988000cd08783b */ /* 0x000ea60000004200 */
[----:B------:R-:W-:Y:S02]  /*15130*/  FADD.FTZ R224, R240, R239 ;  /* 0x000000eff0e07221 */ /* 0x000fe40000010000 */
[----:B------:R-:W-:Y:S02]  /*15140*/  FADD.FTZ R244, R244, R243 ;  /* 0x000000f3f4f47221 */ /* 0x000fe40000010000 */
[C---:B-----5:R-:W-:Y:S01]  /*15150*/  HMMA.16816.F32.BF16 R136, R152.reuse, R140, R12 ;  /* 0x0000008c9888723c */ /* 0x060fe2000004180c */
[----:B------:R-:W3:Y:S03]  /*15160*/  LDSM.16.MT88.4 R12, [R205+0xa880] ;  /* 0x00a88000cd0c783b */ /* 0x000ee60000004200 */
[----:B------:R-:W-:Y:S02]  /*15170*/  FADD.FTZ R224, R241, R224 ;  /* 0x000000e0f1e07221 */ /* 0x000fe40000010000 */
[----:B------:R-:W-:Y:S02]  /*15180*/  FADD.FTZ R223, R149, R244 ;  /* 0x000000f495df7221 */ /* 0x000fe40000010000 */
[C---:B------:R-:W-:Y:S01]  /*15190*/  HMMA.16816.F32.BF16 R140, R152.reuse, R142, R16 ;  /* 0x0000008e988c723c */ /* 0x040fe20000041810 */
[----:B------:R-:W4:Y:S07]  /*151a0*/  LDSM.16.MT88.4 R16, [R205+0xb880] ;  /* 0x00b88000cd10783b */ /* 0x000f2e0000004200 */
[C---:B------:R-:W-:Y:S08]  /*151b0*/  HMMA.16816.F32.BF16 R20, R152.reuse, R156, R20 ;  /* 0x0000009c9814723c */ /* 0x040ff00000041814 */
[C---:B------:R-:W-:Y:S01]  /*151c0*/  HMMA.16816.F32.BF16 R24, R152.reuse, R158, R24 ;  /* 0x0000009e9818723c */ /* 0x040fe20000041818 */
[----:B------:R-:W5:Y:S07]  /*151d0*/  LDSM.16.MT88.4 R156, [R204+0xb880] ;  /* 0x00b88000cc9c783b */ /* 0x000f6e0000004200 */
[C---:B------:R-:W-:Y:S08]  /*151e0*/  HMMA.16816.F32.BF16 R28, R152.reuse, R160, R28 ;  /* 0x000000a0981c723c */ /* 0x040ff0000004181c */
[C---:B------:R-:W-:Y:S08]  /*151f0*/  HMMA.16816.F32.BF16 R32, R152.reuse, R162, R32 ;  /* 0x000000a29820723c */ /* 0x040ff00000041820 */
[C---:B-1----:R-:W-:Y:S08]  /*15200*/  HMMA.16816.F32.BF16 R36, R152.reuse, R4, R36 ;  /* 0x000000049824723c */ /* 0x042ff00000041824 */
[C---:B------:R-:W-:Y:S08]  /*15210*/  HMMA.16816.F32.BF16 R40, R152.reuse, R6, R40 ;  /* 0x000000069828723c */ /* 0x040ff00000041828 */
[C---:B------:R-:W-:Y:S08]  /*15220*/  HMMA.16816.F32.BF16 R44, R152.reuse, R164, R44 ;  /* 0x000000a4982c723c */ /* 0x040ff0000004182c */
[C---:B------:R-:W-:Y:S08]  /*15230*/  HMMA.16816.F32.BF16 R48, R152.reuse, R166, R48 ;  /* 0x000000a69830723c */ /* 0x040ff00000041830 */
[C---:B--2---:R-:W-:Y:S07]  /*15240*/  HMMA.16816.F32.BF16 R52, R152.reuse, R8, R52 ;  /* 0x000000089834723c */ /* 0x044fee0000041834 */
[----:B------:R-:W-:Y:S01]  /*15250*/  MOV R8, R148 ;  /* 0x0000009400087202 */ /* 0x000fe20000000f00 */
[C---:B------:R-:W-:Y:S08]  /*15260*/  HMMA.16816.F32.BF16 R56, R152.reuse, R10, R56 ;  /* 0x0000000a9838723c */ /* 0x040ff00000041838 */
[C---:B------:R-:W-:Y:S08]  /*15270*/  HMMA.16816.F32.BF16 R60, R152.reuse, R168, R60 ;  /* 0x000000a8983c723c */ /* 0x040ff0000004183c */
        /* <DEDUP_REMOVED lines=15> */
[C---:B-----5:R-:W-:Y:S08]  /*15370*/  HMMA.16816.F32.BF16 R124, R152.reuse, R156, R124 ;  /* 0x0000009c987c723c */ /* 0x060ff0000004187c */
[----:B------:R-:W-:Y:S01]  /*15380*/  HMMA.16816.F32.BF16 R128, R152, R158, R128 ;  /* 0x0000009e9880723c */ /* 0x000fe20000041880 */
[----:B------:R-:W-:-:S07]  /*15390*/  @P0 BRA `(.L_x_476) ;  /* 0xffffd6d000000947 */ /* 0x000fce000383ffff */
.L_x_465:
[----:B------:R-:W1:Y:S01]  /*153a0*/  S2UR UR9, SR_CTAID.X ;  /* 0x00000000000979c3 */ /* 0x000e620000002500 */
[----:B------:R-:W-:Y:S01]  /*153b0*/  ULDC.64 UR4, c[0x0][0x2c8] ;  /* 0x0000b20000047ab9 */ /* 0x000fe20000000a00 */
[----:B------:R-:W-:Y:S01]  /*153c0*/  PLOP3.LUT P0, PT, PT, PT, UP2, 0x40, 0x0 ;  /* 0x000000000000781c */ /* 0x000fe20003f0e828 */
[----:B-1----:R-:W-:-:S04]  /*153d0*/  ULEA UR9, UR9, 0x7f, 0x7 ;  /* 0x0000007f09097891 */ /* 0x002fc8000f8e383f */
[----:B------:R-:W-:Y:S02]  /*153e0*/  UIMAD.WIDE.U32 UR28, UR9, UR4, URZ ;  /* 0x00000004091c72a5 */ /* 0x000fe4000f8e003f */
[----:B------:R-:W-:Y:S02]  /*153f0*/  UIADD3 UR4, UR11, 0x1, -UR20 ;  /* 0x000000010b047890 */ /* 0x000fe4000fffe814 */
[----:B------:R-:W-:-:S03]  /*15400*/  UMOV UR14, UR9 ;  /* 0x00000009000e7c82 */ /* 0x000fc60008000000 */
[----:B------:R-:W-:Y:S02]  /*15410*/  @UP3 UMOV UR9, UR29 ;  /* 0x0000001d00093c82 */ /* 0x000fe40008000000 */
[----:B------:R-:W-:-:S03]  /*15420*/  @UP3 USHF.R.U32.HI UR14, URZ, UR5, UR9 ;  /* 0x000000053f0e3299 */ /* 0x000fc60008011609 */
[----:B------:R-:W-:Y:S02]  /*15430*/  ULDC UR9, c[0x0][0x324] ;  /* 0x0000c90000097ab9 */ /* 0x000fe40000000800 */
[----:B------:R-:W-:-:S04]  /*15440*/  UIADD3 UR14, UR14, UR4, URZ ;  /* 0x000000040e0e7290 */ /* 0x000fc8000fffe03f */
        /* <DEDUP_REMOVED lines=15> */
.L_x_478:
[----:B------:R-:W-:Y:S02]  /*15540*/  UMOV UR5, 0x1 ;  /* 0x0000000100057882 */ /* 0x000fe40000000000 */
[----:B------:R-:W-:Y:S02]  /*15550*/  ULDC UR4, c[0x0][0x32c] ;  /* 0x0000cb0000047ab9 */ /* 0x000fe40000000800 */
[----:B------:R-:W-:-:S03]  /*15560*/  UISETP.NE.AND UP0, UPT, UR5, UR4, UPT ;  /* 0x000000040500728c */ /* 0x000fc6000bf05270 */
[----:B------:R-:W-:Y:S02]  /*15570*/  ULDC.64 UR4, c[0x0][0x330] ;  /* 0x0000cc0000047ab9 */ /* 0x000fe40000000a00 */
[----:B------:R-:W-:-:S07]  /*15580*/  UIMAD.WIDE.U32 UR28, UR14, UR4, URZ ;  /* 0x000000040e1c72a5 */ /* 0x000fce000f8e003f */
[----:B------:R-:W-:Y:S02]  /*15590*/  @UP0 UMOV UR15, UR29 ;  /* 0x0000001d000f0c82 */ /* 0x000fe40008000000 */
[----:B------:R-:W-:Y:S02]  /*155a0*/  @UP0 USHF.R.U32.HI UR14, URZ, UR5, UR15 ;  /* 0x000000053f0e0299 */ /* 0x000fe4000801160f */
.L_x_479:
[----:B------:R-:W-:Y:S02]  /*155b0*/  ULDC UR4, c[0x0][0x32c] ;  /* 0x0000cb0000047ab9 */ /* 0x000fe40000000800 */
[----:B------:R-:W-:-:S04]  /*155c0*/  UIMAD UR4, UR14, UR4, URZ ;  /* 0x000000040e0472a4 */ /* 0x000fc8000f8e023f */
[----:B------:R-:W-:-:S04]  /*155d0*/  UISETP.LT.AND UP0, UPT, UR9, UR4, UPT ;  /* 0x000000040900728c */ /* 0x000fc8000bf01270 */
[----:B------:R-:W-:-:S04]  /*155e0*/  USEL UR9, UR9, UR4, !UP0 ;  /* 0x0000000409097287 */ /* 0x000fc8000c000000 */
.L_x_477:
[----:B------:R-:W-:-:S04]  /*155f0*/  UIADD3 UR9, UR9, 0x1f, URZ ;  /* 0x0000001f09097890 */ /* 0x000fc8000fffe03f */
        /* <DEDUP_REMOVED lines=14> */
[C---:B------:R-:W-:Y:S01]  /*156e0*/  IMAD.SHL.U32 R231, R228.reuse, 0x2, RZ ;  /* 0x00000002e4e77824 */ /* 0x040fe200078e00ff */
[----:B------:R-:W-:Y:S01]  /*156f0*/  SHF.L.U64.HI R235, R227, 0x1, R2 ;  /* 0x00000001e3eb7819 */ /* 0x000fe20000010202 */
[C---:B------:R-:W-:Y:S01]  /*15700*/  IMAD.SHL.U32 R230, R225.reuse, 0x2, RZ ;  /* 0x00000002e1e67824 */ /* 0x040fe200078e00ff */
[----:B------:R-:W-:Y:S02]  /*15710*/  SHF.L.U64.HI R233, R225, 0x1, R0 ;  /* 0x00000001e1e97819 */ /* 0x000fe40000010200 */
[----:B------:R-:W-:-:S02]  /*15720*/  SHF.L.U64.HI R232, R228, 0x1, R5 ;  /* 0x00000001e4e87819 */ /* 0x000fc40000010205 */
.L_x_483:
        /* <DEDUP_REMOVED lines=24> */
[----:B------:R-:W-:Y:S02]  /*158b0*/  LEA.HI.X R12, R0, c[0x0][0x1fc], R5, 0x1, P0 ;  /* 0x00007f00000c7a11 */ /* 0x000fe400000f0c05 */
        /* <DEDUP_REMOVED lines=15> */
.L_x_481:
[C---:B--234-:R-:W-:Y:S01]  /*159b0*/  HMMA.16816.F32.BF16 R4, R152.reuse, R156, RZ ;  /* 0x0000009c9804723c */ /* 0x05cfe200000418ff */
[----:B------:R-:W-:Y:S01]  /*159c0*/  LDSM.16.M88.4 R172, [R208+0xc880] ;  /* 0x00c88000d0ac783b */ /* 0x000fe20000000200 */
[----:B------:R-:W-:Y:S04]  /*159d0*/  UISETP.GT.AND UP0, UPT, UR10, UR8, UPT ;  /* 0x000000080a00728c */ /* 0x000fe8000bf04270 */
[----:B------:R-:W0:Y:S02]  /*159e0*/  LDGDEPBAR ;  /* 0x00000000000079af */ /* 0x000e240000000000 */
[C---:B------:R-:W-:Y:S01]  /*159f0*/  HMMA.16816.F32.BF16 R8, R152.reuse, R158, RZ ;  /* 0x0000009e9808723c */ /* 0x040fe200000418ff */
[----:B------:R-:W-:Y:S02]  /*15a00*/  PLOP3.LUT P0, PT, PT, PT, UP0, 0x40, 0x0 ;  /* 0x000000000000781c */ /* 0x000fe40003f0e808 */
[----:B------:R-:W-:Y:S05]  /*15a10*/  LDSM.16.M88.4 R156, [R208+0xc080] ;  /* 0x00c08000d09c783b */ /* 0x000fea0000000200 */
[C---:B------:R-:W-:Y:S08]  /*15a20*/  HMMA.16816.F32.BF16 R12, R152.reuse, R16, RZ ;  /* 0x00000010980c723c */ /* 0x040ff000000418ff */
[----:B------:R-:W-:Y:S01]  /*15a30*/  HMMA.16816.F32.BF16 R16, R152, R18, RZ ;  /* 0x000000129810723c */ /* 0x000fe200000418ff */
[----:B------:R-:W2:Y:S07]  /*15a40*/  LDSM.16.M88.4 R152, [R209+0x10080] ;  /* 0x01008000d198783b */ /* 0x000eae0000000200 */
[C---:B-1----:R-:W-:Y:S08]  /*15a50*/  HMMA.16816.F32.BF16 R4, R160.reuse, R164, R4 ;  /* 0x000000a4a004723c */ /* 0x042ff00000041804 */
[C---:B------:R-:W-:Y:S01]  /*15a60*/  HMMA.16816.F32.BF16 R8, R160.reuse, R166, R8 ;  /* 0x000000a6a008723c */ /* 0x040fe20000041808 */
[----:B------:R-:W-:Y:S07]  /*15a70*/  LDSM.16.M88.4 R164, [R202] ;  /* 0x00000000caa4783b */ /* 0x000fee0000000200 */
[C---:B------:R-:W-:Y:S08]  /*15a80*/  HMMA.16816.F32.BF16 R12, R160.reuse, R168, R12 ;  /* 0x000000a8a00c723c */ /* 0x040ff0000004180c */
[----:B------:R-:W-:Y:S01]  /*15a90*/  HMMA.16816.F32.BF16 R16, R160, R170, R16 ;  /* 0x000000aaa010723c */ /* 0x000fe20000041810 */
[----:B------:R-:W1:Y:S05]  /*15aa0*/  LDSM.16.M88.4 R160, [R207+0x10080] ;  /* 0x01008000cfa0783b */ /* 0x000e6a0000000200 */
[----:B------:R-:W3:Y:S02]  /*15ab0*/  LDSM.16.M88.4 R168, [R202+0x800] ;  /* 0x00080000caa8783b */ /* 0x000ee40000000200 */
[C---:B--2---:R-:W-:Y:S08]  /*15ac0*/  HMMA.16816.F32.BF16 R4, R152.reuse, R156, R4 ;  /* 0x0000009c9804723c */ /* 0x044ff00000041804 */
[C---:B------:R-:W-:Y:S01]  /*15ad0*/  HMMA.16816.F32.BF16 R8, R152.reuse, R158, R8 ;  /* 0x0000009e9808723c */ /* 0x040fe20000041808 */
[----:B------:R-:W-:Y:S07]  /*15ae0*/  LDSM.16.M88.4 R156, [R213+0xd080] ;  /* 0x00d08000d59c783b */ /* 0x000fee0000000200 */
[C---:B------:R-:W-:Y:S08]  /*15af0*/  HMMA.16816.F32.BF16 R12, R152.reuse, R172, R12 ;  /* 0x000000ac980c723c */ /* 0x040ff0000004180c */
[----:B------:R-:W-:Y:S01]  /*15b00*/  HMMA.16816.F32.BF16 R16, R152, R174, R16 ;  /* 0x000000ae9810723c */ /* 0x000fe20000041810 */
[----:B------:R-:W2:Y:S05]  /*15b10*/  LDSM.16.M88.4 R152, [R214+0x14080] ;  /* 0x01408000d698783b */ /* 0x000eaa0000000200 */
[----:B------:R-:W4:Y:S02]  /*15b20*/  LDSM.16.M88.4 R172, [R213+0xd880] ;  /* 0x00d88000d5ac783b */ /* 0x000f240000000200 */
[C---:B-1----:R-:W-:Y:S08]  /*15b30*/  HMMA.16816.F32.BF16 R4, R160.reuse, R164, R4 ;  /* 0x000000a4a004723c */ /* 0x042ff00000041804 */
[C---:B------:R-:W-:Y:S01]  /*15b40*/  HMMA.16816.F32.BF16 R8, R160.reuse, R166, R8 ;  /* 0x000000a6a008723c */ /* 0x040fe20000041808 */
[----:B------:R-:W-:Y:S07]  /*15b50*/  LDSM.16.M88.4 R164, [R201] ;  /* 0x00000000c9a4783b */ /* 0x000fee0000000200 */
[C---:B---3--:R-:W-:Y:S08]  /*15b60*/  HMMA.16816.F32.BF16 R12, R160.reuse, R168, R12 ;  /* 0x000000a8a00c723c */ /* 0x048ff0000004180c */
[----:B------:R-:W-:Y:S01]  /*15b70*/  HMMA.16816.F32.BF16 R16, R160, R170, R16 ;  /* 0x000000aaa010723c */ /* 0x000fe20000041810 */
[----:B------:R-:W1:Y:S05]  /*15b80*/  LDSM.16.M88.4 R160, [R210+0x14080] ;  /* 0x01408000d2a0783b */ /* 0x000e6a0000000200 */
[----:B------:R-:W3:Y:S02]  /*15b90*/  LDSM.16.M88.4 R168, [R200] ;  /* 0x00000000c8a8783b */ /* 0x000ee40000000200 */
[C---:B--2---:R-:W-:Y:S08]  /*15ba0*/  HMMA.16816.F32.BF16 R4, R152.reuse, R156, R4 ;  /* 0x0000009c9804723c */ /* 0x044ff00000041804 */
[C---:B------:R-:W-:Y:S01]  /*15bb0*/  HMMA.16816.F32.BF16 R8, R152.reuse, R158, R8 ;  /* 0x0000009e9808723c */ /* 0x040fe20000041808 */
[----:B------:R-:W-:Y:S07]  /*15bc0*/  LDSM.16.M88.4 R156, [R208+0xd080] ;  /* 0x00d08000d09c783b */ /* 0x000fee0000000200 */
[C---:B----4-:R-:W-:Y:S08]  /*15bd0*/  HMMA.16816.F32.BF16 R12, R152.reuse, R172, R12 ;  /* 0x000000ac980c723c */ /* 0x050ff0000004180c */
[----:B------:R-:W-:Y:S01]  /*15be0*/  HMMA.16816.F32.BF16 R16, R152, R174, R16 ;  /* 0x000000ae9810723c */ /* 0x000fe20000041810 */
[----:B------:R-:W2:Y:S05]  /*15bf0*/  LDSM.16.M88.4 R152, [R209+0x14080] ;  /* 0x01408000d198783b */ /* 0x000eaa0000000200 */
[----:B------:R-:W4:Y:S02]  /*15c00*/  LDSM.16.M88.4 R172, [R208+0xd880] ;  /* 0x00d88000d0ac783b */ /* 0x000f240000000200 */
[C---:B-1----:R-:W-:Y:S08]  /*15c10*/  HMMA.16816.F32.BF16 R4, R160.reuse, R164, R4 ;  /* 0x000000a4a004723c */ /* 0x042ff00000041804 */
[C---:B------:R-:W-:Y:S01]  /*15c20*/  HMMA.16816.F32.BF16 R8, R160.reuse, R166, R8 ;  /* 0x000000a6a008723c */ /* 0x040fe20000041808 */
[----:B------:R-:W-:Y:S07]  /*15c30*/  LDSM.16.M88.4 R164, [R202+0x1000] ;  /* 0x00100000caa4783b */ /* 0x000fee0000000200 */
[C---:B---3--:R-:W-:Y:S08]  /*15c40*/  HMMA.16816.F32.BF16 R12, R160.reuse, R168, R12 ;  /* 0x000000a8a00c723c */ /* 0x048ff0000004180c */
[----:B------:R-:W-:Y:S01]  /*15c50*/  HMMA.16816.F32.BF16 R16, R160, R170, R16 ;  /* 0x000000aaa010723c */ /* 0x000fe20000041810 */
[----:B------:R-:W1:Y:S05]  /*15c60*/  LDSM.16.M88.4 R160, [R207+0x14080] ;  /* 0x01408000cfa0783b */ /* 0x000e6a0000000200 */
[----:B------:R-:W3:Y:S02]  /*15c70*/  LDSM.16.M88.4 R168, [R202+0x1800] ;  /* 0x00180000caa8783b */ /* 0x000ee40000000200 */
        /* <DEDUP_REMOVED lines=56> */
[----:B------:R-:W-:Y:S04]  /*16000*/  DEPBAR.LE SB0, 0x0 ;  /* 0x000080000000791a */ /* 0x000fe80000000000 */
[C---:B--2---:R-:W-:Y:S01]  /*16010*/  HMMA.16816.F32.BF16 R4, R152.reuse, R156, R4 ;  /* 0x0000009c9804723c */ /* 0x044fe20000041804 */
[----:B------:R-:W-:Y:S07]  /*16020*/  BAR.SYNC.DEFER_BLOCKING 0x0 ;  /* 0x0000000000007b1d */ /* 0x000fee0000010000 */
[C---:B------:R-:W-:Y:S08]  /*16030*/  HMMA.16816.F32.BF16 R8, R152.reuse, R158, R8 ;  /* 0x0000009e9808723c */ /* 0x040ff00000041808 */
[C---:B----4-:R-:W-:Y:S08]  /*16040*/  HMMA.16816.F32.BF16 R12, R152.reuse, R172, R12 ;  /* 0x000000ac980c723c */ /* 0x050ff0000004180c */
[----:B------:R-:W-:Y:S08]  /*16050*/  HMMA.16816.F32.BF16 R16, R152, R174, R16 ;  /* 0x000000ae9810723c */ /* 0x000ff00000041810 */
[C---:B-1----:R-:W-:Y:S08]  /*16060*/  HMMA.16816.F32.BF16 R4, R160.reuse, R164, R4 ;  /* 0x000000a4a004723c */ /* 0x042ff00000041804 */
[C---:B------:R-:W-:Y:S08]  /*16070*/  HMMA.16816.F32.BF16 R8, R160.reuse, R166, R8 ;  /* 0x000000a6a008723c */ /* 0x040ff00000041808 */
[C---:B---3--:R-:W-:Y:S08]  /*16080*/  HMMA.16816.F32.BF16 R12, R160.reuse, R168, R12 ;  /* 0x000000a8a00c723c */ /* 0x048ff0000004180c */
        /* <DEDUP_REMOVED lines=45> */
.L_x_482:
[----:B------:R-:W-:Y:S01]  /*16360*/  FMNMX.FTZ R0, R4, R3, !PT ;  /* 0x0000000304007209 */ /* 0x000fe20007810000 */
[----:B-1----:R-:W-:Y:S01]  /*16370*/  LDSM.16.MT88.4 R156, [R206+0x8080] ;  /* 0x00808000ce9c783b */ /* 0x002fe20000004200 */
[----:B------:R-:W-:Y:S01]  /*16380*/  FMNMX.FTZ R2, R6, R149, !PT ;  /* 0x0000009506027209 */ /* 0x000fe20007810000 */
[----:B------:R-:W-:Y:S01]  /*16390*/  UISETP.GT.AND UP0, UPT, UR10, UR4, UPT ;  /* 0x000000040a00728c */ /* 0x000fe2000bf04270 */
[----:B------:R-:W-:Y:S01]  /*163a0*/  FMNMX.FTZ R151, R5, R0, !PT ;  /* 0x0000000005977209 */ /* 0x000fe20007810000 */
[----:B------:R-:W-:Y:S01]  /*163b0*/  UIADD3 UR10, UR10, -0x1, URZ ;  /* 0xffffffff0a0a7890 */ /* 0x000fe2000fffe03f */
        /* <DEDUP_REMOVED lines=13> */
[----:B------:R-:W-:Y:S02]  /*16490*/  PLOP3.LUT P0, PT, PT, PT, UP0, 0x80, 0x0 ;  /* 0x000000000000781c */ /* 0x000fe40003f0f008 */
        /* <DEDUP_REMOVED lines=15> */
[----:B-1----:R-:W-:Y:S07]  /*16590*/  FMNMX.FTZ R0, R152, R155, !PT ;  /* 0x0000009b98007209 */ /* 0x002fee0007810000 */
[----:B------:R-:W1:Y:S01]  /*165a0*/  LDSM.16.MT88.4 R152, [R211+0x8080] ;  /* 0x00808000d398783b */ /* 0x000e620000004200 */
[C---:B------:R-:W-:Y:S02]  /*165b0*/  FADD.FTZ R2, -R0.reuse, R3 ;  /* 0x0000000300027221 */ /* 0x040fe40000010100 */
[----:B------:R-:W-:Y:S01]  /*165c0*/  FMUL.FTZ R165, R0, c[0x0][0x2d0] ;  /* 0x0000b40000a57a20 */ /* 0x000fe20000410000 */
[----:B--2---:R-:W-:Y:S01]  /*165d0*/  FMNMX.FTZ R148, R148, R151, !PT ;  /* 0x0000009794947209 */ /* 0x004fe20007810000 */
[----:B------:R-:W-:Y:S02]  /*165e0*/  FMUL.FTZ R3, R2, c[0x0][0x2d0] ;  /* 0x0000b40002037a20 */ /* 0x000fe40000410000 */
[----:B------:R-:W-:Y:S02]  /*165f0*/  FFMA.FTZ R150, R4, c[0x0][0x2d0], -R165 ;  /* 0x0000b40004967a23 */ /* 0x000fe400000108a5 */
[C---:B------:R-:W-:Y:S02]  /*16600*/  FADD.FTZ R2, -R148.reuse, R149 ;  /* 0x0000009594027221 */ /* 0x040fe40000010100 */
[----:B------:R-:W-:Y:S01]  /*16610*/  FMUL.FTZ R164, R148, c[0x0][0x2d0] ;  /* 0x0000b40094a47a20 */ /* 0x000fe20000410000 */
[----:B------:R-:W2:Y:S01]  /*16620*/  MUFU.EX2 R3, R3 ;  /* 0x0000000300037308 */ /* 0x000ea20000000800 */
[----:B------:R-:W-:Y:S02]  /*16630*/  FMUL.FTZ R149, R2, c[0x0][0x2d0] ;  /* 0x0000b40002957a20 */ /* 0x000fe40000410000 */
[--C-:B------:R-:W-:Y:S02]  /*16640*/  FFMA.FTZ R5, R5, c[0x0][0x2d0], -R165.reuse ;  /* 0x0000b40005057a23 */ /* 0x100fe400000108a5 */
[--C-:B------:R-:W-:Y:S02]  /*16650*/  FFMA.FTZ R151, R8, c[0x0][0x2d0], -R165.reuse ;  /* 0x0000b40008977a23 */ /* 0x100fe400000108a5 */
[--C-:B------:R-:W-:Y:S02]  /*16660*/  FFMA.FTZ R236, R9, c[0x0][0x2d0], -R165.reuse ;  /* 0x0000b40009ec7a23 */ /* 0x100fe400000108a5 */
[--C-:B------:R-:W-:Y:S01]  /*16670*/  FFMA.FTZ R6, R6, c[0x0][0x2d0], -R164.reuse ;  /* 0x0000b40006067a23 */ /* 0x100fe200000108a4 */
[----:B------:R3:W4:Y:S01]  /*16680*/  MUFU.EX2 R2, R149 ;  /* 0x0000009500027308 */ /* 0x0007220000000800 */
[--C-:B------:R-:W-:Y:S02]  /*16690*/  FFMA.FTZ R7, R7, c[0x0][0x2d0], -R164.reuse ;  /* 0x0000b40007077a23 */ /* 0x100fe400000108a4 */
[--C-:B------:R-:W-:Y:S02]  /*166a0*/  FFMA.FTZ R238, R11, c[0x0][0x2d0], -R164.reuse ;  /* 0x0000b4000bee7a23 */ /* 0x100fe400000108a4 */
[--C-:B------:R-:W-:Y:S02]  /*166b0*/  FFMA.FTZ R237, R12, c[0x0][0x2d0], -R165.reuse ;  /* 0x0000b4000ced7a23 */ /* 0x100fe400000108a5 */
[--C-:B------:R-:W-:Y:S02]  /*166c0*/  FFMA.FTZ R240, R13, c[0x0][0x2d0], -R165.reuse ;  /* 0x0000b4000df07a23 */ /* 0x100fe400000108a5 */
[--C-:B------:R-:W-:Y:S01]  /*166d0*/  FFMA.FTZ R239, R14, c[0x0][0x2d0], -R164.reuse ;  /* 0x0000b4000eef7a23 */ /* 0x100fe200000108a4 */
[----:B------:R-:W-:Y:S01]  /*166e0*/  MUFU.EX2 R150, R150 ;  /* 0x0000009600967308 */ /* 0x000fe20000000800 */
[--C-:B------:R-:W-:Y:S02]  /*166f0*/  FFMA.FTZ R242, R15, c[0x0][0x2d0], -R164.reuse ;  /* 0x0000b4000ff27a23 */ /* 0x100fe400000108a4 */
[----:B------:R-:W-:Y:S01]  /*16700*/  LDSM.16.MT88.4 R12, [R204+0xb080] ;  /* 0x00b08000cc0c783b */ /* 0x000fe20000004200 */
[C---:B--2---:R-:W-:Y:S02]  /*16710*/  FMUL.FTZ R8, R3.reuse, R144 ;  /* 0x0000009003087220 */ /* 0x044fe40000410000 */
[C---:B------:R-:W-:Y:S02]  /*16720*/  FMUL.FTZ R9, R3.reuse, R145 ;  /* 0x0000009103097220 */ /* 0x040fe40000410000 */
[C---:B------:R-:W-:Y:S02]  /*16730*/  FMUL.FTZ R132, R3.reuse, R132 ;  /* 0x0000008403847220 */ /* 0x040fe40000410000 */
[----:B------:R-:W2:Y:S01]  /*16740*/  MUFU.EX2 R5, R5 ;  /* 0x0000000500057308 */ /* 0x000ea20000000800 */
[C---:B------:R-:W-:Y:S02]  /*16750*/  FMUL.FTZ R133, R3.reuse, R133 ;  /* 0x0000008503857220 */ /* 0x040fe40000410000 */
[C---:B------:R-:W-:Y:S02]  /*16760*/  FMUL.FTZ R136, R3.reuse, R136 ;  /* 0x0000008803887220 */ /* 0x040fe40000410000 */
[--C-:B---3--:R-:W-:Y:S02]  /*16770*/  FFMA.FTZ R149, R10, c[0x0][0x2d0], -R164.reuse ;  /* 0x0000b4000a957a23 */ /* 0x108fe400000108a4 */
[C---:B----4-:R-:W-:Y:S02]  /*16780*/  FMUL.FTZ R10, R2.reuse, R146 ;  /* 0x00000092020a7220 */ /* 0x050fe40000410000 */
[C---:B------:R-:W-:Y:S01]  /*16790*/  FMUL.FTZ R11, R2.reuse, R147 ;  /* 0x00000093020b7220 */ /* 0x040fe20000410000 */
[----:B------:R-:W-:Y:S01]  /*167a0*/  MUFU.EX2 R151, R151 ;  /* 0x0000009700977308 */ /* 0x000fe20000000800 */
[C---:B------:R-:W-:Y:S02]  /*167b0*/  FMUL.FTZ R134, R2.reuse, R134 ;  /* 0x0000008602867220 */ /* 0x040fe40000410000 */
[C---:B------:R-:W-:Y:S02]  /*167c0*/  FMUL.FTZ R135, R2.reuse, R135 ;  /* 0x0000008702877220 */ /* 0x040fe40000410000 */
[C---:B------:R-:W-:Y:S02]  /*167d0*/  FMUL.FTZ R137, R3.reuse, R137 ;  /* 0x0000008903897220 */ /* 0x040fe40000410000 */
[C---:B------:R-:W-:Y:S02]  /*167e0*/  FMUL.FTZ R138, R2.reuse, R138 ;  /* 0x0000008a028a7220 */ /* 0x040fe40000410000 */
[C---:B------:R-:W-:Y:S01]  /*167f0*/  FMUL.FTZ R139, R2.reuse, R139 ;  /* 0x0000008b028b7220 */ /* 0x040fe20000410000 */
[----:B------:R-:W3:Y:S01]  /*16800*/  MUFU.EX2 R236, R236 ;  /* 0x000000ec00ec7308 */ /* 0x000ee20000000800 */
[C---:B------:R-:W-:Y:S02]  /*16810*/  FMUL.FTZ R140, R3.reuse, R140 ;  /* 0x0000008c038c7220 */ /* 0x040fe40000410000 */
[----:B------:R-:W-:Y:S01]  /*16820*/  FMUL.FTZ R141, R3, R141 ;  /* 0x0000008d038d7220 */ /* 0x000fe20000410000 */
[----:B--2---:R-:W-:Y:S01]  /*16830*/  F2FP.BF16.PACK_AB R144, R5, R150 ;  /* 0x000000960590723e */ /* 0x004fe200000010ff */
[C---:B------:R-:W-:Y:S02]  /*16840*/  FMUL.FTZ R142, R2.reuse, R142 ;  /* 0x0000008e028e7220 */ /* 0x040fe40000410000 */
[----:B------:R-:W-:Y:S02]  /*16850*/  FMUL.FTZ R143, R2, R143 ;  /* 0x0000008f028f7220 */ /* 0x000fe40000410000 */
[--C-:B------:R-:W-:Y:S01]  /*16860*/  FFMA.FTZ R241, R16, c[0x0][0x2d0], -R165.reuse ;  /* 0x0000b40010f17a23 */ /* 0x100fe200000108a5 */
[----:B------:R-:W-:Y:S01]  /*16870*/  MUFU.EX2 R6, R6 ;  /* 0x0000000600067308 */ /* 0x000fe20000000800 */
[--C-:B------:R-:W-:Y:S02]  /*16880*/  FFMA.FTZ R243, R18, c[0x0][0x2d0], -R164.reuse ;  /* 0x0000b40012f37a23 */ /* 0x100fe400000108a4 */
[----:B------:R-:W-:Y:S02]  /*16890*/  FFMA.FTZ R165, R17, c[0x0][0x2d0], -R165 ;  /* 0x0000b40011a57a23 */ /* 0x000fe400000108a5 */
[----:B------:R-:W-:Y:S02]  /*168a0*/  FFMA.FTZ R164, R19, c[0x0][0x2d0], -R164 ;  /* 0x0000b40013a47a23 */ /* 0x000fe400000108a4 */
[----:B------:R-:W-:Y:S01]  /*168b0*/  LDSM.16.MT88.4 R16, [R206+0x8880] ;  /* 0x00888000ce10783b */ /* 0x000fe20000004200 */
[C---:B------:R-:W-:Y:S02]  /*168c0*/  FMUL.FTZ R20, R3.reuse, R20 ;  /* 0x0000001403147220 */ /* 0x040fe40000410000 */
[----:B------:R-:W2:Y:S01]  /*168d0*/  MUFU.EX2 R7, R7 ;  /* 0x0000000700077308 */ /* 0x000ea20000000800 */
[C---:B------:R-:W-:Y:S02]  /*168e0*/  FMUL.FTZ R21, R3.reuse, R21 ;  /* 0x0000001503157220 */ /* 0x040fe40000410000 */
[----:B------:R-:W-:Y:S01]  /*168f0*/  FMUL.FTZ R22, R2, R22 ;  /* 0x0000001602167220 */ /* 0x000fe20000410000 */
[----:B---3--:R-:W-:Y:S01]  /*16900*/  F2FP.BF16.PACK_AB R146, R236, R151 ;  /* 0x00000097ec92723e */ /* 0x008fe200000010ff */
        /* <DEDUP_REMOVED lines=22> */
[----:B------:R2:W-:Y:S01]  /*16a70*/  MUFU.EX2 R246, R164 ;  /* 0x000000a400f67308 */ /* 0x0005e20000000800 */
[C---:B------:R-:W-:Y:S02]  /*16a80*/  FMUL.FTZ R41, R3.reuse, R41 ;  /* 0x0000002903297220 */ /* 0x040fe40000410000 */
[----:B------:R-:W-:Y:S01]  /*16a90*/  FMUL.FTZ R42, R2, R42 ;  /* 0x0000002a022a7220 */ /* 0x000fe20000410000 */
[----:B---3--:R-:W-:Y:S01]  /*16aa0*/  F2FP.BF16.PACK_AB R147, R238, R149 ;  /* 0x00000095ee93723e */ /* 0x008fe200000010ff */
[C---:B------:R-:W-:Y:S02]  /*16ab0*/  FMUL.FTZ R43, R2.reuse, R43 ;  /* 0x0000002b022b7220 */ /* 0x040fe40000410000 */
[C---:B------:R-:W-:Y:S02]  /*16ac0*/  FMUL.FTZ R44, R3.reuse, R44 ;  /* 0x0000002c032c7220 */ /* 0x040fe40000410000 */
[C---:B------:R-:W-:Y:S01]  /*16ad0*/  FMUL.FTZ R45, R3.reuse, R45 ;  /* 0x0000002d032d7220 */ /* 0x040fe20000410000 */
[----:B------:R-:W-:Y:S01]  /*16ae0*/  MUFU.EX2 R237, R237 ;  /* 0x000000ed00ed7308 */ /* 0x000fe20000000800 */
[C---:B-1----:R-:W-:Y:S05]  /*16af0*/  HMMA.16816.F32.BF16 R8, R144.reuse, R152, R8 ;  /* 0x000000989008723c */ /* 0x042fea0000041808 */
[C---:B------:R-:W-:Y:S02]  /*16b00*/  FMUL.FTZ R46, R2.reuse, R46 ;  /* 0x0000002e022e7220 */ /* 0x040fe40000410000 */
[C---:B------:R-:W-:Y:S01]  /*16b10*/  FMUL.FTZ R47, R2.reuse, R47 ;  /* 0x0000002f022f7220 */ /* 0x040fe20000410000 */
[C---:B------:R-:W-:Y:S01]  /*16b20*/  HMMA.16816.F32.BF16 R132, R144.reuse, R154, R132 ;  /* 0x0000009a9084723c */ /* 0x040fe20000041884 */
[----:B------:R-:W1:Y:S01]  /*16b30*/  LDSM.16.MT88.4 R152, [R204+0x8080] ;  /* 0x00808000cc98783b */ /* 0x000e620000004200 */
[----:B------:R-:W3:Y:S02]  /*16b40*/  MUFU.EX2 R240, R240 ;  /* 0x000000f000f07308 */ /* 0x000ee40000000800 */
[C---:B------:R-:W-:Y:S02]  /*16b50*/  FMUL.FTZ R48, R3.reuse, R48 ;  /* 0x0000003003307220 */ /* 0x040fe40000410000 */
[C---:B------:R-:W-:Y:S02]  /*16b60*/  FMUL.FTZ R49, R3.reuse, R49 ;  /* 0x0000003103317220 */ /* 0x040fe40000410000 */
[C---:B------:R-:W-:Y:S01]  /*16b70*/  HMMA.16816.F32.BF16 R136, R144.reuse, R156, R136 ;  /* 0x0000009c9088723c */ /* 0x040fe20000041888 */
[----:B--2---:R-:W-:Y:S03]  /*16b80*/  LDSM.16.MT88.4 R164, [R206+0x9880] ;  /* 0x00988000cea4783b */ /* 0x004fe60000004200 */
[C---:B------:R-:W-:Y:S01]  /*16b90*/  FMUL.FTZ R50, R2.reuse, R50 ;  /* 0x0000003202327220 */ /* 0x040fe20000410000 */
[----:B------:R-:W-:Y:S01]  /*16ba0*/  MUFU.EX2 R239, R239 ;  /* 0x000000ef00ef7308 */ /* 0x000fe20000000800 */
[C---:B------:R-:W-:Y:S02]  /*16bb0*/  FMUL.FTZ R51, R2.reuse, R51 ;  /* 0x0000003302337220 */ /* 0x040fe40000410000 */
[C---:B------:R-:W-:Y:S01]  /*16bc0*/  HMMA.16816.F32.BF16 R140, R144.reuse, R158, R140 ;  /* 0x0000009e908c723c */ /* 0x040fe2000004188c */
[----:B------:R-:W2:Y:S03]  /*16bd0*/  LDSM.16.MT88.4 R156, [R211+0x9080] ;  /* 0x00908000d39c783b */ /* 0x000ea60000004200 */
[C---:B------:R-:W-:Y:S02]  /*16be0*/  FMUL.FTZ R52, R3.reuse, R52 ;  /* 0x0000003403347220 */ /* 0x040fe40000410000 */
[C---:B------:R-:W-:Y:S01]  /*16bf0*/  FMUL.FTZ R53, R3.reuse, R53 ;  /* 0x0000003503357220 */ /* 0x040fe20000410000 */
[----:B------:R-:W4:Y:S01]  /*16c00*/  MUFU.EX2 R242, R242 ;  /* 0x000000f200f27308 */ /* 0x000f220000000800 */
[C---:B------:R-:W-:Y:S04]  /*16c10*/  HMMA.16816.F32.BF16 R20, R144.reuse, R160, R20 ;  /* 0x000000a09014723c */ /* 0x040fe80000041814 */
[C---:B------:R-:W-:Y:S02]  /*16c20*/  FMUL.FTZ R54, R2.reuse, R54 ;  /* 0x0000003602367220 */ /* 0x040fe40000410000 */
[C---:B------:R-:W-:Y:S02]  /*16c30*/  FMUL.FTZ R55, R2.reuse, R55 ;  /* 0x0000003702377220 */ /* 0x040fe40000410000 */
[C---:B------:R-:W-:Y:S01]  /*16c40*/  HMMA.16816.F32.BF16 R24, R144.reuse, R162, R24 ;  /* 0x000000a29018723c */ /* 0x040fe20000041818 */
[----:B------:R-:W5:Y:S01]  /*16c50*/  LDSM.16.MT88.4 R160, [R206+0x9080] ;  /* 0x00908000cea0783b */ /* 0x000f620000004200 */
[----:B------:R-:W3:Y:S02]  /*16c60*/  MUFU.EX2 R241, R241 ;  /* 0x000000f100f17308 */ /* 0x000ee40000000800 */
[C---:B------:R-:W-:Y:S02]  /*16c70*/  FMUL.FTZ R56, R3.reuse, R56 ;  /* 0x0000003803387220 */ /* 0x040fe40000410000 */
[C---:B------:R-:W-:Y:S02]  /*16c80*/  FMUL.FTZ R57, R3.reuse, R57 ;  /* 0x0000003903397220 */ /* 0x040fe40000410000 */
[C---:B------:R-:W-:Y:S01]  /*16c90*/  FMUL.FTZ R58, R2.reuse, R58 ;  /* 0x0000003a023a7220 */ /* 0x040fe20000410000 */
[C---:B-1----:R-:W-:Y:S03]  /*16ca0*/  HMMA.16816.F32.BF16 R28, R144.reuse, R152, R28 ;  /* 0x00000098901c723c */ /* 0x042fe6000004181c */
[C---:B------:R-:W-:Y:S01]  /*16cb0*/  FMUL.FTZ R59, R2.reuse, R59 ;  /* 0x0000003b023b7220 */ /* 0x040fe20000410000 */
[----:B------:R-:W1:Y:S01]  /*16cc0*/  MUFU.EX2 R243, R243 ;  /* 0x000000f300f37308 */ /* 0x000e620000000800 */
        /* <DEDUP_REMOVED lines=59> */
[C---:B------:R-:W-:Y:S04]  /*17080*/  FMUL.FTZ R96, R3.reuse, R96 ;  /* 0x0000006003607220 */ /* 0x040fe80000410000 */
[C---:B------:R-:W-:Y:S01]  /*17090*/  FMUL.FTZ R97, R3.reuse, R97 ;  /* 0x0000006103617220 */ /* 0x040fe20000410000 */
        /* <DEDUP_REMOVED lines=44> */
[C---:B------:R-:W-:Y:S03]  /*17360*/  HMMA.16816.F32.BF16 R124, R144.reuse, R12, R124 ;  /* 0x0000000c907c723c */ /* 0x040fe6000004187c */
[C---:B------:R-:W-:Y:S02]  /*17370*/  FMUL.FTZ R130, R2.reuse, R130 ;  /* 0x0000008202827220 */ /* 0x040fe40000410000 */
[----:B------:R-:W-:Y:S02]  /*17380*/  FMUL.FTZ R131, R2, R131 ;  /* 0x0000008302837220 */ /* 0x000fe40000410000 */
[----:B---3--:R-:W-:Y:S01]  /*17390*/  F2FP.BF16.PACK_AB R12, R240, R237 ;  /* 0x000000edf00c723e */ /* 0x008fe200000010ff */
[----:B------:R-:W-:Y:S01]  /*173a0*/  FFMA.FTZ R150, R3, R224, R150 ;  /* 0x000000e003967223 */ /* 0x000fe20000010096 */
[----:B----4-:R-:W-:Y:S03]  /*173b0*/  F2FP.BF16.PACK_AB R13, R242, R239 ;  /* 0x000000eff20d723e */ /* 0x010fe600000010ff */
[----:B------:R-:W-:Y:S03]  /*173c0*/  HMMA.16816.F32.BF16 R128, R144, R14, R128 ;  /* 0x0000000e9080723c */ /* 0x000fe60000041880 */
[----:B------:R-:W-:Y:S01]  /*173d0*/  MOV R3, R0 ;  /* 0x0000000000037202 */ /* 0x000fe20000000f00 */
[----:B------:R-:W-:Y:S02]  /*173e0*/  FFMA.FTZ R6, R2, R223, R6 ;  /* 0x000000df02067223 */ /* 0x000fe40000010006 */
[----:B------:R-:W-:Y:S01]  /*173f0*/  FADD.FTZ R150, R5, R150 ;  /* 0x0000009605967221 */ /* 0x000fe20000010000 */
[----:B------:R-:W-:Y:S01]  /*17400*/  F2FP.BF16.PACK_AB R14, R244, R241 ;  /* 0x000000f1f40e723e */ /* 0x000fe200000010ff */
[----:B------:R-:W-:Y:S01]  /*17410*/  FADD.FTZ R6, R7, R6 ;  /* 0x0000000607067221 */ /* 0x000fe20000010000 */
[----:B------:R-:W-:Y:S03]  /*17420*/  F2FP.BF16.PACK_AB R15, R246, R243 ;  /* 0x000000f3f60f723e */ /* 0x000fe600000010ff */
[----:B------:R-:W-:Y:S02]  /*17430*/  FADD.FTZ R151, R151, R150 ;  /* 0x0000009697977221 */ /* 0x000fe40000010000 */
[----:B------:R-:W-:Y:S02]  /*17440*/  FADD.FTZ R149, R149, R6 ;  /* 0x0000000695957221 */ /* 0x000fe40000010000 */
[C---:B-1----:R-:W-:Y:S01]  /*17450*/  HMMA.16816.F32.BF16 R144, R12.reuse, R152, R8 ;  /* 0x000000980c90723c */ /* 0x042fe20000041808 */
[----:B------:R-:W1:Y:S04]  /*17460*/  LDSM.16.MT88.4 R8, [R211+0x9880] ;  /* 0x00988000d308783b */ /* 0x000e680000004200 */
[----:B------:R-:W-:Y:S02]  /*17470*/  FADD.FTZ R236, R236, R151 ;  /* 0x00000097ecec7221 */ /* 0x000fe40000010000 */
[----:B------:R-:W-:Y:S01]  /*17480*/  FADD.FTZ R238, R238, R149 ;  /* 0x00000095eeee7221 */ /* 0x000fe20000010000 */
[C---:B------:R-:W-:Y:S01]  /*17490*/  HMMA.16816.F32.BF16 R132, R12.reuse, R154, R132 ;  /* 0x0000009a0c84723c */ /* 0x040fe20000041884 */
[----:B------:R-:W3:Y:S03]  /*174a0*/  LDSM.16.MT88.4 R152, [R205+0x9880] ;  /* 0x00988000cd98783b */ /* 0x000ee60000004200 */
[-C--:B------:R-:W-:Y:S01]  /*174b0*/  MOV R149, R148.reuse ;  /* 0x0000009400957202 */ /* 0x080fe20000000f00 */
[----:B------:R-:W-:Y:S02]  /*174c0*/  FADD.FTZ R237, R237, R236 ;  /* 0x000000eceded7221 */ /* 0x000fe40000010000 */
[----:B------:R-:W-:Y:S01]  /*174d0*/  FADD.FTZ R239, R239, R238 ;  /* 0x000000eeefef7221 */ /* 0x000fe20000010000 */
        /* <DEDUP_REMOVED lines=10> */
[C---:B------:R-:W-:Y:S01]  /*17580*/  HMMA.16816.F32.BF16 R24, R12.reuse, R158, R24 ;  /* 0x0000009e0c18723c */ /* 0x040fe20000041818 */
[----:B------:R-:W2:Y:S07]  /*17590*/  LDSM.16.MT88.4 R156, [R204+0xb880] ;  /* 0x00b88000cc9c783b */ /* 0x000eae0000004200 */
[C---:B-----5:R-:W-:Y:S08]  /*175a0*/  HMMA.16816.F32.BF16 R28, R12.reuse, R160, R28 ;  /* 0x000000a00c1c723c */ /* 0x060ff0000004181c */
[C---:B------:R-:W-:Y:S08]  /*175b0*/  HMMA.16816.F32.BF16 R32, R12.reuse, R162, R32 ;  /* 0x000000a20c20723c */ /* 0x040ff00000041820 */
[C---:B-1----:R-:W-:Y:S07]  /*175c0*/  HMMA.16816.F32.BF16 R36, R12.reuse, R8, R36 ;  /* 0x000000080c24723c */ /* 0x042fee0000041824 */
[----:B------:R-:W-:Y:S01]  /*175d0*/  MOV R8, R148 ;  /* 0x0000009400087202 */ /* 0x000fe20000000f00 */
        /* <DEDUP_REMOVED lines=21> */
[C---:B--2---:R-:W-:Y:S08]  /*17730*/  HMMA.16816.F32.BF16 R124, R12.reuse, R156, R124 ;  /* 0x0000009c0c7c723c */ /* 0x044ff0000004187c */
[----:B------:R-:W-:Y:S01]  /*17740*/  HMMA.16816.F32.BF16 R128, R12, R158, R128 ;  /* 0x0000009e0c80723c */ /* 0x000fe20000041880 */
[----:B------:R-:W-:-:S07]  /*17750*/  @P0 BRA `(.L_x_483) ;  /* 0xffffdfd000000947 */ /* 0x000fce000383ffff */
.L_x_480:
[----:B------:R-:W-:-:S06]  /*17760*/  UISETP.GE.AND UP0, UPT, UR10, UR8, UPT ;  /* 0x000000080a00728c */ /* 0x000fcc000bf06270 */
[----:B------:R-:W-:-:S13]  /*17770*/  PLOP3.LUT P0, PT, PT, PT, UP0, 0x40, 0x0 ;  /* 0x000000000000781c */ /* 0x000fda0003f0e808 */
[----:B------:R-:W-:Y:S05]  /*17780*/  @P0 BRA `(.L_x_484) ;  /* 0x000029e000000947 */ /* 0x000fea0003800000 */
[----:B------:R-:W-:Y:S01]  /*17790*/  SHF.R.S32.HI R192, RZ, 0x1f, R225 ;  /* 0x0000001fffc07819 */ /* 0x000fe200000114e1 */
[----:B------:R-:W-:Y:S01]  /*177a0*/  IMAD.MOV.U32 R2, RZ, RZ, R8 ;  /* 0x000000ffff027224 */ /* 0x000fe200078e0008 */
[----:B------:R-:W-:Y:S01]  /*177b0*/  SHF.R.S32.HI R193, RZ, 0x1f, R228 ;  /* 0x0000001fffc17819 */ /* 0x000fe200000114e4 */
[----:B------:R-:W-:Y:S01]  /*177c0*/  IMAD.MOV.U32 R3, RZ, RZ, R0 ;  /* 0x000000ffff037224 */ /* 0x000fe200078e0000 */
[----:B------:R-:W-:Y:S02]  /*177d0*/  SHF.R.S32.HI R194, RZ, 0x1f, R227 ;  /* 0x0000001fffc27819 */ /* 0x000fe400000114e3 */
[C---:B------:R-:W-:Y:S01]  /*177e0*/  SHF.L.U64.HI R192, R225.reuse, 0x1, R192 ;  /* 0x00000001e1c07819 */ /* 0x040fe200000102c0 */
[----:B------:R-:W-:Y:S01]  /*177f0*/  IMAD.SHL.U32 R225, R225, 0x2, RZ ;  /* 0x00000002e1e17824 */ /* 0x000fe200078e00ff */
[C---:B------:R-:W-:Y:S01]  /*17800*/  SHF.L.U64.HI R229, R226.reuse, 0x1, R229 ;  /* 0x00000001e2e57819 */ /* 0x040fe200000102e5 */
[----:B------:R-:W-:Y:S01]  /*17810*/  IMAD.SHL.U32 R226, R226, 0x2, RZ ;  /* 0x00000002e2e27824 */ /* 0x000fe200078e00ff */
[C---:B------:R-:W-:Y:S01]  /*17820*/  SHF.L.U64.HI R193, R228.reuse, 0x1, R193 ;  /* 0x00000001e4c17819 */ /* 0x040fe200000102c1 */
[----:B------:R-:W-:Y:S01]  /*17830*/  IMAD.SHL.U32 R228, R228, 0x2, RZ ;  /* 0x00000002e4e47824 */ /* 0x000fe200078e00ff */
[C---:B------:R-:W-:Y:S01]  /*17840*/  SHF.L.U64.HI R194, R227.reuse, 0x1, R194 ;  /* 0x00000001e3c27819 */ /* 0x040fe200000102c2 */
[----:B------:R-:W-:-:S02]  /*17850*/  IMAD.SHL.U32 R227, R227, 0x2, RZ ;  /* 0x00000002e3e37824 */ /* 0x000fc400078e00ff */
.L_x_494:
[----:B------:R-:W-:Y:S04]  /*17860*/  DEPBAR.LE SB0, 0x0 ;  /* 0x000080000000791a */ /* 0x000fe80000000000 */
[----:B------:R-:W-:Y:S01]  /*17870*/  BAR.SYNC.DEFER_BLOCKING 0x0 ;  /* 0x0000000000007b1d */ /* 0x000fe20000010000 */
[----:B------:R-:W-:Y:S01]  /*17880*/  SHF.R.S32.HI R5, RZ, 0x1f, R218 ;  /* 0x0000001fff057819 */ /* 0x000fe200000114da */
[----:B------:R-:W-:Y:S01]  /*17890*/  IMAD.WIDE.U32 R6, R218, c[0x0][0x208], RZ ;  /* 0x00008200da067a25 */ /* 0x000fe200078e00ff */
[----:B------:R-:W-:Y:S01]  /*178a0*/  SHF.R.S32.HI R4, RZ, 0x1f, R217 ;  /* 0x0000001fff047819 */ /* 0x000fe200000114d9 */
[----:B------:R-:W-:Y:S01]  /*178b0*/  UISETP.GT.AND UP0, UPT, UR10, UR8, UPT ;  /* 0x000000080a00728c */ /* 0x000fe2000bf04270 */
[----:B------:R-:W-:Y:S01]  /*178c0*/  ISETP.GE.AND P1, PT, R219, c[0x0][0x1d4], PT ;  /* 0x00007500db007a0c */ /* 0x000fe20003f26270 */
        /* <DEDUP_REMOVED lines=15> */
[----:B------:R-:W-:Y:S04]  /*179c0*/  LDSM.16.M88.4 R152, [R210+0x10080] ;  /* 0x01008000d298783b */ /* 0x000fe80000000200 */
[----:B------:R-:W4:Y:S04]  /*179d0*/  LDSM.16.M88.4 R156, [R212] ;  /* 0x00000000d49c783b */ /* 0x000f280000000200 */
[----:B------:R-:W5:Y:S01]  /*179e0*/  LDSM.16.M88.4 R160, [R203] ;  /* 0x00000000cba0783b */ /* 0x000f620000000200 */
[C---:B-1----:R-:W-:Y:S03]  /*179f0*/  HMMA.16816.F32.BF16 R4, R16.reuse, R8, RZ ;  /* 0x000000081004723c */ /* 0x042fe600000418ff */
[----:B--2---:R-:W-:Y:S05]  /*17a00*/  IADD3 R174, P0, R164, R225, RZ ;  /* 0x000000e1a4ae7210 */ /* 0x004fea0007f1e0ff */
[C---:B------:R-:W-:Y:S01]  /*17a10*/  HMMA.16816.F32.BF16 R8, R16.reuse, R10, RZ ;  /* 0x0000000a1008723c */ /* 0x040fe200000418ff */
[----:B---3--:R-:W-:Y:S03]  /*17a20*/  IMAD.X R175, R0, 0x1, R192, P0 ;  /* 0x0000000100af7824 */ /* 0x008fe600000e06c0 */
[----:B------:R-:W-:Y:S02]  /*17a30*/  IADD3 R172, P0, R164, R228, RZ ;  /* 0x000000e4a4ac7210 */ /* 0x000fe40007f1e0ff */
[----:B------:R-:W-:Y:S01]  /*17a40*/  @!PT LDS RZ, [RZ] ;  /* 0x00000000fffff984 */ /* 0x000fe20000000800 */
[----:B------:R-:W-:Y:S01]  /*17a50*/  @!PT LDS RZ, [RZ] ;  /* 0x00000000fffff984 */ /* 0x000fe20000000800 */
[----:B------:R-:W-:Y:S01]  /*17a60*/  @!PT LDS RZ, [RZ] ;  /* 0x00000000fffff984 */ /* 0x000fe20000000800 */
[----:B------:R1:W-:Y:S02]  /*17a70*/  LDGSTS.E.BYPASS.LTC128B.128 [R220+0x8080], [R174.64], !P5 ;  /* 0x08080000aedc7fae */ /* 0x0003e4000e901d58 */
[C---:B------:R-:W-:Y:S01]  /*17a80*/  HMMA.16816.F32.BF16 R12, R16.reuse, R148, RZ ;  /* 0x00000094100c723c */ /* 0x040fe200000418ff */
[----:B------:R-:W-:Y:S03]  /*17a90*/  IMAD.X R173, R0, 0x1, R193, P0 ;  /* 0x0000000100ad7824 */ /* 0x000fe600000e06c1 */
[----:B------:R-:W-:Y:S02]  /*17aa0*/  IADD3 R176, P0, R164, R227, RZ ;  /* 0x000000e3a4b07210 */ /* 0x000fe40007f1e0ff */
[----:B------:R1:W-:Y:S02]  /*17ab0*/  LDGSTS.E.BYPASS.LTC128B.128 [R220+0x9080], [R172.64], !P1 ;  /* 0x09080000acdc7fae */ /* 0x0003e4000c901d58 */
[----:B------:R-:W-:Y:S01]  /*17ac0*/  HMMA.16816.F32.BF16 R16, R16, R150, RZ ;  /* 0x000000961010723c */ /* 0x000fe200000418ff */
[----:B------:R-:W-:Y:S03]  /*17ad0*/  IMAD.X R177, R0, 0x1, R194, P0 ;  /* 0x0000000100b17824 */ /* 0x000fe600000e06c2 */
[----:B------:R-:W-:Y:S02]  /*17ae0*/  IADD3 R178, P0, R164, R226, RZ ;  /* 0x000000e2a4b27210 */ /* 0x000fe40007f1e0ff */
[----:B------:R1:W-:Y:S02]  /*17af0*/  LDGSTS.E.BYPASS.LTC128B.128 [R220+0xa080], [R176.64], !P4 ;  /* 0x0a080000b0dc7fae */ /* 0x0003e4000e101d58 */
[C---:B----4-:R-:W-:Y:S05]  /*17b00*/  HMMA.16816.F32.BF16 R4, R152.reuse, R156, R4 ;  /* 0x0000009c9804723c */ /* 0x050fea0000041804 */
[----:B------:R-:W-:Y:S01]  /*17b10*/  IMAD.X R179, R0, 0x1, R229, P0 ;  /* 0x0000000100b37824 */ /* 0x000fe200000e06e5 */
[----:B------:R-:W-:Y:S02]  /*17b20*/  PLOP3.LUT P0, PT, PT, PT, UP0, 0x40, 0x0 ;  /* 0x000000000000781c */ /* 0x000fe40003f0e808 */
[C---:B------:R-:W-:Y:S02]  /*17b30*/  HMMA.16816.F32.BF16 R8, R152.reuse, R158, R8 ;  /* 0x0000009e9808723c */ /* 0x040fe40000041808 */
[----:B------:R1:W-:Y:S04]  /*17b40*/  LDGSTS.E.BYPASS.LTC128B.128 [R220+0xb080], [R178.64], !P3 ;  /* 0x0b080000b2dc7fae */ /* 0x0003e8000d901d58 */
[----:B------:R-:W-:Y:S02]  /*17b50*/  LDSM.16.M88.4 R148, [R209+0x10080] ;  /* 0x01008000d194783b */ /* 0x000fe40000000200 */
[C---:B-----5:R-:W-:Y:S02]  /*17b60*/  HMMA.16816.F32.BF16 R12, R152.reuse, R160, R12 ;  /* 0x000000a0980c723c */ /* 0x060fe4000004180c */
[----:B------:R-:W2:Y:S04]  /*17b70*/  LDSM.16.M88.4 R164, [R208+0xc080] ;  /* 0x00c08000d0a4783b */ /* 0x000ea80000000200 */
[----:B------:R-:W3:Y:S02]  /*17b80*/  LDSM.16.M88.4 R168, [R208+0xc880] ;  /* 0x00c88000d0a8783b */ /* 0x000ee40000000200 */
[----:B------:R-:W-:Y:S02]  /*17b90*/  HMMA.16816.F32.BF16 R16, R152, R162, R16 ;  /* 0x000000a29810723c */ /* 0x000fe40000041810 */
[----:B------:R-:W-:Y:S04]  /*17ba0*/  LDSM.16.M88.4 R152, [R207+0x10080] ;  /* 0x01008000cf98783b */ /* 0x000fe80000000200 */
[----:B------:R-:W4:Y:S04]  /*17bb0*/  LDSM.16.M88.4 R156, [R202] ;  /* 0x00000000ca9c783b */ /* 0x000f280000000200 */
[----:B------:R-:W0:Y:S04]  /*17bc0*/  LDGDEPBAR ;  /* 0x00000000000079af */ /* 0x000e280000000000 */
[----:B------:R-:W5:Y:S01]  /*17bd0*/  LDSM.16.M88.4 R160, [R202+0x800] ;  /* 0x00080000caa0783b */ /* 0x000f620000000200 */
[C---:B--2---:R-:W-:Y:S08]  /*17be0*/  HMMA.16816.F32.BF16 R4, R148.reuse, R164, R4 ;  /* 0x000000a49404723c */ /* 0x044ff00000041804 */
[C---:B------:R-:W-:Y:S01]  /*17bf0*/  HMMA.16816.F32.BF16 R8, R148.reuse, R166, R8 ;  /* 0x000000a69408723c */ /* 0x040fe20000041808 */
[----:B------:R-:W-:Y:S07]  /*17c00*/  LDSM.16.M88.4 R164, [R213+0xd080] ;  /* 0x00d08000d5a4783b */ /* 0x000fee0000000200 */
[C---:B---3--:R-:W-:Y:S08]  /*17c10*/  HMMA.16816.F32.BF16 R12, R148.reuse, R168, R12 ;  /* 0x000000a8940c723c */ /* 0x048ff0000004180c */
[----:B------:R-:W-:Y:S01]  /*17c20*/  HMMA.16816.F32.BF16 R16, R148, R170, R16 ;  /* 0x000000aa9410723c */ /* 0x000fe20000041810 */
[----:B------:R-:W2:Y:S04]  /*17c30*/  LDSM.16.M88.4 R148, [R214+0x14080] ;  /* 0x01408000d694783b */ /* 0x000ea80000000200 */
        /* <DEDUP_REMOVED lines=79> */
[C---:B--2---:R-:W-:Y:S01]  /*18130*/  HMMA.16816.F32.BF16 R4, R148.reuse, R164, R4 ;  /* 0x000000a49404723c */ /* 0x044fe20000041804 */
        /* <DEDUP_REMOVED lines=8> */
[----:B------:R-:W-:-:S07]  /*181c0*/  @P0 BRA `(.L_x_485) ;  /* 0x000002b000000947 */ /* 0x000fce0003800000 */
[----:B-1----:R-:W-:Y:S01]  /*181d0*/  IMAD.MOV.U32 R217, RZ, RZ, RZ ;  /* 0x000000ffffd97224 */ /* 0x002fe200078e00ff */
[----:B------:R-:W-:Y:S01]  /*181e0*/  ULEA UR4, UR10, UR16, 0x5 ;  /* 0x000000100a047291 */ /* 0x000fe2000f8e283f */
[----:B------:R-:W-:Y:S05]  /*181f0*/  ISETP.NE.AND P6, PT, R215, 0x1, PT ;  /* 0x00000001d700780c */ /* 0x000fea0003fc5270 */
        /* <DEDUP_REMOVED lines=27> */
[----:B-1----:R-:W-:Y:S05]  /*183b0*/  IADD3 R154, P0, R0, R225, RZ ;  /* 0x000000e1009a7210 */ /* 0x002fea0007f1e0ff */
[----:B--2---:R-:W-:Y:S01]  /*183c0*/  IMAD.X R155, R148, 0x1, R192, P0 ;  /* 0x00000001949b7824 */ /* 0x004fe200000e06c0 */
[----:B------:R-:W-:Y:S04]  /*183d0*/  IADD3 R152, P0, R0, R228, RZ ;  /* 0x000000e400987210 */ /* 0x000fe80007f1e0ff */
[----:B------:R-:W-:Y:S01]  /*183e0*/  @!PT LDS RZ, [RZ] ;  /* 0x00000000fffff984 */ /* 0x000fe20000000800 */
[----:B------:R1:W-:Y:S01]  /*183f0*/  LDGSTS.E.BYPASS.LTC128B.128 [R220+0xc080], [R154.64], !P5 ;  /* 0x0c0800009adc7fae */ /* 0x0003e2000e901d58 */
[----:B------:R-:W-:Y:S01]  /*18400*/  IMAD.X R153, R148, 0x1, R193, P0 ;  /* 0x0000000194997824 */ /* 0x000fe200000e06c1 */
[----:B------:R-:W-:Y:S04]  /*18410*/  IADD3 R150, P0, R0, R227, RZ ;  /* 0x000000e300967210 */ /* 0x000fe80007f1e0ff */
[----:B------:R1:W-:Y:S01]  /*18420*/  LDGSTS.E.BYPASS.LTC128B.128 [R220+0xd080], [R152.64], !P1 ;  /* 0x0d08000098dc7fae */ /* 0x0003e2000c901d58 */
[----:B------:R-:W-:Y:S01]  /*18430*/  IMAD.X R151, R148, 0x1, R194, P0 ;  /* 0x0000000194977824 */ /* 0x000fe200000e06c2 */
[----:B------:R-:W-:Y:S04]  /*18440*/  IADD3 R156, P0, R0, R226, RZ ;  /* 0x000000e2009c7210 */ /* 0x000fe80007f1e0ff */
[----:B------:R1:W-:Y:S01]  /*18450*/  LDGSTS.E.BYPASS.LTC128B.128 [R220+0xe080], [R150.64], !P4 ;  /* 0x0e08000096dc7fae */ /* 0x0003e2000e101d58 */
[----:B------:R-:W-:Y:S05]  /*18460*/  IMAD.X R157, R148, 0x1, R229, P0 ;  /* 0x00000001949d7824 */ /* 0x000fea00000e06e5 */
[----:B------:R1:W-:Y:S03]  /*18470*/  LDGSTS.E.BYPASS.LTC128B.128 [R220+0xf080], [R156.64], !P3 ;  /* 0x0f0800009cdc7fae */ /* 0x0003e6000d901d58 */
.L_x_485:
[----:B-1----:R-:W-:Y:S01]  /*18480*/  PLOP3.LUT P0, PT, PT, PT, UP3, 0x80, 0x0 ;  /* 0x000000000000781c */ /* 0x002fe20003f0f038 */
[----:B------:R-:W0:Y:S01]  /*18490*/  LDGDEPBAR ;  /* 0x00000000000079af */ /* 0x000e220000000000 */
[----:B------:R-:W-:Y:S01]  /*184a0*/  IMAD.MOV.U32 R155, RZ, RZ, R221 ;  /* 0x000000ffff9b7224 */ /* 0x000fe200078e00dd */
        /* <DEDUP_REMOVED lines=29> */
.L_x_488:
[----:B------:R-:W-:Y:S04]  /*18680*/  MOV R148, c[0x0][0x32c] ;  /* 0x0000cb0000947a02 */ /* 0x000fe80000000f00 */
[----:B------:R-:W-:Y:S11]  /*18690*/  ISETP.NE.AND P0, PT, R148, 0x1, PT ;  /* 0x000000019400780c */ /* 0x000ff60003f05270 */
[----:B------:R-:W-:Y:S02]  /*186a0*/  @!UPT UIADD3 URZ, URZ, URZ, URZ ;  /* 0x0000003f3f3ff290 */ /* 0x000fe4000fffe03f */
[----:B------:R-:W-:Y:S05]  /*186b0*/  @P0 IMAD.HI.U32 R148, R150, c[0x0][0x330], RZ ;  /* 0x0000cc0096940a27 */ /* 0x000fea00078e00ff */
[----:B------:R-:W-:Y:S02]  /*186c0*/  @P0 SHF.R.U32.HI R150, RZ, c[0x0][0x334], R148 ;  /* 0x0000cd00ff960a19 */ /* 0x000fe40000011694 */
.L_x_489:
[----:B------:R-:W-:Y:S05]  /*186d0*/  BSYNC B0 ;  /* 0x0000000000007941 */ /* 0x000fea0003800000 */
.L_x_487:
[----:B------:R-:W-:Y:S04]  /*186e0*/  IMAD R157, R150, c[0x0][0x32c], -R149 ;  /* 0x0000cb00969d7a24 */ /* 0x000fe800078e0a95 */
[----:B------:R-:W-:Y:S05]  /*186f0*/  IMAD.IADD R148, R157, 0x1, -R222 ;  /* 0x000000019d947824 */ /* 0x000fea00078e0ade */
[----:B------:R-:W-:Y:S02]  /*18700*/  IADD3 R157, R148, c[0x0][0x32c], RZ ;  /* 0x0000cb00949d7a10 */ /* 0x000fe40007ffe0ff */
[----:B------:R-:W-:Y:S02]  /*18710*/  IMNMX R153, R153, R148, !PT ;  /* 0x0000009499997217 */ /* 0x000fe40007800200 */
[----:B------:R-:W-:Y:S02]  /*18720*/  IMNMX R154, R154, R157, PT ;  /* 0x0000009d9a9a7217 */ /* 0x000fe40003800200 */
.L_x_486:
[----:B------:R-:W-:Y:S06]  /*18730*/  UISETP.GT.AND UP0, UPT, UR10, -0x1, UPT ;  /* 0xffffffff0a00788c */ /* 0x000fec000bf04270 */
[----:B------:R-:W-:Y:S04]  /*18740*/  PLOP3.LUT P0, PT, PT, PT, UP0, 0x80, 0x0 ;  /* 0x000000000000781c */ /* 0x000fe80003f0f008 */
[C---:B------:R-:W-:Y:S04]  /*18750*/  ISETP.GT.AND P0, PT, R153.reuse, RZ, P0 ;  /* 0x000000ff9900720c */ /* 0x040fe80000704270 */
[----:B------:R-:W-:Y:S04]  /*18760*/  ISETP.LT.OR P0, PT, R154, 0x1, P0 ;  /* 0x000000019a00780c */ /* 0x000fe80000701670 */
[----:B------:R-:W-:Y:S02]  /*18770*/  FSEL R162, R4, -INF , !P0 ;  /* 0xff80000004a27808 */ /* 0x000fe40004000000 */
[----:B------:R-:W-:Y:S04]  /*18780*/  PLOP3.LUT P0, PT, PT, PT, UP0, 0x80, 0x0 ;  /* 0x000000000000781c */ /* 0x000fe80003f0f008 */
[----:B------:R-:W-:Y:S04]  /*18790*/  ISETP.GT.AND P0, PT, R153, 0x1, P0 ;  /* 0x000000019900780c */ /* 0x000fe80000704270 */
[C---:B------:R-:W-:Y:S04]  /*187a0*/  ISETP.LT.OR P0, PT, R154.reuse, 0x2, P0 ;  /* 0x000000029a00780c */ /* 0x040fe80000701670 */
[----:B------:R-:W-:Y:S02]  /*187b0*/  FSEL R152, R5, -INF , !P0 ;  /* 0xff80000005987808 */ /* 0x000fe40004000000 */
[----:B------:R-:W-:Y:S01]  /*187c0*/  PLOP3.LUT P0, PT, PT, PT, UP0, 0x80, 0x0 ;  /* 0x000000000000781c */ /* 0x000fe20003f0f008 */
[----:B------:R-:W1:Y:S03]  /*187d0*/  SHFL.IDX PT, R5, R155, 0x1, 0x1c1f ;  /* 0x003c1f009b057f89 */ /* 0x000e6600000e0000 */
[C---:B------:R-:W-:Y:S04]  /*187e0*/  ISETP.GT.AND P0, PT, R153.reuse, 0x8, P0 ;  /* 0x000000089900780c */ /* 0x040fe80000704270 */
        /* <DEDUP_REMOVED lines=41> */
.L_x_492:
[----:B------:R-:W-:Y:S04]  /*18a80*/  MOV R5, c[0x0][0x32c] ;  /* 0x0000cb0000057a02 */ /* 0x000fe80000000f00 */
[----:B------:R-:W-:Y:S11]  /*18a90*/  ISETP.NE.AND P0, PT, R5, 0x1, PT ;  /* 0x000000010500780c */ /* 0x000ff60003f05270 */
[----:B------:R-:W-:Y:S02]  /*18aa0*/  @!UPT UIADD3 URZ, URZ, URZ, URZ ;  /* 0x0000003f3f3ff290 */ /* 0x000fe4000fffe03f */
[----:B------:R-:W-:Y:S05]  /*18ab0*/  @P0 IMAD.HI.U32 R5, R8, c[0x0][0x330], RZ ;  /* 0x0000cc0008050a27 */ /* 0x000fea00078e00ff */
[----:B------:R-:W-:Y:S02]  /*18ac0*/  @P0 SHF.R.U32.HI R8, RZ, c[0x0][0x334], R5 ;  /* 0x0000cd00ff080a19 */ /* 0x000fe40000011605 */
.L_x_493:
[----:B------:R-:W-:Y:S05]  /*18ad0*/  BSYNC B0 ;  /* 0x0000000000007941 */ /* 0x000fea0003800000 */
.L_x_491:
[----:B------:R-:W-:Y:S04]  /*18ae0*/  IMAD R149, R8, c[0x0][0x32c], -R149 ;  /* 0x0000cb0008957a24 */ /* 0x000fe800078e0a95 */
[----:B------:R-:W-:Y:S05]  /*18af0*/  IMAD.IADD R149, R149, 0x1, -R222 ;  /* 0x0000000195957824 */ /* 0x000fea00078e0ade */
[----:B------:R-:W-:Y:S02]  /*18b00*/  IADD3 R5, R149, c[0x0][0x32c], RZ ;  /* 0x0000cb0095057a10 */ /* 0x000fe40007ffe0ff */
[----:B------:R-:W-:Y:S02]  /*18b10*/  IMNMX R0, R0, R149, !PT ;  /* 0x0000009500007217 */ /* 0x000fe40007800200 */
[----:B------:R-:W-:Y:S02]  /*18b20*/  IMNMX R4, R4, R5, PT ;  /* 0x0000000504047217 */ /* 0x000fe40003800200 */
.L_x_490:
        /* <DEDUP_REMOVED lines=12> */
[----:B------:R-:W-:Y:S04]  /*18bf0*/  ISETP.GT.AND P0, PT, R0, 0x1, P0 ;  /* 0x000000010000780c */ /* 0x000fe80000704270 */
[----:B------:R-:W-:Y:S03]  /*18c00*/  ISETP.LT.OR P0, PT, R4, 0x2, P0 ;  /* 0x000000020400780c */ /* 0x000fe60000701670 */
        /* <DEDUP_REMOVED lines=10> */
[----:B------:R-:W-:Y:S01]  /*18cb0*/  LDSM.16.MT88.4 R184, [R211+0xb880] ;  /* 0x00b88000d3b8783b */ /* 0x000fe20000004200 */
[----:B------:R-:W-:Y:S02]  /*18cc0*/  PLOP3.LUT P0, PT, PT, PT, UP0, 0x80, 0x0 ;  /* 0x000000000000781c */ /* 0x000fe40003f0f008 */
[----:B------:R-:W-:Y:S02]  /*18cd0*/  FMNMX.FTZ R8, R17, R8, !PT ;  /* 0x0000000811087209 */ /* 0x000fe40007810000 */
[----:B------:R-:W-:Y:S02]  /*18ce0*/  ISETP.GT.AND P0, PT, R0, 0x9, P0 ;  /* 0x000000090000780c */ /* 0x000fe40000704270 */
[----:B------:R-:W-:Y:S01]  /*18cf0*/  FMNMX.FTZ R7, R158, R7, !PT ;  /* 0x000000079e077209 */ /* 0x000fe20007810000 */
[----:B------:R-:W-:Y:S01]  /*18d00*/  LDSM.16.MT88.4 R188, [R206+0xb880] ;  /* 0x00b88000cebc783b */ /* 0x000fe20000004200 */
[----:B------:R-:W-:Y:S02]  /*18d10*/  ISETP.LT.OR P0, PT, R4, 0xa, P0 ;  /* 0x0000000a0400780c */ /* 0x000fe40000701670 */
[----:B------:R-:W-:Y:S02]  /*18d20*/  FMNMX.FTZ R7, R156, R7, !PT ;  /* 0x000000079c077209 */ /* 0x000fe40007810000 */
[----:B------:R-:W-:Y:S02]  /*18d30*/  FSEL R13, R11, -INF , !P0 ;  /* 0xff8000000b0d7808 */ /* 0x000fe40004000000 */
[----:B------:R-:W-:Y:S02]  /*18d40*/  PLOP3.LUT P0, PT, PT, PT, UP0, 0x80, 0x0 ;  /* 0x000000000000781c */ /* 0x000fe40003f0f008 */
[----:B------:R-:W-:Y:S02]  /*18d50*/  FMNMX.FTZ R8, R13, R8, !PT ;  /* 0x000000080d087209 */ /* 0x000fe40007810000 */
[----:B------:R-:W-:Y:S02]  /*18d60*/  ISETP.GT.AND P0, PT, R0, 0x10, P0 ;  /* 0x000000100000780c */ /* 0x000fe40000704270 */
[----:B------:R-:W-:Y:S02]  /*18d70*/  FMNMX.FTZ R5, R154, R7, !PT ;  /* 0x000000079a057209 */ /* 0x000fe40007810000 */
[----:B------:R-:W-:Y:S03]  /*18d80*/  ISETP.LT.OR P0, PT, R4, 0x11, P0 ;  /* 0x000000110400780c */ /* 0x000fe60000701670 */
[----:B------:R-:W1:Y:S01]  /*18d90*/  SHFL.BFLY PT, R6, R5, 0x2, 0x1f ;  /* 0x0c401f0005067f89 */ /* 0x000e6200000e0000 */
        /* <DEDUP_REMOVED lines=42> */
[----:B------:R-:W-:Y:S10]  /*19040*/  MUFU.EX2 R10, R10 ;  /* 0x0000000a000a7308 */ /* 0x000ff40000000800 */
[----:B------:R-:W3:Y:S01]  /*19050*/  MUFU.EX2 R3, R3 ;  /* 0x0000000300037308 */ /* 0x000ee20000000800 */
[----:B-1----:R-:W-:Y:S02]  /*19060*/  F2FP.BF16.PACK_AB R12, R11, R230 ;  /* 0x000000e60b0c723e */ /* 0x002fe400000010ff */
[----:B--2---:R-:W-:Y:S04]  /*19070*/  FMNMX.FTZ R8, R8, R5, !PT ;  /* 0x0000000508087209 */ /* 0x004fe80007810000 */
[C---:B------:R-:W-:Y:S01]  /*19080*/  FSETP.NEU.FTZ.AND P0, PT, R8.reuse, -INF , PT ;  /* 0xff8000000800780b */ /* 0x040fe20003f1d000 */
[C---:B------:R-:W-:Y:S02]  /*19090*/  FMUL.FTZ R152, R8.reuse, c[0x0][0x2d0] ;  /* 0x0000b40008987a20 */ /* 0x040fe40000410000 */
[----:B------:R-:W1:Y:S01]  /*190a0*/  MUFU.EX2 R195, R195 ;  /* 0x000000c300c37308 */ /* 0x000e620000000800 */
[----:B------:R-:W-:Y:S02]  /*190b0*/  FSEL R5, R8, RZ, P0 ;  /* 0x000000ff08057208 */ /* 0x000fe40000000000 */
[----:B------:R-:W-:Y:S02]  /*190c0*/  FSEL R152, R152, RZ, P0 ;  /* 0x000000ff98987208 */ /* 0x000fe40000000000 */
[----:B------:R-:W-:Y:S01]  /*190d0*/  PLOP3.LUT P0, PT, PT, PT, UP0, 0x80, 0x0 ;  /* 0x000000000000781c */ /* 0x000fe20003f0f008 */
[----:B------:R-:W-:Y:S02]  /*190e0*/  FADD.FTZ R5, -R5, R2 ;  /* 0x0000000205057221 */ /* 0x000fe40000010100 */
[--C-:B------:R-:W-:Y:S02]  /*190f0*/  FFMA.FTZ R232, R17, c[0x0][0x2d0], -R152.reuse ;  /* 0x0000b40011e87a23 */ /* 0x100fe40000010898 */
[----:B------:R2:W-:Y:S01]  /*19100*/  MUFU.EX2 R238, R159 ;  /* 0x0000009f00ee7308 */ /* 0x0005e20000000800 */
[----:B------:R-:W4:Y:S01]  /*19110*/  LDSM.16.MT88.4 R16, [R211+0x8080] ;  /* 0x00808000d310783b */ /* 0x000f220000004200 */
[----:B------:R-:W-:Y:S02]  /*19120*/  FMUL.FTZ R2, R5, c[0x0][0x2d0] ;  /* 0x0000b40005027a20 */ /* 0x000fe40000410000 */
[--C-:B------:R-:W-:Y:S02]  /*19130*/  FFMA.FTZ R234, R151, c[0x0][0x2d0], -R152.reuse ;  /* 0x0000b40097ea7a23 */ /* 0x100fe40000010898 */
[--C-:B------:R-:W-:Y:S02]  /*19140*/  FFMA.FTZ R233, R149, c[0x0][0x2d0], -R152.reuse ;  /* 0x0000b40095e97a23 */ /* 0x100fe40000010898 */
[--C-:B------:R-:W-:Y:S01]  /*19150*/  FFMA.FTZ R231, R13, c[0x0][0x2d0], -R152.reuse ;  /* 0x0000b4000de77a23 */ /* 0x100fe20000010898 */
[----:B------:R-:W5:Y:S01]  /*19160*/  LDSM.16.MT88.4 R148, [R206+0x8080] ;  /* 0x00808000ce94783b */ /* 0x000f620000004200 */
[----:B------:R-:W2:Y:S01]  /*19170*/  MUFU.EX2 R2, R2 ;  /* 0x0000000200027308 */ /* 0x000ea20000000800 */
[C---:B---3--:R-:W-:Y:S02]  /*19180*/  FMUL.FTZ R4, R3.reuse, R144 ;  /* 0x0000009003047220 */ /* 0x048fe40000410000 */
[----:B------:R-:W-:Y:S01]  /*19190*/  FMUL.FTZ R5, R3, R145 ;  /* 0x0000009103057220 */ /* 0x000fe20000410000 */
[----:B-1----:R-:W-:Y:S01]  /*191a0*/  F2FP.BF16.PACK_AB R14, R195, R10 ;  /* 0x0000000ac30e723e */ /* 0x002fe200000010ff */
[C---:B------:R-:W-:Y:S02]  /*191b0*/  FMUL.FTZ R132, R3.reuse, R132 ;  /* 0x0000008403847220 */ /* 0x040fe40000410000 */
[C---:B------:R-:W-:Y:S02]  /*191c0*/  FMUL.FTZ R133, R3.reuse, R133 ;  /* 0x0000008503857220 */ /* 0x040fe40000410000 */
[C---:B------:R-:W-:Y:S01]  /*191d0*/  FMUL.FTZ R136, R3.reuse, R136 ;  /* 0x0000008803887220 */ /* 0x040fe20000410000 */
[----:B------:R-:W-:Y:S01]  /*191e0*/  MUFU.EX2 R234, R234 ;  /* 0x000000ea00ea7308 */ /* 0x000fe20000000800 */
[C---:B------:R-:W-:Y:S02]  /*191f0*/  FMUL.FTZ R137, R3.reuse, R137 ;  /* 0x0000008903897220 */ /* 0x040fe40000410000 */
[C---:B------:R-:W-:Y:S02]  /*19200*/  FMUL.FTZ R140, R3.reuse, R140 ;  /* 0x0000008c038c7220 */ /* 0x040fe40000410000 */
[----:B------:R-:W-:Y:S02]  /*19210*/  FMUL.FTZ R141, R3, R141 ;  /* 0x0000008d038d7220 */ /* 0x000fe40000410000 */
[--C-:B------:R-:W-:Y:S02]  /*19220*/  FFMA.FTZ R239, R157, c[0x0][0x2d0], -R152.reuse ;  /* 0x0000b4009def7a23 */ /* 0x100fe40000010898 */
[----:B--2---:R-:W-:Y:S01]  /*19230*/  LDSM.16.MT88.4 R156, [R204+0x8880] ;  /* 0x00888000cc9c783b */ /* 0x004fe20000004200 */
[----:B------:R-:W1:Y:S01]  /*19240*/  MUFU.EX2 R233, R233 ;  /* 0x000000e900e97308 */ /* 0x000e620000000800 */
[--C-:B------:R-:W-:Y:S02]  /*19250*/  FFMA.FTZ R240, R155, c[0x0][0x2d0], -R152.reuse ;  /* 0x0000b4009bf07a23 */ /* 0x100fe40000010898 */
[--C-:B------:R-:W-:Y:S02]  /*19260*/  FFMA.FTZ R241, R153, c[0x0][0x2d0], -R152.reuse ;  /* 0x0000b40099f17a23 */ /* 0x100fe40000010898 */
[C---:B------:R-:W-:Y:S02]  /*19270*/  FMUL.FTZ R6, R2.reuse, R146 ;  /* 0x0000009202067220 */ /* 0x040fe40000410000 */
[C---:B------:R-:W-:Y:S02]  /*19280*/  FMUL.FTZ R7, R2.reuse, R147 ;  /* 0x0000009302077220 */ /* 0x040fe40000410000 */
[----:B------:R-:W2:Y:S01]  /*19290*/  LDSM.16.MT88.4 R144, [R205+0x8080] ;  /* 0x00808000cd90783b */ /* 0x000ea20000004200 */
        /* <DEDUP_REMOVED lines=8> */
[----:B------:R-:W-:Y:S01]  /*19320*/  FFMA.FTZ R152, R9, c[0x0][0x2d0], -R152 ;  /* 0x0000b40009987a23 */ /* 0x000fe20000010898 */
[----:B-1----:R-:W-:Y:S01]  /*19330*/  F2FP.BF16.PACK_AB R13, R233, R234 ;  /* 0x000000eae90d723e */ /* 0x002fe200000010ff */
[C---:B------:R-:W-:Y:S02]  /*19340*/  FMUL.FTZ R20, R3.reuse, R20 ;  /* 0x0000001403147220 */ /* 0x040fe40000410000 */
[C---:B------:R-:W-:Y:S02]  /*19350*/  FMUL.FTZ R21, R3.reuse, R21 ;  /* 0x0000001503157220 */ /* 0x040fe40000410000 */
[C---:B------:R-:W-:Y:S01]  /*19360*/  FMUL.FTZ R22, R2.reuse, R22 ;  /* 0x0000001602167220 */ /* 0x040fe20000410000 */
[----:B------:R1:W-:Y:S01]  /*19370*/  MUFU.EX2 R242, R152 ;  /* 0x0000009800f27308 */ /* 0x0003e20000000800 */
[C---:B------:R-:W-:Y:S02]  /*19380*/  FMUL.FTZ R23, R2.reuse, R23 ;  /* 0x0000001702177220 */ /* 0x040fe40000410000 */
[C---:B------:R-:W-:Y:S02]  /*19390*/  FMUL.FTZ R24, R3.reuse, R24 ;  /* 0x0000001803187220 */ /* 0x040fe40000410000 */
[C---:B------:R-:W-:Y:S02]  /*193a0*/  FMUL.FTZ R25, R3.reuse, R25 ;  /* 0x0000001903197220 */ /* 0x040fe40000410000 */
[C---:B------:R-:W-:Y:S02]  /*193b0*/  FMUL.FTZ R26, R2.reuse, R26 ;  /* 0x0000001a021a7220 */ /* 0x040fe40000410000 */
[C---:B------:R-:W-:Y:S01]  /*193c0*/  FMUL.FTZ R27, R2.reuse, R27 ;  /* 0x0000001b021b7220 */ /* 0x040fe20000410000 */
[----:B------:R-:W-:Y:S01]  /*193d0*/  MUFU.EX2 R235, R235 ;  /* 0x000000eb00eb7308 */ /* 0x000fe20000000800 */
[C---:B------:R-:W-:Y:S02]  /*193e0*/  FMUL.FTZ R28, R3.reuse, R28 ;  /* 0x0000001c031c7220 */ /* 0x040fe40000410000 */
[----:B------:R-:W-:Y:S01]  /*193f0*/  FMUL.FTZ R29, R3, R29 ;  /* 0x0000001d031d7220 */ /* 0x000fe20000410000 */
[----:B---3--:R-:W-:Y:S01]  /*19400*/  F2FP.BF16.PACK_AB R15, R231, R232 ;  /* 0x000000e8e70f723e */ /* 0x008fe200000010ff */
[C---:B------:R-:W-:Y:S02]  /*19410*/  FMUL.FTZ R30, R2.reuse, R30 ;  /* 0x0000001e021e7220 */ /* 0x040fe40000410000 */
[C---:B------:R-:W-:Y:S02]  /*19420*/  FMUL.FTZ R31, R2.reuse, R31 ;  /* 0x0000001f021f7220 */ /* 0x040fe40000410000 */
[C---:B------:R-:W-:Y:S01]  /*19430*/  FMUL.FTZ R32, R3.reuse, R32 ;  /* 0x0000002003207220 */ /* 0x040fe20000410000 */
[----:B------:R-:W3:Y:S01]  /*19440*/  MUFU.EX2 R236, R236 ;  /* 0x000000ec00ec7308 */ /* 0x000ee20000000800 */
[C---:B----4-:R-:W-:Y:S01]  /*19450*/  HMMA.16816.F32.BF16 R4, R12.reuse, R16, R4 ;  /* 0x000000100c04723c */ /* 0x050fe20000041804 */
[----:B-1----:R-:W-:Y:S04]  /*19460*/  LDSM.16.MT88.4 R152, [R206+0x8880] ;  /* 0x00888000ce98783b */ /* 0x002fe80000004200 */
[C---:B------:R-:W-:Y:S02]  /*19470*/  FMUL.FTZ R33, R3.reuse, R33 ;  /* 0x0000002103217220 */ /* 0x040fe40000410000 */
[C---:B------:R-:W-:Y:S01]  /*19480*/  FMUL.FTZ R34, R2.reuse, R34 ;  /* 0x0000002202227220 */ /* 0x040fe20000410000 */
[C---:B------:R-:W-:Y:S01]  /*19490*/  HMMA.16816.F32.BF16 R132, R12.reuse, R18, R132 ;  /* 0x000000120c84723c */ /* 0x040fe20000041884 */
[----:B------:R-:W1:Y:S01]  /*194a0*/  MUFU.EX2 R237, R237 ;  /* 0x000000ed00ed7308 */ /* 0x000e620000000800 */
[----:B------:R-:W4:Y:S02]  /*194b0*/  LDSM.16.MT88.4 R16, [R204+0x8080] ;  /* 0x00808000cc10783b */ /* 0x000f240000004200 */
[C---:B------:R-:W-:Y:S02]  /*194c0*/  FMUL.FTZ R35, R2.reuse, R35 ;  /* 0x0000002302237220 */ /* 0x040fe40000410000 */
[C---:B------:R-:W-:Y:S02]  /*194d0*/  FMUL.FTZ R36, R3.reuse, R36 ;  /* 0x0000002403247220 */ /* 0x040fe40000410000 */
[C---:B-----5:R-:W-:Y:S03]  /*194e0*/  HMMA.16816.F32.BF16 R136, R12.reuse, R148, R136 ;  /* 0x000000940c88723c */ /* 0x060fe60000041888 */
[----:B------:R-:W-:Y:S01]  /*194f0*/  MUFU.EX2 R239, R239 ;  /* 0x000000ef00ef7308 */ /* 0x000fe20000000800 */
[C---:B------:R-:W-:Y:S02]  /*19500*/  FMUL.FTZ R37, R3.reuse, R37 ;  /* 0x0000002503257220 */ /* 0x040fe40000410000 */
[C---:B------:R-:W-:Y:S02]  /*19510*/  FMUL.FTZ R38, R2.reuse, R38 ;  /* 0x0000002602267220 */ /* 0x040fe40000410000 */
[C---:B------:R-:W-:Y:S01]  /*19520*/  HMMA.16816.F32.BF16 R140, R12.reuse, R150, R140 ;  /* 0x000000960c8c723c */ /* 0x040fe2000004188c */
[----:B------:R-:W5:Y:S03]  /*19530*/  LDSM.16.MT88.4 R148, [R211+0x9080] ;  /* 0x00908000d394783b */ /* 0x000f660000004200 */
[C---:B------:R-:W-:Y:S01]  /*19540*/  FMUL.FTZ R39, R2.reuse, R39 ;  /* 0x0000002702277220 */ /* 0x040fe20000410000 */
[----:B------:R-:W1:Y:S01]  /*19550*/  MUFU.EX2 R240, R240 ;  /* 0x000000f000f07308 */ /* 0x000e620000000800 */
[C---:B------:R-:W-:Y:S02]  /*19560*/  FMUL.FTZ R40, R3.reuse, R40 ;  /* 0x0000002803287220 */ /* 0x040fe40000410000 */
[C---:B--2---:R-:W-:Y:S04]  /*19570*/  HMMA.16816.F32.BF16 R20, R12.reuse, R144, R20 ;  /* 0x000000900c14723c */ /* 0x044fe80000041814 */
[C---:B------:R-:W-:Y:S02]  /*19580*/  FMUL.FTZ R41, R3.reuse, R41 ;  /* 0x0000002903297220 */ /* 0x040fe40000410000 */
[C---:B------:R-:W-:Y:S01]  /*19590*/  FMUL.FTZ R42, R2.reuse, R42 ;  /* 0x0000002a022a7220 */ /* 0x040fe20000410000 */
[----:B------:R-:W2:Y:S01]  /*195a0*/  MUFU.EX2 R241, R241 ;  /* 0x000000f100f17308 */ /* 0x000ea20000000800 */
[C---:B------:R-:W-:Y:S01]  /*195b0*/  HMMA.16816.F32.BF16 R24, R12.reuse, R146, R24 ;  /* 0x000000920c18723c */ /* 0x040fe20000041818 */
[----:B------:R-:W1:Y:S03]  /*195c0*/  LDSM.16.MT88.4 R144, [R206+0x9080] ;  /* 0x00908000ce90783b */ /* 0x000e660000004200 */
[C---:B------:R-:W-:Y:S02]  /*195d0*/  FMUL.FTZ R43, R2.reuse, R43 ;  /* 0x0000002b022b7220 */ /* 0x040fe40000410000 */
[C---:B------:R-:W-:Y:S02]  /*195e0*/  FMUL.FTZ R44, R3.reuse, R44 ;  /* 0x0000002c032c7220 */ /* 0x040fe40000410000 */
[C---:B------:R-:W-:Y:S01]  /*195f0*/  FMUL.FTZ R45, R3.reuse, R45 ;  /* 0x0000002d032d7220 */ /* 0x040fe20000410000 */
[C---:B----4-:R-:W-:Y:S03]  /*19600*/  HMMA.16816.F32.BF16 R28, R12.reuse, R16, R28 ;  /* 0x000000100c1c723c */ /* 0x050fe6000004181c */
[C---:B------:R-:W-:Y:S02]  /*19610*/  FMUL.FTZ R46, R2.reuse, R46 ;  /* 0x0000002e022e7220 */ /* 0x040fe40000410000 */
[C---:B------:R-:W-:Y:S02]  /*19620*/  FMUL.FTZ R47, R2.reuse, R47 ;  /* 0x0000002f022f7220 */ /* 0x040fe40000410000 */
[C---:B------:R-:W-:Y:S01]  /*19630*/  FMUL.FTZ R48, R3.reuse, R48 ;  /* 0x0000003003307220 */ /* 0x040fe20000410000 */
[C---:B------:R-:W-:Y:S01]  /*19640*/  HMMA.16816.F32.BF16 R32, R12.reuse, R18, R32 ;  /* 0x000000120c20723c */ /* 0x040fe20000041820 */
[----:B------:R-:W4:Y:S03]  /*19650*/  LDSM.16.MT88.4 R16, [R205+0x9080] ;  /* 0x00908000cd10783b */ /* 0x000f260000004200 */
        /* <DEDUP_REMOVED lines=9> */
[C---:B-1----:R-:W-:Y:S04]  /*196f0*/  HMMA.16816.F32.BF16 R44, R12.reuse, R144, R44 ;  /* 0x000000900c2c723c */ /* 0x042fe8000004182c */
[C---:B------:R-:W-:Y:S02]  /*19700*/  FMUL.FTZ R55, R2.reuse, R55 ;  /* 0x0000003702377220 */ /* 0x040fe40000410000 */
[C---:B------:R-:W-:Y:S02]  /*19710*/  FMUL.FTZ R56, R3.reuse, R56 ;  /* 0x0000003803387220 */ /* 0x040fe40000410000 */
        /* <DEDUP_REMOVED lines=36> */
[C---:B----4-:R-:W-:Y:S03]  /*19960*/  HMMA.16816.F32.BF16 R76, R12.reuse, R16, R76 ;  /* 0x000000100c4c723c */ /* 0x050fe6000004184c */
[C---:B------:R-:W-:Y:S02]  /*19970*/  FMUL.FTZ R82, R2.reuse, R82 ;  /* 0x0000005202527220 */ /* 0x040fe40000410000 */
[C---:B------:R-:W-:Y:S02]  /*19980*/  FMUL.FTZ R83, R2.reuse, R83 ;  /* 0x0000005302537220 */ /* 0x040fe40000410000 */
[C---:B------:R-:W-:Y:S02]  /*19990*/  FMUL.FTZ R84, R3.reuse, R84 ;  /* 0x0000005403547220 */ /* 0x040fe40000410000 */
[C---:B------:R-:W-:Y:S03]  /*199a0*/  FMUL.FTZ R85, R3.reuse, R85 ;  /* 0x0000005503557220 */ /* 0x040fe60000410000 */
[C---:B------:R-:W-:Y:S01]  /*199b0*/  HMMA.16816.F32.BF16 R80, R12.reuse, R18, R80 ;  /* 0x000000120c50723c */ /* 0x040fe20000041850 */
[----:B------:R-:W4:Y:S02]  /*199c0*/  LDSM.16.MT88.4 R16, [R211+0xb080] ;  /* 0x00b08000d310783b */ /* 0x000f240000004200 */
        /* <DEDUP_REMOVED lines=48> */
[C---:B------:R-:W-:Y:S02]  /*19cd0*/  FMUL.FTZ R126, R2.reuse, R126 ;  /* 0x0000007e027e7220 */ /* 0x040fe40000410000 */
[C---:B------:R-:W-:Y:S02]  /*19ce0*/  FMUL.FTZ R127, R2.reuse, R127 ;  /* 0x0000007f027f7220 */ /* 0x040fe40000410000 */
        /* <DEDUP_REMOVED lines=10> */
[----:B------:R-:W-:Y:S01]  /*19d90*/  FFMA.FTZ R230, R3, R224, R230 ;  /* 0x000000e003e67223 */ /* 0x000fe200000100e6 */
[C---:B----4-:R-:W-:Y:S04]  /*19da0*/  HMMA.16816.F32.BF16 R124, R12.reuse, R16, R124 ;  /* 0x000000100c7c723c */ /* 0x050fe8000004187c */
[----:B------:R-:W-:Y:S01]  /*19db0*/  MOV R3, R0 ;  /* 0x0000000000037202 */ /* 0x000fe20000000f00 */
[----:B------:R-:W-:Y:S02]  /*19dc0*/  FFMA.FTZ R234, R2, R223, R234 ;  /* 0x000000df02ea7223 */ /* 0x000fe400000100ea */
[----:B------:R-:W-:Y:S01]  /*19dd0*/  FADD.FTZ R11, R11, R230 ;  /* 0x000000e60b0b7221 */ /* 0x000fe20000010000 */
[----:B------:R-:W-:Y:S01]  /*19de0*/  HMMA.16816.F32.BF16 R128, R12, R18, R128 ;  /* 0x000000120c80723c */ /* 0x000fe20000041880 */
[----:B------:R-:W1:Y:S03]  /*19df0*/  LDSM.16.MT88.4 R16, [R205+0x8880] ;  /* 0x00888000cd10783b */ /* 0x000e660000004200 */
[----:B------:R-:W-:Y:S02]  /*19e00*/  FADD.FTZ R233, R233, R234 ;  /* 0x000000eae9e97221 */ /* 0x000fe40000010000 */
[----:B------:R-:W-:Y:S01]  /*19e10*/  FADD.FTZ R10, R10, R11 ;  /* 0x0000000b0a0a7221 */ /* 0x000fe20000010000 */
[----:B---3--:R-:W-:Y:S01]  /*19e20*/  F2FP.BF16.PACK_AB R12, R236, R235 ;  /* 0x000000ebec0c723e */ /* 0x008fe200000010ff */
[----:B------:R-:W-:Y:S01]  /*19e30*/  FADD.FTZ R2, R232, R233 ;  /* 0x000000e9e8027221 */ /* 0x000fe20000010000 */
[----:B------:R-:W-:Y:S03]  /*19e40*/  F2FP.BF16.PACK_AB R14, R238, R237 ;  /* 0x000000edee0e723e */ /* 0x000fe600000010ff */
[----:B------:R-:W-:Y:S01]  /*19e50*/  F2FP.BF16.PACK_AB R13, R240, R239 ;  /* 0x000000eff00d723e */ /* 0x000fe200000010ff */
[----:B------:R-:W-:Y:S01]  /*19e60*/  FADD.FTZ R10, R195, R10 ;  /* 0x0000000ac30a7221 */ /* 0x000fe20000010000 */
[----:B--2---:R-:W-:Y:S01]  /*19e70*/  F2FP.BF16.PACK_AB R15, R242, R241 ;  /* 0x000000f1f20f723e */ /* 0x004fe200000010ff */
[----:B------:R-:W-:Y:S02]  /*19e80*/  FADD.FTZ R2, R231, R2 ;  /* 0x00000002e7027221 */ /* 0x000fe40000010000 */
[----:B------:R-:W-:Y:S02]  /*19e90*/  FADD.FTZ R235, R235, R10 ;  /* 0x0000000aebeb7221 */ /* 0x000fe40000010000 */
[----:B------:R-:W-:Y:S01]  /*19ea0*/  FADD.FTZ R239, R239, R2 ;  /* 0x00000002efef7221 */ /* 0x000fe20000010000 */
[----:B------:R-:W-:Y:S01]  /*19eb0*/  MOV R2, R8 ;  /* 0x0000000800027202 */ /* 0x000fe20000000f00 */
[C---:B-----5:R-:W-:Y:S01]  /*19ec0*/  HMMA.16816.F32.BF16 R144, R12.reuse, R148, R4 ;  /* 0x000000940c90723c */ /* 0x060fe20000041804 */
[----:B------:R-:W2:Y:S02]  /*19ed0*/  LDSM.16.MT88.4 R4, [R211+0x9880] ;  /* 0x00988000d304783b */ /* 0x000ea40000004200 */
[----:B------:R-:W-:Y:S02]  /*19ee0*/  FADD.FTZ R236, R236, R235 ;  /* 0x000000ebecec7221 */ /* 0x000fe40000010000 */
[----:B------:R-:W-:Y:S02]  /*19ef0*/  FADD.FTZ R240, R240, R239 ;  /* 0x000000eff0f07221 */ /* 0x000fe40000010000 */
[----:B------:R-:W-:Y:S01]  /*19f00*/  FADD.FTZ R237, R237, R236 ;  /* 0x000000eceded7221 */ /* 0x000fe20000010000 */
[C---:B------:R-:W-:Y:S01]  /*19f10*/  HMMA.16816.F32.BF16 R132, R12.reuse, R150, R132 ;  /* 0x000000960c84723c */ /* 0x040fe20000041884 */
[----:B------:R-:W3:Y:S03]  /*19f20*/  LDSM.16.MT88.4 R148, [R205+0x9880] ;  /* 0x00988000cd94783b */ /* 0x000ee60000004200 */
[----:B------:R-:W-:Y:S02]  /*19f30*/  FADD.FTZ R223, R241, R240 ;  /* 0x000000f0f1df7221 */ /* 0x000fe40000010000 */
[----:B------:R-:W-:Y:S02]  /*19f40*/  FADD.FTZ R224, R238, R237 ;  /* 0x000000edeee07221 */ /* 0x000fe40000010000 */
[C---:B------:R-:W-:Y:S04]  /*19f50*/  HMMA.16816.F32.BF16 R136, R12.reuse, R152, R136 ;  /* 0x000000980c88723c */ /* 0x040fe80000041888 */
[----:B------:R-:W-:Y:S04]  /*19f60*/  FADD.FTZ R223, R242, R223 ;  /* 0x000000dff2df7221 */ /* 0x000fe80000010000 */
[C---:B------:R-:W-:Y:S01]  /*19f70*/  HMMA.16816.F32.BF16 R140, R12.reuse, R154, R140 ;  /* 0x0000009a0c8c723c */ /* 0x040fe2000004188c */
[----:B------:R-:W4:Y:S07]  /*19f80*/  LDSM.16.MT88.4 R152, [R205+0xb880] ;  /* 0x00b88000cd98783b */ /* 0x000f2e0000004200 */
[C---:B-1----:R-:W-:Y:S08]  /*19f90*/  HMMA.16816.F32.BF16 R20, R12.reuse, R16, R20 ;  /* 0x000000100c14723c */ /* 0x042ff00000041814 */
[C---:B------:R-:W-:Y:S01]  /*19fa0*/  HMMA.16816.F32.BF16 R24, R12.reuse, R18, R24 ;  /* 0x000000120c18723c */ /* 0x040fe20000041818 */
[----:B------:R-:W1:Y:S07]  /*19fb0*/  LDSM.16.MT88.4 R16, [R204+0xb880] ;  /* 0x00b88000cc10783b */ /* 0x000e6e0000004200 */
[C---:B------:R-:W-:Y:S08]  /*19fc0*/  HMMA.16816.F32.BF16 R28, R12.reuse, R156, R28 ;  /* 0x0000009c0c1c723c */ /* 0x040ff0000004181c */
[C---:B------:R-:W-:Y:S08]  /*19fd0*/  HMMA.16816.F32.BF16 R32, R12.reuse, R158, R32 ;  /* 0x0000009e0c20723c */ /* 0x040ff00000041820 */
[C---:B--2---:R-:W-:Y:S08]  /*19fe0*/  HMMA.16816.F32.BF16 R36, R12.reuse, R4, R36 ;  /* 0x000000040c24723c */ /* 0x044ff00000041824 */
        /* <DEDUP_REMOVED lines=21> */
[C---:B-1----:R-:W-:Y:S08]  /*1a140*/  HMMA.16816.F32.BF16 R124, R12.reuse, R16, R124 ;  /* 0x000000100c7c723c */ /* 0x042ff0000004187c */
[----:B------:R-:W-:Y:S01]  /*1a150*/  HMMA.16816.F32.BF16 R128, R12, R18, R128 ;  /* 0x000000120c80723c */ /* 0x000fe20000041880 */
[----:B------:R-:W-:-:S07]  /*1a160*/  @P0 BRA `(.L_x_494) ;  /* 0xffffd6f000000947 */ /* 0x000fce000383ffff */
.L_x_484:
[----:B------:R-:W1:Y:S01]  /*1a170*/  SHFL.BFLY PT, R3, R224, 0x2, 0x1f ;  /* 0x0c401f00e0037f89 */ /* 0x000e6200000e0000 */
[----:B------:R-:W-:-:S02]  /*1a180*/  MOV R4, RZ ;  /* 0x000000ff00047202 */ /* 0x000fc40000000f00 */
[----:B------:R-:W-:Y:S01]  /*1a190*/  MOV R9, 0xff800000 ;  /* 0xff80000000097802 */ /* 0x000fe20000000f00 */
[----:B------:R-:W2:Y:S01]  /*1a1a0*/  SHFL.BFLY PT, R2, R223, 0x2, 0x1f ;  /* 0x0c401f00df027f89 */ /* 0x000ea200000e0000 */
[----:B------:R-:W-:Y:S01]  /*1a1b0*/  PLOP3.LUT P2, PT, PT, PT, PT, 0x8, 0x0 ;  /* 0x000000000000781c */ /* 0x000fe20003f4e170 */
[----:B-1----:R-:W-:Y:S01]  /*1a1c0*/  FADD.FTZ R6, R3, R224 ;  /* 0x000000e003067221 */ /* 0x002fe20000010000 */
[----:B------:R-:W-:Y:S01]  /*1a1d0*/  MOV R3, RZ ;  /* 0x000000ff00037202 */ /* 0x000fe20000000f00 */
        /* <DEDUP_REMOVED lines=148> */
.L_x_382:
        /* <DEDUP_REMOVED lines=52> */
[----:B------:R-:W-:Y:S01]  /*1ae60*/  F2FP.BF16.PACK_AB R42, R43, R42 ;  /* 0x0000002a2b2a723e */ /* 0x000fe200000010ff */
[----:B------:R-:W-:Y:S01]  /*1ae70*/  IMAD.U32 R12, RZ, RZ, UR4 ;  /* 0x00000004ff0c7e24 */ /* 0x000fe2000f8e00ff */
[----:B------:R-:W-:Y:S01]  /*1ae80*/  F2FP.BF16.PACK_AB R44, R45, R44 ;  /* 0x0000002c2d2c723e */ /* 0x000fe200000010ff */
[C---:B------:R-:W-:Y:S01]  /*1ae90*/  IMAD.IADD R17, R13.reuse, 0x1, R8 ;  /* 0x000000010d117824 */ /* 0x040fe200078e0208 */
[----:B------:R-:W-:-:S02]  /*1aea0*/  IADD3 R10, R13, 0x80, RZ ;  /* 0x000000800d0a7810 */ /* 0x000fc40007ffe0ff */
[----:B------:R-:W-:Y:S02]  /*1aeb0*/  IADD3 R15, R13, 0x70, RZ ;  /* 0x000000700d0f7810 */ /* 0x000fe40007ffe0ff */
[----:B------:R-:W-:Y:S01]  /*1aec0*/  @P0 IADD3 R15, R10, 0x10, RZ ;  /* 0x000000100a0f0810 */ /* 0x000fe20007ffe0ff */
[----:B------:R-:W-:Y:S01]  /*1aed0*/  IMAD.MOV.U32 R10, RZ, RZ, 0x40 ;  /* 0x00000040ff0a7424 */ /* 0x000fe200078e00ff */
[----:B------:R-:W-:Y:S02]  /*1aee0*/  F2FP.BF16.PACK_AB R46, R47, R46 ;  /* 0x0000002e2f2e723e */ /* 0x000fe400000010ff */
[----:B------:R-:W-:Y:S01]  /*1aef0*/  F2FP.BF16.PACK_AB R48, R49, R48 ;  /* 0x000000303130723e */ /* 0x000fe200000010ff */
[----:B------:R-:W-:Y:S01]  /*1af00*/  IMAD.IADD R19, R8, 0x1, R15 ;  /* 0x0000000108137824 */ /* 0x000fe200078e020f */
[----:B------:R-:W-:Y:S02]  /*1af10*/  SEL R10, R10, 0xffffffc0, !P2 ;  /* 0xffffffc00a0a7807 */ /* 0x000fe40005000000 */
[----:B------:R-:W-:-:S02]  /*1af20*/  F2FP.BF16.PACK_AB R50, R51, R50 ;  /* 0x000000323332723e */ /* 0x000fc400000010ff */
[----:B------:R-:W-:Y:S01]  /*1af30*/  F2FP.BF16.PACK_AB R52, R53, R52 ;  /* 0x000000343534723e */ /* 0x000fe200000010ff */
[--C-:B------:R-:W-:Y:S01]  /*1af40*/  IMAD.IADD R21, R13, 0x1, R10.reuse ;  /* 0x000000010d157824 */ /* 0x100fe200078e020a */
[----:B------:R-:W-:Y:S01]  /*1af50*/  F2FP.BF16.PACK_AB R54, R55, R54 ;  /* 0x000000363736723e */ /* 0x000fe200000010ff */
[C---:B------:R-:W-:Y:S01]  /*1af60*/  IMAD.IADD R23, R10.reuse, 0x1, R15 ;  /* 0x000000010a177824 */ /* 0x040fe200078e020f */
[----:B------:R-:W-:Y:S01]  /*1af70*/  F2FP.BF16.PACK_AB R56, R57, R56 ;  /* 0x000000383938723e */ /* 0x000fe200000010ff */
[----:B------:R-:W-:Y:S01]  /*1af80*/  STS [R13+0x80], R144 ;  /* 0x000080900d007388 */ /* 0x000fe20000000800 */
[----:B------:R-:W-:Y:S01]  /*1af90*/  IMAD.IADD R25, R10, 0x1, R17 ;  /* 0x000000010a197824 */ /* 0x000fe200078e0211 */
[----:B------:R-:W-:Y:S01]  /*1afa0*/  F2FP.BF16.PACK_AB R58, R59, R58 ;  /* 0x0000003a3b3a723e */ /* 0x000fe200000010ff */
[----:B------:R-:W-:Y:S01]  /*1afb0*/  IMAD.IADD R27, R19, 0x1, R10 ;  /* 0x00000001131b7824 */ /* 0x000fe200078e020a */
        /* <DEDUP_REMOVED lines=53> */
[----:B------:R-:W-:Y:S01]  /*1b310*/  PLOP3.LUT P0, PT, PT, PT, UP1, 0x80, 0x0 ;  /* 0x000000000000781c */ /* 0x000fe20003f0f018 */
        /* <DEDUP_REMOVED lines=33> */
[----:B------:R3:W-:Y:S04]  /*1b530*/  STS [R17+0xc080], R108 ;  /* 0x00c0806c11007388 */ /* 0x0007e80000000800 */
        /* <DEDUP_REMOVED lines=16> */
[----:B------:R-:W4:Y:S02]  /*1b640*/  @P0 LDG.E R8, [R12.64] ;  /* 0x000000180c080981 */ /* 0x000f24000c1e1900 */
[----:B------:R-:W-:-:S03]  /*1b650*/  ULDC.64 UR4, c[0x0][0x508] ;  /* 0x0001420000047ab9 */ /* 0x000fc60000000a00 */
[----:B------:R-:W-:-:S05]  /*1b660*/  PLOP3.LUT P1, PT, PT, PT, UP0, 0x80, 0x0 ;  /* 0x000000000000781c */ /* 0x000fca0003f2f008 */
[----:B------:R-:W-:Y:S01]  /*1b670*/  @UP0 UIMAD.WIDE UR4, UR21, UR6, UR4 ;  /* 0x00000006150402a5 */ /* 0x000fe2000f8e0204 */
[----:B------:R-:W-:-:S05]  /*1b680*/  IMAD.MOV.U32 R4, RZ, RZ, c[0x0][0x388] ;  /* 0x0000e200ff047624 */ /* 0x000fca00078e00ff */
[----:B------:R-:W-:Y:S02]  /*1b690*/  IMAD.U32 R14, RZ, RZ, UR4 ;  /* 0x00000004ff0e7e24 */ /* 0x000fe4000f8e00ff */
[----:B--2---:R-:W-:-:S05]  /*1b6a0*/  IMAD.U32 R15, RZ, RZ, UR5 ;  /* 0x00000005ff0f7e24 */ /* 0x004fca000f8e00ff */
[----:B------:R3:W5:Y:S01]  /*1b6b0*/  @P1 LDG.E R4, [R14.64] ;  /* 0x000000180e041981 */ /* 0x000762000c1e1900 */
[----:B------:R-:W-:Y:S02]  /*1b6c0*/  UMOV UR18, URZ ;  /* 0x0000003f00127c82 */ /* 0x000fe40008000000 */
[----:B------:R-:W-:Y:S01]  /*1b6d0*/  UMOV UR19, URZ ;  /* 0x0000003f00137c82 */ /* 0x000fe20008000000 */
[----:B----4-:R-:W1:Y:S02]  /*1b6e0*/  @P0 R2UR UR5, R8 ;  /* 0x00000000080503c2 */ /* 0x010e6400000e0000 */
[----:B-1----:R-:W-:Y:S02]  /*1b6f0*/  @UP1 USHF.R.S32.HI UR4, URZ, 0x1f, UR5 ;  /* 0x0000001f3f041899 */ /* 0x002fe40008011405 */
[----:B------:R-:W-:-:S05]  /*1b700*/  @UP1 UMOV UR18, UR5 ;  /* 0x0000000500121c82 */ /* 0x000fca0008000000 */
[----:B------:R-:W-:Y:S01]  /*1b710*/  @UP1 UMOV UR19, UR4 ;  /* 0x0000000400131c82 */ /* 0x000fe20008000000 */
[----:B------:R-:W-:Y:S05]  /*1b720*/  @P1 BRA `(.L_x_496) ;  /* 0x0000004000001947 */ /* 0x000fea0003800000 */
[----:B---3--:R-:W-:Y:S05]  /*1b730*/  @!P0 BRA `(.L_x_496) ;  /* 0x0000003000008947 */ /* 0x008fea0003800000 */
[----:B-----5:R-:W2:Y:S04]  /*1b740*/  LDG.E R4, [R12.64] ;  /* 0x000000180c047981 */ /* 0x020ea8000c1e1900 */
[----:B------:R-:W2:Y:S02]  /*1b750*/  LDG.E R3, [R12.64+0x4] ;  /* 0x000004180c037981 */ /* 0x000ea4000c1e1900 */
[----:B--2---:R-:W-:Y:S02]  /*1b760*/  IADD3 R4, -R4, R3, RZ ;  /* 0x0000000304047210 */ /* 0x004fe40007ffe1ff */
.L_x_496:
[----:B---3--:R-:W-:Y:S01]  /*1b770*/  SHF.R.S32.HI R3, RZ, 0x1f, R2 ;  /* 0x0000001fff037819 */ /* 0x008fe20000011402 */
[----:B------:R-:W1:Y:S01]  /*1b780*/  S2R R75, SR_CTAID.X ;  /* 0x00000000004b7919 */ /* 0x000e620000002500 */
[----:B------:R-:W-:Y:S01]  /*1b790*/  LOP3.LUT R13, R7, 0xffffffe0, RZ, 0xc0, !PT ;  /* 0xffffffe0070d7812 */ /* 0x000fe200078ec0ff */
[----:B------:R-:W-:Y:S01]  /*1b7a0*/  IMAD.MOV.U32 R8, RZ, RZ, c[0x0][0x4e8] ;  /* 0x00013a00ff087624 */ /* 0x000fe200078e00ff */
[----:B------:R-:W-:Y:S01]  /*1b7b0*/  LEA.HI R3, R3, R2, RZ, 0x3 ;  /* 0x0000000203037211 */ /* 0x000fe200078f18ff */
[----:B------:R-:W-:Y:S01]  /*1b7c0*/  ULDC.64 UR6, c[0x0][0x490] ;  /* 0x0001240000067ab9 */ /* 0x000fe20000000a00 */
[-C--:B------:R-:W-:Y:S01]  /*1b7d0*/  LEA.HI R16, R5, R0.reuse, RZ, 0x3 ;  /* 0x0000000005107211 */ /* 0x080fe200078f18ff */
[----:B------:R-:W-:Y:S01]  /*1b7e0*/  USHF.R.S32.HI UR12, URZ, 0x1f, UR21 ;  /* 0x0000001f3f0c7899 */ /* 0x000fe20008011415 */
[----:B------:R-:W-:Y:S01]  /*1b7f0*/  LOP3.LUT R7, R3, 0xffffff8, RZ, 0xc0, !PT ;  /* 0x0ffffff803077812 */ /* 0x000fe200078ec0ff */
[----:B------:R-:W-:Y:S01]  /*1b800*/  IMAD.IADD R3, R0, 0x1, -R13 ;  /* 0x0000000100037824 */ /* 0x000fe200078e0a0d */
        /* <DEDUP_REMOVED lines=65> */
[----:B------:R-:W-:Y:S01]  /*1bc20*/  UIMAD.WIDE.U32 UR16, UR21, UR6, UR16 ;  /* 0x00000006151072a5 */ /* 0x000fe2000f8e0010 */
[----:B------:R-:W-:Y:S01]  /*1bc30*/  IMAD.MOV.U32 R7, RZ, RZ, R15 ;  /* 0x000000ffff077224 */ /* 0x000fe200078e000f */
[----:B------:R-:W-:-:S02]  /*1bc40*/  @P1 SHF.R.U32.HI R7, RZ, c[0x0][0x4f0], R12 ;  /* 0x00013c00ff071a19 */ /* 0x000fc4000001160c */
[----:B------:R-:W-:Y:S01]  /*1bc50*/  LEA.HI.X R14, R10, c[0x0][0x454], R14, 0x2, P0 ;  /* 0x000115000a0e7a11 */ /* 0x000fe200000f140e */
[----:B------:R-:W-:Y:S01]  /*1bc60*/  SHFL.IDX PT, R12, R17, RZ, 0x1c1f ;  /* 0x001c1fff110c7589 */ /* 0x000fe200000e0000 */
[----:B------:R-:W-:Y:S01]  /*1bc70*/  UIADD3 UR7, UR17, UR7, URZ ;  /* 0x0000000711077290 */ /* 0x000fe2000fffe03f */
[--C-:B------:R-:W-:Y:S01]  /*1bc80*/  IMAD.MOV R18, RZ, RZ, -R7.reuse ;  /* 0x000000ffff127224 */ /* 0x100fe200078e0a07 */
[----:B------:R-:W-:Y:S01]  /*1bc90*/  LOP3.LUT R3, R8, R3, RZ, 0x3c, !PT ;  /* 0x0000000308037212 */ /* 0x000fe200078e3cff */
[----:B------:R-:W1:Y:S01]  /*1bca0*/  SHFL.IDX PT, R13, R14, RZ, 0x1c1f ;  /* 0x001c1fff0e0d7589 */ /* 0x000e6200000e0000 */
[----:B------:R-:W-:Y:S01]  /*1bcb0*/  SHF.R.S32.HI R8, RZ, 0x1f, R7 ;  /* 0x0000001fff087819 */ /* 0x000fe20000011407 */
[----:B------:R-:W-:Y:S01]  /*1bcc0*/  IMAD R18, R18, c[0x0][0x4e8], R15 ;  /* 0x00013a0012127a24 */ /* 0x000fe200078e020f */
[----:B------:R-:W-:Y:S01]  /*1bcd0*/  MOV R20, UR16 ;  /* 0x0000001000147c02 */ /* 0x000fe20008000f00 */
[----:B------:R-:W-:Y:S01]  /*1bce0*/  SHFL.IDX PT, R10, R17, 0x1, 0x1c1f ;  /* 0x003c1f00110a7f89 */ /* 0x000fe200000e0000 */
[----:B------:R-:W-:-:S02]  /*1bcf0*/  IMAD R15, R75, 0x80, R2 ;  /* 0x000000804b0f7824 */ /* 0x000fc400078e0202 */
[----:B-----5:R-:W-:Y:S01]  /*1bd00*/  IMAD R2, R4, c[0x0][0x4e8], RZ ;  /* 0x00013a0004027a24 */ /* 0x020fe200078e02ff */
[----:B------:R2:W3:Y:S01]  /*1bd10*/  SHFL.IDX PT, R11, R14, 0x1, 0x1c1f ;  /* 0x003c1f000e0b7f89 */ /* 0x0004e200000e0000 */
[----:B------:R-:W-:Y:S01]  /*1bd20*/  IMAD.U32 R21, RZ, RZ, UR17 ;  /* 0x00000011ff157e24 */ /* 0x000fe2000f8e00ff */
[C---:B------:R-:W-:Y:S01]  /*1bd30*/  IADD3 R19, R15.reuse, 0x8, RZ ;  /* 0x000000080f137810 */ /* 0x040fe20007ffe0ff */
[----:B------:R-:W-:Y:S01]  /*1bd40*/  IMAD.U32 R21, RZ, RZ, UR7 ;  /* 0x00000007ff157e24 */ /* 0x000fe2000f8e00ff */
[-C--:B------:R-:W-:Y:S01]  /*1bd50*/  ISETP.GE.OR P1, PT, R15, R2.reuse, P2 ;  /* 0x000000020f00720c */ /* 0x080fe20001726670 */
[----:B------:R-:W-:Y:S01]  /*1bd60*/  IMAD R8, R8, c[0x0][0x3e0], RZ ;  /* 0x0000f80008087a24 */ /* 0x000fe200078e02ff */
[----:B------:R-:W-:Y:S01]  /*1bd70*/  ISETP.GE.OR P0, PT, R19, R2, P2 ;  /* 0x000000021300720c */ /* 0x000fe20001706670 */
[----:B------:R-:W-:Y:S01]  /*1bd80*/  IMAD.WIDE.U32 R20, R7, c[0x0][0x3e0], R20 ;  /* 0x0000f80007147a25 */ /* 0x000fe200078e0014 */
[----:B------:R-:W-:-:S03]  /*1bd90*/  SHF.R.S32.HI R4, RZ, 0x1f, R18 ;  /* 0x0000001fff047819 */ /* 0x000fc60000011412 */
[----:B------:R-:W-:Y:S02]  /*1bda0*/  IMAD R8, R7, c[0x0][0x3e4], R8 ;  /* 0x0000f90007087a24 */ /* 0x000fe400078e0208 */
[----:B------:R-:W-:-:S03]  /*1bdb0*/  IMAD R75, R75, 0x80, R16 ;  /* 0x000000804b4b7824 */ /* 0x000fc600078e0210 */
[----:B------:R-:W-:Y:S01]  /*1bdc0*/  IADD3 R21, R21, R8, RZ ;  /* 0x0000000815157210 */ /* 0x000fe20007ffe0ff */
[----:B-1----:R1:W-:Y:S01]  /*1bdd0*/  @!P1 ST.E [R12.64], R6 ;  /* 0x000000060c009985 */ /* 0x0023e2000c101918 */
[----:B--2---:R-:W-:-:S03]  /*1bde0*/  IMAD.SHL.U32 R14, R5, 0x8, RZ ;  /* 0x00000008050e7824 */ /* 0x004fc600078e00ff */
[----:B---3--:R1:W-:Y:S01]  /*1bdf0*/  @!P0 ST.E [R10.64], R9 ;  /* 0x000000090a008985 */ /* 0x0083e2000c101918 */
[----:B------:R-:W-:Y:S01]  /*1be00*/  IMAD R5, R4, c[0x0][0x3d8], RZ ;  /* 0x0000f60004057a24 */ /* 0x000fe200078e02ff */
[----:B------:R-:W-:-:S03]  /*1be10*/  LOP3.LUT R14, R3, 0x7ffffe00, R14, 0xf8, !PT ;  /* 0x7ffffe00030e7812 */ /* 0x000fc600078ef80e */
[C---:B------:R-:W-:Y:S02]  /*1be20*/  IMAD R3, R18.reuse, c[0x0][0x3dc], R5 ;  /* 0x0000f70012037a24 */ /* 0x040fe400078e0205 */
[----:B------:R-:W-:-:S04]  /*1be30*/  IMAD.WIDE.U32 R18, R18, c[0x0][0x3d8], R20 ;  /* 0x0000f60012127a25 */ /* 0x000fc800078e0014 */
[----:B------:R-:W-:Y:S01]  /*1be40*/  IMAD.SHL.U32 R76, R14, 0x2, RZ ;  /* 0x000000020e4c7824 */ /* 0x000fe200078e00ff */
[----:B------:R-:W-:Y:S01]  /*1be50*/  LEA R74, P0, R18, c[0x0][0x380], 0x1 ;  /* 0x0000e000124a7a11 */ /* 0x000fe200078008ff */
[----:B------:R-:W-:-:S03]  /*1be60*/  IMAD.IADD R3, R19, 0x1, R3 ;  /* 0x0000000113037824 */ /* 0x000fc600078e0203 */
        /* <DEDUP_REMOVED lines=45> */
.L_x_498:
[----:B--234-:R-:W-:Y:S05]  /*1c140*/  BSYNC B0 ;  /* 0x0000000000007941 */ /* 0x01cfea0003800000 */
.L_x_497:
        /* <DEDUP_REMOVED lines=30> */
.L_x_500:
[----:B------:R-:W-:Y:S05]  /*1c330*/  BSYNC B0 ;  /* 0x0000000000007941 */ /* 0x000fea0003800000 */
.L_x_499:
        /* <DEDUP_REMOVED lines=30> */
.L_x_502:
[----:B------:R-:W-:Y:S05]  /*1c520*/  BSYNC B0 ;  /* 0x0000000000007941 */ /* 0x000fea0003800000 */
.L_x_501:
        /* <DEDUP_REMOVED lines=31> */
.L_x_495:
        /* <DEDUP_REMOVED lines=28> */
[----:B-----5:R-:W2:Y:S04]  /*1c8e0*/  LDG.E R4, [R6.64] ;  /* 0x0000001806047981 */ /* 0x020ea8000c1e1900 */
[----:B------:R-:W2:Y:S02]  /*1c8f0*/  LDG.E R3, [R6.64+0x4] ;  /* 0x0000041806037981 */ /* 0x000ea4000c1e1900 */
[----:B--2---:R-:W-:Y:S02]  /*1c900*/  IADD3 R4, -R4, R3, RZ ;  /* 0x0000000304047210 */ /* 0x004fe40007ffe1ff */
.L_x_503:
        /* <DEDUP_REMOVED lines=28> */
[C---:B------:R-:W-:Y:S02]  /*1cad0*/  IADD3 R5, -R6.reuse, RZ, RZ ;  /* 0x000000ff06057210 */ /* 0x040fe40007ffe1ff */
[----:B------:R-:W-:Y:S02]  /*1cae0*/  SHF.R.S32.HI R3, RZ, 0x1f, R6 ;  /* 0x0000001fff037819 */ /* 0x000fe40000011406 */
[----:B------:R-:W-:Y:S01]  /*1caf0*/  IADD3 R6, P0, R6, UR14, RZ ;  /* 0x0000000e06067c10 */ /* 0x000fe2000ff1e0ff */
[----:B------:R-:W-:Y:S02]  /*1cb00*/  IMAD R5, R5, c[0x0][0x4e8], R0 ;  /* 0x00013a0005057a24 */ /* 0x000fe400078e0200 */
[----:B------:R-:W-:-:S03]  /*1cb10*/  IMAD.U32 R0, RZ, RZ, UR5 ;  /* 0x00000005ff007e24 */ /* 0x000fc6000f8e00ff */
[----:B------:R-:W-:Y:S02]  /*1cb20*/  SHF.R.S32.HI R2, RZ, 0x1f, R5 ;  /* 0x0000001fff027819 */ /* 0x000fe40000011405 */
[----:B------:R-:W-:-:S03]  /*1cb30*/  IADD3.X R7, R3, UR15, R0, P0, !PT ;  /* 0x0000000f03077c10 */ /* 0x000fc600087fe400 */
[----:B------:R-:W-:Y:S02]  /*1cb40*/  IMAD R0, R2, c[0x0][0x488], RZ ;  /* 0x0001220002007a24 */ /* 0x000fe400078e02ff */
[----:B------:R-:W-:-:S04]  /*1cb50*/  IMAD.WIDE.U32 R6, R5, c[0x0][0x488], R6 ;  /* 0x0001220005067a25 */ /* 0x000fc800078e0006 */
[----:B------:R-:W-:Y:S01]  /*1cb60*/  IMAD R0, R5, c[0x0][0x48c], R0 ;  /* 0x0001230005007a24 */ /* 0x000fe200078e0200 */
[----:B------:R-:W-:Y:S01]  /*1cb70*/  LEA R2, P0, R6, c[0x0][0x450], 0x2 ;  /* 0x0001140006027a11 */ /* 0x000fe200078010ff */
[----:B------:R-:W-:-:S03]  /*1cb80*/  IMAD.MOV.U32 R5, RZ, RZ, -0x800000 ;  /* 0xff800000ff057424 */ /* 0x000fc600078e00ff */
[----:B------:R-:W-:-:S04]  /*1cb90*/  IADD3 R3, R7, R0, RZ ;  /* 0x0000000007037210 */ /* 0x000fc80007ffe0ff */
[----:B------:R-:W-:-:S05]  /*1cba0*/  LEA.HI.X R3, R6, c[0x0][0x454], R3, 0x2, P0 ;  /* 0x0001150006037a11 */ /* 0x000fca00000f1403 */
[----:B------:R1:W-:Y:S02]  /*1cbb0*/  STG.E [R2.64], R5 ;  /* 0x0000000502007986 */ /* 0x0003e4000c101918 */
.L_x_505:
[----:B------:R-:W-:Y:S05]  /*1cbc0*/  BSYNC B0 ;  /* 0x0000000000007941 */ /* 0x000fea0003800000 */
.L_x_504:
[----:B-1----:R-:W1:Y:S01]  /*1cbd0*/  S2R R5, SR_CTAID.X ;  /* 0x0000000000057919 */ /* 0x002e620000002500 */
[----:B------:R-:W-:Y:S01]  /*1cbe0*/  SHF.R.S32.HI R0, RZ, 0x1f, R9 ;  /* 0x0000001fff007819 */ /* 0x000fe20000011409 */
[----:B------:R-:W-:Y:S01]  /*1cbf0*/  ULDC.64 UR4, c[0x0][0x3a0] ;  /* 0x0000e80000047ab9 */ /* 0x000fe20000000a00 */
[----:B------:R-:W-:Y:S01]  /*1cc00*/  IMAD.MOV.U32 R2, RZ, RZ, c[0x0][0x4e8] ;  /* 0x00013a00ff027624 */ /* 0x000fe200078e00ff */
[----:B------:R-:W-:Y:S01]  /*1cc10*/  UIMAD UR7, UR11, UR4, URZ ;  /* 0x000000040b0772a4 */ /* 0x000fe2000f8e023f */
[----:B------:R-:W-:Y:S01]  /*1cc20*/  LEA.HI R0, R0, R9, RZ, 0x3 ;  /* 0x0000000900007211 */ /* 0x000fe200078f18ff */
[----:B------:R-:W-:Y:S01]  /*1cc30*/  UIMAD.WIDE.U32 UR14, UR10, UR4, URZ ;  /* 0x000000040a0e72a5 */ /* 0x000fe2000f8e003f */
[----:B-----5:R-:W-:Y:S01]  /*1cc40*/  IMAD R4, R4, c[0x0][0x4e8], RZ ;  /* 0x00013a0004047a24 */ /* 0x020fe200078e02ff */
[----:B------:R-:W-:Y:S01]  /*1cc50*/  ISETP.NE.AND P0, PT, R2, 0x1, PT ;  /* 0x000000010200780c */ /* 0x000fe20003f05270 */
[----:B------:R-:W-:Y:S01]  /*1cc60*/  UIMAD UR7, UR10, UR5, UR7 ;  /* 0x000000050a0772a4 */ /* 0x000fe2000f8e0207 */
[----:B------:R-:W-:Y:S01]  /*1cc70*/  LOP3.LUT R6, R0, 0xfffffff8, RZ, 0xc0, !PT ;  /* 0xfffffff800067812 */ /* 0x000fe200078ec0ff */
[----:B------:R-:W-:Y:S01]  /*1cc80*/  BSSY B0, `(.L_x_506) ;  /* 0x0000042000007945 */ /* 0x000fe20003800000 */
[----:B------:R-:W-:Y:S01]  /*1cc90*/  SHF.R.S32.HI R0, RZ, 0x3, R0 ;  /* 0x00000003ff007819 */ /* 0x000fe20000011400 */
[----:B------:R-:W-:-:S02]  /*1cca0*/  ULDC.64 UR4, c[0x0][0x3e8] ;  /* 0x0000fa0000047ab9 */ /* 0x000fc40000000a00 */
[----:B------:R-:W-:Y:S01]  /*1ccb0*/  IMAD.IADD R9, R9, 0x1, -R6 ;  /* 0x0000000109097824 */ /* 0x000fe200078e0a06 */
[----:B------:R-:W-:Y:S02]  /*1ccc0*/  UIADD3 UR15, UR15, UR7, URZ ;  /* 0x000000070f0f7290 */ /* 0x000fe4000fffe03f */
        /* <DEDUP_REMOVED lines=16> */
[C---:B------:R-:W-:Y:S01]  /*1cdd0*/  IADD3 R6, -R7.reuse, RZ, RZ ;  /* 0x000000ff07067210 */ /* 0x040fe20007ffe1ff */
[----:B------:R-:W-:Y:S01]  /*1cde0*/  UIADD3 UR5, UR15, UR5, URZ ;  /* 0x000000050f057290 */ /* 0x000fe2000fffe03f */
[----:B------:R-:W-:Y:S01]  /*1cdf0*/  SHF.R.S32.HI R2, RZ, 0x1f, R7 ;  /* 0x0000001fff027819 */ /* 0x000fe20000011407 */
[----:B------:R-:W-:Y:S02]  /*1ce00*/  IMAD.U32 R11, RZ, RZ, UR15 ;  /* 0x0000000fff0b7e24 */ /* 0x000fe4000f8e00ff */
[----:B------:R-:W-:Y:S02]  /*1ce10*/  IMAD R6, R6, c[0x0][0x4e8], R3 ;  /* 0x00013a0006067a24 */ /* 0x000fe400078e0203 */
[----:B------:R-:W-:Y:S01]  /*1ce20*/  MOV R11, UR5 ;  /* 0x00000005000b7c02 */ /* 0x000fe20008000f00 */
[----:B------:R-:W-:Y:S02]  /*1ce30*/  IMAD R2, R2, c[0x0][0x3e0], RZ ;  /* 0x0000f80002027a24 */ /* 0x000fe400078e02ff */
[----:B------:R-:W-:Y:S01]  /*1ce40*/  IMAD.U32 R10, RZ, RZ, UR14 ;  /* 0x0000000eff0a7e24 */ /* 0x000fe2000f8e00ff */
[----:B------:R-:W-:Y:S01]  /*1ce50*/  SHF.R.S32.HI R3, RZ, 0x1f, R6 ;  /* 0x0000001fff037819 */ /* 0x000fe20000011406 */
[----:B------:R-:W-:-:S02]  /*1ce60*/  IMAD R2, R7, c[0x0][0x3e4], R2 ;  /* 0x0000f90007027a24 */ /* 0x000fc400078e0202 */
[----:B------:R-:W-:Y:S01]  /*1ce70*/  IMAD.WIDE.U32 R10, R7, c[0x0][0x3e0], R10 ;  /* 0x0000f800070a7a25 */ /* 0x000fe200078e000a */
[----:B------:R-:W-:-:S03]  /*1ce80*/  IADD3 R7, R9, 0x80, RZ ;  /* 0x0000008009077810 */ /* 0x000fc60007ffe0ff */
        /* <DEDUP_REMOVED lines=8> */
[----:B------:R1:W2:Y:S01]  /*1cf10*/  SHFL.IDX PT, R12, R11, RZ, 0x181f ;  /* 0x00181fff0b0c7589 */ /* 0x0002a200000e0000 */
[----:B------:R-:W-:-:S03]  /*1cf20*/  ISETP.GE.AND P0, PT, R5, R4, PT ;  /* 0x000000040500720c */ /* 0x000fc60003f06270 */
[----:B------:R1:W3:Y:S10]  /*1cf30*/  SHFL.IDX PT, R13, R10, RZ, 0x181f ;  /* 0x00181fff0a0d7589 */ /* 0x0002f400000e0000 */
        /* <DEDUP_REMOVED lines=22> */
.L_x_507:
[----:B------:R-:W-:Y:S05]  /*1d0a0*/  BSYNC B0 ;  /* 0x0000000000007941 */ /* 0x000fea0003800000 */
.L_x_506:
        /* <DEDUP_REMOVED lines=27> */
.L_x_509:
[----:B------:R-:W-:Y:S05]  /*1d260*/  BSYNC B0 ;  /* 0x0000000000007941 */ /* 0x000fea0003800000 */
.L_x_508:
        /* <DEDUP_REMOVED lines=27> */
.L_x_511:
[----:B------:R-:W-:Y:S05]  /*1d420*/  BSYNC B0 ;  /* 0x0000000000007941 */ /* 0x000fea0003800000 */
.L_x_510:
[----:B------:R-:W-:Y:S01]  /*1d430*/  IADD3 R5, R5, 0x60, RZ ;  /* 0x0000006005057810 */ /* 0x000fe20007ffe0ff */
[----:B-1----:R1:W2:Y:S03]  /*1d440*/  SHFL.IDX PT, R3, R10, 0x3, 0x181f ;  /* 0x00781f000a037f89 */ /* 0x0022a600000e0000 */
[----:B------:R-:W-:Y:S01]  /*1d450*/  ISETP.GE.AND P0, PT, R5, R4, PT ;  /* 0x000000040500720c */ /* 0x000fe20003f06270 */
[----:B------:R1:W3:-:S12]  /*1d460*/  SHFL.IDX PT, R2, R11, 0x3, 0x181f ;  /* 0x00781f000b027f89 */ /* 0x0002d800000e0000 */
[----:B------:R-:W-:Y:S05]  /*1d470*/  @P0 EXIT ;  /* 0x000000000000094d */ /* 0x000fea0003800000 */
[----:B------:R-:W-:Y:S02]  /*1d480*/  ISETP.GE.AND P1, PT, R8, c[0x0][0x3c8], PT ;  /* 0x0000f20008007a0c */ /* 0x000fe40003f26270 */
[----:B------:R-:W-:Y:S02]  /*1d490*/  ISETP.GE.AND P0, PT, R7, c[0x0][0x3c8], PT ;  /* 0x0000f20007007a0c */ /* 0x000fe40003f06270 */
[----:B------:R-:W-:-:S09]  /*1d4a0*/  ISETP.GE.AND P2, PT, R9, c[0x0][0x3c8], PT ;  /* 0x0000f20009007a0c */ /* 0x000fd20003f46270 */
[----:B------:R-:W-:Y:S02]  /*1d4b0*/  @!P1 SHF.R.S32.HI R5, RZ, 0x1f, R8 ;  /* 0x0000001fff059819 */ /* 0x000fe40000011408 */
[----:B------:R-:W-:Y:S02]  /*1d4c0*/  @!P0 SHF.R.S32.HI R0, RZ, 0x1f, R7 ;  /* 0x0000001fff008819 */ /* 0x000fe40000011407 */
[----:B------:R-:W-:Y:S01]  /*1d4d0*/  @!P1 LEA.HI R5, R5, R8, RZ, 0x3 ;  /* 0x0000000805059211 */ /* 0x000fe200078f18ff */
[--C-:B--23--:R-:W-:Y:S01]  /*1d4e0*/  @!P2 IMAD.WIDE R8, R9, 0x2, R2.reuse ;  /* 0x000000020908a825 */ /* 0x10cfe200078e0202 */
[----:B------:R-:W-:Y:S02]  /*1d4f0*/  @!P0 LEA.HI R0, R0, R7, RZ, 0x3 ;  /* 0x0000000700008211 */ /* 0x000fe400078f18ff */
[----:B------:R-:W-:Y:S02]  /*1d500*/  @!P1 LOP3.LUT R5, R5, 0xfffffff8, RZ, 0xc0, !PT ;  /* 0xfffffff805059812 */ /* 0x000fe400078ec0ff */
[----:B------:R-:W-:Y:S01]  /*1d510*/  @!P0 LOP3.LUT R7, R0, 0xfffffff8, RZ, 0xc0, !PT ;  /* 0xfffffff800078812 */ /* 0x000fe200078ec0ff */
[----:B------:R2:W-:Y:S02]  /*1d520*/  @!P2 ST.E.128 [R8.64], RZ ;  /* 0x000000ff0800a985 */ /* 0x0005e4000c101d18 */
[----:B------:R-:W-:-:S04]  /*1d530*/  @!P1 IMAD.WIDE R4, R5, 0x2, R2 ;  /* 0x0000000205049825 */ /* 0x000fc800078e0202 */
[----:B-1----:R-:W-:Y:S01]  /*1d540*/  @!P0 IMAD.WIDE R10, R7, 0x2, R2 ;  /* 0x00000002070a8825 */ /* 0x002fe200078e0202 */
[----:B------:R2:W-:Y:S04]  /*1d550*/  @!P1 ST.E.128 [R4.64], RZ ;  /* 0x000000ff04009985 */ /* 0x0005e8000c101d18 */
[----:B------:R2:W-:Y:S01]  /*1d560*/  @!P0 ST.E.128 [R10.64], RZ ;  /* 0x000000ff0a008985 */ /* 0x0005e2000c101d18 */
[----:B------:R-:W-:-:S13]  /*1d570*/  ISETP.GE.AND P0, PT, R6, c[0x0][0x3c8], PT ;  /* 0x0000f20006007a0c */ /* 0x000fda0003f06270 */
[----:B------:R-:W-:Y:S05]  /*1d580*/  @P0 EXIT ;  /* 0x000000000000094d */ /* 0x000fea0003800000 */
[----:B--2---:R-:W-:-:S04]  /*1d590*/  SHF.R.S32.HI R5, RZ, 0x1f, R6 ;  /* 0x0000001fff057819 */ /* 0x004fc80000011406 */
[----:B------:R-:W-:-:S04]  /*1d5a0*/  LEA.HI R5, R5, R6, RZ, 0x3 ;  /* 0x0000000605057211 */ /* 0x000fc800078f18ff */
[----:B------:R-:W-:-:S05]  /*1d5b0*/  LOP3.LUT R5, R5, 0xfffffff8, RZ, 0xc0, !PT ;  /* 0xfffffff805057812 */ /* 0x000fca00078ec0ff */
[----:B------:R-:W-:-:S05]  /*1d5c0*/  IMAD.WIDE R2, R5, 0x2, R2 ;  /* 0x0000000205027825 */ /* 0x000fca00078e0202 */
[----:B------:R-:W-:Y:S01]  /*1d5d0*/  ST.E.128 [R2.64], RZ ;  /* 0x000000ff02007985 */ /* 0x000fe2000c101d18 */
[----:B------:R-:W-:Y:S05]  /*1d5e0*/  EXIT ;  /* 0x000000000000794d */ /* 0x000fea0003800000 */
.L_x_512:
        /* <DEDUP_REMOVED lines=9> */
.L_x_1773:


//--------------------- .text._ZN7cutlass13device_kernelIN5flash19enable_sm80_to_sm89INS1_16FlashAttnFwdSm80INS1_25CollectiveMainloopFwdSm80ILi8ELi1ELb1EN4cute5tupleIJNS5_1CILi128EEENS7_ILi64EEENS7_ILi256EEEEEELi256ENS_10bfloat16_tEfNS_4arch4Sm80ELb1ELb0ELb0ELb0ELb1ELb0ELb1ELb0EEENS1_21CollectiveEpilogueFwdINS6_IJS8_SA_S9_EEENS6_IJNS7_ILi1EEESI_SI_EEESC_SE_Li256ELb0ELb1ELb0ELb0EEENS1_30DynamicPersistentTileSchedulerILi256ELi256ELb0ELb1ELb0EEEEEEEEEvNT_6ParamsE --------------------------
	.section	.text._ZN7cutlass13device_kernelIN5flash19enable_sm80_to_sm89INS1_16FlashAttnFwdSm80INS1_25CollectiveMainloopFwdSm80ILi8ELi1ELb1EN4cute5tupleIJNS5_1CILi128EEENS7_ILi64EEENS7_ILi256EEEEEELi256ENS_10bfloat16_tEfNS_4arch4Sm80ELb1ELb0ELb0ELb0ELb1ELb0ELb1ELb0EEENS1_21CollectiveEpilogueFwdINS6_IJS8_SA_S9_EEENS6_IJNS7_ILi1EEESI_SI_EEESC_SE_Li256ELb0ELb1ELb0ELb0EEENS1_30DynamicPersistentTileSchedulerILi256ELi256ELb0ELb1ELb0EEEEEEEEEvNT_6ParamsE,"ax",@progbits
	.sectioninfo	@"SHI_REGISTERS=255"
	.align	128
.text._ZN7cutlass13device_kernelIN5flash19enable_sm80_to_sm89INS1_16FlashAttnFwdSm80INS1_25CollectiveMainloopFwdSm80ILi8ELi1ELb1EN4cute5tupleIJNS5_1CILi128EEENS7_ILi64EEENS7_ILi256EEEEEELi256ENS_10bfloat16_tEfNS_4arch4Sm80ELb1ELb0ELb0ELb0ELb1ELb0ELb1ELb0EEENS1_21CollectiveEpilogueFwdINS6_IJS8_SA_S9_EEENS6_IJNS7_ILi1EEESI_SI_EEESC_SE_Li256ELb0ELb1ELb0ELb0EEENS1_30DynamicPersistentTileSchedulerILi256ELi256ELb0ELb1ELb0EEEEEEEEEvNT_6ParamsE:
        .type           _ZN7cutlass13device_kernelIN5flash19enable_sm80_to_sm89INS1_16FlashAttnFwdSm80INS1_25CollectiveMainloopFwdSm80ILi8ELi1ELb1EN4cute5tupleIJNS5_1CILi128EEENS7_ILi64EEENS7_ILi256EEEEEELi256ENS_10bfloat16_tEfNS_4arch4Sm80ELb1ELb0ELb0ELb0ELb1ELb0ELb1ELb0EEENS1_21CollectiveEpilogueFwdINS6_IJS8_SA_S9_EEENS6_IJNS7_ILi1EEESI_SI_EEESC_SE_Li256ELb0ELb1ELb0ELb0EEENS1_30DynamicPersistentTileSchedulerILi256ELi256ELb0ELb1ELb0EEEEEEEEEvNT_6ParamsE,@function
        .size           _ZN7cutlass13device_kernelIN5flash19enable_sm80_to_sm89INS1_16FlashAttnFwdSm80INS1_25CollectiveMainloopFwdSm80ILi8ELi1ELb1EN4cute5tupleIJNS5_1CILi128EEENS7_ILi64EEENS7_ILi256EEEEEELi256ENS_10bfloat16_tEfNS_4arch4Sm80ELb1ELb0ELb0ELb0ELb1ELb0ELb1ELb0EEENS1_21CollectiveEpilogueFwdINS6_IJS8_SA_S9_EEENS6_IJNS7_ILi1EEESI_SI_EEESC_SE_Li256ELb0ELb1ELb0ELb0EEENS1_30DynamicPersistentTileSchedulerILi256ELi256ELb0ELb1ELb0EEEEEEEEEvNT_6ParamsE,(.L_x_1774 - _ZN7cutlass13device_kernelIN5flash19enable_sm80_to_sm89INS1_16FlashAttnFwdSm80INS1_25CollectiveMainloopFwdSm80ILi8ELi1ELb1EN4cute5tupleIJNS5_1CILi128EEENS7_ILi64EEENS7_ILi256EEEEEELi256ENS_10bfloat16_tEfNS_4arch4Sm80ELb1ELb0ELb0ELb0ELb1ELb0ELb1ELb0EEENS1_21CollectiveEpilogueFwdINS6_IJS8_SA_S9_EEENS6_IJNS7_ILi1EEESI_SI_EEESC_SE_Li256ELb0ELb1ELb0ELb0EEENS1_30DynamicPersistentTileSchedulerILi256ELi256ELb0ELb1ELb0EEEEEEEEEvNT_6ParamsE)
        .other          _ZN7cutlass13device_kernelIN5flash19enable_sm80_to_sm89INS1_16FlashAttnFwdSm80INS1_25CollectiveMainloopFwdSm80ILi8ELi1ELb1EN4cute5tupleIJNS5_1CILi128EEENS7_ILi64EEENS7_ILi256EEEEEELi256ENS_10bfloat16_tEfNS_4arch4Sm80ELb1ELb0ELb0ELb0ELb1ELb0ELb1ELb0EEENS1_21CollectiveEpilogueFwdINS6_IJS8_SA_S9_EEENS6_IJNS7_ILi1EEESI_SI_EEESC_SE_Li256ELb0ELb1ELb0ELb0EEENS1_30DynamicPersistentTileSchedulerILi256ELi256ELb0ELb1ELb0EEEEEEEEEvNT_6ParamsE,@"STO_CUDA_ENTRY STV_DEFAULT"
_ZN7cutlass13device_kernelIN5flash19enable_sm80_to_sm89INS1_16FlashAttnFwdSm80INS1_25CollectiveMainloopFwdSm80ILi8ELi1ELb1EN4cute5tupleIJNS5_1CILi128EEENS7_ILi64EEENS7_ILi256EEEEEELi256ENS_10bfloat16_tEfNS_4arch4Sm80ELb1ELb0ELb0ELb0ELb1ELb0ELb1ELb0EEENS1_21CollectiveEpilogueFwdINS6_IJS8_SA_S9_EEENS6_IJNS7_ILi1EEESI_SI_EEESC_SE_Li256ELb0ELb1ELb0ELb0EEENS1_30DynamicPersistentTileSchedulerILi256ELi256ELb0ELb1ELb0EEEEEEEEEvNT_6ParamsE:
[----:B------:R-:W-:-:S03]  /*0000*/  MOV R1, c[0x0][0x28] ;  /* 0x00000a0000017a02 */ /* 0x000fc60000000f00 */
[----:B------:R-:W1:Y:S01]  /*0010*/  S2R R24, SR_TID.X ;  /* 0x0000000000187919 */ /* 0x000e620000002100 */
[----:B------:R-:W-:-:S03]  /*0020*/  IADD3 R1, R1, -0x128, RZ ;  /* 0xfffffed801017810 */ /* 0x000fc60007ffe0ff */
[----:B------:R-:W2:Y:S01]  /*0030*/  S2R R18, SR_CTAID.X ;  /* 0x0000000000127919 */ /* 0x000ea20000002500 */
[----:B-1----:R-:W-:-:S05]  /*0040*/  SHF.R.U32.HI R2, RZ, 0x5, R24 ;  /* 0x00000005ff027819 */ /* 0x002fca0000011618 */
[----:B------:R-:W1:Y:S02]  /*0050*/  SHFL.IDX PT, R0, R2, RZ, 0x1f ;  /* 0x00001fff02007589 */ /* 0x000e6400000e0000 */
[----:B-1----:R-:W-:Y:S02]  /*0060*/  ISETP.GE.AND P0, PT, R0, 0x1, PT ;  /* 0x000000010000780c */ /* 0x002fe40003f06270 */
[----:B------:R1:W-:Y:S11]  /*0070*/  STL [R1+0xfc], R0 ;  /* 0x0000fc0001007387 */ /* 0x0003f60000100800 */
[----:B------:R-:W-:Y:S06]  /*0080*/  @P0 BAR.ARV 0x4, 0x100 ;  /* 0x0104000000000b1d */ /* 0x000fec0000002000 */
[----:B--2---:R-:W-:-:S13]  /*0090*/  ISETP.GE.AND P0, PT, R18, c[0x0][0x538], PT ;  /* 0x00014e0012007a0c */ /* 0x004fda0003f06270 */
[----:B------:R-:W-:Y:S05]  /*00a0*/  @P0 EXIT ;  /* 0x000000000000094d */ /* 0x000fea0003800000 */
[----:B-1----:R-:W-:Y:S01]  /*00b0*/  SHF.R.S32.HI R15, RZ, 0x1f, R24 ;  /* 0x0000001fff0f7819 */ /* 0x002fe20000011418 */
[----:B------:R-:W-:Y:S01]  /*00c0*/  IMAD.MOV.U32 R17, RZ, RZ, 0x10 ;  /* 0x00000010ff117424 */ /* 0x000fe200078e00ff */
[----:B------:R-:W-:Y:S01]  /*00d0*/  ULDC.64 UR6, c[0x0][0x118] ;  /* 0x0000460000067ab9 */ /* 0x000fe20000000a00 */
[----:B------:R-:W-:Y:S01]  /*00e0*/  IMAD.MOV.U32 R16, RZ, RZ, 0x20 ;  /* 0x00000020ff107424 */ /* 0x000fe200078e00ff */
[CC--:B------:R-:W-:Y:S02]  /*00f0*/  LEA.HI R2, R15.reuse, R24.reuse, RZ, 0x4 ;  /* 0x000000180f027211 */ /* 0x0c0fe400078f20ff */
[----:B------:R-:W-:Y:S02]  /*0100*/  LEA.HI R12, R15, R24, RZ, 0x2 ;  /* 0x000000180f0c7211 */ /* 0x000fe400078f10ff */
[----:B------:R-:W-:Y:S02]  /*0110*/  SHF.R.S32.HI R3, RZ, 0x4, R2 ;  /* 0x00000004ff037819 */ /* 0x000fe40000011402 */
[----:B------:R-:W-:-:S02]  /*0120*/  SHF.R.S32.HI R8, RZ, 0x2, R12 ;  /* 0x00000002ff087819 */ /* 0x000fc4000001140c */
[----:B------:R-:W-:Y:S02]  /*0130*/  LEA.HI R0, R2, R3, RZ, 0x1 ;  /* 0x0000000302007211 */ /* 0x000fe400078f08ff */
[----:B------:R-:W-:Y:S02]  /*0140*/  SHF.R.S32.HI R4, RZ, 0x1f, R12 ;  /* 0x0000001fff047819 */ /* 0x000fe4000001140c */
[----:B------:R-:W-:Y:S02]  /*0150*/  LOP3.LUT R0, R0, 0xfffffffe, RZ, 0xc0, !PT ;  /* 0xfffffffe00007812 */ /* 0x000fe400078ec0ff */
[CC--:B------:R-:W-:Y:S02]  /*0160*/  LEA.HI R9, R15.reuse, R24.reuse, RZ, 0x3 ;  /* 0x000000180f097211 */ /* 0x0c0fe400078f18ff */
[----:B------:R-:W-:Y:S01]  /*0170*/  LEA.HI R7, R15, R24, RZ, 0x5 ;  /* 0x000000180f077211 */ /* 0x000fe200078f28ff */
[----:B------:R-:W-:Y:S01]  /*0180*/  IMAD.IADD R13, R3, 0x1, -R0 ;  /* 0x00000001030d7824 */ /* 0x000fe200078e0a00 */
[----:B------:R-:W-:-:S02]  /*0190*/  LOP3.LUT R0, R2, 0xfffffff0, RZ, 0xc0, !PT ;  /* 0xfffffff002007812 */ /* 0x000fc400078ec0ff */
[----:B------:R-:W-:Y:S02]  /*01a0*/  LEA.HI R3, R4, R8, RZ, 0x3 ;  /* 0x0000000804037211 */ /* 0x000fe400078f18ff */
[----:B------:R-:W-:Y:S01]  /*01b0*/  SHF.R.S32.HI R23, RZ, 0x3, R9 ;  /* 0x00000003ff177819 */ /* 0x000fe20000011409 */
[C---:B------:R-:W-:Y:S01]  /*01c0*/  IMAD.IADD R2, R24.reuse, 0x1, -R0 ;  /* 0x0000000118027824 */ /* 0x040fe200078e0a00 */
[----:B------:R-:W-:Y:S02]  /*01d0*/  LOP3.LUT R4, R9, 0xfffffff8, RZ, 0xc0, !PT ;  /* 0xfffffff809047812 */ /* 0x000fe400078ec0ff */
[----:B------:R-:W-:Y:S01]  /*01e0*/  LOP3.LUT R0, R3, 0xfffffff8, RZ, 0xc0, !PT ;  /* 0xfffffff803007812 */ /* 0x000fe200078ec0ff */
[----:B------:R-:W-:Y:S01]  /*01f0*/  IMAD.SHL.U32 R3, R23, 0x40, RZ ;  /* 0x0000004017037824 */ /* 0x000fe200078e00ff */
[----:B------:R-:W-:Y:S01]  /*0200*/  SHF.R.S32.HI R10, RZ, 0x5, R7 ;  /* 0x00000005ff0a7819 */ /* 0x000fe20000011407 */
[----:B------:R-:W-:Y:S01]  /*0210*/  IMAD.IADD R22, R24, 0x1, -R4 ;  /* 0x0000000118167824 */ /* 0x000fe200078e0a04 */
[----:B------:R-:W-:Y:S01]  /*0220*/  SHF.R.S32.HI R4, RZ, 0x1f, R2 ;  /* 0x0000001fff047819 */ /* 0x000fe20000011402 */
[----:B------:R-:W-:Y:S01]  /*0230*/  IMAD.IADD R8, R8, 0x1, -R0 ;  /* 0x0000000108087824 */ /* 0x000fe200078e0a00 */
[----:B------:R-:W-:Y:S01]  /*0240*/  LOP3.LUT R0, R3, 0x1c0, RZ, 0xc0, !PT ;  /* 0x000001c003007812 */ /* 0x000fe200078ec0ff */
[----:B------:R-:W-:Y:S01]  /*0250*/  IMAD.SHL.U32 R21, R22, 0x8, RZ ;  /* 0x0000000816157824 */ /* 0x000fe200078e00ff */
[----:B------:R-:W-:Y:S01]  /*0260*/  LEA.HI R14, R4, R2, RZ, 0x3 ;  /* 0x00000002040e7211 */ /* 0x000fe200078f18ff */
[----:B------:R-:W-:Y:S01]  /*0270*/  IMAD.SHL.U32 R6, R22, 0x40, RZ ;  /* 0x0000004016067824 */ /* 0x000fe200078e00ff */
[----:B------:R-:W-:-:S02]  /*0280*/  SHF.R.U32.HI R5, RZ, 0x3, R0 ;  /* 0x00000003ff057819 */ /* 0x000fc40000011600 */
[----:B------:R-:W-:Y:S01]  /*0290*/  LOP3.LUT R3, R0, 0x38, R21, 0xf8, !PT ;  /* 0x0000003800037812 */ /* 0x000fe200078ef815 */
[----:B------:R-:W-:Y:S01]  /*02a0*/  STL [R1+0x58], R21 ;  /* 0x0000581501007387 */ /* 0x000fe20000100800 */
[----:B------:R-:W-:Y:S02]  /*02b0*/  LOP3.LUT R4, R14, 0xfffffff8, RZ, 0xc0, !PT ;  /* 0xfffffff80e047812 */ /* 0x000fe400078ec0ff */
[----:B------:R-:W-:Y:S02]  /*02c0*/  LOP3.LUT R11, R3, R5, RZ, 0x3c, !PT ;  /* 0x00000005030b7212 */ /* 0x000fe400078e3cff */
[----:B------:R-:W-:Y:S02]  /*02d0*/  LOP3.LUT R3, R7, 0xffffffe0, RZ, 0xc0, !PT ;  /* 0xffffffe007037812 */ /* 0x000fe400078ec0ff */
[----:B------:R-:W-:Y:S01]  /*02e0*/  LOP3.LUT R0, R6, 0x1c0, RZ, 0xc0, !PT ;  /* 0x000001c006007812 */ /* 0x000fe200078ec0ff */
[----:B------:R-:W-:Y:S01]  /*02f0*/  IMAD.IADD R6, R2, 0x1, -R4 ;  /* 0x0000000102067824 */ /* 0x000fe200078e0a04 */
[----:B------:R-:W-:Y:S01]  /*0300*/  LOP3.LUT R5, R8, 0x1, RZ, 0xc0, !PT ;  /* 0x0000000108057812 */ /* 0x000fe200078ec0ff */
[----:B------:R-:W-:Y:S01]  /*0310*/  IMAD.IADD R20, R24, 0x1, -R3 ;  /* 0x0000000118147824 */ /* 0x000fe200078e0a03 */
[----:B------:R-:W-:-:S02]  /*0320*/  LOP3.LUT R4, R0, 0x8, R9, 0xf8, !PT ;  /* 0x0000000800047812 */ /* 0x000fc400078ef809 */
[----:B------:R-:W-:Y:S02]  /*0330*/  SHF.R.U32.HI R2, RZ, 0x3, R0 ;  /* 0x00000003ff027819 */ /* 0x000fe40000011600 */
[----:B------:R-:W-:Y:S02]  /*0340*/  SHF.R.S32.HI R0, RZ, 0x1f, R7 ;  /* 0x0000001fff007819 */ /* 0x000fe40000011407 */
[----:B------:R-:W-:Y:S02]  /*0350*/  LOP3.LUT R9, R4, R2, RZ, 0x3c, !PT ;  /* 0x0000000204097212 */ /* 0x000fe400078e3cff */
[----:B------:R-:W-:Y:S02]  /*0360*/  LEA.HI R0, R0, R10, RZ, 0x3 ;  /* 0x0000000a00007211 */ /* 0x000fe400078f18ff */
[----:B------:R-:W-:Y:S02]  /*0370*/  SHF.R.S32.HI R2, RZ, 0x1f, R20 ;  /* 0x0000001fff027819 */ /* 0x000fe40000011414 */
[----:B------:R-:W-:-:S02]  /*0380*/  LOP3.LUT R3, R12, 0xfffffffc, RZ, 0xc0, !PT ;  /* 0xfffffffc0c037812 */ /* 0x000fc400078ec0ff */
[----:B------:R-:W-:Y:S02]  /*0390*/  LOP3.LUT R0, R0, 0xffffff8, RZ, 0xc0, !PT ;  /* 0x0ffffff800007812 */ /* 0x000fe400078ec0ff */
[----:B------:R-:W-:Y:S01]  /*03a0*/  LEA.HI R12, R2, R20, RZ, 0x2 ;  /* 0x00000014020c7211 */ /* 0x000fe200078f10ff */
[----:B------:R-:W-:Y:S01]  /*03b0*/  IMAD.IADD R3, R24, 0x1, -R3 ;  /* 0x0000000118037824 */ /* 0x000fe200078e0a03 */
[----:B------:R-:W-:Y:S01]  /*03c0*/  LEA.HI R7, R15, R24, RZ, 0x6 ;  /* 0x000000180f077211 */ /* 0x000fe200078f30ff */
[----:B------:R-:W-:Y:S01]  /*03d0*/  IMAD.IADD R4, R10, 0x1, -R0 ;  /* 0x000000010a047824 */ /* 0x000fe200078e0a00 */
[----:B------:R-:W-:Y:S02]  /*03e0*/  SHF.R.S32.HI R2, RZ, 0x2, R12 ;  /* 0x00000002ff027819 */ /* 0x000fe4000001140c */
[----:B------:R-:W-:Y:S01]  /*03f0*/  LEA.HI R0, R3, R3, RZ, 0x1 ;  /* 0x0000000303007211 */ /* 0x000fe200078f08ff */
[----:B------:R-:W-:Y:S01]  /*0400*/  IMAD.SHL.U32 R7, R7, 0x8, RZ ;  /* 0x0000000807077824 */ /* 0x000fe200078e00ff */
[----:B------:R-:W-:Y:S01]  /*0410*/  ISETP.NE.U32.AND P4, PT, R5, 0x1, PT ;  /* 0x000000010500780c */ /* 0x000fe20003f85070 */
[----:B------:R-:W-:Y:S01]  /*0420*/  IMAD R19, R4, 0x10, R2 ;  /* 0x0000001004137824 */ /* 0x000fe200078e0202 */
[----:B------:R-:W-:Y:S01]  /*0430*/  LOP3.LUT R4, R0, 0x1ffffffe, RZ, 0xc0, !PT ;  /* 0x1ffffffe00047812 */ /* 0x000fe200078ec0ff */
[----:B------:R-:W-:Y:S01]  /*0440*/  IMAD.SHL.U32 R2, R6, 0x40, RZ ;  /* 0x0000004006027824 */ /* 0x000fe200078e00ff */
[C---:B------:R-:W-:Y:S01]  /*0450*/  R2P PR, R8.reuse, 0x6 ;  /* 0x0000000608007804 */ /* 0x040fe20000000000 */
[----:B------:R-:W-:Y:S01]  /*0460*/  IMAD.SHL.U32 R5, R8, 0x40, RZ ;  /* 0x0000004008057824 */ /* 0x000fe200078e00ff */
[C---:B------:R-:W-:Y:S01]  /*0470*/  LOP3.LUT P3, RZ, R6.reuse, 0x2, RZ, 0xc0, !PT ;  /* 0x0000000206ff7812 */ /* 0x040fe2000786c0ff */
[----:B------:R-:W-:Y:S01]  /*0480*/  IMAD.IADD R8, R3, 0x1, -R4 ;  /* 0x0000000103087824 */ /* 0x000fe200078e0a04 */
[----:B------:R-:W-:Y:S01]  /*0490*/  LOP3.LUT P0, RZ, R6, 0x4, RZ, 0xc0, !PT ;  /* 0x0000000406ff7812 */ /* 0x000fe2000780c0ff */
[C---:B------:R-:W-:Y:S01]  /*04a0*/  IMAD.SHL.U32 R6, R13.reuse, 0x8, RZ ;  /* 0x000000080d067824 */ /* 0x040fe200078e00ff */
[----:B------:R-:W-:Y:S01]  /*04b0*/  LOP3.LUT R2, R2, 0x1c0, RZ, 0xc0, !PT ;  /* 0x000001c002027812 */ /* 0x000fe200078ec0ff */
[----:B------:R-:W-:Y:S01]  /*04c0*/  IMAD R0, R13, 0x200, R9 ;  /* 0x000002000d007824 */ /* 0x000fe200078e0209 */
[----:B------:R-:W-:Y:S01]  /*04d0*/  LOP3.LUT R4, R5, 0x1c0, RZ, 0xc0, !PT ;  /* 0x000001c005047812 */ /* 0x000fe200078ec0ff */
[----:B------:R-:W-:Y:S01]  /*04e0*/  STL [R1+0x100], R19 ;  /* 0x0001001301007387 */ /* 0x000fe20000100800 */
[----:B------:R-:W-:Y:S01]  /*04f0*/  LOP3.LUT R11, R11, 0x7ffffe00, R7, 0xf8, !PT ;  /* 0x7ffffe000b0b7812 */ /* 0x000fe200078ef807 */
[----:B------:R-:W-:Y:S01]  /*0500*/  IMAD R7, R10, 0x200, R3 ;  /* 0x000002000a077824 */ /* 0x000fe200078e0203 */
[----:B------:R-:W-:Y:S01]  /*0510*/  LOP3.LUT R6, R2, 0x8, R6, 0xf8, !PT ;  /* 0x0000000802067812 */ /* 0x000fe200078ef806 */
[----:B------:R-:W-:Y:S01]  /*0520*/  STL [R1+0xc8], R18 ;  /* 0x0000c81201007387 */ /* 0x000fe20000100800 */
[----:B------:R-:W-:Y:S01]  /*0530*/  SHF.R.U32.HI R3, RZ, 0x3, R2 ;  /* 0x00000003ff037819 */ /* 0x000fe20000011602 */
[----:B------:R-:W-:Y:S01]  /*0540*/  IMAD.MOV.U32 R9, RZ, RZ, 0x40 ;  /* 0x00000040ff097424 */ /* 0x000fe200078e00ff */
[----:B------:R-:W-:-:S02]  /*0550*/  LEA.HI R2, R4, R4, RZ, 0x1d ;  /* 0x0000000404027211 */ /* 0x000fc400078fe8ff */
[----:B------:R-:W-:Y:S02]  /*0560*/  SEL R5, R17, 0xfffffff0, !P3 ;  /* 0xfffffff011057807 */ /* 0x000fe40005800000 */
[----:B------:R-:W-:Y:S01]  /*0570*/  SEL R4, R16, 0xffffffe0, !P0 ;  /* 0xffffffe010047807 */ /* 0x000fe20004000000 */
[----:B------:R-:W-:Y:S01]  /*0580*/  IMAD.U32 R7, R7, 0x2, R2 ;  /* 0x0000000207077824 */ /* 0x000fe200078e0002 */
[----:B------:R-:W-:Y:S02]  /*0590*/  LEA.HI R2, R15, R24, RZ, 0x7 ;  /* 0x000000180f027211 */ /* 0x000fe400078f38ff */
[----:B------:R-:W-:Y:S01]  /*05a0*/  LOP3.LUT R3, R6, R3, RZ, 0x3c, !PT ;  /* 0x0000000306037212 */ /* 0x000fe200078e3cff */
[----:B------:R-:W-:Y:S01]  /*05b0*/  IMAD.SHL.U32 R6, R14, 0x40, RZ ;  /* 0x000000400e067824 */ /* 0x000fe200078e00ff */
[----:B------:R-:W-:Y:S01]  /*05c0*/  IADD3 R13, R21, 0x40, RZ ;  /* 0x00000040150d7810 */ /* 0x000fe20007ffe0ff */
[----:B------:R-:W-:Y:S01]  /*05d0*/  IMAD.IADD R4, R5, 0x1, R4 ;  /* 0x0000000105047824 */ /* 0x000fe200078e0204 */
[----:B------:R-:W-:Y:S01]  /*05e0*/  SHF.R.S32.HI R5, RZ, 0x7, R2 ;  /* 0x00000007ff057819 */ /* 0x000fe20000011402 */
[----:B------:R-:W-:Y:S01]  /*05f0*/  IMAD R2, R22, 0x20, R23 ;  /* 0x0000002016027824 */ /* 0x000fe200078e0217 */
[----:B------:R-:W-:-:S02]  /*0600*/  LOP3.LUT R3, R3, 0x7ffffe00, R6, 0xf8, !PT ;  /* 0x7ffffe0003037812 */ /* 0x000fc400078ef806 */
[C---:B------:R-:W-:Y:S02]  /*0610*/  IADD3 R6, R21.reuse, 0x80, RZ ;  /* 0x0000008015067810 */ /* 0x040fe40007ffe0ff */
[----:B------:R-:W-:Y:S01]  /*0620*/  SHF.R.S32.HI R14, RZ, 0x1f, R21 ;  /* 0x0000001fff0e7819 */ /* 0x000fe20000011415 */
[----:B------:R1:W-:Y:S01]  /*0630*/  STL [R1+0x80], R2 ;  /* 0x0000800201007387 */ /* 0x0003e20000100800 */
[----:B------:R-:W-:Y:S02]  /*0640*/  IADD3 R5, R21, 0xc0, RZ ;  /* 0x000000c015057810 */ /* 0x000fe40007ffe0ff */
[----:B------:R-:W-:Y:S01]  /*0650*/  LEA R7, R7, 0x80, 0x1 ;  /* 0x0000008007077811 */ /* 0x000fe200078e08ff */
[----:B------:R2:W-:Y:S01]  /*0660*/  STL [R1+0x70], R13 ;  /* 0x0000700d01007387 */ /* 0x0005e20000100800 */
[----:B------:R-:W-:-:S03]  /*0670*/  LEA R0, R0, 0x10100, 0x1 ;  /* 0x0001010000007811 */ /* 0x000fc600078e08ff */
[----:B------:R-:W-:Y:S04]  /*0680*/  STL [R1+0xf8], R14 ;  /* 0x0000f80e01007387 */ /* 0x000fe80000100800 */
[----:B------:R3:W-:Y:S04]  /*0690*/  STL [R1+0x6c], R6 ;  /* 0x00006c0601007387 */ /* 0x0007e80000100800 */
[----:B------:R4:W-:Y:S01]  /*06a0*/  STL [R1+0x74], R5 ;  /* 0x0000740501007387 */ /* 0x0009e20000100800 */
[----:B-1----:R-:W-:Y:S02]  /*06b0*/  LOP3.LUT R2, R12, 0x7ffffffc, RZ, 0xc0, !PT ;  /* 0x7ffffffc0c027812 */ /* 0x002fe400078ec0ff */
[----:B------:R-:W-:-:S02]  /*06c0*/  SHF.R.S32.HI R12, RZ, 0x1f, R6 ;  /* 0x0000001fff0c7819 */ /* 0x000fc40000011406 */
[----:B--2---:R-:W-:Y:S01]  /*06d0*/  SHF.R.S32.HI R13, RZ, 0x1f, R13 ;  /* 0x0000001fff0d7819 */ /* 0x004fe2000001140d */
[----:B------:R-:W-:-:S04]  /*06e0*/  IMAD.IADD R2, R20, 0x1, -R2 ;  /* 0x0000000114027824 */ /* 0x000fc800078e0a02 */
[----:B------:R-:W-:Y:S01]  /*06f0*/  STL [R1+0xf4], R13 ;  /* 0x0000f40d01007387 */ /* 0x000fe20000100800 */
[----:B---3--:R-:W-:-:S03]  /*0700*/  SHF.R.S32.HI R6, RZ, 0x1f, R5 ;  /* 0x0000001fff067819 */ /* 0x008fc60000011405 */
[----:B------:R1:W-:Y:S01]  /*0710*/  STL [R1+0xf0], R12 ;  /* 0x0000f00c01007387 */ /* 0x0003e20000100800 */
[----:B----4-:R-:W-:-:S03]  /*0720*/  SEL R5, R16, 0xffffffe0, !P1 ;  /* 0xffffffe010057807 */ /* 0x010fc60004800000 */
[----:B------:R2:W-:Y:S01]  /*0730*/  STL [R1+0xec], R6 ;  /* 0x0000ec0601007387 */ /* 0x0005e20000100800 */
[----:B-1----:R-:W-:Y:S02]  /*0740*/  IMAD.SHL.U32 R12, R11, 0x2, RZ ;  /* 0x000000020b0c7824 */ /* 0x002fe400078e00ff */
[----:B------:R-:W-:Y:S02]  /*0750*/  IMAD.SHL.U32 R11, R2, 0x2, RZ ;  /* 0x00000002020b7824 */ /* 0x000fe400078e00ff */
[----:B------:R-:W-:Y:S01]  /*0760*/  IMAD R2, R8, 0x8, R19 ;  /* 0x0000000808027824 */ /* 0x000fe200078e0213 */
[----:B------:R-:W-:Y:S01]  /*0770*/  STL [R1+0x50], R12 ;  /* 0x0000500c01007387 */ /* 0x000fe20000100800 */
[----:B--2---:R-:W-:Y:S01]  /*0780*/  SEL R6, R9, 0xffffffc0, !P2 ;  /* 0xffffffc009067807 */ /* 0x004fe20005000000 */
[C---:B------:R-:W-:Y:S02]  /*0790*/  IMAD.IADD R8, R7.reuse, 0x1, R5 ;  /* 0x0000000107087824 */ /* 0x040fe400078e0205 */
[----:B------:R1:W-:Y:S04]  /*07a0*/  STL [R1+0xc4], R11 ;  /* 0x0000c40b01007387 */ /* 0x0003e80000100800 */
[----:B------:R-:W-:Y:S04]  /*07b0*/  STL [R1+0xcc], R7 ;  /* 0x0000cc0701007387 */ /* 0x000fe80000100800 */
[----:B------:R2:W-:Y:S04]  /*07c0*/  STL [R1+0xc0], R2 ;  /* 0x0000c00201007387 */ /* 0x0005e80000100800 */
[----:B------:R3:W-:Y:S04]  /*07d0*/  STL [R1+0x20], R0 ;  /* 0x0000200001007387 */ /* 0x0007e80000100800 */
[----:B------:R4:W-:Y:S01]  /*07e0*/  STL [R1+0xd8], R8 ;  /* 0x0000d80801007387 */ /* 0x0009e20000100800 */
[----:B-1----:R-:W-:-:S02]  /*07f0*/  IADD3 R11, R7, -0x10, RZ ;  /* 0xfffffff0070b7810 */ /* 0x002fc40007ffe0ff */
[----:B------:R-:W-:Y:S02]  /*0800*/  @P4 IADD3 R11, R7, 0x10, RZ ;  /* 0x00000010070b4810 */ /* 0x000fe40007ffe0ff */
[----:B--2---:R-:W-:Y:S02]  /*0810*/  SEL R2, R16, 0xffffffe0, !P3 ;  /* 0xffffffe010027807 */ /* 0x004fe40005800000 */
[----:B---3--:R-:W-:Y:S01]  /*0820*/  SEL R0, R9, 0xffffffc0, !P0 ;  /* 0xffffffc009007807 */ /* 0x008fe20004000000 */
[--C-:B------:R-:W-:Y:S01]  /*0830*/  IMAD.IADD R9, R7, 0x1, R6.reuse ;  /* 0x0000000107097824 */ /* 0x100fe200078e0206 */
[----:B------:R-:W-:Y:S01]  /*0840*/  LEA R7, R3, 0x100, 0x1 ;  /* 0x0000010003077811 */ /* 0x000fe200078e08ff */
[----:B------:R-:W-:Y:S02]  /*0850*/  IMAD.IADD R3, R8, 0x1, R6 ;  /* 0x0000000108037824 */ /* 0x000fe400078e0206 */
[----:B----4-:R-:W-:Y:S01]  /*0860*/  IMAD.IADD R8, R5, 0x1, R11 ;  /* 0x0000000105087824 */ /* 0x010fe200078e020b */
[----:B------:R1:W-:Y:S01]  /*0870*/  STL [R1+0xe8], R9 ;  /* 0x0000e80901007387 */ /* 0x0003e20000100800 */
[----:B------:R-:W-:-:S03]  /*0880*/  IMAD R5, R10, 0x800, R7 ;  /* 0x000008000a057824 */ /* 0x000fc600078e0207 */
[----:B------:R-:W-:Y:S04]  /*0890*/  STL [R1+0xd0], R11 ;  /* 0x0000d00b01007387 */ /* 0x000fe80000100800 */
[----:B------:R2:W-:Y:S04]  /*08a0*/  STL [R1+0xe4], R3 ;  /* 0x0000e40301007387 */ /* 0x0005e80000100800 */
[----:B------:R-:W-:Y:S01]  /*08b0*/  STL [R1+0x2c], R7 ;  /* 0x00002c0701007387 */ /* 0x000fe20000100800 */
[----:B-1----:R-:W-:Y:S01]  /*08c0*/  IMAD R9, R4, 0x2, R7 ;  /* 0x0000000204097824 */ /* 0x002fe200078e0207 */
[----:B------:R-:W-:Y:S01]  /*08d0*/  IADD3 R4, R0, R7, R2 ;  /* 0x0000000700047210 */ /* 0x000fe20007ffe002 */
[----:B--2---:R-:W-:-:S02]  /*08e0*/  IMAD.IADD R3, R6, 0x1, R11 ;  /* 0x0000000106037824 */ /* 0x004fc400078e020b */
[----:B------:R-:W-:-:S03]  /*08f0*/  IMAD.IADD R6, R8, 0x1, R6 ;  /* 0x0000000108067824 */ /* 0x000fc600078e0206 */
[----:B------:R1:W-:Y:S04]  /*0900*/  STL [R1+0xe0], R3 ;  /* 0x0000e00301007387 */ /* 0x0003e80000100800 */
[----:B------:R-:W-:Y:S04]  /*0910*/  STL [R1+0xd4], R8 ;  /* 0x0000d40801007387 */ /* 0x000fe80000100800 */
[----:B------:R-:W-:Y:S04]  /*0920*/  STL [R1+0x3c], R9 ;  /* 0x00003c0901007387 */ /* 0x000fe80000100800 */
[----:B------:R-:W-:Y:S01]  /*0930*/  STL [R1+0x40], R5 ;  /* 0x0000400501007387 */ /* 0x000fe20000100800 */
[----:B-1----:R-:W-:-:S05]  /*0940*/  IMAD.IADD R3, R7, 0x1, R2 ;  /* 0x0000000107037824 */ /* 0x002fca00078e0202 */
[----:B------:R1:W-:Y:S04]  /*0950*/  STL [R1+0x34], R3 ;  /* 0x0000340301007387 */ /* 0x0003e80000100800 */
[----:B------:R2:W-:Y:S04]  /*0960*/  STL [R1+0x38], R4 ;  /* 0x0000380401007387 */ /* 0x0005e80000100800 */
[----:B------:R3:W-:Y:S01]  /*0970*/  STL [R1+0xdc], R6 ;  /* 0x0000dc0601007387 */ /* 0x0007e20000100800 */
[--C-:B-1----:R-:W-:Y:S02]  /*0980*/  IMAD.IADD R3, R2, 0x1, R5.reuse ;  /* 0x0000000102037824 */ /* 0x102fe400078e0205 */
[----:B------:R-:W-:-:S02]  /*0990*/  IMAD.IADD R2, R0, 0x1, R5 ;  /* 0x0000000100027824 */ /* 0x000fc400078e0205 */
[----:B--2---:R-:W-:Y:S01]  /*09a0*/  IMAD.IADD R4, R7, 0x1, R0 ;  /* 0x0000000107047824 */ /* 0x004fe200078e0200 */
[----:B------:R3:W-:Y:S01]  /*09b0*/  STL [R1+0x44], R3 ;  /* 0x0000440301007387 */ /* 0x0007e20000100800 */
[----:B------:R-:W-:-:S03]  /*09c0*/  IMAD.IADD R0, R0, 0x1, R3 ;  /* 0x0000000100007824 */ /* 0x000fc600078e0203 */
[----:B------:R3:W-:Y:S04]  /*09d0*/  STL [R1+0x30], R4 ;  /* 0x0000300401007387 */ /* 0x0007e80000100800 */
[----:B------:R3:W-:Y:S04]  /*09e0*/  STL [R1+0x4c], R2 ;  /* 0x00004c0201007387 */ /* 0x0007e80000100800 */
[----:B------:R3:W-:Y:S02]  /*09f0*/  STL [R1+0x48], R0 ;  /* 0x0000480001007387 */ /* 0x0007e40000100800 */
.L_x_574:
[----:B---3--:R-:W2:Y:S01]  /*0a00*/  LDL R4, [R1+0xc8] ;  /* 0x0000c80001047983 */ /* 0x008ea20000100800 */
[----:B------:R-:W-:Y:S01]  /*0a10*/  IMAD.MOV.U32 R0, RZ, RZ, c[0x0][0x560] ;  /* 0x00015800ff007624 */ /* 0x000fe200078e00ff */
[----:B------:R-:W-:Y:S01]  /*0a20*/  YIELD ;  /* 0x0000000000007946 */ /* 0x000fe20003800000 */
[----:B------:R-:W-:Y:S03]  /*0a30*/  BSSY B0, `(.L_x_513) ;  /* 0x0000016000007945 */ /* 0x000fe60003800000 */
[----:B------:R-:W-:-:S13]  /*0a40*/  ISETP.NE.AND P0, PT, R0, 0x1, PT ;  /* 0x000000010000780c */ /* 0x000fda0003f05270 */
[----:B--2---:R-:W-:Y:S01]  /*0a50*/  @P0 IMAD.HI.U32 R0, R4, c[0x0][0x564], RZ ;  /* 0x0001590004000a27 */ /* 0x004fe200078e00ff */
[----:B------:R-:W-:-:S04]  /*0a60*/  MOV R3, R4 ;  /* 0x0000000400037202 */ /* 0x000fc80000000f00 */
[----:B------:R-:W-:-:S04]  /*0a70*/  @P0 SHF.R.U32.HI R3, RZ, c[0x0][0x568], R0 ;  /* 0x00015a00ff030a19 */ /* 0x000fc80000011600 */
[----:B------:R-:W-:Y:S01]  /*0a80*/  ISETP.GE.AND P0, PT, R3, c[0x0][0x578], PT ;  /* 0x00015e0003007a0c */ /* 0x000fe20003f06270 */
[----:B------:R-:W-:-:S04]  /*0a90*/  IMAD.MOV R2, RZ, RZ, -R3 ;  /* 0x000000ffff027224 */ /* 0x000fc800078e0a03 */
[----:B------:R-:W-:-:S08]  /*0aa0*/  IMAD R2, R2, c[0x0][0x560], R4 ;  /* 0x0001580002027a24 */ /* 0x000fd000078e0204 */
[----:B------:R-:W-:Y:S05]  /*0ab0*/  @!P0 BRA `(.L_x_514) ;  /* 0x0000007000008947 */ /* 0x000fea0003800000 */
[----:B------:R-:W-:-:S04]  /*0ac0*/  MOV R0, c[0x0][0x56c] ;  /* 0x00015b0000007a02 */ /* 0x000fc80000000f00 */
[----:B------:R-:W-:Y:S02]  /*0ad0*/  ISETP.NE.AND P0, PT, R0, 0x1, PT ;  /* 0x000000010000780c */ /* 0x000fe40003f05270 */
[----:B------:R-:W-:-:S11]  /*0ae0*/  MOV R0, R2 ;  /* 0x0000000200007202 */ /* 0x000fd60000000f00 */
[----:B------:R-:W-:-:S05]  /*0af0*/  @P0 IMAD.HI.U32 R4, R2, c[0x0][0x570], RZ ;  /* 0x00015c0002040a27 */ /* 0x000fca00078e00ff */
[----:B------:R-:W-:-:S05]  /*0b00*/  @P0 SHF.R.U32.HI R0, RZ, c[0x0][0x574], R4 ;  /* 0x00015d00ff000a19 */ /* 0x000fca0000011604 */
[----:B------:R-:W-:Y:S01]  /*0b10*/  IMAD R4, R0, c[0x0][0x56c], RZ ;  /* 0x00015b0000047a24 */ /* 0x000fe200078e02ff */
[----:B------:R-:W-:Y:S05]  /*0b20*/  BRA `(.L_x_515) ;  /* 0x0000006000007947 */ /* 0x000fea0003800000 */
.L_x_514:
[----:B------:R-:W-:-:S04]  /*0b30*/  MOV R0, c[0x0][0x554] ;  /* 0x0001550000007a02 */ /* 0x000fc80000000f00 */
[----:B------:R-:W-:Y:S02]  /*0b40*/  ISETP.NE.AND P0, PT, R0, 0x1, PT ;  /* 0x000000010000780c */ /* 0x000fe40003f05270 */
[----:B------:R-:W-:-:S11]  /*0b50*/  MOV R0, R2 ;  /* 0x0000000200007202 */ /* 0x000fd60000000f00 */
[----:B------:R-:W-:-:S05]  /*0b60*/  @P0 IMAD.HI.U32 R4, R2, c[0x0][0x558], RZ ;  /* 0x0001560002040a27 */ /* 0x000fca00078e00ff */
[----:B------:R-:W-:-:S05]  /*0b70*/  @P0 SHF.R.U32.HI R0, RZ, c[0x0][0x55c], R4 ;  /* 0x00015700ff000a19 */ /* 0x000fca0000011604 */
[----:B------:R-:W-:Y:S02]  /*0b80*/  IMAD R4, R0, c[0x0][0x554], RZ ;  /* 0x0001550000047a24 */ /* 0x000fe400078e02ff */
.L_x_515:
[----:B------:R-:W-:Y:S05]  /*0b90*/  BSYNC B0 ;  /* 0x0000000000007941 */ /* 0x000fea0003800000 */
.L_x_513:
[----:B------:R-:W-:Y:S01]  /*0ba0*/  IMAD.MOV.U32 R5, RZ, RZ, c[0x0][0x548] ;  /* 0x00015200ff057624 */ /* 0x000fe200078e00ff */
[----:B------:R-:W-:Y:S01]  /*0bb0*/  ISETP.NE.U32.AND P0, PT, RZ, c[0x0][0x370], PT ;  /* 0x0000dc00ff007a0c */ /* 0x000fe20003f05070 */
[----:B------:R-:W-:Y:S01]  /*0bc0*/  IMAD.IADD R4, R2, 0x1, -R4 ;  /* 0x0000000102047824 */ /* 0x000fe200078e0a04 */
[----:B------:R-:W-:Y:S02]  /*0bd0*/  CS2R R106, SRZ ;  /* 0x00000000006a7805 */ /* 0x000fe4000001ff00 */
[----:B------:R-:W-:Y:S01]  /*0be0*/  ISETP.NE.AND P1, PT, R5, 0x1, PT ;  /* 0x000000010500780c */ /* 0x000fe20003f25270 */
[----:B------:R-:W-:Y:S01]  /*0bf0*/  IMAD R4, R3, c[0x0][0x554], R4 ;  /* 0x0001550003047a24 */ /* 0x000fe200078e0204 */
[----:B------:R-:W-:-:S04]  /*0c00*/  ISETP.NE.AND.EX P0, PT, RZ, c[0x0][0x374], PT, P0 ;  /* 0x0000dd00ff007a0c */ /* 0x000fc80003f05300 */
[----:B------:R-:W-:-:S07]  /*0c10*/  MOV R16, R4 ;  /* 0x0000000400107202 */ /* 0x000fce0000000f00 */
[----:B------:R-:W-:-:S04]  /*0c20*/  @P1 IMAD.HI.U32 R2, R4, c[0x0][0x54c], RZ ;  /* 0x0001530004021a27 */ /* 0x000fc800078e00ff */
[----:B------:R-:W-:Y:S01]  /*0c30*/  @P0 IMAD.MOV.U32 R3, RZ, RZ, 0x4 ;  /* 0x00000004ff030424 */ /* 0x000fe200078e00ff */
[----:B------:R-:W-:-:S05]  /*0c40*/  @P1 SHF.R.U32.HI R16, RZ, c[0x0][0x550], R2 ;  /* 0x00015400ff101a19 */ /* 0x000fca0000011602 */
[----:B------:R-:W-:Y:S01]  /*0c50*/  @P0 IMAD.WIDE R2, R16, R3, c[0x0][0x370] ;  /* 0x0000dc0010020625 */ /* 0x000fe200078e0203 */
[----:B------:R-:W-:Y:S01]  /*0c60*/  LOP3.LUT R0, R0, 0x1ffffff, RZ, 0x3c, !PT ;  /* 0x01ffffff00007812 */ /* 0x000fe200078e3cff */
[----:B------:R1:W-:Y:S04]  /*0c70*/  STL [R1+0xb8], R16 ;  /* 0x0000b81001007387 */ /* 0x0003e80000100800 */
[----:B------:R2:W3:Y:S01]  /*0c80*/  @P0 LDG.E R107, [R2.64] ;  /* 0x00000006026b0981 */ /* 0x0004e2000c1e1900 */
[----:B------:R-:W-:Y:S01]  /*0c90*/  IMAD.MOV.U32 R51, RZ, RZ, c[0x0][0x2c4] ;  /* 0x0000b100ff337624 */ /* 0x000fe200078e00ff */
[----:B------:R-:W-:Y:S01]  /*0ca0*/  IADD3 R0, R0, c[0x0][0x53c], RZ ;  /* 0x00014f0000007a10 */ /* 0x000fe20007ffe0ff */
[----:B------:R-:W-:Y:S01]  /*0cb0*/  IMAD.MOV.U32 R48, RZ, RZ, 0x40 ;  /* 0x00000040ff307424 */ /* 0x000fe200078e00ff */
[----:B------:R-:W-:Y:S01]  /*0cc0*/  CS2R R130, SRZ ;  /* 0x0000000000827805 */ /* 0x000fe2000001ff00 */
[----:B------:R-:W-:Y:S01]  /*0cd0*/  CS2R R128, SRZ ;  /* 0x0000000000807805 */ /* 0x000fe2000001ff00 */
[----:B------:R-:W-:Y:S01]  /*0ce0*/  ISETP.NE.AND P2, PT, R51, 0x1, PT ;  /* 0x000000013300780c */ /* 0x000fe20003f45270 */
[----:B------:R-:W-:Y:S01]  /*0cf0*/  CS2R R126, SRZ ;  /* 0x00000000007e7805 */ /* 0x000fe2000001ff00 */
[----:B------:R-:W-:Y:S01]  /*0d00*/  SHF.L.U32 R47, R0, 0x7, RZ ;  /* 0x00000007002f7819 */ /* 0x000fe200000006ff */
[----:B------:R-:W-:Y:S01]  /*0d10*/  CS2R R124, SRZ ;  /* 0x00000000007c7805 */ /* 0x000fe2000001ff00 */
[----:B------:R-:W-:Y:S01]  /*0d20*/  IADD3 R5, R48, -c[0x0][0x168], RZ ;  /* 0x80005a0030057a10 */ /* 0x000fe20007ffe0ff */
[----:B------:R-:W-:Y:S01]  /*0d30*/  IMAD.MOV.U32 R122, RZ, RZ, RZ ;  /* 0x000000ffff7a7224 */ /* 0x000fe200078e00ff */
[----:B------:R-:W-:Y:S01]  /*0d40*/  IADD3 R0, R47, 0x7f, RZ ;  /* 0x0000007f2f007810 */ /* 0x000fe20007ffe0ff */
[----:B------:R1:W-:Y:S01]  /*0d50*/  STL [R1+0xb4], R47 ;  /* 0x0000b42f01007387 */ /* 0x0003e20000100800 */
[----:B------:R-:W-:Y:S01]  /*0d60*/  CS2R R120, SRZ ;  /* 0x0000000000787805 */ /* 0x000fe2000001ff00 */
[----:B------:R-:W-:Y:S01]  /*0d70*/  CS2R R6, SRZ ;  /* 0x0000000000067805 */ /* 0x000fe2000001ff00 */
[----:B------:R-:W-:Y:S01]  /*0d80*/  MOV R118, RZ ;  /* 0x000000ff00767202 */ /* 0x000fe20000000f00 */
[----:B------:R-:W-:Y:S01]  /*0d90*/  CS2R R116, SRZ ;  /* 0x0000000000747805 */ /* 0x000fe2000001ff00 */
[----:B------:R-:W-:Y:S01]  /*0da0*/  CS2R R8, SRZ ;  /* 0x0000000000087805 */ /* 0x000fe2000001ff00 */
[----:B------:R-:W-:Y:S01]  /*0db0*/  IMAD.MOV.U32 R114, RZ, RZ, RZ ;  /* 0x000000ffff727224 */ /* 0x000fe200078e00ff */
[----:B------:R-:W-:Y:S01]  /*0dc0*/  CS2R R112, SRZ ;  /* 0x0000000000707805 */ /* 0x000fe2000001ff00 */
[----:B------:R-:W-:Y:S01]  /*0dd0*/  CS2R R10, SRZ ;  /* 0x00000000000a7805 */ /* 0x000fe2000001ff00 */
[----:B------:R-:W-:Y:S01]  /*0de0*/  IMAD.MOV.U32 R110, RZ, RZ, RZ ;  /* 0x000000ffff6e7224 */ /* 0x000fe200078e00ff */
[----:B------:R-:W-:Y:S01]  /*0df0*/  CS2R R108, SRZ ;  /* 0x00000000006c7805 */ /* 0x000fe2000001ff00 */
[----:B------:R-:W-:Y:S01]  /*0e00*/  CS2R R12, SRZ ;  /* 0x00000000000c7805 */ /* 0x000fe2000001ff00 */
[----:B--2---:R-:W-:Y:S01]  /*0e10*/  IMAD.MOV.U32 R2, RZ, RZ, c[0x0][0x2ac] ;  /* 0x0000ab00ff027624 */ /* 0x004fe200078e00ff */
[----:B------:R-:W-:Y:S01]  /*0e20*/  CS2R R104, SRZ ;  /* 0x0000000000687805 */ /* 0x000fe2000001ff00 */
[----:B------:R-:W-:Y:S01]  /*0e30*/  @P2 IMAD.HI.U32 R3, R0, c[0x0][0x2c8], RZ ;  /* 0x0000b20000032a27 */ /* 0x000fe200078e00ff */
[----:B------:R-:W-:Y:S01]  /*0e40*/  CS2R R14, SRZ ;  /* 0x00000000000e7805 */ /* 0x000fe2000001ff00 */
[----:B------:R-:W-:Y:S01]  /*0e50*/  MOV R102, RZ ;  /* 0x000000ff00667202 */ /* 0x000fe20000000f00 */
[----:B------:R-:W-:Y:S01]  /*0e60*/  CS2R R100, SRZ ;  /* 0x0000000000647805 */ /* 0x000fe2000001ff00 */
[C---:B------:R-:W-:Y:S01]  /*0e70*/  IMAD R249, R2.reuse, c[0x0][0x1d0], RZ ;  /* 0x0000740002f97a24 */ /* 0x040fe200078e02ff */
[----:B------:R-:W-:Y:S01]  /*0e80*/  @P2 SHF.R.U32.HI R0, RZ, c[0x0][0x2cc], R3 ;  /* 0x0000b300ff002a19 */ /* 0x000fe20000011603 */
[----:B------:R-:W-:Y:S01]  /*0e90*/  IMAD R2, R2, c[0x0][0x1d0], R5 ;  /* 0x0000740002027a24 */ /* 0x000fe200078e0205 */
[----:B------:R-:W-:Y:S01]  /*0ea0*/  CS2R R96, SRZ ;  /* 0x0000000000607805 */ /* 0x000fe2000001ff00 */
[----:B------:R-:W-:Y:S01]  /*0eb0*/  IMAD.MOV.U32 R17, RZ, RZ, RZ ;  /* 0x000000ffff117224 */ /* 0x000fe200078e00ff */
[----:B------:R-:W-:Y:S01]  /*0ec0*/  IADD3 R5, R249, 0x3f, RZ ;  /* 0x0000003ff9057810 */ /* 0x000fe20007ffe0ff */
[----:B------:R-:W-:Y:S01]  /*0ed0*/  IMAD.MOV.U32 R98, RZ, RZ, RZ ;  /* 0x000000ffff627224 */ /* 0x000fe200078e00ff */
[----:B------:R-:W-:Y:S01]  /*0ee0*/  IADD3 R0, R2, R0, RZ ;  /* 0x0000000002007210 */ /* 0x000fe20007ffe0ff */
[----:B------:R-:W-:Y:S01]  /*0ef0*/  CS2R R18, SRZ ;  /* 0x0000000000127805 */ /* 0x000fe2000001ff00 */
[----:B------:R-:W-:Y:S01]  /*0f00*/  SHF.R.S32.HI R2, RZ, 0x1f, R5 ;  /* 0x0000001fff027819 */ /* 0x000fe20000011405 */
[----:B------:R-:W-:Y:S01]  /*0f10*/  CS2R R92, SRZ ;  /* 0x00000000005c7805 */ /* 0x000fe2000001ff00 */
[----:B------:R-:W-:Y:S01]  /*0f20*/  SHF.R.S32.HI R3, RZ, 0x1f, R0 ;  /* 0x0000001fff037819 */ /* 0x000fe20000011400 */
[----:B------:R-:W-:Y:S01]  /*0f30*/  CS2R R20, SRZ ;  /* 0x0000000000147805 */ /* 0x000fe2000001ff00 */
[----:B------:R-:W-:Y:S01]  /*0f40*/  LEA.HI R2, R2, R5, RZ, 0x6 ;  /* 0x0000000502027211 */ /* 0x000fe200078f30ff */
[----:B------:R-:W-:Y:S01]  /*0f50*/  IMAD.MOV.U32 R90, RZ, RZ, RZ ;  /* 0x000000ffff5a7224 */ /* 0x000fe200078e00ff */
[----:B------:R-:W-:Y:S01]  /*0f60*/  LEA.HI R3, R3, R0, RZ, 0x6 ;  /* 0x0000000003037211 */ /* 0x000fe200078f30ff */
[----:B------:R-:W-:Y:S01]  /*0f70*/  IMAD.MOV R0, RZ, RZ, -R16 ;  /* 0x000000ffff007224 */ /* 0x000fe200078e0a10 */
[----:B------:R-:W-:Y:S01]  /*0f80*/  SHF.R.S32.HI R2, RZ, 0x6, R2 ;  /* 0x00000006ff027819 */ /* 0x000fe20000011402 */
[----:B------:R-:W-:Y:S01]  /*0f90*/  CS2R R88, SRZ ;  /* 0x0000000000587805 */ /* 0x000fe2000001ff00 */
[----:B------:R-:W-:Y:S01]  /*0fa0*/  SHF.R.S32.HI R3, RZ, 0x6, R3 ;  /* 0x00000006ff037819 */ /* 0x000fe20000011403 */
[----:B------:R-:W-:Y:S01]  /*0fb0*/  IMAD R46, R0, c[0x0][0x548], R4 ;  /* 0x00015200002e7a24 */ /* 0x000fe200078e0204 */
[----:B------:R-:W-:Y:S01]  /*0fc0*/  PRMT R0, RZ, 0x7610, R0 ;  /* 0x00007610ff007816 */ /* 0x000fe20000000000 */
[----:B------:R-:W-:Y:S01]  /*0fd0*/  CS2R R4, SRZ ;  /* 0x0000000000047805 */ /* 0x000fe2000001ff00 */
[----:B------:R-:W-:Y:S01]  /*0fe0*/  IMNMX R248, R2, R3, PT ;  /* 0x0000000302f87217 */ /* 0x000fe20003800200 */
[----:B------:R-:W-:Y:S01]  /*0ff0*/  CS2R R22, SRZ ;  /* 0x0000000000167805 */ /* 0x000fe2000001ff00 */
[----:B------:R1:W-:Y:S01]  /*1000*/  STL [R1+0xbc], R46 ;  /* 0x0000bc2e01007387 */ /* 0x0003e20000100800 */
[----:B------:R-:W-:Y:S01]  /*1010*/  MOV R94, RZ ;  /* 0x000000ff005e7202 */ /* 0x000fe20000000f00 */
[----:B------:R-:W-:Y:S01]  /*1020*/  IMAD.MOV.U32 R86, RZ, RZ, RZ ;  /* 0x000000ffff567224 */ /* 0x000fe200078e00ff */
[----:B------:R-:W-:Y:S01]  /*1030*/  ISETP.GE.AND P0, PT, R248, 0x1, PT ;  /* 0x00000001f800780c */ /* 0x000fe20003f06270 */
[----:B------:R-:W-:Y:S01]  /*1040*/  CS2R R84, SRZ ;  /* 0x0000000000547805 */ /* 0x000fe2000001ff00 */
[----:B------:R-:W-:Y:S01]  /*1050*/  CS2R R24, SRZ ;  /* 0x0000000000187805 */ /* 0x000fe2000001ff00 */
[----:B------:R-:W-:Y:S01]  /*1060*/  MOV R82, RZ ;  /* 0x000000ff00527202 */ /* 0x000fe20000000f00 */
[----:B------:R-:W-:Y:S01]  /*1070*/  CS2R R26, SRZ ;  /* 0x00000000001a7805 */ /* 0x000fe2000001ff00 */
[----:B------:R-:W-:Y:S01]  /*1080*/  IMAD.MOV.U32 R80, RZ, RZ, RZ ;  /* 0x000000ffff507224 */ /* 0x000fe200078e00ff */
[----:B------:R-:W-:Y:S01]  /*1090*/  CS2R R28, SRZ ;  /* 0x00000000001c7805 */ /* 0x000fe2000001ff00 */
[----:B------:R-:W-:Y:S01]  /*10a0*/  IMAD.MOV.U32 R78, RZ, RZ, RZ ;  /* 0x000000ffff4e7224 */ /* 0x000fe200078e00ff */
[----:B------:R-:W-:Y:S01]  /*10b0*/  MOV R76, RZ ;  /* 0x000000ff004c7202 */ /* 0x000fe20000000f00 */
[----:B------:R-:W-:Y:S01]  /*10c0*/  IMAD.MOV.U32 R74, RZ, RZ, RZ ;  /* 0x000000ffff4a7224 */ /* 0x000fe200078e00ff */
[----:B------:R-:W-:Y:S01]  /*10d0*/  CS2R R30, SRZ ;  /* 0x00000000001e7805 */ /* 0x000fe2000001ff00 */
[----:B------:R-:W-:Y:S01]  /*10e0*/  IMAD.MOV.U32 R72, RZ, RZ, RZ ;  /* 0x000000ffff487224 */ /* 0x000fe200078e00ff */
[----:B------:R-:W-:Y:S01]  /*10f0*/  MOV R70, RZ ;  /* 0x000000ff00467202 */ /* 0x000fe20000000f00 */
[----:B------:R-:W-:Y:S01]  /*1100*/  CS2R R32, SRZ ;  /* 0x0000000000207805 */ /* 0x000fe2000001ff00 */
[----:B------:R-:W-:Y:S01]  /*1110*/  IMAD.MOV.U32 R68, RZ, RZ, RZ ;  /* 0x000000ffff447224 */ /* 0x000fe200078e00ff */
        /* <DEDUP_REMOVED lines=14> */
[----:B------:R-:W-:Y:S01]  /*1200*/  IMAD.MOV.U32 R138, RZ, RZ, RZ ;  /* 0x000000ffff8a7224 */ /* 0x000fe200078e00ff */
[----:B------:R-:W-:Y:S01]  /*1210*/  CS2R R142, SRZ ;  /* 0x00000000008e7805 */ /* 0x000fe2000001ff00 */
[----:B------:R-:W-:Y:S01]  /*1220*/  CS2R R140, SRZ ;  /* 0x00000000008c7805 */ /* 0x000fe2000001ff00 */
[----:B------:R-:W-:Y:S01]  /*1230*/  MOV R53, RZ ;  /* 0x000000ff00357202 */ /* 0x000fe20000000f00 */
[----:B------:R-:W-:Y:S01]  /*1240*/  IMAD.MOV.U32 R146, RZ, RZ, RZ ;  /* 0x000000ffff927224 */ /* 0x000fe200078e00ff */
        /* <DEDUP_REMOVED lines=14> */
[----:B---3--:R1:W-:Y:S01]  /*1330*/  STL [R1+0x88], R107 ;  /* 0x0000886b01007387 */ /* 0x0083e20000100800 */
[----:B------:R-:W-:Y:S05]  /*1340*/  @!P0 BRA `(.L_x_516) ;  /* 0x0000cd6000008947 */ /* 0x000fea0003800000 */
[----:B------:R-:W-:-:S04]  /*1350*/  ISETP.NE.U32.AND P0, PT, RZ, c[0x0][0x340], PT ;  /* 0x0000d000ff007a0c */ /* 0x000fc80003f05070 */
[----:B------:R-:W-:-:S13]  /*1360*/  ISETP.NE.AND.EX P0, PT, RZ, c[0x0][0x344], PT, P0 ;  /* 0x0000d100ff007a0c */ /* 0x000fda0003f05300 */
[----:B------:R-:W-:-:S04]  /*1370*/  @P0 IMAD.MOV.U32 R2, RZ, RZ, 0x4 ;  /* 0x00000004ff020424 */ /* 0x000fc800078e00ff */
[----:B------:R-:W-:-:S05]  /*1380*/  @P0 IMAD.WIDE R2, R16, R2, c[0x0][0x340] ;  /* 0x0000d00010020625 */ /* 0x000fca00078e0202 */
[----:B------:R2:W5:Y:S01]  /*1390*/  @P0 LDG.E R0, [R2.64] ;  /* 0x0000000602000981 */ /* 0x000562000c1e1900 */
[----:B------:R-:W-:Y:S01]  /*13a0*/  WARPSYNC 0xffffffff ;  /* 0xffffffff00007948 */ /* 0x000fe20003800000 */
[----:B------:R-:W-:-:S03]  /*13b0*/  @!P0 MOV R0, R16 ;  /* 0x0000001000008202 */ /* 0x000fc60000000f00 */
[----:B--2---:R-:W2:Y:S01]  /*13c0*/  LDL R103, [R1+0x80] ;  /* 0x0000800001677983 */ /* 0x004ea20000100800 */
[----:B-----5:R-:W-:Y:S01]  /*13d0*/  SHF.R.S32.HI R3, RZ, 0x1f, R0 ;  /* 0x0000001fff037819 */ /* 0x020fe20000011400 */
[----:B------:R-:W-:-:S04]  /*13e0*/  IMAD.WIDE.U32 R98, R0, c[0x0][0x2b0], RZ ;  /* 0x0000ac0000627a25 */ /* 0x000fc800078e00ff */
[----:B------:R-:W-:Y:S01]  /*13f0*/  IMAD.MOV.U32 R97, RZ, RZ, c[0x0][0x2b8] ;  /* 0x0000ae00ff617624 */ /* 0x000fe200078e00ff */
[----:B------:R-:W-:Y:S01]  /*1400*/  STL.64 [R1+0x98], R98 ;  /* 0x0000986201007387 */ /* 0x000fe20000100a00 */
[----:B------:R-:W-:-:S03]  /*1410*/  IMAD.MOV.U32 R33, RZ, RZ, RZ ;  /* 0x000000ffff217224 */ /* 0x000fc600078e00ff */
[----:B------:R-:W-:Y:S02]  /*1420*/  ISETP.NE.AND P1, PT, R97, 0x1, PT ;  /* 0x000000016100780c */ /* 0x000fe40003f25270 */
[----:B------:R-:W-:-:S05]  /*1430*/  SHF.R.S32.HI R24, RZ, 0x1f, R46 ;  /* 0x0000001fff187819 */ /* 0x000fca000001142e */
[----:B------:R-:W-:Y:S01]  /*1440*/  IMAD R5, R24, c[0x0][0x1b8], RZ ;  /* 0x00006e0018057a24 */ /* 0x000fe200078e02ff */
[----:B------:R-:W-:-:S03]  /*1450*/  SHF.R.S32.HI R6, RZ, 0x1f, R16 ;  /* 0x0000001fff067819 */ /* 0x000fc60000011410 */
[----:B------:R-:W-:Y:S01]  /*1460*/  IMAD R5, R46, c[0x0][0x1bc], R5 ;  /* 0x00006f002e057a24 */ /* 0x000fe200078e0205 */
[----:B------:R-:W3:Y:S04]  /*1470*/  S2R R54, SR_TID.X ;  /* 0x0000000000367919 */ /* 0x000ee80000002100 */
[----:B------:R-:W-:Y:S01]  /*1480*/  BAR.SYNC.DEFER_BLOCKING 0x0 ;  /* 0x0000000000007b1d */ /* 0x000fe20000010000 */
[----:B--2---:R-:W-:-:S05]  /*1490*/  IMAD R2, R248, 0x40, R103 ;  /* 0x00000040f8027824 */ /* 0x004fca00078e0267 */
[----:B------:R-:W-:-:S04]  /*14a0*/  IADD3 R2, R2, -0x40, RZ ;  /* 0xffffffc002027810 */ /* 0x000fc80007ffe0ff */
[C---:B------:R-:W-:Y:S01]  /*14b0*/  ISETP.GE.AND P0, PT, R2.reuse, R249, PT ;  /* 0x000000f90200720c */ /* 0x040fe20003f06270 */
[----:B------:R-:W-:Y:S02]  /*14c0*/  IMAD.IADD R22, R2, 0x1, R107 ;  /* 0x0000000102167824 */ /* 0x000fe400078e026b */
[----:B------:R-:W-:Y:S01]  /*14d0*/  IMAD R2, R3, c[0x0][0x2b0], RZ ;  /* 0x0000ac0003027a24 */ /* 0x000fe200078e02ff */
[----:B------:R-:W-:Y:S01]  /*14e0*/  ISETP.GT.OR P0, PT, R103, 0x3f, P0 ;  /* 0x0000003f6700780c */ /* 0x000fe20000704670 */
[----:B------:R-:W-:-:S04]  /*14f0*/  @P1 IMAD.HI.U32 R3, R22, c[0x0][0x2bc], RZ ;  /* 0x0000af0016031a27 */ /* 0x000fc800078e00ff */
[----:B------:R-:W-:Y:S02]  /*1500*/  IMAD R2, R0, c[0x0][0x2b4], R2 ;  /* 0x0000ad0000027a24 */ /* 0x000fe400078e0202 */
[----:B------:R-:W-:Y:S01]  /*1510*/  IMAD.MOV.U32 R21, RZ, RZ, R22 ;  /* 0x000000ffff157224 */ /* 0x000fe200078e0016 */
[----:B------:R-:W-:Y:S01]  /*1520*/  @P1 SHF.R.U32.HI R21, RZ, c[0x0][0x2c0], R3 ;  /* 0x0000b000ff151a19 */ /* 0x000fe20000011603 */
[----:B------:R-:W-:-:S04]  /*1530*/  IMAD.IADD R96, R99, 0x1, R2 ;  /* 0x0000000163607824 */ /* 0x000fc800078e0202 */
[C---:B------:R-:W-:Y:S01]  /*1540*/  @!P0 IADD3 R0, P1, R21.reuse, R98, RZ ;  /* 0x0000006215008210 */ /* 0x040fe20007f3e0ff */
[----:B------:R-:W-:Y:S03]  /*1550*/  STL [R1+0xac], R96 ;  /* 0x0000ac6001007387 */ /* 0x000fe60000100800 */
[----:B------:R-:W-:Y:S01]  /*1560*/  @!P0 LEA.HI.X.SX32 R3, R21, R96, 0x1, P1 ;  /* 0x0000006015038211 */ /* 0x000fe200008f0eff */
[----:B------:R-:W2:Y:S01]  /*1570*/  LDL R50, [R1+0x70] ;  /* 0x0000700001327983 */ /* 0x000ea20000100800 */
[----:B------:R-:W-:-:S03]  /*1580*/  @!P0 LEA R2, P1, R0, c[0x0][0x2a0], 0x2 ;  /* 0x0000a80000028a11 */ /* 0x000fc600078210ff */
[----:B------:R-:W4:Y:S01]  /*1590*/  LDL R29, [R1+0xf4] ;  /* 0x0000f400011d7983 */ /* 0x000f220000100800 */
[----:B------:R-:W-:-:S03]  /*15a0*/  @!P0 LEA.HI.X R3, R0, c[0x0][0x2a4], R3, 0x2, P1 ;  /* 0x0000a90000038a11 */ /* 0x000fc600008f1403 */
[----:B------:R-:W4:Y:S04]  /*15b0*/  LDL R53, [R1+0x74] ;  /* 0x0000740001357983 */ /* 0x000f280000100800 */
[----:B------:R-:W4:Y:S04]  /*15c0*/  LDL R32, [R1+0xec] ;  /* 0x0000ec0001207983 */ /* 0x000f280000100800 */
[----:B------:R-:W4:Y:S04]  /*15d0*/  LDL R30, [R1+0x58] ;  /* 0x00005800011e7983 */ /* 0x000f280000100800 */
[----:B------:R-:W4:Y:S04]  /*15e0*/  LDL R49, [R1+0x6c] ;  /* 0x00006c0001317983 */ /* 0x000f280000100800 */
[----:B------:R-:W4:Y:S04]  /*15f0*/  LDL R31, [R1+0xf8] ;  /* 0x0000f800011f7983 */ /* 0x000f280000100800 */
[----:B------:R-:W4:Y:S04]  /*1600*/  LDL R28, [R1+0xf0] ;  /* 0x0000f000011c7983 */ /* 0x000f280000100800 */
[----:B------:R-:W4:Y:S04]  /*1610*/  LDL R52, [R1+0x50] ;  /* 0x0000500001347983 */ /* 0x000f280000100800 */
[----:B------:R1:W4:Y:S01]  /*1620*/  @!P0 LDG.E R33, [R2.64] ;  /* 0x0000000602218981 */ /* 0x000322000c1e1900 */
[----:B------:R-:W-:-:S04]  /*1630*/  IMAD.IADD R4, R103, 0x1, R47 ;  /* 0x0000000167047824 */ /* 0x000fc800078e022f */
[----:B------:R-:W-:-:S04]  /*1640*/  @P2 IMAD.HI.U32 R7, R4, c[0x0][0x2c8], RZ ;  /* 0x0000b20004072a27 */ /* 0x000fc800078e00ff */
[----:B------:R-:W-:Y:S01]  /*1650*/  IMAD.MOV.U32 R0, RZ, RZ, R4 ;  /* 0x000000ffff007224 */ /* 0x000fe200078e0004 */
[----:B------:R-:W-:-:S04]  /*1660*/  @P2 SHF.R.U32.HI R0, RZ, c[0x0][0x2cc], R7 ;  /* 0x0000b300ff002a19 */ /* 0x000fc80000011607 */
[----:B------:R-:W-:Y:S01]  /*1670*/  SHF.R.S32.HI R7, RZ, 0x1f, R0 ;  /* 0x0000001fff077819 */ /* 0x000fe20000011400 */
[----:B-1----:R-:W-:-:S04]  /*1680*/  IMAD.WIDE.U32 R2, R46, c[0x0][0x1b8], RZ ;  /* 0x00006e002e027a25 */ /* 0x002fc800078e00ff */
[----:B------:R-:W-:Y:S02]  /*1690*/  IMAD.IADD R3, R3, 0x1, R5 ;  /* 0x0000000103037824 */ /* 0x000fe400078e0205 */
[----:B------:R-:W-:Y:S02]  /*16a0*/  IMAD R5, R6, c[0x0][0x1c0], RZ ;  /* 0x0000700006057a24 */ /* 0x000fe400078e02ff */
[----:B------:R-:W-:-:S04]  /*16b0*/  IMAD.WIDE.U32 R2, R16, c[0x0][0x1c0], R2 ;  /* 0x0000700010027a25 */ /* 0x000fc800078e0002 */
[----:B------:R-:W-:Y:S02]  /*16c0*/  IMAD R6, R16, c[0x0][0x1c4], R5 ;  /* 0x0000710010067a24 */ /* 0x000fe400078e0205 */
[----:B------:R-:W-:-:S04]  /*16d0*/  IMAD.MOV R5, RZ, RZ, -R0 ;  /* 0x000000ffff057224 */ /* 0x000fc800078e0a00 */
[----:B------:R-:W-:Y:S02]  /*16e0*/  IMAD R4, R5, c[0x0][0x2c4], R4 ;  /* 0x0000b10005047a24 */ /* 0x000fe400078e0204 */
[----:B------:R-:W-:Y:S02]  /*16f0*/  IMAD R5, R7, c[0x0][0x1b0], RZ ;  /* 0x00006c0007057a24 */ /* 0x000fe400078e02ff */
[----:B------:R-:W-:Y:S02]  /*1700*/  IMAD.IADD R3, R3, 0x1, R6 ;  /* 0x0000000103037824 */ /* 0x000fe400078e0206 */
[C---:B------:R-:W-:Y:S01]  /*1710*/  IMAD R6, R0.reuse, c[0x0][0x1b4], R5 ;  /* 0x00006d0000067a24 */ /* 0x040fe200078e0205 */
[----:B------:R-:W-:Y:S01]  /*1720*/  SHF.R.S32.HI R5, RZ, 0x1f, R4 ;  /* 0x0000001fff057819 */ /* 0x000fe20000011404 */
[----:B------:R-:W-:-:S04]  /*1730*/  IMAD.WIDE.U32 R2, R0, c[0x0][0x1b0], R2 ;  /* 0x00006c0000027a25 */ /* 0x000fc800078e0002 */
[----:B------:R-:W-:Y:S02]  /*1740*/  IMAD R0, R5, c[0x0][0x1a8], RZ ;  /* 0x00006a0005007a24 */ /* 0x000fe400078e02ff */
[----:B------:R-:W-:Y:S02]  /*1750*/  IMAD.IADD R3, R3, 0x1, R6 ;  /* 0x0000000103037824 */ /* 0x000fe400078e0206 */
[C---:B------:R-:W-:Y:S02]  /*1760*/  IMAD R0, R4.reuse, c[0x0][0x1ac], R0 ;  /* 0x00006b0004007a24 */ /* 0x040fe400078e0200 */
[----:B------:R-:W-:Y:S01]  /*1770*/  IMAD.WIDE.U32 R2, R4, c[0x0][0x1a8], R2 ;  /* 0x00006a0004027a25 */ /* 0x000fe200078e0002 */
[----:B---3--:R-:W-:-:S03]  /*1780*/  SHF.R.S32.HI R26, RZ, 0x1f, R54 ;  /* 0x0000001fff1a7819 */ /* 0x008fc60000011436 */
[----:B------:R-:W-:Y:S01]  /*1790*/  IMAD.IADD R0, R3, 0x1, R0 ;  /* 0x0000000103007824 */ /* 0x000fe200078e0200 */
[----:B------:R-:W-:Y:S02]  /*17a0*/  LEA R17, P0, R2, c[0x0][0x160], 0x1 ;  /* 0x0000580002117a11 */ /* 0x000fe400078008ff */
[----:B------:R-:W-:Y:S02]  /*17b0*/  LEA.HI R26, R26, R54, RZ, 0x3 ;  /* 0x000000361a1a7211 */ /* 0x000fe400078f18ff */
[----:B------:R-:W-:Y:S01]  /*17c0*/  LEA.HI.X R16, R2, c[0x0][0x164], R0, 0x1, P0 ;  /* 0x0000590002107a11 */ /* 0x000fe200000f0c00 */
[----:B------:R-:W2:Y:S01]  /*17d0*/  SHFL.IDX PT, R3, R17, RZ, 0x181f ;  /* 0x00181fff11037589 */ /* 0x000ea200000e0000 */
[----:B------:R-:W-:Y:S01]  /*17e0*/  SHF.R.S32.HI R26, RZ, 0x3, R26 ;  /* 0x00000003ff1a7819 */ /* 0x000fe2000001141a */
[----:B------:R-:W-:Y:S02]  /*17f0*/  IMAD R23, R51, c[0x0][0x168], RZ ;  /* 0x00005a0033177a24 */ /* 0x000fe400078e02ff */
[----:B------:R-:W4:Y:S02]  /*1800*/  SHFL.IDX PT, R4, R16, RZ, 0x181f ;  /* 0x00181fff10047589 */ /* 0x000f2400000e0000 */
[----:B------:R-:W-:-:S05]  /*1810*/  IMAD.IADD R20, R26, 0x1, R47 ;  /* 0x000000011a147824 */ /* 0x000fca00078e022f */
[C---:B------:R-:W-:Y:S01]  /*1820*/  ISETP.GE.AND P0, PT, R20.reuse, R23, PT ;  /* 0x000000171400720c */ /* 0x040fe20003f06270 */
[----:B------:R-:W1:Y:S01]  /*1830*/  SHFL.IDX PT, R0, R17, 0x1, 0x181f ;  /* 0x00381f0011007f89 */ /* 0x000e6200000e0000 */
[----:B------:R-:W-:-:S03]  /*1840*/  IADD3 R5, R20, 0x20, RZ ;  /* 0x0000002014057810 */ /* 0x000fc60007ffe0ff */
[----:B------:R-:W3:Y:S01]  /*1850*/  SHFL.IDX PT, R2, R16, 0x1, 0x181f ;  /* 0x00381f0010027f89 */ /* 0x000ee200000e0000 */
[----:B------:R-:W-:Y:S01]  /*1860*/  ISETP.GE.AND P1, PT, R5, R23, PT ;  /* 0x000000170500720c */ /* 0x000fe20003f26270 */
[----:B------:R-:W-:-:S06]  /*1870*/  IMAD.WIDE.U32 R94, R46, c[0x0][0x1e8], RZ ;  /* 0x00007a002e5e7a25 */ /* 0x000fcc00078e00ff */
[----:B--2---:R-:W-:-:S04]  /*1880*/  @!P0 LEA R10, P3, R50, R3, 0x1 ;  /* 0x00000003320a8211 */ /* 0x004fc800078608ff */
[CC--:B----4-:R-:W-:Y:S02]  /*1890*/  @!P0 LEA.HI.X R11, R50.reuse, R4.reuse, R29, 0x1, P3 ;  /* 0x00000004320b8211 */ /* 0x0d0fe400018f0c1d */
[CC--:B------:R-:W-:Y:S02]  /*18a0*/  @!P0 LEA R6, P3, R53.reuse, R3.reuse, 0x1 ;  /* 0x0000000335068211 */ /* 0x0c0fe400078608ff */
[----:B------:R-:W-:Y:S02]  /*18b0*/  ISETP.GE.AND P4, PT, R50, c[0x0][0x198], PT ;  /* 0x0000660032007a0c */ /* 0x000fe40003f86270 */
[----:B------:R-:W-:Y:S02]  /*18c0*/  @!P0 LEA.HI.X R7, R53, R4, R32, 0x1, P3 ;  /* 0x0000000435078211 */ /* 0x000fe400018f0c20 */
[C---:B------:R-:W-:Y:S02]  /*18d0*/  ISETP.GE.AND P3, PT, R30.reuse, c[0x0][0x198], PT ;  /* 0x000066001e007a0c */ /* 0x040fe40003f66270 */
[----:B------:R-:W-:-:S02]  /*18e0*/  @!P0 LEA R12, P2, R30, R3, 0x1 ;  /* 0x000000031e0c8211 */ /* 0x000fc400078408ff */
[----:B------:R-:W-:Y:S02]  /*18f0*/  ISETP.GE.AND P5, PT, R49, c[0x0][0x198], PT ;  /* 0x0000660031007a0c */ /* 0x000fe40003fa6270 */
[----:B------:R-:W-:Y:S02]  /*1900*/  ISETP.GE.AND P6, PT, R53, c[0x0][0x198], PT ;  /* 0x0000660035007a0c */ /* 0x000fe40003fc6270 */
[----:B------:R-:W-:Y:S02]  /*1910*/  @!P0 LEA.HI.X R13, R30, R4, R31, 0x1, P2 ;  /* 0x000000041e0d8211 */ /* 0x000fe400010f0c1f */
[----:B------:R-:W-:-:S04]  /*1920*/  @!P0 LEA R8, P2, R49, R3, 0x1 ;  /* 0x0000000331088211 */ /* 0x000fc800078408ff */
[----:B------:R-:W-:Y:S01]  /*1930*/  @!P0 LEA.HI.X R9, R49, R4, R28, 0x1, P2 ;  /* 0x0000000431098211 */ /* 0x000fe200010f0c1c */
[----:B------:R2:W-:Y:S04]  /*1940*/  @!P0 LDGSTS.E.BYPASS.LTC128B.128 [R52+0x100], [R12.64], !P3 ;  /* 0x001000000c348fae */ /* 0x0005e8000d901d46 */
[----:B------:R4:W-:Y:S04]  /*1950*/  @!P0 LDGSTS.E.BYPASS.LTC128B.128 [R52+0x4100], [R10.64], !P4 ;  /* 0x041000000a348fae */ /* 0x0009e8000e101d46 */
[----:B------:R2:W-:Y:S04]  /*1960*/  @!P0 LDGSTS.E.BYPASS.LTC128B.128 [R52+0x8100], [R8.64], !P5 ;  /* 0x0810000008348fae */ /* 0x0005e8000e901d46 */
[----:B------:R4:W-:Y:S01]  /*1970*/  @!P0 LDGSTS.E.BYPASS.LTC128B.128 [R52+0xc100], [R6.64], !P6 ;  /* 0x0c10000006348fae */ /* 0x0009e2000f101d46 */
[----:B-1----:R-:W-:-:S04]  /*1980*/  @!P1 LEA R18, P2, R30, R0, 0x1 ;  /* 0x000000001e129211 */ /* 0x002fc800078408ff */
[----:B---3--:R-:W-:Y:S02]  /*1990*/  @!P1 LEA.HI.X R19, R30, R2, R31, 0x1, P2 ;  /* 0x000000021e139211 */ /* 0x008fe400010f0c1f */
[----:B------:R-:W-:-:S03]  /*19a0*/  IADD3 R3, R20, 0x40, RZ ;  /* 0x0000004014037810 */ /* 0x000fc60007ffe0ff */
[----:B------:R1:W-:Y:S01]  /*19b0*/  @!P1 LDGSTS.E.BYPASS.LTC128B.128 [R52+0x1100], [R18.64], !P3 ;  /* 0x0110000012349fae */ /* 0x0003e2000d901d46 */
[----:B--2---:R-:W-:-:S04]  /*19c0*/  @!P1 LEA R8, P0, R50, R0, 0x1 ;  /* 0x0000000032089211 */ /* 0x004fc800078008ff */
[----:B------:R-:W-:Y:S02]  /*19d0*/  @!P1 LEA.HI.X R9, R50, R2, R29, 0x1, P0 ;  /* 0x0000000232099211 */ /* 0x000fe400000f0c1d */
[----:B----4-:R-:W-:-:S03]  /*19e0*/  @!P1 LEA R6, P0, R49, R0, 0x1 ;  /* 0x0000000031069211 */ /* 0x010fc600078008ff */
[----:B------:R2:W-:Y:S01]  /*19f0*/  @!P1 LDGSTS.E.BYPASS.LTC128B.128 [R52+0x5100], [R8.64], !P4 ;  /* 0x0510000008349fae */ /* 0x0005e2000e101d46 */
[----:B------:R-:W-:Y:S02]  /*1a00*/  @!P1 LEA.HI.X R7, R49, R2, R28, 0x1, P0 ;  /* 0x0000000231079211 */ /* 0x000fe400000f0c1c */
[C---:B------:R-:W-:Y:S02]  /*1a10*/  @!P1 LEA R4, P0, R53.reuse, R0, 0x1 ;  /* 0x0000000035049211 */ /* 0x040fe400078008ff */
[----:B------:R-:W3:Y:S02]  /*1a20*/  SHFL.IDX PT, R0, R17, 0x2, 0x181f ;  /* 0x00581f0011007f89 */ /* 0x000ee400000e0000 */
[----:B------:R-:W-:Y:S02]  /*1a30*/  @!P1 LEA.HI.X R5, R53, R2, R32, 0x1, P0 ;  /* 0x0000000235059211 */ /* 0x000fe400000f0c20 */
[----:B------:R-:W4:Y:S01]  /*1a40*/  SHFL.IDX PT, R2, R16, 0x2, 0x181f ;  /* 0x00581f0010027f89 */ /* 0x000f2200000e0000 */
[----:B------:R-:W-:-:S03]  /*1a50*/  ISETP.GE.AND P0, PT, R3, R23, PT ;  /* 0x000000170300720c */ /* 0x000fc60003f06270 */
[----:B------:R1:W-:Y:S04]  /*1a60*/  @!P1 LDGSTS.E.BYPASS.LTC128B.128 [R52+0x9100], [R6.64], !P5 ;  /* 0x0910000006349fae */ /* 0x0003e8000e901d46 */
[----:B------:R1:W-:Y:S06]  /*1a70*/  @!P1 LDGSTS.E.BYPASS.LTC128B.128 [R52+0xd100], [R4.64], !P6 ;  /* 0x0d10000004349fae */ /* 0x0003ec000f101d46 */
[----:B---3--:R-:W-:-:S04]  /*1a80*/  @!P0 LEA R10, P1, R50, R0, 0x1 ;  /* 0x00000000320a8211 */ /* 0x008fc800078208ff */
[----:B----4-:R-:W-:Y:S02]  /*1a90*/  @!P0 LEA.HI.X R11, R50, R2, R29, 0x1, P1 ;  /* 0x00000002320b8211 */ /* 0x010fe400008f0c1d */
[CC--:B--2---:R-:W-:Y:S02]  /*1aa0*/  @!P0 LEA R8, P1, R49.reuse, R0.reuse, 0x1 ;  /* 0x0000000031088211 */ /* 0x0c4fe400078208ff */
[C---:B------:R-:W-:Y:S02]  /*1ab0*/  @!P0 LEA R14, P2, R30.reuse, R0, 0x1 ;  /* 0x000000001e0e8211 */ /* 0x040fe400078408ff */
[-C--:B------:R-:W-:Y:S02]  /*1ac0*/  @!P0 LEA.HI.X R9, R49, R2.reuse, R28, 0x1, P1 ;  /* 0x0000000231098211 */ /* 0x080fe400008f0c1c */
[----:B------:R-:W-:Y:S02]  /*1ad0*/  @!P0 LEA.HI.X R15, R30, R2, R31, 0x1, P2 ;  /* 0x000000021e0f8211 */ /* 0x000fe400010f0c1f */
[----:B-1----:R-:W-:Y:S01]  /*1ae0*/  @!P0 LEA R4, P1, R53, R0, 0x1 ;  /* 0x0000000035048211 */ /* 0x002fe200078208ff */
[----:B------:R-:W-:-:S02]  /*1af0*/  IMAD.MOV R0, RZ, RZ, -R21 ;  /* 0x000000ffff007224 */ /* 0x000fc400078e0a15 */
[----:B------:R1:W-:Y:S02]  /*1b00*/  @!P0 LDGSTS.E.BYPASS.LTC128B.128 [R52+0x2100], [R14.64], !P3 ;  /* 0x021000000e348fae */ /* 0x0003e4000d901d46 */
[----:B------:R-:W-:Y:S02]  /*1b10*/  IMAD R25, R0, c[0x0][0x2b8], R22 ;  /* 0x0000ae0000197a24 */ /* 0x000fe400078e0216 */
[----:B------:R2:W-:Y:S01]  /*1b20*/  @!P0 LDGSTS.E.BYPASS.LTC128B.128 [R52+0x6100], [R10.64], !P4 ;  /* 0x061000000a348fae */ /* 0x0005e2000e101d46 */
[----:B------:R-:W-:Y:S01]  /*1b30*/  @!P0 LEA.HI.X R5, R53, R2, R32, 0x1, P1 ;  /* 0x0000000235058211 */ /* 0x000fe200008f0c20 */
[----:B------:R-:W-:Y:S02]  /*1b40*/  IMAD.WIDE.U32 R2, R25, c[0x0][0x1e0], RZ ;  /* 0x0000780019027a25 */ /* 0x000fe400078e00ff */
[----:B------:R-:W-:Y:S01]  /*1b50*/  STL [R1+0x5c], R33 ;  /* 0x00005c2101007387 */ /* 0x000fe20000100800 */
[----:B--2---:R-:W-:-:S03]  /*1b60*/  SHF.R.S32.HI R11, RZ, 0x1f, R25 ;  /* 0x0000001fff0b7819 */ /* 0x004fc60000011419 */
[----:B------:R2:W2:Y:S02]  /*1b70*/  SHFL.IDX PT, R12, R17, 0x3, 0x181f ;  /* 0x00781f00110c7f89 */ /* 0x0004a400000e0000 */
[----:B------:R-:W-:Y:S02]  /*1b80*/  IMAD R0, R11, c[0x0][0x1e0], RZ ;  /* 0x000078000b007a24 */ /* 0x000fe400078e02ff */
[----:B------:R4:W1:Y:S02]  /*1b90*/  SHFL.IDX PT, R13, R16, 0x3, 0x181f ;  /* 0x00781f00100d7f89 */ /* 0x00086400000e0000 */
[----:B------:R-:W-:Y:S01]  /*1ba0*/  IMAD R0, R25, c[0x0][0x1e4], R0 ;  /* 0x0000790019007a24 */ /* 0x000fe200078e0200 */
[----:B------:R-:W-:Y:S01]  /*1bb0*/  IADD3 R20, R20, 0x60, RZ ;  /* 0x0000006014147810 */ /* 0x000fe20007ffe0ff */
[----:B------:R1:W-:Y:S02]  /*1bc0*/  @!P0 LDGSTS.E.BYPASS.LTC128B.128 [R52+0xa100], [R8.64], !P5 ;  /* 0x0a10000008348fae */ /* 0x0003e4000e901d46 */
[----:B------:R-:W-:-:S02]  /*1bd0*/  IMAD.IADD R3, R3, 0x1, R0 ;  /* 0x0000000103037824 */ /* 0x000fc400078e0200 */
[----:B------:R-:W-:Y:S01]  /*1be0*/  IMAD R0, R24, c[0x0][0x1e8], RZ ;  /* 0x00007a0018007a24 */ /* 0x000fe200078e02ff */
[----:B------:R-:W-:Y:S03]  /*1bf0*/  STL [R1+0x60], R25 ;  /* 0x0000601901007387 */ /* 0x000fe60000100800 */
[----:B------:R-:W-:Y:S01]  /*1c00*/  IMAD R0, R46, c[0x0][0x1ec], R0 ;  /* 0x00007b002e007a24 */ /* 0x000fe200078e0200 */
[----:B------:R-:W-:Y:S01]  /*1c10*/  ISETP.GE.AND P2, PT, R20, R23, PT ;  /* 0x000000171400720c */ /* 0x000fe20003f46270 */
[----:B------:R2:W-:Y:S02]  /*1c20*/  @!P0 LDGSTS.E.BYPASS.LTC128B.128 [R52+0xe100], [R4.64], !P6 ;  /* 0x0e10000004348fae */ /* 0x0005e4000f101d46 */
[----:B------:R-:W-:Y:S02]  /*1c30*/  IMAD.IADD R93, R95, 0x1, R0 ;  /* 0x000000015f5d7824 */ /* 0x000fe400078e0200 */
[----:B------:R-:W-:Y:S04]  /*1c40*/  STL.64 [R1+0x90], R94 ;  /* 0x0000905e01007387 */ /* 0x000fe80000100a00 */
[----:B------:R-:W-:Y:S04]  /*1c50*/  STL [R1+0xa8], R93 ;  /* 0x0000a85d01007387 */ /* 0x000fe80000100800 */
[----:B------:R-:W3:Y:S04]  /*1c60*/  LDL R18, [R1+0x40] ;  /* 0x0000400001127983 */ /* 0x000ee80000100800 */
[----:B--2---:R-:W2:Y:S04]  /*1c70*/  LDL R17, [R1+0x44] ;  /* 0x0000440001117983 */ /* 0x004ea80000100800 */
[----:B----4-:R-:W4:Y:S04]  /*1c80*/  LDL R16, [R1+0x4c] ;  /* 0x00004c0001107983 */ /* 0x010f280000100800 */
[----:B-1----:R-:W4:Y:S04]  /*1c90*/  LDL R15, [R1+0x48] ;  /* 0x00004800010f7983 */ /* 0x002f280000100800 */
[----:B------:R-:W4:Y:S01]  /*1ca0*/  LDL R101, [R1+0x20] ;  /* 0x0000200001657983 */ /* 0x000f220000100800 */
[----:B------:R-:W-:-:S02]  /*1cb0*/  @!P2 LEA R6, P1, R30, R12, 0x1 ;  /* 0x0000000c1e06a211 */ /* 0x000fc400078208ff */
[----:B------:R-:W-:Y:S02]  /*1cc0*/  SHF.R.S32.HI R14, RZ, 0x1f, R33 ;  /* 0x0000001fff0e7819 */ /* 0x000fe40000011421 */
[----:B------:R-:W-:Y:S01]  /*1cd0*/  @!P2 LEA.HI.X R7, R30, R13, R31, 0x1, P1 ;  /* 0x0000000d1e07a211 */ /* 0x000fe200008f0c1f */
[----:B------:R-:W-:Y:S01]  /*1ce0*/  IMAD.WIDE.U32 R2, R33, c[0x0][0x1f0], R2 ;  /* 0x00007c0021027a25 */ /* 0x000fe200078e0002 */
[----:B------:R-:W-:-:S03]  /*1cf0*/  @!P2 LEA R4, P0, R50, R12, 0x1 ;  /* 0x0000000c3204a211 */ /* 0x000fc600078008ff */
[----:B------:R1:W-:Y:S01]  /*1d00*/  @!P2 LDGSTS.E.BYPASS.LTC128B.128 [R52+0x3100], [R6.64], !P3 ;  /* 0x031000000634afae */ /* 0x0003e2000d901d46 */
[----:B------:R-:W-:Y:S02]  /*1d10*/  @!P2 LEA.HI.X R5, R50, R13, R29, 0x1, P0 ;  /* 0x0000000d3205a211 */ /* 0x000fe400000f0c1d */
[----:B------:R-:W-:-:S03]  /*1d20*/  IADD3 R0, P0, R2, R94, RZ ;  /* 0x0000005e02007210 */ /* 0x000fc60007f1e0ff */
[----:B------:R1:W-:Y:S02]  /*1d30*/  @!P2 LDGSTS.E.BYPASS.LTC128B.128 [R52+0x7100], [R4.64], !P4 ;  /* 0x071000000434afae */ /* 0x0003e4000e101d46 */
[----:B-1----:R-:W-:-:S04]  /*1d40*/  IMAD R6, R14, c[0x0][0x1f0], RZ ;  /* 0x00007c000e067a24 */ /* 0x002fc800078e02ff */
[----:B------:R-:W-:-:S05]  /*1d50*/  IMAD R6, R33, c[0x0][0x1f4], R6 ;  /* 0x00007d0021067a24 */ /* 0x000fca00078e0206 */
[----:B------:R-:W-:Y:S02]  /*1d60*/  IADD3.X R2, R93, R3, R6, P0, !PT ;  /* 0x000000035d027210 */ /* 0x000fe400007fe406 */
[----:B------:R-:W-:Y:S02]  /*1d70*/  LEA R3, R248, 0xffffffc0, 0x6 ;  /* 0xffffffc0f8037811 */ /* 0x000fe400078e30ff */
[----:B------:R-:W-:-:S03]  /*1d80*/  LEA R8, P0, R0, c[0x0][0x1c8], 0x1 ;  /* 0x0000720000087a11 */ /* 0x000fc600078008ff */
[----:B------:R-:W-:Y:S01]  /*1d90*/  IMAD.IADD R88, R249, 0x1, -R3 ;  /* 0x00000001f9587824 */ /* 0x000fe200078e0a03 */
[----:B------:R-:W-:Y:S02]  /*1da0*/  LEA.HI.X R9, R0, c[0x0][0x1cc], R2, 0x1, P0 ;  /* 0x0000730000097a11 */ /* 0x000fe400000f0c02 */
[----:B------:R-:W1:Y:S01]  /*1db0*/  SHFL.IDX PT, R0, R8, RZ, 0x181f ;  /* 0x00181fff08007589 */ /* 0x000e6200000e0000 */
[----:B------:R-:W-:-:S03]  /*1dc0*/  IMAD.IADD R10, R88, 0x1, -R26 ;  /* 0x00000001580a7824 */ /* 0x000fc600078e0a1a */
[----:B------:R-:W1:Y:S02]  /*1dd0*/  SHFL.IDX PT, R6, R9, RZ, 0x181f ;  /* 0x00181fff09067589 */ /* 0x000e6400000e0000 */
[----:B------:R-:W-:Y:S02]  /*1de0*/  ISETP.GE.AND P1, PT, R10, 0x1, PT ;  /* 0x000000010a00780c */ /* 0x000fe40003f26270 */
[----:B------:R-:W-:-:S04]  /*1df0*/  @!P2 LEA R2, P0, R49, R12, 0x1 ;  /* 0x0000000c3102a211 */ /* 0x000fc800078008ff */
[-C--:B------:R-:W-:Y:S02]  /*1e00*/  @!P2 LEA.HI.X R3, R49, R13.reuse, R28, 0x1, P0 ;  /* 0x0000000d3103a211 */ /* 0x080fe400000f0c1c */
[C---:B------:R-:W-:Y:S01]  /*1e10*/  @!P2 LEA R4, P0, R53.reuse, R12, 0x1 ;  /* 0x0000000c3504a211 */ /* 0x040fe200078008ff */
[----:B------:R-:W1:Y:S03]  /*1e20*/  SHFL.IDX PT, R8, R8, 0x1, 0x181f ;  /* 0x00381f0008087f89 */ /* 0x000e6600000e0000 */
[----:B------:R-:W-:Y:S01]  /*1e30*/  @!P2 LEA.HI.X R5, R53, R13, R32, 0x1, P0 ;  /* 0x0000000d3505a211 */ /* 0x000fe200000f0c20 */
[----:B------:R1:W-:Y:S01]  /*1e40*/  @!P2 LDGSTS.E.BYPASS.LTC128B.128 [R52+0xb100], [R2.64], !P5 ;  /* 0x0b1000000234afae */ /* 0x0003e2000e901d46 */
[----:B------:R-:W-:Y:S02]  /*1e50*/  @P1 ISETP.GE.AND P4, PT, R30, c[0x0][0x1d4], PT ;  /* 0x000075001e001a0c */ /* 0x000fe40003f86270 */
[----:B------:R-:W-:Y:S01]  /*1e60*/  @P1 ISETP.GE.AND P3, PT, R50, c[0x0][0x1d4], PT ;  /* 0x0000750032001a0c */ /* 0x000fe20003f66270 */
[----:B------:R1:W-:Y:S04]  /*1e70*/  @!P2 LDGSTS.E.BYPASS.LTC128B.128 [R52+0xf100], [R4.64], !P6 ;  /* 0x0f1000000434afae */ /* 0x0003e8000f101d46 */
[----:B------:R-:W1:Y:S04]  /*1e80*/  SHFL.IDX PT, R9, R9, 0x1, 0x181f ;  /* 0x00381f0009097f89 */ /* 0x000e6800000e0000 */
[----:B------:R-:W0:Y:S01]  /*1e90*/  LDGDEPBAR ;  /* 0x00000000000079af */ /* 0x000e220000000000 */
[----:B-1----:R-:W-:-:S02]  /*1ea0*/  @P1 LEA R2, P0, R30, R0, 0x1 ;  /* 0x000000001e021211 */ /* 0x002fc400078008ff */
[----:B------:R-:W-:Y:S02]  /*1eb0*/  @P1 LEA R4, P2, R50, R0, 0x1 ;  /* 0x0000000032041211 */ /* 0x000fe400078408ff */
[-C--:B------:R-:W-:Y:S02]  /*1ec0*/  @P1 LEA.HI.X R3, R30, R6.reuse, R31, 0x1, P0 ;  /* 0x000000061e031211 */ /* 0x080fe400000f0c1f */
[----:B------:R-:W-:Y:S02]  /*1ed0*/  @P1 LEA.HI.X R5, R50, R6, R29, 0x1, P2 ;  /* 0x0000000632051211 */ /* 0x000fe400010f0c1d */
[----:B------:R-:W-:Y:S01]  /*1ee0*/  ISETP.GE.AND P0, PT, R10, 0x21, PT ;  /* 0x000000210a00780c */ /* 0x000fe20003f06270 */
[----:B------:R1:W-:Y:S01]  /*1ef0*/  @P1 LDGSTS.E.BYPASS.LTC128B.128 [R52+0x10100], [R2.64], !P4 ;  /* 0x1010000002341fae */ /* 0x0003e2000e101d46 */
[----:B------:R-:W-:-:S03]  /*1f00*/  @P1 ISETP.GE.AND P4, PT, R49, c[0x0][0x1d4], PT ;  /* 0x0000750031001a0c */ /* 0x000fc60003f86270 */
[----:B------:R1:W-:Y:S01]  /*1f10*/  @P1 LDGSTS.E.BYPASS.LTC128B.128 [R52+0x12100], [R4.64], !P3 ;  /* 0x1210000004341fae */ /* 0x0003e2000d901d46 */
[----:B------:R-:W-:-:S07]  /*1f20*/  @P1 ISETP.GE.AND P3, PT, R53, c[0x0][0x1d4], PT ;  /* 0x0000750035001a0c */ /* 0x000fce0003f66270 */
[----:B------:R-:W-:Y:S02]  /*1f30*/  @P0 ISETP.GE.AND P5, PT, R30, c[0x0][0x1d4], PT ;  /* 0x000075001e000a0c */ /* 0x000fe40003fa6270 */
[----:B-1----:R-:W-:-:S04]  /*1f40*/  @P1 LEA R2, P2, R49, R0, 0x1 ;  /* 0x0000000031021211 */ /* 0x002fc800078408ff */
[----:B------:R-:W-:Y:S02]  /*1f50*/  @P1 LEA.HI.X R3, R49, R6, R28, 0x1, P2 ;  /* 0x0000000631031211 */ /* 0x000fe400010f0c1c */
[----:B------:R-:W-:-:S03]  /*1f60*/  @P1 LEA R4, P2, R53, R0, 0x1 ;  /* 0x0000000035041211 */ /* 0x000fc600078408ff */
[----:B------:R1:W-:Y:S01]  /*1f70*/  @P1 LDGSTS.E.BYPASS.LTC128B.128 [R52+0x14100], [R2.64], !P4 ;  /* 0x1410000002341fae */ /* 0x0003e2000e101d46 */
[----:B------:R-:W-:-:S05]  /*1f80*/  @P1 LEA.HI.X R5, R53, R6, R32, 0x1, P2 ;  /* 0x0000000635051211 */ /* 0x000fca00010f0c20 */
[----:B------:R1:W-:Y:S01]  /*1f90*/  @P1 LDGSTS.E.BYPASS.LTC128B.128 [R52+0x16100], [R4.64], !P3 ;  /* 0x1610000004341fae */ /* 0x0003e2000d901d46 */
[CC--:B------:R-:W-:Y:S02]  /*1fa0*/  @P0 LEA R6, P1, R50.reuse, R8.reuse, 0x1 ;  /* 0x0000000832060211 */ /* 0x0c0fe400078208ff */
[C---:B------:R-:W-:Y:S02]  /*1fb0*/  @P0 ISETP.GE.AND P4, PT, R50.reuse, c[0x0][0x1d4], PT ;  /* 0x0000750032000a0c */ /* 0x040fe40003f86270 */
[----:B------:R-:W-:Y:S02]  /*1fc0*/  @P0 ISETP.GE.AND P3, PT, R49, c[0x0][0x1d4], PT ;  /* 0x0000750031000a0c */ /* 0x000fe40003f66270 */
[----:B------:R-:W-:Y:S02]  /*1fd0*/  @P0 LEA.HI.X R7, R50, R9, R29, 0x1, P1 ;  /* 0x0000000932070211 */ /* 0x000fe400008f0c1d */
[----:B------:R-:W-:Y:S02]  /*1fe0*/  @P0 ISETP.GE.AND P1, PT, R53, c[0x0][0x1d4], PT ;  /* 0x0000750035000a0c */ /* 0x000fe40003f26270 */
[----:B-1----:R-:W-:-:S04]  /*1ff0*/  @P0 LEA R2, P2, R30, R8, 0x1 ;  /* 0x000000081e020211 */ /* 0x002fc800078408ff */
[----:B------:R-:W-:Y:S02]  /*2000*/  @P0 LEA.HI.X R3, R30, R9, R31, 0x1, P2 ;  /* 0x000000091e030211 */ /* 0x000fe400010f0c1f */
[----:B------:R-:W-:-:S03]  /*2010*/  @P0 LEA R4, P2, R49, R8, 0x1 ;  /* 0x0000000831040211 */ /* 0x000fc600078408ff */
[----:B------:R1:W-:Y:S01]  /*2020*/  @P0 LDGSTS.E.BYPASS.LTC128B.128 [R52+0x11100], [R2.64], !P5 ;  /* 0x1110000002340fae */ /* 0x0003e2000e901d46 */
[----:B------:R-:W-:-:S03]  /*2030*/  @P0 LEA.HI.X R5, R49, R9, R28, 0x1, P2 ;  /* 0x0000000931050211 */ /* 0x000fc600010f0c1c */
[----:B------:R2:W-:Y:S04]  /*2040*/  @P0 LDGSTS.E.BYPASS.LTC128B.128 [R52+0x13100], [R6.64], !P4 ;  /* 0x1310000006340fae */ /* 0x0005e8000e101d46 */
[----:B------:R2:W-:Y:S01]  /*2050*/  @P0 LDGSTS.E.BYPASS.LTC128B.128 [R52+0x15100], [R4.64], !P3 ;  /* 0x1510000004340fae */ /* 0x0005e2000d901d46 */
[----:B-1----:R-:W-:-:S04]  /*2060*/  @P0 LEA R2, P2, R53, R8, 0x1 ;  /* 0x0000000835020211 */ /* 0x002fc800078408ff */
[----:B------:R-:W-:-:S05]  /*2070*/  @P0 LEA.HI.X R3, R53, R9, R32, 0x1, P2 ;  /* 0x0000000935030211 */ /* 0x000fca00010f0c20 */
[----:B------:R1:W-:Y:S04]  /*2080*/  @P0 LDGSTS.E.BYPASS.LTC128B.128 [R52+0x17100], [R2.64], !P1 ;  /* 0x1710000002340fae */ /* 0x0003e8000c901d46 */
[----:B------:R-:W0:Y:S01]  /*2090*/  LDGDEPBAR ;  /* 0x00000000000079af */ /* 0x000e220000000000 */
[----:B------:R-:W-:-:S04]  /*20a0*/  DEPBAR.LE SB0, 0x1 ;  /* 0x000080400000791a */ /* 0x000fc80000000000 */
[----:B------:R-:W-:Y:S06]  /*20b0*/  BAR.SYNC.DEFER_BLOCKING 0x0 ;  /* 0x0000000000007b1d */ /* 0x000fec0000010000 */
[----:B---3--:R-:W-:Y:S04]  /*20c0*/  LDSM.16.M88.4 R168, [R18] ;  /* 0x0000000012a8783b */ /* 0x008fe80000000200 */
[----:B--2---:R-:W-:Y:S04]  /*20d0*/  LDSM.16.M88.4 R172, [R17] ;  /* 0x0000000011ac783b */ /* 0x004fe80000000200 */
[----:B----4-:R-:W-:Y:S04]  /*20e0*/  LDSM.16.M88.4 R192, [R16] ;  /* 0x0000000010c0783b */ /* 0x010fe80000000200 */
[----:B------:R-:W-:Y:S04]  /*20f0*/  LDSM.16.M88.4 R196, [R15] ;  /* 0x000000000fc4783b */ /* 0x000fe80000000200 */
[----:B------:R-:W-:Y:S04]  /*2100*/  LDSM.16.M88.4 R200, [R18+0x4000] ;  /* 0x0040000012c8783b */ /* 0x000fe80000000200 */
        /* <DEDUP_REMOVED lines=10> */
[----:B------:R2:W-:Y:S04]  /*21b0*/  LDSM.16.M88.4 R244, [R15+0xc000] ;  /* 0x00c000000ff4783b */ /* 0x0005e80000000200 */
[----:B------:R-:W-:Y:S06]  /*21c0*/  BAR.SYNC.DEFER_BLOCKING 0x0 ;  /* 0x0000000000007b1d */ /* 0x000fec0000010000 */
[----:B------:R-:W2:Y:S01]  /*21d0*/  S2R R47, SR_TID.X ;  /* 0x00000000002f7919 */ /* 0x000ea20000002100 */
[----:B------:R-:W-:-:S04]  /*21e0*/  DEPBAR.LE SB0, 0x0 ;  /* 0x000080000000791a */ /* 0x000fc80000000000 */
[----:B------:R-:W-:Y:S01]  /*21f0*/  BAR.SYNC.DEFER_BLOCKING 0x0 ;  /* 0x0000000000007b1d */ /* 0x000fe20000010000 */
[----:B--2---:R-:W-:-:S04]  /*2200*/  SHF.R.S32.HI R15, RZ, 0x1f, R47 ;  /* 0x0000001fff0f7819 */ /* 0x004fc8000001142f */
[----:B------:R-:W-:Y:S01]  /*2210*/  LEA.HI R15, R15, R47, RZ, 0x3 ;  /* 0x0000002f0f0f7211 */ /* 0x000fe200078f18ff */
[----:B------:R-:W2:Y:S03]  /*2220*/  LDSM.16.M88.4 R4, [R101] ;  /* 0x000000006504783b */ /* 0x000ea60000000200 */
[----:B------:R-:W-:Y:S01]  /*2230*/  LOP3.LUT R15, R15, 0xfffffff8, RZ, 0xc0, !PT ;  /* 0xfffffff80f0f7812 */ /* 0x000fe200078ec0ff */
[----:B------:R-:W-:Y:S01]  /*2240*/  IMAD R0, R11, c[0x0][0x208], RZ ;  /* 0x000082000b007a24 */ /* 0x000fe200078e02ff */
[----:B------:R-:W-:Y:S01]  /*2250*/  IADD3 R252, R101, 0x20, RZ ;  /* 0x0000002065fc7810 */ /* 0x000fe20007ffe0ff */
[----:B-1----:R-:W-:Y:S01]  /*2260*/  IMAD.WIDE.U32 R2, R25, c[0x0][0x208], RZ ;  /* 0x0000820019027a25 */ /* 0x002fe200078e00ff */
[----:B------:R-:W-:Y:S03]  /*2270*/  LDSM.16.M88.4 R40, [R101+0x1000] ;  /* 0x001000006528783b */ /* 0x000fe60000000200 */
[----:B------:R-:W-:-:S05]  /*2280*/  IMAD.IADD R15, R47, 0x1, -R15 ;  /* 0x000000012f0f7824 */ /* 0x000fca00078e0a0f */
[----:B------:R-:W-:Y:S01]  /*2290*/  R2P PR, R15, 0x6 ;  /* 0x000000060f007804 */ /* 0x000fe20000000000 */
[----:B------:R-:W-:-:S04]  /*22a0*/  IMAD R0, R25, c[0x0][0x20c], R0 ;  /* 0x0000830019007a24 */ /* 0x000fc800078e0200 */
[----:B------:R-:W-:Y:S02]  /*22b0*/  IMAD.IADD R3, R3, 0x1, R0 ;  /* 0x0000000103037824 */ /* 0x000fe400078e0200 */
[----:B------:R-:W-:-:S06]  /*22c0*/  IMAD.WIDE.U32 R8, R46, c[0x0][0x210], RZ ;  /* 0x000084002e087a25 */ /* 0x000fcc00078e00ff */
[----:B------:R-:W-:Y:S01]  /*22d0*/  @P1 IADD3 R252, R101, -0x20, RZ ;  /* 0xffffffe065fc1810 */ /* 0x000fe20007ffe0ff */
[----:B------:R-:W-:Y:S02]  /*22e0*/  IMAD R0, R14, c[0x0][0x218], RZ ;  /* 0x000086000e007a24 */ /* 0x000fe400078e02ff */
[----:B------:R-:W-:Y:S02]  /*22f0*/  IMAD.WIDE.U32 R2, R33, c[0x0][0x218], R2 ;  /* 0x0000860021027a25 */ /* 0x000fe400078e0002 */
[----:B------:R-:W1:Y:S01]  /*2300*/  LDSM.16.M88.4 R20, [R252] ;  /* 0x00000000fc14783b */ /* 0x000e620000000200 */
[----:B--2---:R-:W-:Y:S03]  /*2310*/  HMMA.16816.F32.BF16 R16, R168, R4, RZ ;  /* 0x00000004a810723c */ /* 0x004fe600000418ff */
[----:B------:R-:W-:Y:S01]  /*2320*/  STL.64 [R1+0xa0], R8 ;  /* 0x0000a00801007387 */ /* 0x000fe20000100a00 */
[----:B------:R-:W-:-:S02]  /*2330*/  IMAD.SHL.U32 R90, R50, 0x2, RZ ;  /* 0x00000002325a7824 */ /* 0x000fc400078e00ff */
[C---:B------:R-:W-:Y:S01]  /*2340*/  IMAD.SHL.U32 R91, R49.reuse, 0x2, RZ ;  /* 0x00000002315b7824 */ /* 0x040fe200078e00ff */
[----:B------:R-:W-:Y:S01]  /*2350*/  SHF.L.U64.HI R85, R50, 0x1, R29 ;  /* 0x0000000132557819 */ /* 0x000fe2000001021d */
[----:B------:R-:W-:Y:S01]  /*2360*/  IMAD.SHL.U32 R89, R30, 0x2, RZ ;  /* 0x000000021e597824 */ /* 0x000fe200078e00ff */
[----:B------:R-:W-:Y:S01]  /*2370*/  SHF.L.U64.HI R86, R49, 0x1, R28 ;  /* 0x0000000131567819 */ /* 0x000fe2000001021c */
[----:B------:R-:W-:Y:S01]  /*2380*/  IMAD R4, R24, c[0x0][0x210], RZ ;  /* 0x0000840018047a24 */ /* 0x000fe200078e02ff */
[----:B------:R-:W-:Y:S01]  /*2390*/  HMMA.16816.F32.BF16 R12, R168, R6, RZ ;  /* 0x00000006a80c723c */ /* 0x000fe200000418ff */
[----:B------:R-:W-:Y:S02]  /*23a0*/  LDSM.16.M88.4 R24, [R101+0x800] ;  /* 0x000800006518783b */ /* 0x000fe40000000200 */
[----:B------:R-:W-:Y:S01]  /*23b0*/  IMAD R4, R46, c[0x0][0x214], R4 ;  /* 0x000085002e047a24 */ /* 0x000fe200078e0204 */
[----:B------:R-:W-:Y:S01]  /*23c0*/  SHF.L.U64.HI R84, R30, 0x1, R31 ;  /* 0x000000011e547819 */ /* 0x000fe2000001021f */
[C---:B------:R-:W-:Y:S01]  /*23d0*/  IMAD.SHL.U32 R92, R53.reuse, 0x2, RZ ;  /* 0x00000002355c7824 */ /* 0x040fe200078e00ff */
[----:B------:R-:W-:Y:S01]  /*23e0*/  SHF.L.U64.HI R87, R53, 0x1, R32 ;  /* 0x0000000135577819 */ /* 0x000fe20000010220 */
[----:B------:R-:W-:Y:S01]  /*23f0*/  IMAD.IADD R5, R9, 0x1, R4 ;  /* 0x0000000109057824 */ /* 0x000fe200078e0204 */
[----:B------:R-:W-:Y:S01]  /*2400*/  LDSM.16.M88.4 R44, [R252+0x1000] ;  /* 0x00100000fc2c783b */ /* 0x000fe20000000200 */
[----:B------:R-:W-:Y:S01]  /*2410*/  IMAD R4, R33, c[0x0][0x21c], R0 ;  /* 0x0000870021047a24 */ /* 0x000fe200078e0200 */
[----:B------:R-:W-:-:S02]  /*2420*/  IADD3 R0, P0, R2, R8, RZ ;  /* 0x0000000802007210 */ /* 0x000fc40007f1e0ff */
[----:B------:R-:W-:Y:S02]  /*2430*/  STL [R1+0xb0], R5 ;  /* 0x0000b00501007387 */ /* 0x000fe40000100800 */
[----:B------:R-:W-:Y:S02]  /*2440*/  IADD3.X R3, R5, R3, R4, P0, !PT ;  /* 0x0000000305037210 */ /* 0x000fe400007fe404 */
[C---:B------:R-:W-:Y:S01]  /*2450*/  LEA R2, P0, R0.reuse, c[0x0][0x1f8], 0x1 ;  /* 0x00007e0000027a11 */ /* 0x040fe200078008ff */
[----:B------:R-:W-:Y:S03]  /*2460*/  LDSM.16.M88.4 R32, [R101+0x1800] ;  /* 0x001800006520783b */ /* 0x000fe60000000200 */
[----:B------:R-:W-:Y:S01]  /*2470*/  LEA.HI.X R3, R0, c[0x0][0x1fc], R3, 0x1, P0 ;  /* 0x00007f0000037a11 */ /* 0x000fe200000f0c03 */
[----:B------:R-:W2:Y:S04]  /*2480*/  SHFL.IDX PT, R4, R2, RZ, 0x181f ;  /* 0x00181fff02047589 */ /* 0x000ea800000e0000 */
[----:B------:R-:W3:Y:S04]  /*2490*/  SHFL.IDX PT, R5, R3, RZ, 0x181f ;  /* 0x00181fff03057589 */ /* 0x000ee800000e0000 */
[----:B------:R-:W4:Y:S04]  /*24a0*/  SHFL.IDX PT, R2, R2, 0x1, 0x181f ;  /* 0x00381f0002027f89 */ /* 0x000f2800000e0000 */
[----:B------:R-:W4:Y:S01]  /*24b0*/  SHFL.IDX PT, R3, R3, 0x1, 0x181f ;  /* 0x00381f0003037f89 */ /* 0x000f2200000e0000 */
[----:B-1----:R-:W-:Y:S01]  /*24c0*/  HMMA.16816.F32.BF16 R80, R172, R20, R16 ;  /* 0x00000014ac50723c */ /* 0x002fe20000041810 */
[----:B------:R-:W-:-:S02]  /*24d0*/  ISETP.GE.AND P5, PT, R30, c[0x0][0x1d4], PT ;  /* 0x000075001e007a0c */ /* 0x000fc40003fa6270 */
[----:B------:R-:W1:Y:S05]  /*24e0*/  LDSM.16.M88.4 R36, [R252+0x800] ;  /* 0x00080000fc24783b */ /* 0x000e6a0000000200 */
[----:B------:R-:W-:Y:S01]  /*24f0*/  HMMA.16816.F32.BF16 R76, R172, R22, R12 ;  /* 0x00000016ac4c723c */ /* 0x000fe2000004180c */
[C---:B--2---:R-:W-:Y:S02]  /*2500*/  IADD3 R16, P0, R4.reuse, R90, RZ ;  /* 0x0000005a04107210 */ /* 0x044fe40007f1e0ff */
[----:B------:R-:W-:-:S04]  /*2510*/  IADD3 R18, P1, R4, R89, RZ ;  /* 0x0000005904127210 */ /* 0x000fc80007f3e0ff */
[----:B------:R-:W-:Y:S01]  /*2520*/  IADD3 R14, P3, R4, R91, RZ ;  /* 0x0000005b040e7210 */ /* 0x000fe20007f7e0ff */
[C-C-:B---3--:R-:W-:Y:S01]  /*2530*/  IMAD.X R17, R5.reuse, 0x1, R85.reuse, P0 ;  /* 0x0000000105117824 */ /* 0x148fe200000e0655 */
[----:B------:R-:W-:Y:S02]  /*2540*/  SEL R0, R48, 0xffffffc0, !P2 ;  /* 0xffffffc030007807 */ /* 0x000fe40005000000 */
[----:B----4-:R-:W-:Y:S01]  /*2550*/  IADD3 R8, P0, R2, R90, RZ ;  /* 0x0000005a02087210 */ /* 0x010fe20007f1e0ff */
[C---:B------:R-:W-:Y:S01]  /*2560*/  IMAD.X R15, R5.reuse, 0x1, R86, P3 ;  /* 0x00000001050f7824 */ /* 0x040fe200018e0656 */
[----:B------:R-:W-:Y:S01]  /*2570*/  IADD3 R4, P2, R4, R92, RZ ;  /* 0x0000005c04047210 */ /* 0x000fe20007f5e0ff */
[----:B------:R-:W-:Y:S01]  /*2580*/  IMAD.X R19, R5, 0x1, R84, P1 ;  /* 0x0000000105137824 */ /* 0x000fe200008e0654 */
[----:B------:R-:W-:Y:S01]  /*2590*/  ISETP.GE.AND P3, PT, R50, c[0x0][0x1d4], PT ;  /* 0x0000750032007a0c */ /* 0x000fe20003f66270 */
[----:B------:R-:W-:Y:S01]  /*25a0*/  IMAD.X R9, R3, 0x1, R85, P0 ;  /* 0x0000000103097824 */ /* 0x000fe200000e0655 */
[----:B------:R-:W-:-:S02]  /*25b0*/  IADD3 R12, P1, R2, R89, RZ ;  /* 0x00000059020c7210 */ /* 0x000fc40007f3e0ff */
[C---:B------:R-:W-:Y:S01]  /*25c0*/  ISETP.LT.OR P4, PT, R10.reuse, 0x1, P5 ;  /* 0x000000010a00780c */ /* 0x040fe20002f81670 */
[----:B------:R-:W-:Y:S01]  /*25d0*/  IMAD.X R5, R5, 0x1, R87, P2 ;  /* 0x0000000105057824 */ /* 0x000fe200010e0657 */
[----:B------:R-:W-:Y:S01]  /*25e0*/  ISETP.LT.OR P0, PT, R10, 0x1, P3 ;  /* 0x000000010a00780c */ /* 0x000fe20001f01670 */
[----:B------:R-:W-:Y:S01]  /*25f0*/  IMAD.X R13, R3, 0x1, R84, P1 ;  /* 0x00000001030d7824 */ /* 0x000fe200008e0654 */
[----:B------:R-:W-:Y:S02]  /*2600*/  IADD3 R6, P2, R2, R91, RZ ;  /* 0x0000005b02067210 */ /* 0x000fe40007f5e0ff */
[----:B------:R-:W-:Y:S01]  /*2610*/  ISETP.GE.AND P1, PT, R49, c[0x0][0x1d4], PT ;  /* 0x0000750031007a0c */ /* 0x000fe20003f26270 */
[----:B------:R-:W-:Y:S01]  /*2620*/  HMMA.16816.F32.BF16 R20, R168, R40, RZ ;  /* 0x00000028a814723c */ /* 0x000fe200000418ff */
[----:B------:R-:W2:Y:S01]  /*2630*/  LDSM.16.M88.4 R48, [R252+0x1800] ;  /* 0x00180000fc30783b */ /* 0x000ea20000000200 */
[----:B------:R-:W-:Y:S01]  /*2640*/  IMAD.X R7, R3, 0x1, R86, P2 ;  /* 0x0000000103077824 */ /* 0x000fe200010e0656 */
[----:B------:R-:W-:-:S03]  /*2650*/  ISETP.LT.OR P2, PT, R10, 0x1, P1 ;  /* 0x000000010a00780c */ /* 0x000fc60000f41670 */
[----:B------:R-:W-:Y:S01]  /*2660*/  @!PT LDS RZ, [RZ] ;  /* 0x00000000fffff984 */ /* 0x000fe20000000800 */
[----:B------:R-:W-:Y:S01]  /*2670*/  @!PT LDS RZ, [RZ] ;  /* 0x00000000fffff984 */ /* 0x000fe20000000800 */
[----:B------:R-:W-:Y:S01]  /*2680*/  @!PT LDS RZ, [RZ] ;  /* 0x00000000fffff984 */ /* 0x000fe20000000800 */
[----:B------:R3:W-:Y:S02]  /*2690*/  LDGSTS.E.BYPASS.LTC128B.128 [R52+0x100], [R18.64], !P4 ;  /* 0x0010000012347fae */ /* 0x0007e4000e101d46 */
[----:B------:R-:W-:Y:S02]  /*26a0*/  HMMA.16816.F32.BF16 R28, R168, R24, RZ ;  /* 0x00000018a81c723c */ /* 0x000fe400000418ff */
[----:B------:R3:W-:Y:S01]  /*26b0*/  LDGSTS.E.BYPASS.LTC128B.128 [R52+0x2100], [R16.64], !P0 ;  /* 0x0210000010347fae */ /* 0x0007e2000c101d46 */
[----:B------:R-:W-:-:S05]  /*26c0*/  ISETP.GE.AND P0, PT, R53, c[0x0][0x1d4], PT ;  /* 0x0000750035007a0c */ /* 0x000fca0003f06270 */
[----:B------:R-:W-:Y:S01]  /*26d0*/  HMMA.16816.F32.BF16 R24, R168, R26, RZ ;  /* 0x0000001aa818723c */ /* 0x000fe200000418ff */
[C---:B------:R-:W-:Y:S01]  /*26e0*/  ISETP.LT.OR P4, PT, R10.reuse, 0x1, P0 ;  /* 0x000000010a00780c */ /* 0x040fe20000781670 */
[----:B------:R4:W-:Y:S01]  /*26f0*/  LDGSTS.E.BYPASS.LTC128B.128 [R52+0x4100], [R14.64], !P2 ;  /* 0x041000000e347fae */ /* 0x0009e2000d101d46 */
[C---:B------:R-:W-:Y:S02]  /*2700*/  ISETP.LT.OR P5, PT, R10.reuse, 0x21, P5 ;  /* 0x000000210a00780c */ /* 0x040fe40002fa1670 */
[C---:B------:R-:W-:Y:S02]  /*2710*/  ISETP.LT.OR P3, PT, R10.reuse, 0x21, P3 ;  /* 0x000000210a00780c */ /* 0x040fe40001f61670 */
[C---:B------:R-:W-:Y:S02]  /*2720*/  ISETP.LT.OR P2, PT, R10.reuse, 0x21, P1 ;  /* 0x000000210a00780c */ /* 0x040fe40000f41670 */
[----:B------:R-:W-:Y:S02]  /*2730*/  ISETP.LT.OR P1, PT, R10, 0x21, P0 ;  /* 0x000000210a00780c */ /* 0x000fe40000721670 */
[----:B------:R-:W-:Y:S01]  /*2740*/  IADD3 R2, P0, R2, R92, RZ ;  /* 0x0000005c02027210 */ /* 0x000fe20007f1e0ff */
[----:B------:R-:W-:-:S02]  /*2750*/  IMAD.IADD R100, R101, 0x1, R0 ;  /* 0x0000000165647824 */ /* 0x000fc400078e0200 */
[----:B------:R1:W-:Y:S02]  /*2760*/  LDGSTS.E.BYPASS.LTC128B.128 [R52+0x6100], [R4.64], !P4 ;  /* 0x0610000004347fae */ /* 0x0003e4000e101d46 */
[----:B------:R-:W-:Y:S01]  /*2770*/  IMAD.X R3, R3, 0x1, R87, P0 ;  /* 0x0000000103037824 */ /* 0x000fe200000e0657 */
[----:B------:R-:W-:Y:S01]  /*2780*/  HMMA.16816.F32.BF16 R56, R172, R44, R20 ;  /* 0x0000002cac38723c */ /* 0x000fe20000041814 */
[----:B------:R4:W-:Y:S04]  /*2790*/  LDGSTS.E.BYPASS.LTC128B.128 [R52+0x1100], [R12.64], !P5 ;  /* 0x011000000c347fae */ /* 0x0009e8000e901d46 */
[----:B------:R2:W-:Y:S03]  /*27a0*/  LDGSTS.E.BYPASS.LTC128B.128 [R52+0x3100], [R8.64], !P3 ;  /* 0x0310000008347fae */ /* 0x0005e6000d901d46 */
[C---:B---3--:R-:W-:Y:S01]  /*27b0*/  HMMA.16816.F32.BF16 R16, R168.reuse, R32, RZ ;  /* 0x00000020a810723c */ /* 0x048fe200000418ff */
[----:B------:R3:W-:Y:S04]  /*27c0*/  LDGSTS.E.BYPASS.LTC128B.128 [R52+0x5100], [R6.64], !P2 ;  /* 0x0510000006347fae */ /* 0x0007e8000d101d46 */
[----:B------:R3:W-:Y:S03]  /*27d0*/  LDGSTS.E.BYPASS.LTC128B.128 [R52+0x7100], [R2.64], !P1 ;  /* 0x0710000002347fae */ /* 0x0007e6000c901d46 */
[----:B------:R-:W-:Y:S01]  /*27e0*/  HMMA.16816.F32.BF16 R20, R168, R42, RZ ;  /* 0x0000002aa814723c */ /* 0x000fe200000418ff */
[----:B------:R-:W-:Y:S04]  /*27f0*/  LDSM.16.M88.4 R40, [R100+0x1000] ;  /* 0x001000006428783b */ /* 0x000fe80000000200 */
[----:B------:R-:W0:Y:S03]  /*2800*/  LDGDEPBAR ;  /* 0x00000000000079af */ /* 0x000e260000000000 */
[----:B-1----:R-:W-:Y:S01]  /*2810*/  HMMA.16816.F32.BF16 R64, R172, R38, R24 ;  /* 0x00000026ac40723c */ /* 0x002fe20000041818 */
[----:B------:R-:W1:Y:S07]  /*2820*/  LDSM.16.M88.4 R24, [R100] ;  /* 0x000000006418783b */ /* 0x000e6e0000000200 */
[----:B--2---:R-:W-:Y:S01]  /*2830*/  HMMA.16816.F32.BF16 R8, R168, R34, RZ ;  /* 0x00000022a808723c */ /* 0x004fe200000418ff */
[----:B------:R-:W2:Y:S07]  /*2840*/  LDSM.16.M88.4 R32, [R100+0x800] ;  /* 0x000800006420783b */ /* 0x000eae0000000200 */
[----:B------:R-:W-:Y:S01]  /*2850*/  HMMA.16816.F32.BF16 R68, R172, R36, R28 ;  /* 0x00000024ac44723c */ /* 0x000fe2000004181c */
[----:B------:R-:W2:Y:S01]  /*2860*/  LDSM.16.M88.4 R36, [R100+0x1800] ;  /* 0x001800006424783b */ /* 0x000ea20000000200 */
[----:B---3--:R-:W-:-:S05]  /*2870*/  IADD3 R2, R252, 0x6000, RZ ;  /* 0x00006000fc027810 */ /* 0x008fca0007ffe0ff */
[----:B------:R-:W-:Y:S01]  /*2880*/  IMAD.IADD R0, R2, 0x1, R0 ;  /* 0x0000000102007824 */ /* 0x000fe200078e0200 */
[C---:B------:R-:W-:Y:S04]  /*2890*/  HMMA.16816.F32.BF16 R16, R172.reuse, R48, R16 ;  /* 0x00000030ac10723c */ /* 0x040fe80000041810 */
[----:B----4-:R-:W3:Y:S04]  /*28a0*/  LDSM.16.M88.4 R12, [R0+-0x6000] ;  /* 0xffa00000000c783b */ /* 0x010ee80000000200 */
[C---:B------:R-:W-:Y:S01]  /*28b0*/  HMMA.16816.F32.BF16 R28, R172.reuse, R46, R20 ;  /* 0x0000002eac1c723c */ /* 0x040fe20000041814 */
[----:B------:R-:W4:Y:S04]  /*28c0*/  LDSM.16.M88.4 R52, [R0+-0x5800] ;  /* 0xffa800000034783b */ /* 0x000f280000000200 */
[----:B------:R-:W3:Y:S03]  /*28d0*/  LDSM.16.M88.4 R60, [R0+-0x5000] ;  /* 0xffb00000003c783b */ /* 0x000ee60000000200 */
[----:B------:R-:W-:Y:S01]  /*28e0*/  HMMA.16816.F32.BF16 R8, R172, R50, R8 ;  /* 0x00000032ac08723c */ /* 0x000fe20000041808 */
[----:B------:R-:W3:Y:S07]  /*28f0*/  LDSM.16.M88.4 R72, [R0+-0x4800] ;  /* 0xffb800000048783b */ /* 0x000eee0000000200 */
[C---:B-1----:R-:W-:Y:S01]  /*2900*/  HMMA.16816.F32.BF16 R4, R192.reuse, R24, R80 ;  /* 0x00000018c004723c */ /* 0x042fe20000041850 */
[----:B------:R-:W-:Y:S07]  /*2910*/  LDSM.16.M88.4 R80, [R100+0x7800] ;  /* 0x007800006450783b */ /* 0x000fee0000000200 */
[C---:B------:R-:W-:Y:S01]  /*2920*/  HMMA.16816.F32.BF16 R20, R192.reuse, R26, R76 ;  /* 0x0000001ac014723c */ /* 0x040fe2000004184c */
[----:B------:R-:W-:Y:S07]  /*2930*/  LDSM.16.M88.4 R76, [R101+0x3800] ;  /* 0x00380000654c783b */ /* 0x000fee0000000200 */
[C---:B--2---:R-:W-:Y:S01]  /*2940*/  HMMA.16816.F32.BF16 R24, R192.reuse, R32, R68 ;  /* 0x00000020c018723c */ /* 0x044fe20000041844 */
[----:B------:R-:W-:Y:S07]  /*2950*/  LDSM.16.M88.4 R68, [R252+0x3800] ;  /* 0x00380000fc44783b */ /* 0x000fee0000000200 */
[C---:B------:R-:W-:Y:S01]  /*2960*/  HMMA.16816.F32.BF16 R32, R192.reuse, R34, R64 ;  /* 0x00000022c020723c */ /* 0x040fe20000041840 */
[----:B------:R-:W-:Y:S07]  /*2970*/  LDSM.16.M88.4 R64, [R101+0x3000] ;  /* 0x003000006540783b */ /* 0x000fee0000000200 */
[C---:B------:R-:W-:Y:S01]  /*2980*/  HMMA.16816.F32.BF16 R48, R192.reuse, R40, R56 ;  /* 0x00000028c030723c */ /* 0x040fe20000041838 */
[----:B------:R-:W-:Y:S07]  /*2990*/  LDSM.16.M88.4 R56, [R101+0x2800] ;  /* 0x002800006538783b */ /* 0x000fee0000000200 */
[C---:B------:R-:W-:Y:S08]  /*29a0*/  HMMA.16816.F32.BF16 R16, R192.reuse, R36, R16 ;  /* 0x00000024c010723c */ /* 0x040ff00000041810 */
[C---:B------:R-:W-:Y:S01]  /*29b0*/  HMMA.16816.F32.BF16 R44, R192.reuse, R42, R28 ;  /* 0x0000002ac02c723c */ /* 0x040fe2000004181c */
[----:B------:R-:W-:Y:S07]  /*29c0*/  LDSM.16.M88.4 R40, [R252+0x2800] ;  /* 0x00280000fc28783b */ /* 0x000fee0000000200 */
[----:B------:R-:W-:Y:S01]  /*29d0*/  HMMA.16816.F32.BF16 R8, R192, R38, R8 ;  /* 0x00000026c008723c */ /* 0x000fe20000041808 */
[----:B------:R-:W1:Y:S07]  /*29e0*/  LDSM.16.M88.4 R36, [R101+0x2000] ;  /* 0x002000006524783b */ /* 0x000e6e0000000200 */
[C---:B---3--:R-:W-:Y:S08]  /*29f0*/  HMMA.16816.F32.BF16 R4, R196.reuse, R12, R4 ;  /* 0x0000000cc404723c */ /* 0x048ff00000041804 */
[C---:B------:R-:W-:Y:S08]  /*2a00*/  HMMA.16816.F32.BF16 R12, R196.reuse, R14, R20 ;  /* 0x0000000ec40c723c */ /* 0x040ff00000041814 */
[C---:B----4-:R-:W-:Y:S08]  /*2a10*/  HMMA.16816.F32.BF16 R20, R196.reuse, R52, R24 ;  /* 0x00000034c414723c */ /* 0x050ff00000041818 */
        /* <DEDUP_REMOVED lines=8> */
[----:B------:R-:W2:Y:S04]  /*2aa0*/  LDSM.16.M88.4 R8, [R252+0x2000] ;  /* 0x00200000fc08783b */ /* 0x000ea80000000200 */
[----:B------:R-:W-:Y:S03]  /*2ab0*/  LDSM.16.M88.4 R72, [R100+0x3800] ;  /* 0x003800006448783b */ /* 0x000fe60000000200 */
[C---:B-1----:R-:W-:Y:S08]  /*2ac0*/  HMMA.16816.F32.BF16 R4, R200.reuse, R36, R4 ;  /* 0x00000024c804723c */ /* 0x042ff00000041804 */
[C---:B------:R-:W-:Y:S01]  /*2ad0*/  HMMA.16816.F32.BF16 R12, R200.reuse, R38, R12 ;  /* 0x00000026c80c723c */ /* 0x040fe2000004180c */
[----:B------:R-:W1:Y:S07]  /*2ae0*/  LDSM.16.M88.4 R36, [R100+0x2000] ;  /* 0x002000006424783b */ /* 0x000e6e0000000200 */
[C---:B------:R-:W-:Y:S08]  /*2af0*/  HMMA.16816.F32.BF16 R20, R200.reuse, R56, R20 ;  /* 0x00000038c814723c */ /* 0x040ff00000041814 */
[C---:B------:R-:W-:Y:S01]  /*2b00*/  HMMA.16816.F32.BF16 R28, R200.reuse, R58, R28 ;  /* 0x0000003ac81c723c */ /* 0x040fe2000004181c */
[----:B------:R-:W-:Y:S07]  /*2b10*/  LDSM.16.M88.4 R56, [R0+-0x3000] ;  /* 0xffd000000038783b */ /* 0x000fee0000000200 */
[C---:B------:R-:W-:Y:S08]  /*2b20*/  HMMA.16816.F32.BF16 R32, R200.reuse, R64, R32 ;  /* 0x00000040c820723c */ /* 0x040ff00000041820 */
[C---:B------:R-:W-:Y:S08]  /*2b30*/  HMMA.16816.F32.BF16 R24, R200.reuse, R76, R24 ;  /* 0x0000004cc818723c */ /* 0x040ff00000041818 */
[C---:B------:R-:W-:Y:S01]  /*2b40*/  HMMA.16816.F32.BF16 R44, R200.reuse, R66, R44 ;  /* 0x00000042c82c723c */ /* 0x040fe2000004182c */
[----:B------:R-:W-:Y:S07]  /*2b50*/  LDSM.16.M88.4 R64, [R0+-0x2800] ;  /* 0xffd800000040783b */ /* 0x000fee0000000200 */
[----:B------:R-:W-:Y:S01]  /*2b60*/  HMMA.16816.F32.BF16 R16, R200, R78, R16 ;  /* 0x0000004ec810723c */ /* 0x000fe20000041810 */
[----:B------:R-:W-:Y:S07]  /*2b70*/  LDSM.16.M88.4 R76, [R252+0x7800] ;  /* 0x00780000fc4c783b */ /* 0x000fee0000000200 */
[C---:B--2---:R-:W-:Y:S08]  /*2b80*/  HMMA.16816.F32.BF16 R4, R204.reuse, R8, R4 ;  /* 0x00000008cc04723c */ /* 0x044ff00000041804 */
[C---:B------:R-:W-:Y:S01]  /*2b90*/  HMMA.16816.F32.BF16 R12, R204.reuse, R10, R12 ;  /* 0x0000000acc0c723c */ /* 0x040fe2000004180c */
[----:B------:R-:W2:Y:S07]  /*2ba0*/  LDSM.16.M88.4 R8, [R0+-0x4000] ;  /* 0xffc000000008783b */ /* 0x000eae0000000200 */
[C---:B------:R-:W-:Y:S08]  /*2bb0*/  HMMA.16816.F32.BF16 R20, R204.reuse, R40, R20 ;  /* 0x00000028cc14723c */ /* 0x040ff00000041814 */
[C---:B------:R-:W-:Y:S01]  /*2bc0*/  HMMA.16816.F32.BF16 R28, R204.reuse, R42, R28 ;  /* 0x0000002acc1c723c */ /* 0x040fe2000004181c */
[----:B------:R-:W3:Y:S07]  /*2bd0*/  LDSM.16.M88.4 R40, [R0+-0x3800] ;  /* 0xffc800000028783b */ /* 0x000eee0000000200 */
[C---:B------:R-:W-:Y:S08]  /*2be0*/  HMMA.16816.F32.BF16 R32, R204.reuse, R52, R32 ;  /* 0x00000034cc20723c */ /* 0x040ff00000041820 */
[C---:B------:R-:W-:Y:S08]  /*2bf0*/  HMMA.16816.F32.BF16 R24, R204.reuse, R68, R24 ;  /* 0x00000044cc18723c */ /* 0x040ff00000041818 */
[C---:B------:R-:W-:Y:S01]  /*2c00*/  HMMA.16816.F32.BF16 R44, R204.reuse, R54, R44 ;  /* 0x00000036cc2c723c */ /* 0x040fe2000004182c */
[----:B------:R-:W-:Y:S07]  /*2c10*/  LDSM.16.M88.4 R52, [R101+0x4800] ;  /* 0x004800006534783b */ /* 0x000fee0000000200 */
[----:B------:R-:W-:Y:S01]  /*2c20*/  HMMA.16816.F32.BF16 R16, R204, R70, R16 ;  /* 0x00000046cc10723c */ /* 0x000fe20000041810 */
[----:B------:R-:W-:Y:S07]  /*2c30*/  LDSM.16.M88.4 R68, [R101+0x5800] ;  /* 0x005800006544783b */ /* 0x000fee0000000200 */
[C---:B-1----:R-:W-:Y:S08]  /*2c40*/  HMMA.16816.F32.BF16 R4, R208.reuse, R36, R4 ;  /* 0x00000024d004723c */ /* 0x042ff00000041804 */
[C---:B------:R-:W-:Y:S01]  /*2c50*/  HMMA.16816.F32.BF16 R12, R208.reuse, R38, R12 ;  /* 0x00000026d00c723c */ /* 0x040fe2000004180c */
[----:B------:R-:W1:Y:S07]  /*2c60*/  LDSM.16.M88.4 R36, [R101+0x4000] ;  /* 0x004000006524783b */ /* 0x000e6e0000000200 */
[C---:B------:R-:W-:Y:S08]  /*2c70*/  HMMA.16816.F32.BF16 R20, R208.reuse, R48, R20 ;  /* 0x00000030d014723c */ /* 0x040ff00000041814 */
[C---:B------:R-:W-:Y:S01]  /*2c80*/  HMMA.16816.F32.BF16 R28, R208.reuse, R50, R28 ;  /* 0x00000032d01c723c */ /* 0x040fe2000004181c */
[----:B------:R-:W-:Y:S07]  /*2c90*/  LDSM.16.M88.4 R48, [R252+0x4800] ;  /* 0x00480000fc30783b */ /* 0x000fee0000000200 */
[C---:B------:R-:W-:Y:S08]  /*2ca0*/  HMMA.16816.F32.BF16 R32, R208.reuse, R60, R32 ;  /* 0x0000003cd020723c */ /* 0x040ff00000041820 */
[C---:B------:R-:W-:Y:S08]  /*2cb0*/  HMMA.16816.F32.BF16 R24, R208.reuse, R72, R24 ;  /* 0x00000048d018723c */ /* 0x040ff00000041818 */
[C---:B------:R-:W-:Y:S01]  /*2cc0*/  HMMA.16816.F32.BF16 R44, R208.reuse, R62, R44 ;  /* 0x0000003ed02c723c */ /* 0x040fe2000004182c */
[----:B------:R-:W4:Y:S07]  /*2cd0*/  LDSM.16.M88.4 R60, [R101+0x5000] ;  /* 0x00500000653c783b */ /* 0x000f2e0000000200 */
[----:B------:R-:W-:Y:S01]  /*2ce0*/  HMMA.16816.F32.BF16 R16, R208, R74, R16 ;  /* 0x0000004ad010723c */ /* 0x000fe20000041810 */
[----:B------:R-:W-:Y:S07]  /*2cf0*/  LDSM.16.M88.4 R72, [R100+0x7000] ;  /* 0x007000006448783b */ /* 0x000fee0000000200 */
[C---:B--2---:R-:W-:Y:S08]  /*2d00*/  HMMA.16816.F32.BF16 R4, R212.reuse, R8, R4 ;  /* 0x00000008d404723c */ /* 0x044ff00000041804 */
[C---:B------:R-:W-:Y:S01]  /*2d10*/  HMMA.16816.F32.BF16 R12, R212.reuse, R10, R12 ;  /* 0x0000000ad40c723c */ /* 0x040fe2000004180c */
[----:B------:R-:W2:Y:S07]  /*2d20*/  LDSM.16.M88.4 R8, [R252+0x4000] ;  /* 0x00400000fc08783b */ /* 0x000eae0000000200 */
[C---:B---3--:R-:W-:Y:S08]  /*2d30*/  HMMA.16816.F32.BF16 R20, R212.reuse, R40, R20 ;  /* 0x00000028d414723c */ /* 0x048ff00000041814 */
[C---:B------:R-:W-:Y:S01]  /*2d40*/  HMMA.16816.F32.BF16 R28, R212.reuse, R42, R28 ;  /* 0x0000002ad41c723c */ /* 0x040fe2000004181c */
[----:B------:R-:W-:Y:S07]  /*2d50*/  LDSM.16.M88.4 R40, [R100+0x4000] ;  /* 0x004000006428783b */ /* 0x000fee0000000200 */
[C---:B------:R-:W-:Y:S08]  /*2d60*/  HMMA.16816.F32.BF16 R32, R212.reuse, R56, R32 ;  /* 0x00000038d420723c */ /* 0x040ff00000041820 */
[C---:B------:R-:W-:Y:S08]  /*2d70*/  HMMA.16816.F32.BF16 R24, R212.reuse, R64, R24 ;  /* 0x00000040d418723c */ /* 0x040ff00000041818 */
[C---:B------:R-:W-:Y:S01]  /*2d80*/  HMMA.16816.F32.BF16 R44, R212.reuse, R58, R44 ;  /* 0x0000003ad42c723c */ /* 0x040fe2000004182c */
[----:B------:R-:W3:Y:S07]  /*2d90*/  LDSM.16.M88.4 R56, [R252+0x5000] ;  /* 0x00500000fc38783b */ /* 0x000eee0000000200 */
[----:B------:R-:W-:Y:S01]  /*2da0*/  HMMA.16816.F32.BF16 R16, R212, R66, R16 ;  /* 0x00000042d410723c */ /* 0x000fe20000041810 */
[----:B------:R-:W2:Y:S07]  /*2db0*/  LDSM.16.M88.4 R64, [R252+0x5800] ;  /* 0x00580000fc40783b */ /* 0x000eae0000000200 */
[C---:B-1----:R-:W-:Y:S08]  /*2dc0*/  HMMA.16816.F32.BF16 R4, R216.reuse, R36, R4 ;  /* 0x00000024d804723c */ /* 0x042ff00000041804 */
[C---:B------:R-:W-:Y:S01]  /*2dd0*/  HMMA.16816.F32.BF16 R12, R216.reuse, R38, R12 ;  /* 0x00000026d80c723c */ /* 0x040fe2000004180c */
[----:B------:R-:W-:Y:S07]  /*2de0*/  LDSM.16.M88.4 R36, [R0+-0x2000] ;  /* 0xffe000000024783b */ /* 0x000fee0000000200 */
[C---:B------:R-:W-:Y:S08]  /*2df0*/  HMMA.16816.F32.BF16 R20, R216.reuse, R52, R20 ;  /* 0x00000034d814723c */ /* 0x040ff00000041814 */
[C---:B------:R-:W-:Y:S01]  /*2e00*/  HMMA.16816.F32.BF16 R28, R216.reuse, R54, R28 ;  /* 0x00000036d81c723c */ /* 0x040fe2000004181c */
[----:B------:R-:W1:Y:S07]  /*2e10*/  LDSM.16.M88.4 R52, [R100+0x4800] ;  /* 0x004800006434783b */ /* 0x000e6e0000000200 */
[C---:B----4-:R-:W-:Y:S08]  /*2e20*/  HMMA.16816.F32.BF16 R32, R216.reuse, R60, R32 ;  /* 0x0000003cd820723c */ /* 0x050ff00000041820 */
[C---:B------:R-:W-:Y:S08]  /*2e30*/  HMMA.16816.F32.BF16 R24, R216.reuse, R68, R24 ;  /* 0x00000044d818723c */ /* 0x040ff00000041818 */
[C---:B------:R-:W-:Y:S01]  /*2e40*/  HMMA.16816.F32.BF16 R44, R216.reuse, R62, R44 ;  /* 0x0000003ed82c723c */ /* 0x040fe2000004182c */
[----:B------:R-:W4:Y:S07]  /*2e50*/  LDSM.16.M88.4 R60, [R100+0x5000] ;  /* 0x00500000643c783b */ /* 0x000f2e0000000200 */
[----:B------:R-:W-:Y:S01]  /*2e60*/  HMMA.16816.F32.BF16 R16, R216, R70, R16 ;  /* 0x00000046d810723c */ /* 0x000fe20000041810 */
[----:B------:R-:W1:Y:S07]  /*2e70*/  LDSM.16.M88.4 R68, [R100+0x5800] ;  /* 0x005800006444783b */ /* 0x000e6e0000000200 */
[C---:B--2---:R-:W-:Y:S08]  /*2e80*/  HMMA.16816.F32.BF16 R4, R220.reuse, R8, R4 ;  /* 0x00000008dc04723c */ /* 0x044ff00000041804 */
[C---:B------:R-:W-:Y:S08]  /*2e90*/  HMMA.16816.F32.BF16 R12, R220.reuse, R10, R12 ;  /* 0x0000000adc0c723c */ /* 0x040ff0000004180c */
[C---:B------:R-:W-:Y:S08]  /*2ea0*/  HMMA.16816.F32.BF16 R20, R220.reuse, R48, R20 ;  /* 0x00000030dc14723c */ /* 0x040ff00000041814 */
[C---:B------:R-:W-:Y:S01]  /*2eb0*/  HMMA.16816.F32.BF16 R28, R220.reuse, R50, R28 ;  /* 0x00000032dc1c723c */ /* 0x040fe2000004181c */
[----:B------:R-:W2:Y:S07]  /*2ec0*/  LDSM.16.M88.4 R48, [R0+-0x1800] ;  /* 0xffe800000030783b */ /* 0x000eae0000000200 */
[C---:B---3--:R-:W-:Y:S08]  /*2ed0*/  HMMA.16816.F32.BF16 R32, R220.reuse, R56, R32 ;  /* 0x00000038dc20723c */ /* 0x048ff00000041820 */
[C---:B------:R-:W-:Y:S08]  /*2ee0*/  HMMA.16816.F32.BF16 R24, R220.reuse, R64, R24 ;  /* 0x00000040dc18723c */ /* 0x040ff00000041818 */
[C---:B------:R-:W-:Y:S01]  /*2ef0*/  HMMA.16816.F32.BF16 R44, R220.reuse, R58, R44 ;  /* 0x0000003adc2c723c */ /* 0x040fe2000004182c */
[----:B------:R-:W3:Y:S07]  /*2f00*/  LDSM.16.M88.4 R56, [R0+-0x1000] ;  /* 0xfff000000038783b */ /* 0x000eee0000000200 */
[----:B------:R-:W-:Y:S01]  /*2f10*/  HMMA.16816.F32.BF16 R16, R220, R66, R16 ;  /* 0x00000042dc10723c */ /* 0x000fe20000041810 */
[----:B------:R-:W2:Y:S07]  /*2f20*/  LDSM.16.M88.4 R64, [R0+-0x800] ;  /* 0xfff800000040783b */ /* 0x000eae0000000200 */
[C---:B------:R-:W-:Y:S08]  /*2f30*/  HMMA.16816.F32.BF16 R8, R224.reuse, R40, R4 ;  /* 0x00000028e008723c */ /* 0x040ff00000041804 */
[C---:B------:R-:W-:Y:S01]  /*2f40*/  HMMA.16816.F32.BF16 R4, R224.reuse, R42, R12 ;  /* 0x0000002ae004723c */ /* 0x040fe2000004180c */
[----:B------:R-:W2:Y:S07]  /*2f50*/  LDSM.16.M88.4 R40, [R101+0x6000] ;  /* 0x006000006528783b */ /* 0x000eae0000000200 */
[C---:B-1----:R-:W-:Y:S08]  /*2f60*/  HMMA.16816.F32.BF16 R20, R224.reuse, R52, R20 ;  /* 0x00000034e014723c */ /* 0x042ff00000041814 */
        /* <DEDUP_REMOVED lines=8> */
[C---:B------:R-:W-:Y:S08]  /*2ff0*/  HMMA.16816.F32.BF16 R12, R228.reuse, R36, R8 ;  /* 0x00000024e40c723c */ /* 0x040ff00000041808 */
[C---:B------:R-:W-:Y:S01]  /*3000*/  HMMA.16816.F32.BF16 R8, R228.reuse, R38, R4 ;  /* 0x00000026e408723c */ /* 0x040fe20000041804 */
[----:B------:R-:W1:Y:S07]  /*3010*/  LDSM.16.M88.4 R36, [R252+0x6000] ;  /* 0x00600000fc24783b */ /* 0x000e6e0000000200 */
[C---:B--2---:R-:W-:Y:S08]  /*3020*/  HMMA.16816.F32.BF16 R4, R228.reuse, R48, R20 ;  /* 0x00000030e404723c */ /* 0x044ff00000041814 */
[C---:B------:R-:W-:Y:S01]  /*3030*/  HMMA.16816.F32.BF16 R28, R228.reuse, R50, R28 ;  /* 0x00000032e41c723c */ /* 0x040fe2000004181c */
[----:B------:R-:W2:Y:S07]  /*3040*/  LDSM.16.M88.4 R48, [R252+0x6800] ;  /* 0x00680000fc30783b */ /* 0x000eae0000000200 */
[C---:B---3--:R-:W-:Y:S08]  /*3050*/  HMMA.16816.F32.BF16 R32, R228.reuse, R56, R32 ;  /* 0x00000038e420723c */ /* 0x048ff00000041820 */
[C---:B------:R-:W-:Y:S08]  /*3060*/  HMMA.16816.F32.BF16 R24, R228.reuse, R64, R24 ;  /* 0x00000040e418723c */ /* 0x040ff00000041818 */
[C---:B------:R-:W-:Y:S01]  /*3070*/  HMMA.16816.F32.BF16 R44, R228.reuse, R58, R44 ;  /* 0x0000003ae42c723c */ /* 0x040fe2000004182c */
[----:B------:R-:W3:Y:S07]  /*3080*/  LDSM.16.M88.4 R56, [R252+0x7000] ;  /* 0x00700000fc38783b */ /* 0x000eee0000000200 */
[----:B------:R-:W-:Y:S01]  /*3090*/  HMMA.16816.F32.BF16 R20, R228, R66, R16 ;  /* 0x00000042e414723c */ /* 0x000fe20000041810 */
[----:B------:R-:W2:Y:S07]  /*30a0*/  LDSM.16.M88.4 R64, [R100+0x6000] ;  /* 0x006000006440783b */ /* 0x000eae0000000200 */
[C---:B------:R-:W-:Y:S08]  /*30b0*/  HMMA.16816.F32.BF16 R16, R232.reuse, R40, R12 ;  /* 0x00000028e810723c */ /* 0x040ff0000004180c */
[C---:B------:R-:W-:Y:S08]  /*30c0*/  HMMA.16816.F32.BF16 R12, R232.reuse, R42, R8 ;  /* 0x0000002ae80c723c */ /* 0x040ff00000041808 */
[C---:B-1----:R-:W-:Y:S08]  /*30d0*/  HMMA.16816.F32.BF16 R8, R232.reuse, R52, R4 ;  /* 0x00000034e808723c */ /* 0x042ff00000041804 */
[C---:B------:R-:W-:Y:S01]  /*30e0*/  HMMA.16816.F32.BF16 R4, R232.reuse, R54, R28 ;  /* 0x00000036e804723c */ /* 0x040fe2000004181c */
[----:B------:R-:W-:Y:S07]  /*30f0*/  LDSM.16.M88.4 R52, [R0+0x1000] ;  /* 0x001000000034783b */ /* 0x000fee0000000200 */
[C---:B----4-:R-:W-:Y:S08]  /*3100*/  HMMA.16816.F32.BF16 R32, R232.reuse, R60, R32 ;  /* 0x0000003ce820723c */ /* 0x050ff00000041820 */
[C---:B------:R-:W-:Y:S08]  /*3110*/  HMMA.16816.F32.BF16 R28, R232.reuse, R68, R24 ;  /* 0x00000044e81c723c */ /* 0x040ff00000041818 */
[C---:B------:R-:W-:Y:S01]  /*3120*/  HMMA.16816.F32.BF16 R44, R232.reuse, R62, R44 ;  /* 0x0000003ee82c723c */ /* 0x040fe2000004182c */
[----:B------:R-:W-:Y:S07]  /*3130*/  LDSM.16.M88.4 R60, [R0] ;  /* 0x00000000003c783b */ /* 0x000fee0000000200 */
[----:B------:R-:W-:Y:S01]  /*3140*/  HMMA.16816.F32.BF16 R24, R232, R70, R20 ;  /* 0x00000046e818723c */ /* 0x000fe20000041814 */
[----:B------:R-:W1:Y:S07]  /*3150*/  LDSM.16.M88.4 R68, [R100+0x6800] ;  /* 0x006800006444783b */ /* 0x000e6e0000000200 */
[C---:B------:R-:W-:Y:S08]  /*3160*/  HMMA.16816.F32.BF16 R20, R236.reuse, R36, R16 ;  /* 0x00000024ec14723c */ /* 0x040ff00000041810 */
[C---:B------:R-:W-:Y:S08]  /*3170*/  HMMA.16816.F32.BF16 R16, R236.reuse, R38, R12 ;  /* 0x00000026ec10723c */ /* 0x040ff0000004180c */
[C---:B--2---:R-:W-:Y:S08]  /*3180*/  HMMA.16816.F32.BF16 R12, R236.reuse, R48, R8 ;  /* 0x00000030ec0c723c */ /* 0x044ff00000041808 */
[C---:B------:R-:W-:Y:S01]  /*3190*/  HMMA.16816.F32.BF16 R8, R236.reuse, R50, R4 ;  /* 0x00000032ec08723c */ /* 0x040fe20000041804 */
[----:B------:R-:W-:Y:S07]  /*31a0*/  LDSM.16.M88.4 R48, [R0+0x1800] ;  /* 0x001800000030783b */ /* 0x000fee0000000200 */
[C---:B---3--:R-:W-:Y:S08]  /*31b0*/  HMMA.16816.F32.BF16 R4, R236.reuse, R56, R32 ;  /* 0x00000038ec04723c */ /* 0x048ff00000041820 */
[C---:B------:R-:W-:Y:S08]  /*31c0*/  HMMA.16816.F32.BF16 R40, R236.reuse, R76, R28 ;  /* 0x0000004cec28723c */ /* 0x040ff0000004181c */
[----:B------:R-:W-:Y:S01]  /*31d0*/  HMMA.16816.F32.BF16 R44, R236, R58, R44 ;  /* 0x0000003aec2c723c */ /* 0x000fe2000004182c */
[----:B------:R-:W2:Y:S04]  /*31e0*/  LDSM.16.M88.4 R56, [R0+0x800] ;  /* 0x000800000038783b */ /* 0x000ea80000000200 */
[----:B------:R3:W-:Y:S01]  /*31f0*/  STL [R1+0x28], R100 ;  /* 0x0000286401007387 */ /* 0x0007e20000100800 */
[----:B------:R-:W-:Y:S01]  /*3200*/  ISETP.GE.AND P0, PT, R248, 0x2, PT ;  /* 0x00000002f800780c */ /* 0x000fe20003f06270 */
[----:B------:R-:W-:-:S04]  /*3210*/  DEPBAR.LE SB0, 0x0 ;  /* 0x000080000000791a */ /* 0x000fc80000000000 */
[----:B------:R-:W-:Y:S08]  /*3220*/  HMMA.16816.F32.BF16 R36, R236, R78, R24 ;  /* 0x0000004eec24723c */ /* 0x000ff00000041818 */
[C---:B------:R-:W-:Y:S08]  /*3230*/  HMMA.16816.F32.BF16 R32, R240.reuse, R64, R20 ;  /* 0x00000040f020723c */ /* 0x040ff00000041814 */
[C---:B------:R-:W-:Y:S08]  /*3240*/  HMMA.16816.F32.BF16 R28, R240.reuse, R66, R16 ;  /* 0x00000042f01c723c */ /* 0x040ff00000041810 */
[C---:B-1----:R-:W-:Y:S08]  /*3250*/  HMMA.16816.F32.BF16 R24, R240.reuse, R68, R12 ;  /* 0x00000044f018723c */ /* 0x042ff0000004180c */
[C---:B------:R-:W-:Y:S08]  /*3260*/  HMMA.16816.F32.BF16 R20, R240.reuse, R70, R8 ;  /* 0x00000046f014723c */ /* 0x040ff00000041808 */
[C---:B------:R-:W-:Y:S08]  /*3270*/  HMMA.16816.F32.BF16 R16, R240.reuse, R72, R4 ;  /* 0x00000048f010723c */ /* 0x040ff00000041804 */
[C---:B------:R-:W-:Y:S01]  /*3280*/  HMMA.16816.F32.BF16 R8, R240.reuse, R80, R40 ;  /* 0x00000050f008723c */ /* 0x040fe20000041828 */
[----:B------:R3:W-:Y:S07]  /*3290*/  STL [R1+0x24], R0 ;  /* 0x0000240001007387 */ /* 0x0007ee0000100800 */
[C---:B------:R-:W-:Y:S08]  /*32a0*/  HMMA.16816.F32.BF16 R12, R240.reuse, R74, R44 ;  /* 0x0000004af00c723c */ /* 0x040ff0000004182c */
[----:B------:R-:W-:Y:S01]  /*32b0*/  HMMA.16816.F32.BF16 R4, R240, R82, R36 ;  /* 0x00000052f004723c */ /* 0x000fe20000041824 */
[----:B------:R-:W-:Y:S01]  /*32c0*/  BSSY B0, `(.L_x_517) ;  /* 0x0000067000007945 */ /* 0x000fe20003800000 */
[----:B------:R-:W-:Y:S06]  /*32d0*/  BAR.SYNC.DEFER_BLOCKING 0x0 ;  /* 0x0000000000007b1d */ /* 0x000fec0000010000 */
[----:B------:R-:W-:Y:S01]  /*32e0*/  HMMA.16816.F32.BF16 R36, R244, R60, R32 ;  /* 0x0000003cf424723c */ /* 0x000fe20000041820 */
[----:B------:R-:W-:-:S07]  /*32f0*/  ISETP.GT.AND P6, PT, R103, 0x3f, PT ;  /* 0x0000003f6700780c */ /* 0x000fce0003fc4270 */
[C---:B------:R-:W-:Y:S08]  /*3300*/  HMMA.16816.F32.BF16 R60, R244.reuse, R62, R28 ;  /* 0x0000003ef43c723c */ /* 0x040ff0000004181c */
[C---:B--2---:R-:W-:Y:S08]  /*3310*/  HMMA.16816.F32.BF16 R32, R244.reuse, R56, R24 ;  /* 0x00000038f420723c */ /* 0x044ff00000041818 */
[C---:B------:R-:W-:Y:S08]  /*3320*/  HMMA.16816.F32.BF16 R28, R244.reuse, R52, R16 ;  /* 0x00000034f41c723c */ /* 0x040ff00000041810 */
[C---:B------:R-:W-:Y:S08]  /*3330*/  HMMA.16816.F32.BF16 R24, R244.reuse, R48, R8 ;  /* 0x00000030f418723c */ /* 0x040ff00000041808 */
[C---:B------:R-:W-:Y:S08]  /*3340*/  HMMA.16816.F32.BF16 R20, R244.reuse, R58, R20 ;  /* 0x0000003af414723c */ /* 0x040ff00000041814 */
[C---:B------:R-:W-:Y:S08]  /*3350*/  HMMA.16816.F32.BF16 R52, R244.reuse, R54, R12 ;  /* 0x00000036f434723c */ /* 0x040ff0000004180c */
[----:B------:R-:W-:Y:S01]  /*3360*/  HMMA.16816.F32.BF16 R48, R244, R50, R4 ;  /* 0x00000032f430723c */ /* 0x000fe20000041804 */
[----:B------:R-:W-:Y:S07]  /*3370*/  @!UPT UIADD3 URZ, URZ, URZ, URZ ;  /* 0x0000003f3f3ff290 */ /* 0x000fee000fffe03f */
[----:B------:R-:W-:Y:S11]  /*3380*/  @!P0 BRA `(.L_x_518) ;  /* 0x000005a000008947 */ /* 0x000ff60003800000 */
[----:B---3--:R-:W-:Y:S01]  /*3390*/  ISETP.NE.AND P4, PT, R97, 0x1, PT ;  /* 0x000000016100780c */ /* 0x008fe20003f85270 */
[----:B------:R-:W-:-:S02]  /*33a0*/  IMAD R2, R248, 0x40, R107 ;  /* 0x00000040f8027824 */ /* 0x000fc400078e026b */
[----:B------:R-:W-:-:S03]  /*33b0*/  IMAD.MOV.U32 R6, RZ, RZ, RZ ;  /* 0x000000ffff067224 */ /* 0x000fc600078e00ff */
[----:B------:R-:W-:-:S05]  /*33c0*/  IADD3 R2, R2, -0x80, R103 ;  /* 0xffffff8002027810 */ /* 0x000fca0007ffe067 */
[----:B------:R-:W-:Y:S02]  /*33d0*/  IMAD.MOV.U32 R0, RZ, RZ, R2 ;  /* 0x000000ffff007224 */ /* 0x000fe400078e0002 */
[----:B------:R-:W-:-:S05]  /*33e0*/  @P4 IMAD.HI.U32 R3, R2, c[0x0][0x2bc], RZ ;  /* 0x0000af0002034a27 */ /* 0x000fca00078e00ff */
[----:B------:R-:W-:-:S04]  /*33f0*/  @P4 SHF.R.U32.HI R0, RZ, c[0x0][0x2c0], R3 ;  /* 0x0000b000ff004a19 */ /* 0x000fc80000011603 */
[----:B------:R-:W-:-:S04]  /*3400*/  @!P6 IADD3 R3, P0, R0, R98, RZ ;  /* 0x000000620003e210 */ /* 0x000fc80007f1e0ff */
[----:B------:R-:W-:Y:S02]  /*3410*/  @!P6 LEA.HI.X.SX32 R5, R0, R96, 0x1, P0 ;  /* 0x000000600005e211 */ /* 0x000fe400000f0eff */
[----:B------:R-:W-:-:S04]  /*3420*/  @!P6 LEA R4, P0, R3, c[0x0][0x2a0], 0x2 ;  /* 0x0000a8000304ea11 */ /* 0x000fc800078010ff */
[----:B------:R-:W-:-:S05]  /*3430*/  @!P6 LEA.HI.X R5, R3, c[0x0][0x2a4], R5, 0x2, P0 ;  /* 0x0000a9000305ea11 */ /* 0x000fca00000f1405 */
[----:B------:R-:W2:Y:S01]  /*3440*/  @!P6 LDG.E R6, [R4.64] ;  /* 0x000000060406e981 */ /* 0x000ea2000c1e1900 */
[----:B------:R-:W-:-:S04]  /*3450*/  IMAD.MOV R0, RZ, RZ, -R0 ;  /* 0x000000ffff007224 */ /* 0x000fc800078e0a00 */
[----:B------:R-:W-:-:S04]  /*3460*/  IMAD R7, R0, c[0x0][0x2b8], R2 ;  /* 0x0000ae0000077a24 */ /* 0x000fc800078e0202 */
[----:B------:R-:W-:Y:S01]  /*3470*/  IMAD.WIDE.U32 R2, R7, c[0x0][0x1e0], RZ ;  /* 0x0000780007027a25 */ /* 0x000fe200078e00ff */
[----:B------:R-:W-:Y:S01]  /*3480*/  SHF.R.S32.HI R0, RZ, 0x1f, R7 ;  /* 0x0000001fff007819 */ /* 0x000fe20000011407 */
[----:B------:R1:W-:Y:S04]  /*3490*/  STL [R1+0x60], R7 ;  /* 0x0000600701007387 */ /* 0x0003e80000100800 */
[----:B------:R-:W-:-:S04]  /*34a0*/  IMAD R0, R0, c[0x0][0x1e0], RZ ;  /* 0x0000780000007a24 */ /* 0x000fc800078e02ff */
[----:B------:R-:W-:-:S04]  /*34b0*/  IMAD R0, R7, c[0x0][0x1e4], R0 ;  /* 0x0000790007007a24 */ /* 0x000fc800078e0200 */
[----:B------:R-:W-:Y:S01]  /*34c0*/  IMAD.IADD R3, R3, 0x1, R0 ;  /* 0x0000000103037824 */ /* 0x000fe200078e0200 */
[----:B--2---:R1:W-:Y:S01]  /*34d0*/  STL [R1+0x5c], R6 ;  /* 0x00005c0601007387 */ /* 0x0043e20000100800 */
[----:B------:R-:W-:Y:S02]  /*34e0*/  SHF.R.S32.HI R0, RZ, 0x1f, R6 ;  /* 0x0000001fff007819 */ /* 0x000fe40000011406 */
[----:B------:R-:W-:-:S04]  /*34f0*/  IMAD.WIDE.U32 R2, R6, c[0x0][0x1f0], R2 ;  /* 0x00007c0006027a25 */ /* 0x000fc800078e0002 */
[----:B------:R-:W-:Y:S01]  /*3500*/  IMAD R4, R0, c[0x0][0x1f0], RZ ;  /* 0x00007c0000047a24 */ /* 0x000fe200078e02ff */
[----:B------:R-:W-:-:S03]  /*3510*/  IADD3 R0, P1, R94, R2, RZ ;  /* 0x000000025e007210 */ /* 0x000fc60007f3e0ff */
[----:B------:R-:W-:Y:S01]  /*3520*/  IMAD R2, R6, c[0x0][0x1f4], R4 ;  /* 0x00007d0006027a24 */ /* 0x000fe200078e0204 */
[----:B------:R-:W-:-:S04]  /*3530*/  LEA R15, P0, R0, c[0x0][0x1c8], 0x1 ;  /* 0x00007200000f7a11 */ /* 0x000fc800078008ff */
[----:B------:R-:W-:-:S04]  /*3540*/  IADD3.X R2, R93, R3, R2, P1, !PT ;  /* 0x000000035d027210 */ /* 0x000fc80000ffe402 */
[----:B------:R-:W-:Y:S01]  /*3550*/  LEA.HI.X R5, R0, c[0x0][0x1cc], R2, 0x1, P0 ;  /* 0x0000730000057a11 */ /* 0x000fe200000f0c02 */
[----:B------:R-:W-:Y:S05]  /*3560*/  BRA.DIV ~URZ, `(.L_x_519) ;  /* 0x0000d0f27f007947 */ /* 0x000fea000b800000 */
[----:B------:R2:W3:Y:S02]  /*3570*/  SHFL.IDX PT, R4, R5, RZ, 0x181f ;  /* 0x00181fff05047589 */ /* 0x0004e400000e0000 */
.L_x_575:
[----:B------:R-:W-:Y:S05]  /*3580*/  BRA.DIV ~URZ, `(.L_x_520) ;  /* 0x0000d1427f007947 */ /* 0x000fea000b800000 */
[----:B------:R-:W4:Y:S04]  /*3590*/  LDL R10, [R1+0x70] ;  /* 0x00007000010a7983 */ /* 0x000f280000100800 */
[----:B------:R-:W5:Y:S04]  /*35a0*/  LDL R2, [R1+0x58] ;  /* 0x0000580001027983 */ /* 0x000f680000100800 */
[----:B--2---:R-:W2:Y:S04]  /*35b0*/  LDL R18, [R1+0x6c] ;  /* 0x00006c0001127983 */ /* 0x004ea80000100800 */
[----:B---3--:R-:W3:Y:S04]  /*35c0*/  LDL R17, [R1+0x74] ;  /* 0x0000740001117983 */ /* 0x008ee80000100800 */
[----:B------:R-:W3:Y:S04]  /*35d0*/  LDL R16, [R1+0x50] ;  /* 0x0000500001107983 */ /* 0x000ee80000100800 */
[----:B------:R-:W1:Y:S02]  /*35e0*/  SHFL.IDX PT, R0, R15, RZ, 0x181f ;  /* 0x00181fff0f007589 */ /* 0x000e6400000e0000 */
[----:B-1----:R-:W-:-:S02]  /*35f0*/  IADD3 R6, P0, R0, R90, RZ ;  /* 0x0000005a00067210 */ /* 0x002fc40007f1e0ff */
[----:B------:R-:W-:-:S03]  /*3600*/  IADD3 R8, P1, R0, R89, RZ ;  /* 0x0000005900087210 */ /* 0x000fc60007f3e0ff */
[C---:B------:R-:W-:Y:S02]  /*3610*/  IMAD.X R7, R4.reuse, 0x1, R85, P0 ;  /* 0x0000000104077824 */ /* 0x040fe400000e0655 */
[----:B------:R-:W-:Y:S01]  /*3620*/  IMAD.X R9, R4, 0x1, R84, P1 ;  /* 0x0000000104097824 */ /* 0x000fe200008e0654 */
[----:B----4-:R-:W-:Y:S02]  /*3630*/  ISETP.GE.AND P2, PT, R10, c[0x0][0x1d4], PT ;  /* 0x000075000a007a0c */ /* 0x010fe40003f46270 */
[----:B------:R-:W-:Y:S02]  /*3640*/  IADD3 R10, P0, R0, R92, RZ ;  /* 0x0000005c000a7210 */ /* 0x000fe40007f1e0ff */
[----:B-----5:R-:W-:-:S03]  /*3650*/  ISETP.GE.AND P3, PT, R2, c[0x0][0x1d4], PT ;  /* 0x0000750002007a0c */ /* 0x020fc60003f66270 */
[----:B------:R-:W-:Y:S01]  /*3660*/  IMAD.X R11, R4, 0x1, R87, P0 ;  /* 0x00000001040b7824 */ /* 0x000fe200000e0657 */
[----:B--2---:R-:W-:Y:S02]  /*3670*/  ISETP.GE.AND P1, PT, R18, c[0x0][0x1d4], PT ;  /* 0x0000750012007a0c */ /* 0x004fe40003f26270 */
[----:B------:R-:W-:Y:S02]  /*3680*/  IADD3 R2, P4, R0, R91, RZ ;  /* 0x0000005b00027210 */ /* 0x000fe40007f9e0ff */
[----:B---3--:R-:W-:-:S03]  /*3690*/  ISETP.GE.AND P0, PT, R17, c[0x0][0x1d4], PT ;  /* 0x0000750011007a0c */ /* 0x008fc60003f06270 */
[----:B------:R-:W-:Y:S02]  /*36a0*/  IMAD.X R3, R4, 0x1, R86, P4 ;  /* 0x0000000104037824 */ /* 0x000fe400020e0656 */
[----:B------:R-:W-:Y:S01]  /*36b0*/  @!PT LDS RZ, [RZ] ;  /* 0x00000000fffff984 */ /* 0x000fe20000000800 */
[----:B------:R-:W-:Y:S01]  /*36c0*/  @!PT LDS RZ, [RZ] ;  /* 0x00000000fffff984 */ /* 0x000fe20000000800 */
[----:B------:R1:W-:Y:S04]  /*36d0*/  LDGSTS.E.BYPASS.LTC128B.128 [R16+0x10100], [R8.64], !P3 ;  /* 0x1010000008107fae */ /* 0x0003e8000d901d46 */
[----:B------:R1:W-:Y:S04]  /*36e0*/  LDGSTS.E.BYPASS.LTC128B.128 [R16+0x12100], [R6.64], !P2 ;  /* 0x1210000006107fae */ /* 0x0003e8000d101d46 */
[----:B------:R1:W-:Y:S04]  /*36f0*/  LDGSTS.E.BYPASS.LTC128B.128 [R16+0x14100], [R2.64], !P1 ;  /* 0x1410000002107fae */ /* 0x0003e8000c901d46 */
[----:B------:R-:W2:Y:S04]  /*3700*/  SHFL.IDX PT, R0, R15, 0x1, 0x181f ;  /* 0x00381f000f007f89 */ /* 0x000ea800000e0000 */
[----:B------:R1:W-:Y:S01]  /*3710*/  LDGSTS.E.BYPASS.LTC128B.128 [R16+0x16100], [R10.64], !P0 ;  /* 0x161000000a107fae */ /* 0x0003e2000c101d46 */
[----:B------:R-:W-:-:S02]  /*3720*/  SEL R14, RZ, 0x10, P2 ;  /* 0x00000010ff0e7807 */ /* 0x000fc40001000000 */
[----:B------:R-:W-:Y:S01]  /*3730*/  SEL R13, RZ, 0x10, P1 ;  /* 0x00000010ff0d7807 */ /* 0x000fe20000800000 */
[----:B------:R3:W4:Y:S01]  /*3740*/  SHFL.IDX PT, R4, R5, 0x1, 0x181f ;  /* 0x00381f0005047f89 */ /* 0x00072200000e0000 */
[----:B------:R-:W-:Y:S02]  /*3750*/  SEL R12, RZ, 0x10, P0 ;  /* 0x00000010ff0c7807 */ /* 0x000fe40000000000 */
[----:B---3--:R-:W-:-:S03]  /*3760*/  SEL R5, RZ, 0x10, P3 ;  /* 0x00000010ff057807 */ /* 0x008fc60001800000 */
.L_x_576:
[----:B-12---:R-:W2:Y:S01]  /*3770*/  LDL R15, [R1+0x50] ;  /* 0x00005000010f7983 */ /* 0x006ea20000100800 */
[----:B------:R-:W-:Y:S02]  /*3780*/  IADD3 R2, -R5, 0x10, RZ ;  /* 0x0000001005027810 */ /* 0x000fe40007ffe1ff */
[----:B------:R-:W-:Y:S02]  /*3790*/  IADD3 R6, -R13, 0x10, RZ ;  /* 0x000000100d067810 */ /* 0x000fe40007ffe1ff */
[----:B------:R-:W-:Y:S02]  /*37a0*/  LOP3.LUT R2, R2, 0xf, RZ, 0xc0, !PT ;  /* 0x0000000f02027812 */ /* 0x000fe400078ec0ff */
[----:B------:R-:W-:-:S02]  /*37b0*/  IADD3 R3, -R14, 0x10, RZ ;  /* 0x000000100e037810 */ /* 0x000fc40007ffe1ff */
[----:B------:R-:W-:Y:S02]  /*37c0*/  IADD3 R10, P1, P0, R2, R0, R89 ;  /* 0x00000000020a7210 */ /* 0x000fe4000783e059 */
[----:B------:R-:W-:Y:S02]  /*37d0*/  LOP3.LUT R2, R6, 0xf, RZ, 0xc0, !PT ;  /* 0x0000000f06027812 */ /* 0x000fe400078ec0ff */
[----:B------:R-:W-:Y:S02]  /*37e0*/  IADD3 R7, -R12, 0x10, RZ ;  /* 0x000000100c077810 */ /* 0x000fe40007ffe1ff */
[----:B------:R-:W-:Y:S02]  /*37f0*/  LOP3.LUT R3, R3, 0xf, RZ, 0xc0, !PT ;  /* 0x0000000f03037812 */ /* 0x000fe400078ec0ff */
[----:B----4-:R-:W-:Y:S02]  /*3800*/  IADD3.X R11, RZ, R4, R84, P1, P0 ;  /* 0x00000004ff0b7210 */ /* 0x010fe40000fe0454 */
[----:B------:R-:W-:-:S02]  /*3810*/  IADD3 R6, P1, P0, R2, R0, R91 ;  /* 0x0000000002067210 */ /* 0x000fc4000783e05b */
[----:B------:R-:W-:Y:S02]  /*3820*/  LOP3.LUT R2, R7, 0xf, RZ, 0xc0, !PT ;  /* 0x0000000f07027812 */ /* 0x000fe400078ec0ff */
[----:B------:R-:W-:Y:S02]  /*3830*/  IADD3 R8, P3, P2, R3, R0, R90 ;  /* 0x0000000003087210 */ /* 0x000fe40007a7e05a */
[----:B------:R-:W-:Y:S02]  /*3840*/  IADD3.X R7, RZ, R4, R86, P1, P0 ;  /* 0x00000004ff077210 */ /* 0x000fe40000fe0456 */
[----:B------:R-:W-:Y:S02]  /*3850*/  IADD3 R2, P1, P0, R2, R0, R92 ;  /* 0x0000000002027210 */ /* 0x000fe4000783e05c */
[----:B------:R-:W-:Y:S02]  /*3860*/  IADD3.X R9, RZ, R4, R85, P3, P2 ;  /* 0x00000004ff097210 */ /* 0x000fe40001fe4455 */
[----:B------:R-:W-:-:S02]  /*3870*/  ISETP.NE.U32.AND P3, PT, R5, RZ, PT ;  /* 0x000000ff0500720c */ /* 0x000fc40003f65070 */
[----:B------:R-:W-:Y:S02]  /*3880*/  ISETP.NE.U32.AND P2, PT, R14, RZ, PT ;  /* 0x000000ff0e00720c */ /* 0x000fe40003f45070 */
[----:B------:R-:W-:Y:S02]  /*3890*/  IADD3.X R3, RZ, R4, R87, P1, P0 ;  /* 0x00000004ff037210 */ /* 0x000fe40000fe0457 */
[----:B------:R-:W-:Y:S02]  /*38a0*/  ISETP.NE.U32.AND P1, PT, R13, RZ, PT ;  /* 0x000000ff0d00720c */ /* 0x000fe40003f25070 */
[----:B------:R-:W-:-:S05]  /*38b0*/  ISETP.NE.U32.AND P0, PT, R12, RZ, PT ;  /* 0x000000ff0c00720c */ /* 0x000fca0003f05070 */
[----:B------:R-:W-:Y:S01]  /*38c0*/  @!PT LDS RZ, [RZ] ;  /* 0x00000000fffff984 */ /* 0x000fe20000000800 */
[----:B------:R-:W-:Y:S01]  /*38d0*/  @!PT LDS RZ, [RZ] ;  /* 0x00000000fffff984 */ /* 0x000fe20000000800 */
[----:B------:R-:W-:Y:S01]  /*38e0*/  @!PT LDS RZ, [RZ] ;  /* 0x00000000fffff984 */ /* 0x000fe20000000800 */
[----:B--2---:R1:W-:Y:S04]  /*38f0*/  LDGSTS.E.BYPASS.LTC128B.128.ZFILL [R15+0x11100], [R10.64], P3 ;  /* 0x111000000a0f7fae */ /* 0x0043e80009941d46 */
[----:B------:R1:W-:Y:S04]  /*3900*/  LDGSTS.E.BYPASS.LTC128B.128.ZFILL [R15+0x13100], [R8.64], P2 ;  /* 0x13100000080f7fae */ /* 0x0003e80009141d46 */
[----:B------:R1:W-:Y:S04]  /*3910*/  LDGSTS.E.BYPASS.LTC128B.128.ZFILL [R15+0x15100], [R6.64], P1 ;  /* 0x15100000060f7fae */ /* 0x0003e80008941d46 */
[----:B------:R1:W-:Y:S02]  /*3920*/  LDGSTS.E.BYPASS.LTC128B.128.ZFILL [R15+0x17100], [R2.64], P0 ;  /* 0x17100000020f7fae */ /* 0x0003e40008141d46 */
.L_x_518:
[----:B---3--:R-:W-:Y:S05]  /*3930*/  BSYNC B0 ;  /* 0x0000000000007941 */ /* 0x008fea0003800000 */
.L_x_517:
[----:B-1----:R-:W2:Y:S04]  /*3940*/  LDL R3, [R1+0xb4] ;  /* 0x0000b40001037983 */ /* 0x002ea80000100800 */
[----:B------:R-:W2:Y:S01]  /*3950*/  LDL R0, [R1+0xc0] ;  /* 0x0000c00001007983 */ /* 0x000ea20000100800 */
[----:B------:R-:W-:-:S03]  /*3960*/  IMAD.MOV.U32 R4, RZ, RZ, c[0x0][0x2c4] ;  /* 0x0000b100ff047624 */ /* 0x000fc600078e00ff */
[----:B------:R-:W3:Y:S01]  /*3970*/  LDL R7, [R1+0xc4] ;  /* 0x0000c40001077983 */ /* 0x000ee20000100800 */
[----:B------:R-:W-:Y:S01]  /*3980*/  IMAD.MOV.U32 R2, RZ, RZ, -0x40 ;  /* 0xffffffc0ff027424 */ /* 0x000fe200078e00ff */
[----:B------:R-:W-:Y:S01]  /*3990*/  ISETP.NE.AND P0, PT, R4, 0x1, PT ;  /* 0x000000010400780c */ /* 0x000fe20003f05270 */
[----:B------:R-:W-:Y:S01]  /*39a0*/  IMAD.MOV.U32 R5, RZ, RZ, c[0x0][0x2ac] ;  /* 0x0000ab00ff057624 */ /* 0x000fe200078e00ff */
[----:B------:R-:W0:Y:S01]  /*39b0*/  LDGDEPBAR ;  /* 0x00000000000079af */ /* 0x000e220000000000 */
[----:B------:R-:W-:-:S04]  /*39c0*/  IMAD R2, R248, R2, 0x41 ;  /* 0x00000041f8027424 */ /* 0x000fc800078e0202 */
[----:B------:R-:W-:Y:S01]  /*39d0*/  IMAD R2, R5, c[0x0][0x1d0], R2 ;  /* 0x0000740005027a24 */ /* 0x000fe200078e0202 */
[----:B--2---:R-:W-:-:S04]  /*39e0*/  IADD3 R0, R0, R3, RZ ;  /* 0x0000000300007210 */ /* 0x004fc80007ffe0ff */
[----:B------:R-:W-:Y:S01]  /*39f0*/  MOV R4, R0 ;  /* 0x0000000000047202 */ /* 0x000fe20000000f00 */
[----:B------:R-:W-:Y:S01]  /*3a00*/  @P0 IMAD.HI.U32 R3, R0, c[0x0][0x2c8], RZ ;  /* 0x0000b20000030a27 */ /* 0x000fe200078e00ff */
[----:B---3--:R-:W-:Y:S02]  /*3a10*/  IADD3 R6, -R7, R88, RZ ;  /* 0x0000005807067210 */ /* 0x008fe40007ffe1ff */
[----:B------:R-:W-:Y:S02]  /*3a20*/  IADD3 R5, R2, -c[0x0][0x168], -R7 ;  /* 0x80005a0002057a10 */ /* 0x000fe40007ffe807 */
[----:B------:R-:W-:Y:S01]  /*3a30*/  @P0 SHF.R.U32.HI R4, RZ, c[0x0][0x2cc], R3 ;  /* 0x0000b300ff040a19 */ /* 0x000fe20000011603 */
[----:B------:R-:W-:Y:S05]  /*3a40*/  BRA.DIV ~URZ, `(.L_x_521) ;  /* 0x0000cf827f007947 */ /* 0x000fea000b800000 */
[----:B------:R1:W2:Y:S02]  /*3a50*/  SHFL.IDX PT, R0, R4, RZ, 0x1c1f ;  /* 0x001c1fff04007589 */ /* 0x0002a400000e0000 */
.L_x_577:
[----:B--2---:R-:W-:-:S05]  /*3a60*/  IMAD.IADD R0, R5, 0x1, R0 ;  /* 0x0000000105007824 */ /* 0x004fca00078e0200 */
[----:B------:R-:W-:-:S04]  /*3a70*/  IMNMX R0, R6, R0, PT ;  /* 0x0000000006007217 */ /* 0x000fc80003800200 */
[C---:B------:R-:W-:Y:S02]  /*3a80*/  ISETP.GT.AND P0, PT, R0.reuse, RZ, PT ;  /* 0x000000ff0000720c */ /* 0x040fe40003f04270 */
[----:B------:R-:W-:Y:S02]  /*3a90*/  ISETP.GT.AND P3, PT, R0, 0x8, PT ;  /* 0x000000080000780c */ /* 0x000fe40003f64270 */
[----:B------:R-:W-:Y:S02]  /*3aa0*/  FSEL R9, R36, -INF , P0 ;  /* 0xff80000024097808 */ /* 0x000fe40000000000 */
[C---:B------:R-:W-:Y:S02]  /*3ab0*/  ISETP.GT.AND P2, PT, R0.reuse, 0x1, PT ;  /* 0x000000010000780c */ /* 0x040fe40003f44270 */
[C---:B------:R-:W-:Y:S02]  /*3ac0*/  ISETP.GT.AND P4, PT, R0.reuse, 0x9, PT ;  /* 0x000000090000780c */ /* 0x040fe40003f84270 */
[----:B------:R-:W-:-:S02]  /*3ad0*/  ISETP.GT.AND P1, PT, R0, 0x10, PT ;  /* 0x000000100000780c */ /* 0x000fc40003f24270 */
[----:B------:R-:W-:Y:S02]  /*3ae0*/  ISETP.GT.AND P0, PT, R0, 0x11, PT ;  /* 0x000000110000780c */ /* 0x000fe40003f04270 */
[----:B------:R-:W-:Y:S02]  /*3af0*/  FSEL R14, R60, -INF , P3 ;  /* 0xff8000003c0e7808 */ /* 0x000fe40001800000 */
[----:B------:R-:W-:Y:S02]  /*3b00*/  FSEL R13, R37, -INF , P2 ;  /* 0xff800000250d7808 */ /* 0x000fe40001000000 */
[----:B------:R-:W-:Y:S02]  /*3b10*/  ISETP.GT.AND P3, PT, R0, 0x18, PT ;  /* 0x000000180000780c */ /* 0x000fe40003f64270 */
[----:B------:R-:W-:Y:S02]  /*3b20*/  FSEL R15, R61, -INF , P4 ;  /* 0xff8000003d0f7808 */ /* 0x000fe40002000000 */
[----:B------:R-:W-:-:S02]  /*3b30*/  FSEL R17, R32, -INF , P1 ;  /* 0xff80000020117808 */ /* 0x000fc40000800000 */
[----:B------:R-:W-:Y:S02]  /*3b40*/  FSEL R18, R33, -INF , P0 ;  /* 0xff80000021127808 */ /* 0x000fe40000000000 */
[C---:B------:R-:W-:Y:S02]  /*3b50*/  ISETP.GT.AND P4, PT, R0.reuse, 0x19, PT ;  /* 0x000000190000780c */ /* 0x040fe40003f84270 */
[C---:B------:R-:W-:Y:S02]  /*3b60*/  ISETP.GT.AND P2, PT, R0.reuse, 0x20, PT ;  /* 0x000000200000780c */ /* 0x040fe40003f44270 */
[C---:B------:R-:W-:Y:S02]  /*3b70*/  ISETP.GT.AND P1, PT, R0.reuse, 0x21, PT ;  /* 0x000000210000780c */ /* 0x040fe40003f24270 */
[----:B------:R-:W-:Y:S02]  /*3b80*/  ISETP.GT.AND P0, PT, R0, 0x28, PT ;  /* 0x000000280000780c */ /* 0x000fe40003f04270 */
[----:B------:R-:W-:-:S02]  /*3b90*/  FSEL R19, R20, -INF , P3 ;  /* 0xff80000014137808 */ /* 0x000fc40001800000 */
[----:B------:R-:W-:Y:S02]  /*3ba0*/  FSEL R20, R21, -INF , P4 ;  /* 0xff80000015147808 */ /* 0x000fe40002000000 */
[----:B------:R-:W-:Y:S02]  /*3bb0*/  FSEL R99, R28, -INF , P2 ;  /* 0xff8000001c637808 */ /* 0x000fe40001000000 */
[----:B------:R-:W-:Y:S02]  /*3bc0*/  FSEL R98, R29, -INF , P1 ;  /* 0xff8000001d627808 */ /* 0x000fe40000800000 */
[----:B------:R-:W-:Y:S02]  /*3bd0*/  FSEL R97, R52, -INF , P0 ;  /* 0xff80000034617808 */ /* 0x000fe40000000000 */
[C---:B------:R-:W-:Y:S02]  /*3be0*/  ISETP.GT.AND P4, PT, R0.reuse, 0x29, PT ;  /* 0x000000290000780c */ /* 0x040fe40003f84270 */
[----:B------:R-:W-:-:S02]  /*3bf0*/  ISETP.GT.AND P3, PT, R0, 0x30, PT ;  /* 0x000000300000780c */ /* 0x000fc40003f64270 */
[C---:B------:R-:W-:Y:S02]  /*3c00*/  ISETP.GT.AND P2, PT, R0.reuse, 0x31, PT ;  /* 0x000000310000780c */ /* 0x040fe40003f44270 */
[C---:B------:R-:W-:Y:S02]  /*3c10*/  ISETP.GT.AND P1, PT, R0.reuse, 0x38, PT ;  /* 0x000000380000780c */ /* 0x040fe40003f24270 */
[----:B------:R-:W-:Y:S02]  /*3c20*/  ISETP.GT.AND P0, PT, R0, 0x39, PT ;  /* 0x000000390000780c */ /* 0x000fe40003f04270 */
[----:B------:R-:W-:Y:S02]  /*3c30*/  FSEL R96, R53, -INF , P4 ;  /* 0xff80000035607808 */ /* 0x000fe40002000000 */
[----:B------:R-:W-:Y:S02]  /*3c40*/  FSEL R95, R24, -INF , P3 ;  /* 0xff800000185f7808 */ /* 0x000fe40001800000 */
[----:B------:R-:W-:-:S02]  /*3c50*/  FSEL R94, R25, -INF , P2 ;  /* 0xff800000195e7808 */ /* 0x000fc40001000000 */
[----:B------:R-:W-:Y:S02]  /*3c60*/  FSEL R93, R48, -INF , P1 ;  /* 0xff800000305d7808 */ /* 0x000fe40000800000 */
[----:B------:R-:W-:Y:S01]  /*3c70*/  FSEL R92, R49, -INF , P0 ;  /* 0xff800000315c7808 */ /* 0x000fe20000000000 */
[----:B------:R-:W-:Y:S05]  /*3c80*/  BRA.DIV ~URZ, `(.L_x_522) ;  /* 0x0000cdb27f007947 */ /* 0x000fea000b800000 */
[----:B------:R-:W2:Y:S01]  /*3c90*/  SHFL.IDX PT, R0, R4, 0x1, 0x1c1f ;  /* 0x003c1f0004007f89 */ /* 0x000ea200000e0000 */
[----:B------:R-:W-:-:S04]  /*3ca0*/  FMNMX.FTZ R2, R9, R13, !PT ;  /* 0x0000000d09027209 */ /* 0x000fc80007810000 */
[----:B------:R-:W-:-:S04]  /*3cb0*/  FMNMX.FTZ R2, R14, R2, !PT ;  /* 0x000000020e027209 */ /* 0x000fc80007810000 */
[----:B------:R-:W-:-:S04]  /*3cc0*/  FMNMX.FTZ R2, R15, R2, !PT ;  /* 0x000000020f027209 */ /* 0x000fc80007810000 */
[----:B------:R-:W-:-:S04]  /*3cd0*/  FMNMX.FTZ R2, R17, R2, !PT ;  /* 0x0000000211027209 */ /* 0x000fc80007810000 */
[----:B------:R-:W-:-:S04]  /*3ce0*/  FMNMX.FTZ R2, R18, R2, !PT ;  /* 0x0000000212027209 */ /* 0x000fc80007810000 */
[----:B------:R-:W-:Y:S01]  /*3cf0*/  FMNMX.FTZ R2, R19, R2, !PT ;  /* 0x0000000213027209 */ /* 0x000fe20007810000 */
[----:B--2---:R-:W-:-:S03]  /*3d00*/  IMAD.IADD R0, R5, 0x1, R0 ;  /* 0x0000000105007824 */ /* 0x004fc600078e0200 */
[----:B------:R-:W-:Y:S02]  /*3d10*/  FMNMX.FTZ R2, R20, R2, !PT ;  /* 0x0000000214027209 */ /* 0x000fe40007810000 */
[----:B------:R-:W-:Y:S02]  /*3d20*/  IMNMX R0, R6, R0, PT ;  /* 0x0000000006007217 */ /* 0x000fe40003800200 */
[----:B------:R-:W-:Y:S02]  /*3d30*/  FMNMX.FTZ R2, R99, R2, !PT ;  /* 0x0000000263027209 */ /* 0x000fe40007810000 */
[C---:B------:R-:W-:Y:S02]  /*3d40*/  ISETP.GT.AND P1, PT, R0.reuse, RZ, PT ;  /* 0x000000ff0000720c */ /* 0x040fe40003f24270 */
[C---:B------:R-:W-:Y:S02]  /*3d50*/  ISETP.GT.AND P0, PT, R0.reuse, 0x1, PT ;  /* 0x000000010000780c */ /* 0x040fe40003f04270 */
[----:B------:R-:W-:-:S02]  /*3d60*/  ISETP.GT.AND P2, PT, R0, 0x8, PT ;  /* 0x000000080000780c */ /* 0x000fc40003f44270 */
[----:B-1----:R-:W-:Y:S02]  /*3d70*/  FSEL R4, R38, -INF , P1 ;  /* 0xff80000026047808 */ /* 0x002fe40000800000 */
[----:B------:R-:W-:Y:S02]  /*3d80*/  FSEL R5, R39, -INF , P0 ;  /* 0xff80000027057808 */ /* 0x000fe40000000000 */
[----:B------:R-:W-:Y:S02]  /*3d90*/  ISETP.GT.AND P0, PT, R0, 0x9, PT ;  /* 0x000000090000780c */ /* 0x000fe40003f04270 */
[----:B------:R-:W-:Y:S02]  /*3da0*/  FSEL R12, R62, -INF , P2 ;  /* 0xff8000003e0c7808 */ /* 0x000fe40001000000 */
[----:B------:R-:W-:Y:S02]  /*3db0*/  FMNMX.FTZ R3, R4, R5, !PT ;  /* 0x0000000504037209 */ /* 0x000fe40007810000 */
[----:B------:R-:W-:-:S02]  /*3dc0*/  FSEL R11, R63, -INF , P0 ;  /* 0xff8000003f0b7808 */ /* 0x000fc40000000000 */
[----:B------:R-:W-:Y:S02]  /*3dd0*/  ISETP.GT.AND P1, PT, R0, 0x10, PT ;  /* 0x000000100000780c */ /* 0x000fe40003f24270 */
[----:B------:R-:W-:Y:S02]  /*3de0*/  FMNMX.FTZ R3, R12, R3, !PT ;  /* 0x000000030c037209 */ /* 0x000fe40007810000 */
        /* <DEDUP_REMOVED lines=15> */
[----:B------:R-:W-:-:S02]  /*3ee0*/  FMNMX.FTZ R2, R98, R2, !PT ;  /* 0x0000000262027209 */ /* 0x000fc40007810000 */
[----:B------:R-:W-:Y:S02]  /*3ef0*/  FSEL R90, R31, -INF , P0 ;  /* 0xff8000001f5a7808 */ /* 0x000fe40000000000 */
[C---:B------:R-:W-:Y:S02]  /*3f00*/  ISETP.GT.AND P1, PT, R0.reuse, 0x28, PT ;  /* 0x000000280000780c */ /* 0x040fe40003f24270 */
[----:B------:R-:W-:Y:S02]  /*3f10*/  FMNMX.FTZ R3, R91, R3, !PT ;  /* 0x000000035b037209 */ /* 0x000fe40007810000 */
[----:B------:R-:W-:Y:S02]  /*3f20*/  FMNMX.FTZ R2, R97, R2, !PT ;  /* 0x0000000261027209 */ /* 0x000fe40007810000 */
[----:B------:R-:W-:Y:S02]  /*3f30*/  ISETP.GT.AND P0, PT, R0, 0x29, PT ;  /* 0x000000290000780c */ /* 0x000fe40003f04270 */
[----:B------:R-:W-:-:S02]  /*3f40*/  FSEL R89, R54, -INF , P1 ;  /* 0xff80000036597808 */ /* 0x000fc40000800000 */
[----:B------:R-:W-:Y:S02]  /*3f50*/  FMNMX.FTZ R3, R90, R3, !PT ;  /* 0x000000035a037209 */ /* 0x000fe40007810000 */
[----:B------:R-:W-:Y:S02]  /*3f60*/  FMNMX.FTZ R2, R96, R2, !PT ;  /* 0x0000000260027209 */ /* 0x000fe40007810000 */
[----:B------:R-:W-:Y:S02]  /*3f70*/  FSEL R88, R55, -INF , P0 ;  /* 0xff80000037587808 */ /* 0x000fe40000000000 */
[----:B------:R-:W-:Y:S02]  /*3f80*/  ISETP.GT.AND P1, PT, R0, 0x30, PT ;  /* 0x000000300000780c */ /* 0x000fe40003f24270 */
[----:B------:R-:W-:Y:S02]  /*3f90*/  FMNMX.FTZ R3, R89, R3, !PT ;  /* 0x0000000359037209 */ /* 0x000fe40007810000 */
[----:B------:R-:W-:-:S02]  /*3fa0*/  FMNMX.FTZ R2, R95, R2, !PT ;  /* 0x000000025f027209 */ /* 0x000fc40007810000 */
[----:B------:R-:W-:Y:S02]  /*3fb0*/  ISETP.GT.AND P0, PT, R0, 0x31, PT ;  /* 0x000000310000780c */ /* 0x000fe40003f04270 */
[----:B------:R-:W-:Y:S02]  /*3fc0*/  FSEL R87, R26, -INF , P1 ;  /* 0xff8000001a577808 */ /* 0x000fe40000800000 */
[----:B------:R-:W-:Y:S02]  /*3fd0*/  FMNMX.FTZ R3, R88, R3, !PT ;  /* 0x0000000358037209 */ /* 0x000fe40007810000 */
[----:B------:R-:W-:Y:S02]  /*3fe0*/  FMNMX.FTZ R2, R94, R2, !PT ;  /* 0x000000025e027209 */ /* 0x000fe40007810000 */
[----:B------:R-:W-:Y:S02]  /*3ff0*/  FSEL R86, R27, -INF , P0 ;  /* 0xff8000001b567808 */ /* 0x000fe40000000000 */
[----:B------:R-:W-:-:S02]  /*4000*/  ISETP.GT.AND P1, PT, R0, 0x38, PT ;  /* 0x000000380000780c */ /* 0x000fc40003f24270 */
[----:B------:R-:W-:Y:S02]  /*4010*/  FMNMX.FTZ R3, R87, R3, !PT ;  /* 0x0000000357037209 */ /* 0x000fe40007810000 */
[----:B------:R-:W-:Y:S02]  /*4020*/  FMNMX.FTZ R2, R93, R2, !PT ;  /* 0x000000025d027209 */ /* 0x000fe40007810000 */
[----:B------:R-:W-:Y:S02]  /*4030*/  ISETP.GT.AND P0, PT, R0, 0x39, PT ;  /* 0x000000390000780c */ /* 0x000fe40003f04270 */
[----:B------:R-:W-:Y:S02]  /*4040*/  FSEL R85, R50, -INF , P1 ;  /* 0xff80000032557808 */ /* 0x000fe40000800000 */
[----:B------:R-:W-:Y:S02]  /*4050*/  FMNMX.FTZ R3, R86, R3, !PT ;  /* 0x0000000356037209 */ /* 0x000fe40007810000 */
[----:B------:R-:W-:-:S02]  /*4060*/  FMNMX.FTZ R0, R92, R2, !PT ;  /* 0x000000025c007209 */ /* 0x000fc40007810000 */
[----:B------:R-:W-:Y:S02]  /*4070*/  FSEL R84, R51, -INF , P0 ;  /* 0xff80000033547808 */ /* 0x000fe40000000000 */
[----:B------:R-:W-:Y:S02]  /*4080*/  FMNMX.FTZ R2, R85, R3, !PT ;  /* 0x0000000355027209 */ /* 0x000fe40007810000 */
[----:B------:R-:W1:Y:S02]  /*4090*/  SHFL.BFLY PT, R3, R0, 0x2, 0x1f ;  /* 0x0c401f0000037f89 */ /* 0x000e6400000e0000 */
[----:B------:R-:W-:-:S05]  /*40a0*/  FMNMX.FTZ R2, R84, R2, !PT ;  /* 0x0000000254027209 */ /* 0x000fca0007810000 */
[----:B------:R-:W2:Y:S01]  /*40b0*/  SHFL.BFLY PT, R16, R2, 0x2, 0x1f ;  /* 0x0c401f0002107f89 */ /* 0x000ea200000e0000 */
[----:B-1----:R-:W-:-:S05]  /*40c0*/  FMNMX.FTZ R0, R3, R0, !PT ;  /* 0x0000000003007209 */ /* 0x002fca0007810000 */
[----:B------:R-:W1:Y:S01]  /*40d0*/  SHFL.BFLY PT, R133, R0, 0x1, 0x1f ;  /* 0x0c201f0000857f89 */ /* 0x000e6200000e0000 */
[----:B--2---:R-:W-:-:S05]  /*40e0*/  FMNMX.FTZ R16, R2, R16, !PT ;  /* 0x0000001002107209 */ /* 0x004fca0007810000 */
[----:B------:R2:W3:Y:S01]  /*40f0*/  SHFL.BFLY PT, R3, R16, 0x1, 0x1f ;  /* 0x0c201f0010037f89 */ /* 0x0004e200000e0000 */
[----:B-1----:R-:W-:-:S03]  /*4100*/  FMNMX.FTZ R133, R0, R133, !PT ;  /* 0x0000008500857209 */ /* 0x002fc60007810000 */
.L_x_578:
[----:B------:R-:W4:Y:S04]  /*4110*/  LDL R100, [R1+0x2c] ;  /* 0x00002c0001647983 */ /* 0x000f280000100800 */
[----:B------:R-:W5:Y:S04]  /*4120*/  LDL R251, [R1+0x30] ;  /* 0x0000300001fb7983 */ /* 0x000f680000100800 */
[----:B--2---:R-:W2:Y:S04]  /*4130*/  LDL R101, [R1+0x34] ;  /* 0x0000340001657983 */ /* 0x004ea80000100800 */
[----:B---3--:R-:W3:Y:S04]  /*4140*/  LDL R28, [R1+0x3c] ;  /* 0x00003c00011c7983 */ /* 0x008ee80000100800 */
[----:B------:R-:W3:Y:S01]  /*4150*/  LDL R250, [R1+0x38] ;  /* 0x0000380001fa7983 */ /* 0x000ee20000100800 */
[C---:B------:R-:W-:Y:S01]  /*4160*/  FMUL.FTZ R2, R133.reuse, c[0x0][0x2d0] ;  /* 0x0000b40085027a20 */ /* 0x040fe20000410000 */
[----:B------:R-:W-:-:S04]  /*4170*/  FSETP.NEU.FTZ.AND P0, PT, R133, -INF , PT ;  /* 0xff8000008500780b */ /* 0x000fc80003f1d000 */
[----:B------:R-:W-:-:S05]  /*4180*/  FSEL R2, R2, RZ, P0 ;  /* 0x000000ff02027208 */ /* 0x000fca0000000000 */
[----:B------:R-:W-:-:S04]  /*4190*/  FFMA.FTZ R0, R9, c[0x0][0x2d0], -R2 ;  /* 0x0000b40009007a23 */ /* 0x000fc80000010802 */
[----:B------:R1:W-:Y:S02]  /*41a0*/  MUFU.EX2 R113, R0 ;  /* 0x0000000000717308 */ /* 0x0003e40000000800 */
[----:B-1----:R-:W-:-:S06]  /*41b0*/  FFMA.FTZ R0, R13, c[0x0][0x2d0], -R2 ;  /* 0x0000b4000d007a23 */ /* 0x002fcc0000010802 */
[----:B------:R1:W1:Y:S01]  /*41c0*/  MUFU.EX2 R112, R0 ;  /* 0x0000000000707308 */ /* 0x0002620000000800 */
[----:B------:R-:W-:Y:S01]  /*41d0*/  FMNMX.FTZ R16, R3, R16, !PT ;  /* 0x0000001003107209 */ /* 0x000fe20007810000 */
[----:B-1----:R-:W-:-:S06]  /*41e0*/  FFMA.FTZ R0, R14, c[0x0][0x2d0], -R2 ;  /* 0x0000b4000e007a23 */ /* 0x002fcc0000010802 */
[----:B------:R1:W-:Y:S01]  /*41f0*/  MUFU.EX2 R116, R0 ;  /* 0x0000000000747308 */ /* 0x0003e20000000800 */
[--C-:B------:R-:W-:Y:S02]  /*4200*/  FFMA.FTZ R3, R19, c[0x0][0x2d0], -R2.reuse ;  /* 0x0000b40013037a23 */ /* 0x100fe40000010802 */
[----:B-1----:R-:W-:-:S05]  /*4210*/  FFMA.FTZ R0, R15, c[0x0][0x2d0], -R2 ;  /* 0x0000b4000f007a23 */ /* 0x002fca0000010802 */
[----:B------:R1:W1:Y:S01]  /*4220*/  MUFU.EX2 R118, R0 ;  /* 0x0000000000767308 */ /* 0x0002620000000800 */
[----:B------:R-:W-:Y:S01]  /*4230*/  FSETP.NEU.FTZ.AND P0, PT, R16, -INF , PT ;  /* 0xff8000001000780b */ /* 0x000fe20003f1d000 */
[----:B-1----:R-:W-:-:S06]  /*4240*/  FFMA.FTZ R0, R17, c[0x0][0x2d0], -R2 ;  /* 0x0000b40011007a23 */ /* 0x002fcc0000010802 */
[----:B------:R1:W-:Y:S02]  /*4250*/  MUFU.EX2 R128, R0 ;  /* 0x0000000000807308 */ /* 0x0003e40000000800 */
[----:B-1----:R-:W-:-:S06]  /*4260*/  FFMA.FTZ R0, R18, c[0x0][0x2d0], -R2 ;  /* 0x0000b40012007a23 */ /* 0x002fcc0000010802 */
[----:B------:R1:W-:Y:S01]  /*4270*/  MUFU.EX2 R129, R0 ;  /* 0x0000000000817308 */ /* 0x0003e20000000800 */
[----:B------:R-:W-:Y:S07]  /*4280*/  WARPSYNC 0xffffffff ;  /* 0xffffffff00007948 */ /* 0x000fee0003800000 */
[----:B------:R1:W-:Y:S02]  /*4290*/  MUFU.EX2 R130, R3 ;  /* 0x0000000300827308 */ /* 0x0003e40000000800 */
[----:B-1----:R-:W-:-:S05]  /*42a0*/  FMUL.FTZ R0, R16, c[0x0][0x2d0] ;  /* 0x0000b40010007a20 */ /* 0x002fca0000410000 */
[----:B------:R-:W-:Y:S01]  /*42b0*/  FSEL R0, R0, RZ, P0 ;  /* 0x000000ff00007208 */ /* 0x000fe20000000000 */
[----:B------:R-:W-:-:S04]  /*42c0*/  FFMA.FTZ R3, R20, c[0x0][0x2d0], -R2 ;  /* 0x0000b40014037a23 */ /* 0x000fc80000010802 */
[----:B------:R1:W-:Y:S02]  /*42d0*/  MUFU.EX2 R134, R3 ;  /* 0x0000000300867308 */ /* 0x0003e40000000800 */
[----:B-1----:R-:W-:-:S06]  /*42e0*/  FFMA.FTZ R3, R4, c[0x0][0x2d0], -R0 ;  /* 0x0000b40004037a23 */ /* 0x002fcc0000010800 */
[----:B------:R1:W-:Y:S02]  /*42f0*/  MUFU.EX2 R18, R3 ;  /* 0x0000000300127308 */ /* 0x0003e40000000800 */
[----:B-1----:R-:W-:-:S06]  /*4300*/  FFMA.FTZ R3, R5, c[0x0][0x2d0], -R0 ;  /* 0x0000b40005037a23 */ /* 0x002fcc0000010800 */
[----:B------:R1:W1:Y:S02]  /*4310*/  MUFU.EX2 R17, R3 ;  /* 0x0000000300117308 */ /* 0x0002640000000800 */
[----:B-1----:R-:W-:-:S06]  /*4320*/  FFMA.FTZ R3, R12, c[0x0][0x2d0], -R0 ;  /* 0x0000b4000c037a23 */ /* 0x002fcc0000010800 */
[----:B------:R1:W-:Y:S02]  /*4330*/  MUFU.EX2 R19, R3 ;  /* 0x0000000300137308 */ /* 0x0003e40000000800 */
[----:B-1----:R-:W-:-:S06]  /*4340*/  FFMA.FTZ R3, R11, c[0x0][0x2d0], -R0 ;  /* 0x0000b4000b037a23 */ /* 0x002fcc0000010800 */
[----:B------:R1:W1:Y:S01]  /*4350*/  MUFU.EX2 R117, R3 ;  /* 0x0000000300757308 */ /* 0x0002620000000800 */
[----:B------:R-:W-:Y:S02]  /*4360*/  F2FP.BF16.PACK_AB R12, R112, R113 ;  /* 0x00000071700c723e */ /* 0x000fe400000010ff */
[----:B------:R-:W-:Y:S02]  /*4370*/  F2FP.BF16.PACK_AB R14, R118, R116 ;  /* 0x00000074760e723e */ /* 0x000fe400000010ff */
[----:B------:R-:W-:Y:S01]  /*4380*/  F2FP.BF16.PACK_AB R13, R17, R18 ;  /* 0x00000012110d723e */ /* 0x000fe200000010ff */
[----:B-1----:R-:W-:-:S04]  /*4390*/  FFMA.FTZ R3, R8, c[0x0][0x2d0], -R0 ;  /* 0x0000b40008037a23 */ /* 0x002fc80000010800 */
[----:B------:R1:W-:Y:S01]  /*43a0*/  MUFU.EX2 R119, R3 ;  /* 0x0000000300777308 */ /* 0x0003e20000000800 */
[----:B------:R-:W-:Y:S01]  /*43b0*/  F2FP.BF16.PACK_AB R15, R117, R19 ;  /* 0x00000013750f723e */ /* 0x000fe200000010ff */
[----:B----4-:R-:W4:Y:S01]  /*43c0*/  LDSM.16.MT88.4 R24, [R100] ;  /* 0x000000006418783b */ /* 0x010f220000004200 */
[----:B-1----:R-:W-:-:S03]  /*43d0*/  FFMA.FTZ R3, R7, c[0x0][0x2d0], -R0 ;  /* 0x0000b40007037a23 */ /* 0x002fc60000010800 */
[----:B------:R-:W1:Y:S02]  /*43e0*/  LDSM.16.MT88.4 R36, [R100+0x800] ;  /* 0x000800006424783b */ /* 0x000e640000004200 */
[----:B------:R3:W1:Y:S02]  /*43f0*/  MUFU.EX2 R131, R3 ;  /* 0x0000000300837308 */ /* 0x0006640000000800 */
[----:B-----5:R-:W5:Y:S04]  /*4400*/  LDSM.16.MT88.4 R44, [R251] ;  /* 0x00000000fb2c783b */ /* 0x020f680000004200 */
[----:B--2---:R-:W2:Y:S04]  /*4410*/  LDSM.16.MT88.4 R20, [R101] ;  /* 0x000000006514783b */ /* 0x004ea80000004200 */
[----:B------:R-:W2:Y:S04]  /*4420*/  LDSM.16.MT88.4 R60, [R251+0x800] ;  /* 0x00080000fb3c783b */ /* 0x000ea80000004200 */
[----:B------:R-:W2:Y:S01]  /*4430*/  LDSM.16.MT88.4 R40, [R101+0x800] ;  /* 0x000800006528783b */ /* 0x000ea20000004200 */
[----:B---3--:R-:W-:-:S03]  /*4440*/  FFMA.FTZ R3, R6, c[0x0][0x2d0], -R0 ;  /* 0x0000b40006037a23 */ /* 0x008fc60000010800 */
[----:B------:R-:W3:Y:S01]  /*4450*/  LDSM.16.MT88.4 R28, [R28] ;  /* 0x000000001c1c783b */ /* 0x000ee20000004200 */
[----:B------:R4:W-:Y:S03]  /*4460*/  MUFU.EX2 R132, R3 ;  /* 0x0000000300847308 */ /* 0x0009e60000000800 */
[----:B------:R-:W-:Y:S04]  /*4470*/  LDSM.16.MT88.4 R68, [R101+0x2000] ;  /* 0x002000006544783b */ /* 0x000fe80000004200 */
[----:B------:R-:W-:Y:S04]  /*4480*/  LDSM.16.MT88.4 R64, [R250+0x800] ;  /* 0x00080000fa40783b */ /* 0x000fe80000004200 */
[----:B------:R-:W-:Y:S04]  /*4490*/  LDSM.16.MT88.4 R48, [R100+0x2800] ;  /* 0x002800006430783b */ /* 0x000fe80000004200 */
[----:B------:R-:W-:Y:S01]  /*44a0*/  LDSM.16.MT88.4 R72, [R251+0x2000] ;  /* 0x00200000fb48783b */ /* 0x000fe20000004200 */
[----:B----4-:R-:W-:Y:S01]  /*44b0*/  FFMA.FTZ R3, R10, c[0x0][0x2d0], -R0 ;  /* 0x0000b4000a037a23 */ /* 0x010fe20000010800 */
[C---:B------:R-:W-:Y:S02]  /*44c0*/  HMMA.16816.F32.BF16 R4, R12.reuse, R24, RZ ;  /* 0x000000180c04723c */ /* 0x040fe400000418ff */
[----:B------:R-:W-:Y:S01]  /*44d0*/  LDSM.16.MT88.4 R56, [R250+0x2000] ;  /* 0x00200000fa38783b */ /* 0x000fe20000004200 */
[----:B------:R-:W4:Y:S03]  /*44e0*/  MUFU.EX2 R135, R3 ;  /* 0x0000000300877308 */ /* 0x000f260000000800 */
[----:B------:R-:W-:Y:S02]  /*44f0*/  LDSM.16.MT88.4 R76, [R251+0x2800] ;  /* 0x00280000fb4c783b */ /* 0x000fe40000004200 */
[----:B------:R-:W-:Y:S01]  /*4500*/  HMMA.16816.F32.BF16 R24, R12, R26, RZ ;  /* 0x0000001a0c18723c */ /* 0x000fe200000418ff */
[----:B------:R-:W-:Y:S01]  /*4510*/  F2FP.BF16.PACK_AB R8, R129, R128 ;  /* 0x000000808108723e */ /* 0x000fe200000010ff */
[----:B------:R-:W-:Y:S01]  /*4520*/  LDSM.16.MT88.4 R80, [R100+0x4000] ;  /* 0x004000006450783b */ /* 0x000fe20000004200 */
[----:B------:R-:W-:-:S02]  /*4530*/  F2FP.BF16.PACK_AB R10, R134, R130 ;  /* 0x00000082860a723e */ /* 0x000fc400000010ff */
[----:B-1----:R-:W-:Y:S02]  /*4540*/  F2FP.BF16.PACK_AB R9, R131, R119 ;  /* 0x000000778309723e */ /* 0x002fe400000010ff */
[----:B----4-:R-:W-:-:S09]  /*4550*/  F2FP.BF16.PACK_AB R11, R135, R132 ;  /* 0x00000084870b723e */ /* 0x010fd200000010ff */
[C---:B------:R-:W-:Y:S08]  /*4560*/  HMMA.16816.F32.BF16 R164, R8.reuse, R36, R4 ;  /* 0x0000002408a4723c */ /* 0x040ff00000041804 */
[----:B------:R-:W-:Y:S01]  /*4570*/  HMMA.16816.F32.BF16 R4, R8, R38, R24 ;  /* 0x000000260804723c */ /* 0x000fe20000041818 */
[----:B------:R-:W1:Y:S11]  /*4580*/  LDSM.16.MT88.4 R24, [R100+0x2000] ;  /* 0x002000006418783b */ /* 0x000e760000004200 */
[----:B------:R-:W-:Y:S11]  /*4590*/  @!UPT UIADD3 URZ, URZ, URZ, URZ ;  /* 0x0000003f3f3ff290 */ /* 0x000ff6000fffe03f */
[----:B------:R-:W-:Y:S01]  /*45a0*/  @!UPT UIADD3 URZ, URZ, URZ, URZ ;  /* 0x0000003f3f3ff290 */ /* 0x000fe2000fffe03f */
[----:B------:R-:W-:Y:S02]  /*45b0*/  MOV R115, R7 ;  /* 0x0000000700737202 */ /* 0x000fe40000000f00 */
[----:B------:R-:W-:Y:S02]  /*45c0*/  MOV R114, R4 ;  /* 0x0000000400727202 */ /* 0x000fe40000000f00 */
[----:B------:R-:W-:Y:S02]  /*45d0*/  MOV R111, R6 ;  /* 0x00000006006f7202 */ /* 0x000fe40000000f00 */
[----:B------:R-:W-:Y:S02]  /*45e0*/  MOV R110, R5 ;  /* 0x00000005006e7202 */ /* 0x000fe40000000f00 */
[C---:B-----5:R-:W-:Y:S08]  /*45f0*/  HMMA.16816.F32.BF16 R4, R12.reuse, R44, RZ ;  /* 0x0000002c0c04723c */ /* 0x060ff000000418ff */
[C---:B--2---:R-:W-:Y:S08]  /*4600*/  HMMA.16816.F32.BF16 R32, R12.reuse, R20, RZ ;  /* 0x000000140c20723c */ /* 0x044ff000000418ff */
[----:B------:R-:W-:Y:S08]  /*4610*/  HMMA.16816.F32.BF16 R20, R12, R22, RZ ;  /* 0x000000160c14723c */ /* 0x000ff000000418ff */
[----:B------:R-:W-:Y:S08]  /*4620*/  HMMA.16816.F32.BF16 R36, R8, R60, R4 ;  /* 0x0000003c0824723c */ /* 0x000ff00000041804 */
[----:B------:R-:W-:Y:S01]  /*4630*/  HMMA.16816.F32.BF16 R52, R12, R46, RZ ;  /* 0x0000002e0c34723c */ /* 0x000fe200000418ff */
[----:B------:R-:W2:Y:S07]  /*4640*/  LDSM.16.MT88.4 R44, [R101+0x2800] ;  /* 0x00280000652c783b */ /* 0x000eae0000004200 */
[C---:B------:R-:W-:Y:S08]  /*4650*/  HMMA.16816.F32.BF16 R156, R8.reuse, R40, R32 ;  /* 0x00000028089c723c */ /* 0x040ff00000041820 */
[----:B------:R-:W-:Y:S01]  /*4660*/  HMMA.16816.F32.BF16 R148, R8, R42, R20 ;  /* 0x0000002a0894723c */ /* 0x000fe20000041814 */
[----:B------:R-:W-:Y:S01]  /*4670*/  IMAD.MOV.U32 R109, RZ, RZ, R36 ;  /* 0x000000ffff6d7224 */ /* 0x000fe200078e0024 */
[----:B------:R-:W-:-:S02]  /*4680*/  MOV R108, R38 ;  /* 0x00000026006c7202 */ /* 0x000fc40000000f00 */
[----:B------:R-:W-:Y:S02]  /*4690*/  MOV R107, R39 ;  /* 0x00000027006b7202 */ /* 0x000fe40000000f00 */
[----:B------:R-:W-:Y:S02]  /*46a0*/  MOV R106, R37 ;  /* 0x00000025006a7202 */ /* 0x000fe40000000f00 */
[C---:B---3--:R-:W-:Y:S08]  /*46b0*/  HMMA.16816.F32.BF16 R40, R12.reuse, R28, RZ ;  /* 0x0000001c0c28723c */ /* 0x048ff000000418ff */
[C---:B------:R-:W-:Y:S08]  /*46c0*/  HMMA.16816.F32.BF16 R36, R12.reuse, R30, RZ ;  /* 0x0000001e0c24723c */ /* 0x040ff000000418ff */
[C---:B-1----:R-:W-:Y:S08]  /*46d0*/  HMMA.16816.F32.BF16 R32, R12.reuse, R24, RZ ;  /* 0x000000180c20723c */ /* 0x042ff000000418ff */
[C---:B------:R-:W-:Y:S08]  /*46e0*/  HMMA.16816.F32.BF16 R28, R12.reuse, R26, RZ ;  /* 0x0000001a0c1c723c */ /* 0x040ff000000418ff */
[C---:B------:R-:W-:Y:S08]  /*46f0*/  HMMA.16816.F32.BF16 R24, R12.reuse, R68, RZ ;  /* 0x000000440c18723c */ /* 0x040ff000000418ff */
[----:B------:R-:W-:Y:S08]  /*4700*/  HMMA.16816.F32.BF16 R20, R12, R70, RZ ;  /* 0x000000460c14723c */ /* 0x000ff000000418ff */
[C---:B------:R-:W-:Y:S01]  /*4710*/  HMMA.16816.F32.BF16 R140, R8.reuse, R62, R52 ;  /* 0x0000003e088c723c */ /* 0x040fe20000041834 */
[----:B------:R-:W1:Y:S04]  /*4720*/  LDSM.16.MT88.4 R52, [R250+0x2800] ;  /* 0x00280000fa34783b */ /* 0x000e680000004200 */
[----:B------:R-:W-:Y:S03]  /*4730*/  LDSM.16.MT88.4 R60, [R100+0x4800] ;  /* 0x00480000643c783b */ /* 0x000fe60000004200 */
[C---:B--2---:R-:W-:Y:S08]  /*4740*/  HMMA.16816.F32.BF16 R24, R8.reuse, R44, R24 ;  /* 0x0000002c0818723c */ /* 0x044ff00000041818 */
[C---:B------:R-:W-:Y:S01]  /*4750*/  HMMA.16816.F32.BF16 R120, R8.reuse, R64, R40 ;  /* 0x000000400878723c */ /* 0x040fe20000041828 */
[----:B------:R-:W2:Y:S07]  /*4760*/  LDSM.16.MT88.4 R40, [R101+0x4000] ;  /* 0x004000006528783b */ /* 0x000eae0000004200 */
[----:B------:R-:W-:Y:S08]  /*4770*/  HMMA.16816.F32.BF16 R32, R8, R48, R32 ;  /* 0x000000300820723c */ /* 0x000ff00000041820 */
[----:B------:R-:W-:Y:S01]  /*4780*/  HMMA.16816.F32.BF16 R4, R12, R72, RZ ;  /* 0x000000480c04723c */ /* 0x000fe200000418ff */
[----:B------:R-:W-:Y:S01]  /*4790*/  MOV R49, R27 ;  /* 0x0000001b00317202 */ /* 0x000fe20000000f00 */
[----:B------:R-:W-:-:S06]  /*47a0*/  IMAD.MOV.U32 R48, RZ, RZ, R24 ;  /* 0x000000ffff307224 */ /* 0x000fcc00078e0018 */
[C---:B------:R-:W-:Y:S07]  /*47b0*/  HMMA.16816.F32.BF16 R180, R8.reuse, R50, R28 ;  /* 0x0000003208b4723c */ /* 0x040fee000004181c */
[----:B------:R-:W-:Y:S01]  /*47c0*/  MOV R51, R25 ;  /* 0x0000001900337202 */ /* 0x000fe20000000f00 */
[----:B------:R-:W-:Y:S01]  /*47d0*/  HMMA.16816.F32.BF16 R68, R8, R46, R20 ;  /* 0x0000002e0844723c */ /* 0x000fe20000041814 */
[----:B------:R-:W-:Y:S01]  /*47e0*/  MOV R50, R26 ;  /* 0x0000001a00327202 */ /* 0x000fe20000000f00 */
[----:B------:R-:W3:Y:S06]  /*47f0*/  LDSM.16.MT88.4 R44, [R251+0x4000] ;  /* 0x00400000fb2c783b */ /* 0x000eec0000004200 */
[C---:B------:R-:W-:Y:S08]  /*4800*/  HMMA.16816.F32.BF16 R28, R12.reuse, R74, RZ ;  /* 0x0000004a0c1c723c */ /* 0x040ff000000418ff */
[C---:B------:R-:W-:Y:S08]  /*4810*/  HMMA.16816.F32.BF16 R24, R12.reuse, R56, RZ ;  /* 0x000000380c18723c */ /* 0x040ff000000418ff */
[----:B------:R-:W-:Y:S01]  /*4820*/  HMMA.16816.F32.BF16 R20, R12, R58, RZ ;  /* 0x0000003a0c14723c */ /* 0x000fe200000418ff */
[----:B------:R-:W-:Y:S01]  /*4830*/  MOV R65, R35 ;  /* 0x0000002300417202 */ /* 0x000fe20000000f00 */
[----:B------:R-:W-:Y:S01]  /*4840*/  IMAD.MOV.U32 R64, RZ, RZ, R32 ;  /* 0x000000ffff407224 */ /* 0x000fe200078e0020 */
[----:B------:R-:W-:-:S05]  /*4850*/  MOV R3, R33 ;  /* 0x0000002100037202 */ /* 0x000fca0000000f00 */
[C---:B------:R-:W-:Y:S01]  /*4860*/  HMMA.16816.F32.BF16 R184, R8.reuse, R66, R36 ;  /* 0x0000004208b8723c */ /* 0x040fe20000041824 */
[----:B------:R-:W-:Y:S06]  /*4870*/  LDSM.16.MT88.4 R36, [R251+0x4800] ;  /* 0x00480000fb24783b */ /* 0x000fec0000004200 */
[----:B------:R-:W-:Y:S02]  /*4880*/  MOV R66, R34 ;  /* 0x0000002200427202 */ /* 0x000fe40000000f00 */
[----:B------:R-:W4:Y:S01]  /*4890*/  LDSM.16.MT88.4 R32, [R101+0x4800] ;  /* 0x004800006520783b */ /* 0x000f220000004200 */
[----:B------:R-:W-:Y:S08]  /*48a0*/  HMMA.16816.F32.BF16 R188, R8, R76, R4 ;  /* 0x0000004c08bc723c */ /* 0x000ff00000041804 */
[----:B------:R-:W-:Y:S08]  /*48b0*/  HMMA.16816.F32.BF16 R4, R12, R80, RZ ;  /* 0x000000500c04723c */ /* 0x000ff000000418ff */
[C---:B------:R-:W-:Y:S08]  /*48c0*/  HMMA.16816.F32.BF16 R72, R8.reuse, R78, R28 ;  /* 0x0000004e0848723c */ /* 0x040ff0000004181c */
[C---:B-1----:R-:W-:Y:S08]  /*48d0*/  HMMA.16816.F32.BF16 R76, R8.reuse, R52, R24 ;  /* 0x00000034084c723c */ /* 0x042ff00000041818 */
[----:B------:R-:W-:Y:S08]  /*48e0*/  HMMA.16816.F32.BF16 R160, R8, R54, R20 ;  /* 0x0000003608a0723c */ /* 0x000ff00000041814 */
[C---:B--2---:R-:W-:Y:S08]  /*48f0*/  HMMA.16816.F32.BF16 R24, R12.reuse, R40, RZ ;  /* 0x000000280c18723c */ /* 0x044ff000000418ff */
[----:B------:R-:W-:Y:S01]  /*4900*/  HMMA.16816.F32.BF16 R20, R12, R42, RZ ;  /* 0x0000002a0c14723c */ /* 0x000fe200000418ff */
[----:B------:R-:W1:Y:S07]  /*4910*/  LDSM.16.MT88.4 R40, [R250+0x4000] ;  /* 0x00400000fa28783b */ /* 0x000e6e0000004200 */
[----:B------:R-:W-:Y:S08]  /*4920*/  HMMA.16816.F32.BF16 R176, R8, R60, R4 ;  /* 0x0000003c08b0723c */ /* 0x000ff00000041804 */
[C---:B---3--:R-:W-:Y:S08]  /*4930*/  HMMA.16816.F32.BF16 R4, R12.reuse, R44, RZ ;  /* 0x0000002c0c04723c */ /* 0x048ff000000418ff */
[----:B------:R-:W-:Y:S08]  /*4940*/  HMMA.16816.F32.BF16 R28, R12, R82, RZ ;  /* 0x000000520c1c723c */ /* 0x000ff000000418ff */
[----:B----4-:R-:W-:Y:S01]  /*4950*/  HMMA.16816.F32.BF16 R152, R8, R32, R24 ;  /* 0x000000200898723c */ /* 0x010fe20000041818 */
[----:B------:R-:W2:Y:S01]  /*4960*/  LDSM.16.MT88.4 R24, [R250+0x4800] ;  /* 0x00480000fa18783b */ /* 0x000ea20000004200 */
[----:B------:R-:W-:-:S02]  /*4970*/  MOV R103, R120 ;  /* 0x0000007800677202 */ /* 0x000fc40000000f00 */
[----:B------:R-:W-:-:S04]  /*4980*/  MOV R102, R121 ;  /* 0x0000007900667202 */ /* 0x000fc80000000f00 */
[----:B------:R-:W-:Y:S01]  /*4990*/  HMMA.16816.F32.BF16 R144, R8, R36, R4 ;  /* 0x000000240890723c */ /* 0x000fe20000041804 */
[----:B------:R-:W-:-:S07]  /*49a0*/  MOV R80, R103 ;  /* 0x0000006700507202 */ /* 0x000fce0000000f00 */
[----:B-1----:R-:W-:Y:S01]  /*49b0*/  HMMA.16816.F32.BF16 R4, R12, R40, RZ ;  /* 0x000000280c04723c */ /* 0x002fe200000418ff */
[----:B------:R-:W-:-:S07]  /*49c0*/  MOV R81, R102 ;  /* 0x0000006600517202 */ /* 0x000fce0000000f00 */
[C---:B------:R-:W-:Y:S07]  /*49d0*/  HMMA.16816.F32.BF16 R136, R8.reuse, R62, R28 ;  /* 0x0000003e0888723c */ /* 0x040fee000004181c */
[----:B------:R-:W-:Y:S02]  /*49e0*/  MOV R63, R100 ;  /* 0x00000064003f7202 */ /* 0x000fe40000000f00 */
[----:B------:R-:W-:Y:S02]  /*49f0*/  MOV R62, R101 ;  /* 0x00000065003e7202 */ /* 0x000fe40000000f00 */
[----:B------:R-:W-:Y:S01]  /*4a00*/  HMMA.16816.F32.BF16 R100, R8, R34, R20 ;  /* 0x000000220864723c */ /* 0x000fe20000041814 */
[----:B------:R-:W1:Y:S07]  /*4a10*/  LDSM.16.MT88.4 R28, [R63+0x6000] ;  /* 0x006000003f1c783b */ /* 0x000e6e0000004200 */
[----:B------:R-:W-:Y:S01]  /*4a20*/  HMMA.16816.F32.BF16 R20, R12, R46, RZ ;  /* 0x0000002e0c14723c */ /* 0x000fe200000418ff */
[----:B------:R-:W-:Y:S01]  /*4a30*/  MOV R59, R111 ;  /* 0x0000006f003b7202 */ /* 0x000fe20000000f00 */
[----:B------:R-:W-:Y:S01]  /*4a40*/  IMAD.MOV.U32 R60, RZ, RZ, R109 ;  /* 0x000000ffff3c7224 */ /* 0x000fe200078e006d */
[----:B------:R-:W-:-:S02]  /*4a50*/  MOV R58, R110 ;  /* 0x0000006e003a7202 */ /* 0x000fc40000000f00 */
[----:B------:R-:W-:-:S03]  /*4a60*/  MOV R44, R108 ;  /* 0x0000006c002c7202 */ /* 0x000fc60000000f00 */
[----:B--2---:R-:W-:Y:S01]  /*4a70*/  HMMA.16816.F32.BF16 R108, R8, R24, R4 ;  /* 0x00000018086c723c */ /* 0x004fe20000041804 */
[----:B------:R-:W-:Y:S01]  /*4a80*/  MOV R105, R122 ;  /* 0x0000007a00697202 */ /* 0x000fe20000000f00 */
[----:B------:R-:W-:-:S06]  /*4a90*/  IMAD.MOV.U32 R104, RZ, RZ, R123 ;  /* 0x000000ffff687224 */ /* 0x000fcc00078e007b */
[----:B------:R-:W-:Y:S01]  /*4aa0*/  HMMA.16816.F32.BF16 R4, R12, R42, RZ ;  /* 0x0000002a0c04723c */ /* 0x000fe200000418ff */
[----:B------:R-:W-:Y:S01]  /*4ab0*/  MOV R45, R107 ;  /* 0x0000006b002d7202 */ /* 0x000fe20000000f00 */
[----:B------:R-:W-:Y:S01]  /*4ac0*/  IMAD.MOV.U32 R83, RZ, RZ, R104 ;  /* 0x000000ffff537224 */ /* 0x000fe200078e0068 */
[----:B------:R-:W-:Y:S02]  /*4ad0*/  MOV R61, R106 ;  /* 0x0000006a003d7202 */ /* 0x000fe40000000f00 */
[----:B------:R-:W-:-:S03]  /*4ae0*/  MOV R82, R105 ;  /* 0x0000006900527202 */ /* 0x000fc60000000f00 */
[----:B------:R-:W-:Y:S01]  /*4af0*/  HMMA.16816.F32.BF16 R104, R8, R38, R20 ;  /* 0x000000260868723c */ /* 0x000fe20000041814 */
[----:B------:R-:W2:Y:S01]  /*4b00*/  LDSM.16.MT88.4 R20, [R63+0x6800] ;  /* 0x006800003f14783b */ /* 0x000ea20000004200 */
[----:B------:R-:W-:Y:S01]  /*4b10*/  IMAD.MOV.U32 R53, RZ, RZ, R3 ;  /* 0x000000ffff357224 */ /* 0x000fe200078e0003 */
[----:B------:R-:W-:Y:S01]  /*4b20*/  MOV R56, R115 ;  /* 0x0000007300387202 */ /* 0x000fe20000000f00 */
[----:B------:R-:W-:Y:S01]  /*4b30*/  FADD.FTZ R3, R113, R112 ;  /* 0x0000007071037221 */ /* 0x000fe20000010000 */
[----:B------:R-:W-:-:S11]  /*4b40*/  MOV R57, R114 ;  /* 0x0000007200397202 */ /* 0x000fd60000000f00 */
[----:B------:R-:W-:Y:S01]  /*4b50*/  HMMA.16816.F32.BF16 R112, R8, R26, R4 ;  /* 0x0000001a0870723c */ /* 0x000fe20000041804 */
[----:B------:R-:W-:Y:S07]  /*4b60*/  LDSM.16.MT88.4 R24, [R62+0x6800] ;  /* 0x006800003e18783b */ /* 0x000fee0000004200 */
        /* <DEDUP_REMOVED lines=8> */
[----:B------:R-:W1:Y:S01]  /*4bf0*/  LDSM.16.MT88.4 R20, [R62+0x6000] ;  /* 0x006000003e14783b */ /* 0x000e620000004200 */
[----:B------:R-:W-:-:S04]  /*4c00*/  FADD.FTZ R17, R18, R17 ;  /* 0x0000001112117221 */ /* 0x000fc80000010000 */
[----:B------:R-:W-:-:S04]  /*4c10*/  FADD.FTZ R17, R19, R17 ;  /* 0x0000001113117221 */ /* 0x000fc80000010000 */
[----:B------:R-:W-:-:S04]  /*4c20*/  FADD.FTZ R4, R117, R17 ;  /* 0x0000001175047221 */ /* 0x000fc80000010000 */
[----:B------:R-:W-:Y:S02]  /*4c30*/  FADD.FTZ R30, R119, R4 ;  /* 0x00000004771e7221 */ /* 0x000fe40000010000 */
[----:B------:R-:W-:Y:S01]  /*4c40*/  FADD.FTZ R3, R116, R3 ;  /* 0x0000000374037221 */ /* 0x000fe20000010000 */
[----:B-1----:R-:W-:Y:S03]  /*4c50*/  HMMA.16816.F32.BF16 R4, R12, R20, RZ ;  /* 0x000000140c04723c */ /* 0x002fe600000418ff */
[----:B------:R-:W-:-:S04]  /*4c60*/  FADD.FTZ R3, R118, R3 ;  /* 0x0000000376037221 */ /* 0x000fc80000010000 */
[----:B------:R-:W-:Y:S02]  /*4c70*/  FADD.FTZ R3, R128, R3 ;  /* 0x0000000380037221 */ /* 0x000fe40000010000 */
[--C-:B------:R-:W-:Y:S02]  /*4c80*/  FFMA.FTZ R28, R99, c[0x0][0x2d0], -R2.reuse ;  /* 0x0000b400631c7a23 */ /* 0x100fe40000010802 */
[----:B------:R-:W-:Y:S02]  /*4c90*/  FADD.FTZ R3, R129, R3 ;  /* 0x0000000381037221 */ /* 0x000fe40000010000 */
[--C-:B------:R-:W-:Y:S02]  /*4ca0*/  FFMA.FTZ R29, R95, c[0x0][0x2d0], -R2.reuse ;  /* 0x0000b4005f1d7a23 */ /* 0x100fe40000010802 */
[--C-:B------:R-:W-:Y:S02]  /*4cb0*/  FFMA.FTZ R31, R94, c[0x0][0x2d0], -R2.reuse ;  /* 0x0000b4005e1f7a23 */ /* 0x100fe40000010802 */
[----:B------:R-:W-:-:S07]  /*4cc0*/  FFMA.FTZ R19, R98, c[0x0][0x2d0], -R2 ;  /* 0x0000b40062137a23 */ /* 0x000fce0000010802 */
[----:B------:R-:W-:Y:S08]  /*4cd0*/  HMMA.16816.F32.BF16 R116, R8, R24, R4 ;  /* 0x000000180874723c */ /* 0x000ff00000041804 */
[----:B------:R-:W-:Y:S01]  /*4ce0*/  HMMA.16816.F32.BF16 R4, R12, R22, RZ ;  /* 0x000000160c04723c */ /* 0x000fe200000418ff */
[--C-:B------:R-:W-:Y:S02]  /*4cf0*/  FFMA.FTZ R18, R97, c[0x0][0x2d0], -R2.reuse ;  /* 0x0000b40061127a23 */ /* 0x100fe40000010802 */
[----:B------:R-:W-:-:S02]  /*4d00*/  FFMA.FTZ R17, R96, c[0x0][0x2d0], -R2 ;  /* 0x0000b40060117a23 */ /* 0x000fc40000010802 */
[--C-:B------:R-:W-:Y:S02]  /*4d10*/  FFMA.FTZ R36, R93, c[0x0][0x2d0], -R2.reuse ;  /* 0x0000b4005d247a23 */ /* 0x100fe40000010802 */
[----:B------:R-:W-:Y:S01]  /*4d20*/  FFMA.FTZ R35, R92, c[0x0][0x2d0], -R2 ;  /* 0x0000b4005c237a23 */ /* 0x000fe20000010802 */
[----:B------:R-:W1:Y:S01]  /*4d30*/  MUFU.EX2 R25, R28 ;  /* 0x0000001c00197308 */ /* 0x000e620000000800 */
[----:B------:R-:W-:Y:S02]  /*4d40*/  FADD.FTZ R2, R130, R3 ;  /* 0x0000000382027221 */ /* 0x000fe40000010000 */
[----:B------:R-:W-:-:S05]  /*4d50*/  FADD.FTZ R3, R131, R30 ;  /* 0x0000001e83037221 */ /* 0x000fca0000010000 */
[----:B------:R-:W-:Y:S08]  /*4d60*/  MUFU.EX2 R21, R29 ;  /* 0x0000001d00157308 */ /* 0x000ff00000000800 */
[----:B------:R2:W-:Y:S08]  /*4d70*/  MUFU.EX2 R20, R31 ;  /* 0x0000001f00147308 */ /* 0x0005f00000000800 */
[----:B------:R3:W4:Y:S01]  /*4d80*/  MUFU.EX2 R23, R19 ;  /* 0x0000001300177308 */ /* 0x0007220000000800 */
[----:B--2---:R-:W2:Y:S07]  /*4d90*/  LDSM.16.MT88.4 R28, [R251+0x6000] ;  /* 0x00600000fb1c783b */ /* 0x004eae0000004200 */
[----:B------:R5:W-:Y:S01]  /*4da0*/  MUFU.EX2 R24, R18 ;  /* 0x0000001200187308 */ /* 0x000be20000000800 */
[----:B------:R-:W-:Y:S01]  /*4db0*/  FADD.FTZ R2, R134, R2 ;  /* 0x0000000286027221 */ /* 0x000fe20000010000 */
[----:B------:R-:W-:-:S06]  /*4dc0*/  MOV R54, R66 ;  /* 0x0000004200367202 */ /* 0x000fcc0000000f00 */
[----:B------:R1:W1:Y:S01]  /*4dd0*/  MUFU.EX2 R22, R17 ;  /* 0x0000001100167308 */ /* 0x0002620000000800 */
[----:B------:R-:W-:Y:S02]  /*4de0*/  MOV R55, R65 ;  /* 0x0000004100377202 */ /* 0x000fe40000000f00 */
[----:B------:R-:W-:Y:S01]  /*4df0*/  MOV R52, R64 ;  /* 0x0000004000347202 */ /* 0x000fe20000000f00 */
[--C-:B---3--:R-:W-:Y:S01]  /*4e00*/  FFMA.FTZ R19, R91, c[0x0][0x2d0], -R0.reuse ;  /* 0x0000b4005b137a23 */ /* 0x108fe20000010800 */
[----:B------:R-:W-:Y:S01]  /*4e10*/  HMMA.16816.F32.BF16 R64, R8, R26, R4 ;  /* 0x0000001a0840723c */ /* 0x000fe20000041804 */
[--C-:B------:R-:W-:Y:S02]  /*4e20*/  FFMA.FTZ R32, R86, c[0x0][0x2d0], -R0.reuse ;  /* 0x0000b40056207a23 */ /* 0x100fe40000010800 */
[--C-:B-----5:R-:W-:Y:S02]  /*4e30*/  FFMA.FTZ R18, R90, c[0x0][0x2d0], -R0.reuse ;  /* 0x0000b4005a127a23 */ /* 0x120fe40000010800 */
[----:B------:R-:W-:-:S02]  /*4e40*/  FFMA.FTZ R34, R85, c[0x0][0x2d0], -R0 ;  /* 0x0000b40055227a23 */ /* 0x000fc40000010800 */
[--C-:B------:R-:W-:Y:S02]  /*4e50*/  FFMA.FTZ R7, R88, c[0x0][0x2d0], -R0.reuse ;  /* 0x0000b40058077a23 */ /* 0x100fe40000010800 */
[--C-:B------:R-:W-:Y:S02]  /*4e60*/  FFMA.FTZ R5, R87, c[0x0][0x2d0], -R0.reuse ;  /* 0x0000b40057057a23 */ /* 0x100fe40000010800 */
[--C-:B-1----:R-:W-:Y:S02]  /*4e70*/  FFMA.FTZ R17, R89, c[0x0][0x2d0], -R0.reuse ;  /* 0x0000b40059117a23 */ /* 0x102fe40000010800 */
[----:B------:R-:W-:Y:S02]  /*4e80*/  FFMA.FTZ R33, R84, c[0x0][0x2d0], -R0 ;  /* 0x0000b40054217a23 */ /* 0x000fe40000010800 */
[----:B------:R-:W-:-:S04]  /*4e90*/  FADD.FTZ R0, R25, R2 ;  /* 0x0000000219007221 */ /* 0x000fc80000010000 */
[C---:B----4-:R-:W-:Y:S01]  /*4ea0*/  FADD.FTZ R0, R23.reuse, R0 ;  /* 0x0000000017007221 */ /* 0x050fe20000010000 */
[----:B------:R-:W-:Y:S02]  /*4eb0*/  F2FP.BF16.PACK_AB R4, R23, R25 ;  /* 0x000000191704723e */ /* 0x000fe400000010ff */
[----:B------:R-:W-:Y:S01]  /*4ec0*/  F2FP.BF16.PACK_AB R6, R22, R24 ;  /* 0x000000181606723e */ /* 0x000fe200000010ff */
[----:B------:R-:W-:Y:S02]  /*4ed0*/  FADD.FTZ R0, R24, R0 ;  /* 0x0000000018007221 */ /* 0x000fe40000010000 */
[----:B------:R-:W1:Y:S02]  /*4ee0*/  LDSM.16.MT88.4 R24, [R251+0x6800] ;  /* 0x00680000fb18783b */ /* 0x000e640000004200 */
[----:B------:R-:W-:Y:S02]  /*4ef0*/  FADD.FTZ R0, R22, R0 ;  /* 0x0000000016007221 */ /* 0x000fe40000010000 */
[----:B------:R-:W-:-:S02]  /*4f00*/  FADD.FTZ R3, R132, R3 ;  /* 0x0000000384037221 */ /* 0x000fc40000010000 */
[----:B------:R-:W-:Y:S01]  /*4f10*/  FADD.FTZ R0, R21, R0 ;  /* 0x0000000015007221 */ /* 0x000fe20000010000 */
[C---:B------:R-:W-:Y:S01]  /*4f20*/  F2FP.BF16.PACK_AB R128, R20.reuse, R21 ;  /* 0x000000151480723e */ /* 0x040fe200000010ff */
[----:B------:R-:W-:Y:S02]  /*4f30*/  FADD.FTZ R2, R135, R3 ;  /* 0x0000000387027221 */ /* 0x000fe40000010000 */
[----:B------:R-:W-:Y:S02]  /*4f40*/  FADD.FTZ R3, R20, R0 ;  /* 0x0000000014037221 */ /* 0x000fe40000010000 */
[----:B--2---:R-:W-:Y:S01]  /*4f50*/  HMMA.16816.F32.BF16 R20, R12, R28, RZ ;  /* 0x0000001c0c14723c */ /* 0x004fe200000418ff */
[----:B------:R-:W-:Y:S02]  /*4f60*/  MOV R134, R62 ;  /* 0x0000003e00867202 */ /* 0x000fe40000000f00 */
[----:B------:R-:W-:Y:S01]  /*4f70*/  MOV R132, R63 ;  /* 0x0000003f00847202 */ /* 0x000fe20000000f00 */
[----:B------:R-:W-:Y:S01]  /*4f80*/  IMAD.MOV.U32 R63, RZ, RZ, R45 ;  /* 0x000000ffff3f7224 */ /* 0x000fe200078e002d */
[----:B------:R-:W-:-:S02]  /*4f90*/  MOV R62, R44 ;  /* 0x0000002c003e7202 */ /* 0x000fc40000000f00 */
[----:B------:R-:W-:Y:S01]  /*4fa0*/  MOV R45, R58 ;  /* 0x0000003a002d7202 */ /* 0x000fe20000000f00 */
[----:B------:R-:W-:Y:S01]  /*4fb0*/  IMAD.MOV.U32 R58, RZ, RZ, R50 ;  /* 0x000000ffff3a7224 */ /* 0x000fe200078e0032 */
[----:B------:R-:W-:Y:S02]  /*4fc0*/  MOV R47, R59 ;  /* 0x0000003b002f7202 */ /* 0x000fe40000000f00 */
[----:B------:R-:W-:Y:S02]  /*4fd0*/  MOV R37, R56 ;  /* 0x0000003800257202 */ /* 0x000fe40000000f00 */
[----:B------:R-:W-:Y:S02]  /*4fe0*/  MOV R44, R57 ;  /* 0x00000039002c7202 */ /* 0x000fe40000000f00 */
[----:B------:R-:W-:Y:S02]  /*4ff0*/  MOV R57, R51 ;  /* 0x0000003300397202 */ /* 0x000fe40000000f00 */
[----:B------:R-:W-:-:S02]  /*5000*/  MOV R59, R49 ;  /* 0x00000031003b7202 */ /* 0x000fc40000000f00 */
[----:B------:R-:W-:-:S05]  /*5010*/  MOV R56, R48 ;  /* 0x0000003000387202 */ /* 0x000fca0000000f00 */
[----:B-1----:R-:W-:Y:S08]  /*5020*/  HMMA.16816.F32.BF16 R48, R8, R24, R20 ;  /* 0x000000180830723c */ /* 0x002ff00000041814 */
[----:B------:R-:W-:Y:S01]  /*5030*/  HMMA.16816.F32.BF16 R20, R12, R30, RZ ;  /* 0x0000001e0c14723c */ /* 0x000fe200000418ff */
[----:B------:R-:W1:Y:S08]  /*5040*/  MUFU.EX2 R25, R19 ;  /* 0x0000001300197308 */ /* 0x000e700000000800 */
[----:B------:R-:W2:Y:S11]  /*5050*/  MUFU.EX2 R18, R18 ;  /* 0x0000001200127308 */ /* 0x000eb60000000800 */
[----:B------:R-:W-:Y:S04]  /*5060*/  @!UPT UIADD3 URZ, URZ, URZ, URZ ;  /* 0x0000003f3f3ff290 */ /* 0x000fe8000fffe03f */
[----:B------:R-:W-:Y:S01]  /*5070*/  HMMA.16816.F32.BF16 R40, R8, R26, R20 ;  /* 0x0000001a0828723c */ /* 0x000fe20000041814 */
[----:B------:R-:W3:Y:S01]  /*5080*/  LDSM.16.MT88.4 R20, [R250+0x6000] ;  /* 0x00600000fa14783b */ /* 0x000ee20000004200 */
[----:B------:R-:W4:Y:S01]  /*5090*/  MUFU.EX2 R29, R36 ;  /* 0x00000024001d7308 */ /* 0x000f220000000800 */
[----:B-1----:R-:W-:-:S07]  /*50a0*/  FADD.FTZ R0, R25, R2 ;  /* 0x0000000219007221 */ /* 0x002fce0000010000 */
[----:B------:R-:W1:Y:S08]  /*50b0*/  MUFU.EX2 R28, R35 ;  /* 0x00000023001c7308 */ /* 0x000e700000000800 */
[----:B------:R-:W5:Y:S01]  /*50c0*/  MUFU.EX2 R24, R17 ;  /* 0x0000001100187308 */ /* 0x000f620000000800 */
[----:B--2---:R-:W-:-:S07]  /*50d0*/  FADD.FTZ R2, R18, R0 ;  /* 0x0000000012027221 */ /* 0x004fce0000010000 */
[----:B------:R-:W2:Y:S01]  /*50e0*/  MUFU.EX2 R7, R7 ;  /* 0x0000000700077308 */ /* 0x000ea20000000800 */
[----:B----4-:R-:W-:-:S04]  /*50f0*/  FADD.FTZ R0, R29, R3 ;  /* 0x000000031d007221 */ /* 0x010fc80000010000 */
[----:B-1----:R-:W-:Y:S02]  /*5100*/  FADD.FTZ R0, R28, R0 ;  /* 0x000000001c007221 */ /* 0x002fe40000010000 */
[----:B-----5:R-:W-:Y:S01]  /*5110*/  FADD.FTZ R2, R24, R2 ;  /* 0x0000000218027221 */ /* 0x020fe20000010000 */
[----:B------:R1:W4:Y:S02]  /*5120*/  MUFU.EX2 R19, R5 ;  /* 0x0000000500137308 */ /* 0x0003240000000800 */
[----:B------:R2:W-:Y:S01]  /*5130*/  STL [R1+0x7c], R0 ;  /* 0x00007c0001007387 */ /* 0x0005e20000100800 */
[----:B-1----:R-:W-:Y:S01]  /*5140*/  F2FP.BF16.PACK_AB R5, R18, R25 ;  /* 0x000000191205723e */ /* 0x002fe200000010ff */
[C---:B--2---:R-:W-:Y:S01]  /*5150*/  FADD.FTZ R0, R7.reuse, R2 ;  /* 0x0000000207007221 */ /* 0x044fe20000010000 */
[----:B------:R-:W-:Y:S02]  /*5160*/  F2FP.BF16.PACK_AB R7, R7, R24 ;  /* 0x000000180707723e */ /* 0x000fe400000010ff */
[C---:B---3--:R-:W-:Y:S08]  /*5170*/  HMMA.16816.F32.BF16 R24, R12.reuse, R20, RZ ;  /* 0x000000140c18723c */ /* 0x048ff000000418ff */
[----:B------:R-:W-:Y:S01]  /*5180*/  HMMA.16816.F32.BF16 R12, R12, R22, RZ ;  /* 0x000000160c0c723c */ /* 0x000fe200000418ff */
[----:B------:R-:W1:Y:S01]  /*5190*/  LDSM.16.MT88.4 R20, [R250+0x6800] ;  /* 0x00680000fa14783b */ /* 0x000e620000004200 */
[----:B------:R-:W-:-:S02]  /*51a0*/  MOV R46, R47 ;  /* 0x0000002f002e7202 */ /* 0x000fc40000000f00 */
[----:B------:R-:W-:Y:S11]  /*51b0*/  MOV R47, R37 ;  /* 0x00000025002f7202 */ /* 0x000ff60000000f00 */
[----:B------:R-:W-:Y:S01]  /*51c0*/  @!UPT UIADD3 URZ, URZ, URZ, URZ ;  /* 0x0000003f3f3ff290 */ /* 0x000fe2000fffe03f */
[C---:B-1----:R-:W-:Y:S08]  /*51d0*/  HMMA.16816.F32.BF16 R24, R8.reuse, R20, R24 ;  /* 0x000000140818723c */ /* 0x042ff00000041818 */
[----:B------:R-:W-:Y:S01]  /*51e0*/  HMMA.16816.F32.BF16 R12, R8, R22, R12 ;  /* 0x00000016080c723c */ /* 0x000fe2000004180c */
[----:B------:R-:W1:Y:S07]  /*51f0*/  LDSM.16.MT88.4 R8, [R132+0x1000] ;  /* 0x001000008408783b */ /* 0x000e6e0000004200 */
[C---:B-1----:R-:W-:Y:S08]  /*5200*/  HMMA.16816.F32.BF16 R164, R4.reuse, R8, R164 ;  /* 0x0000000804a4723c */ /* 0x042ff000000418a4 */
[----:B------:R-:W-:Y:S01]  /*5210*/  HMMA.16816.F32.BF16 R20, R4, R10, R44 ;  /* 0x0000000a0414723c */ /* 0x000fe2000004182c */
[----:B------:R-:W1:Y:S01]  /*5220*/  LDSM.16.MT88.4 R8, [R134+0x1000] ;  /* 0x001000008608783b */ /* 0x000e620000004200 */
[----:B------:R-:W-:-:S06]  /*5230*/  F2FP.BF16.PACK_AB R130, R28, R29 ;  /* 0x0000001d1c82723e */ /* 0x000fcc00000010ff */
[C---:B-1----:R-:W-:Y:S08]  /*5240*/  HMMA.16816.F32.BF16 R156, R4.reuse, R8, R156 ;  /* 0x00000008049c723c */ /* 0x042ff0000004189c */
[C---:B------:R-:W-:Y:S01]  /*5250*/  HMMA.16816.F32.BF16 R28, R4.reuse, R10, R148 ;  /* 0x0000000a041c723c */ /* 0x040fe20000041894 */
[----:B------:R-:W1:Y:S01]  /*5260*/  LDSM.16.MT88.4 R8, [R251+0x1000] ;  /* 0x00100000fb08783b */ /* 0x000e620000004200 */
[----:B------:R-:W2:Y:S08]  /*5270*/  MUFU.EX2 R17, R32 ;  /* 0x0000002000117308 */ /* 0x000eb00000000800 */
[----:B------:R-:W-:Y:S08]  /*5280*/  MUFU.EX2 R3, R34 ;  /* 0x0000002200037308 */ /* 0x000ff00000000800 */
[----:B------:R3:W5:Y:S01]  /*5290*/  MUFU.EX2 R2, R33 ;  /* 0x0000002100027308 */ /* 0x0007620000000800 */
[C---:B-1----:R-:W-:Y:S08]  /*52a0*/  HMMA.16816.F32.BF16 R148, R4.reuse, R8, R60 ;  /* 0x000000080494723c */ /* 0x042ff0000004183c */
[C---:B---3--:R-:W-:Y:S01]  /*52b0*/  HMMA.16816.F32.BF16 R32, R4.reuse, R10, R140 ;  /* 0x0000000a0420723c */ /* 0x048fe2000004188c */
        /* <DEDUP_REMOVED lines=14> */
[----:B------:R-:W-:Y:S01]  /*53a0*/  HMMA.16816.F32.BF16 R80, R4, R10, R160 ;  /* 0x0000000a0450723c */ /* 0x000fe200000418a0 */
[----:B------:R-:W1:Y:S01]  /*53b0*/  LDSM.16.MT88.4 R8, [R132+0x5000] ;  /* 0x005000008408783b */ /* 0x000e620000004200 */
[----:B----4-:R-:W-:Y:S01]  /*53c0*/  FADD.FTZ R0, R19, R0 ;  /* 0x0000000013007221 */ /* 0x010fe20000010000 */
[----:B--2---:R-:W-:-:S02]  /*53d0*/  F2FP.BF16.PACK_AB R129, R17, R19 ;  /* 0x000000131181723e */ /* 0x004fc400000010ff */
[----:B-----5:R-:W-:Y:S01]  /*53e0*/  F2FP.BF16.PACK_AB R131, R2, R3 ;  /* 0x000000030283723e */ /* 0x020fe200000010ff */
[----:B------:R-:W-:Y:S02]  /*53f0*/  LDSM.16.MT88.4 R160, [R132+0x1800] ;  /* 0x0018000084a0783b */ /* 0x000fe40000004200 */
[C---:B-1----:R-:W-:Y:S08]  /*5400*/  HMMA.16816.F32.BF16 R84, R4.reuse, R8, R176 ;  /* 0x000000080454723c */ /* 0x042ff000000418b0 */
[----:B------:R-:W-:Y:S01]  /*5410*/  HMMA.16816.F32.BF16 R88, R4, R10, R136 ;  /* 0x0000000a0458723c */ /* 0x000fe20000041888 */
[----:B------:R-:W1:Y:S01]  /*5420*/  LDSM.16.MT88.4 R8, [R134+0x5000] ;  /* 0x005000008608783b */ /* 0x000e620000004200 */
[----:B------:R-:W-:-:S03]  /*5430*/  FADD.FTZ R0, R17, R0 ;  /* 0x0000000011007221 */ /* 0x000fc60000010000 */
[----:B------:R-:W-:Y:S03]  /*5440*/  LDSM.16.MT88.4 R136, [R250+0x1800] ;  /* 0x00180000fa88783b */ /* 0x000fe60000004200 */
        /* <DEDUP_REMOVED lines=9> */
[----:B------:R-:W-:Y:S04]  /*54e0*/  LDSM.16.MT88.4 R144, [R251+0x1800] ;  /* 0x00180000fb90783b */ /* 0x000fe80000004200 */
[----:B------:R2:W-:Y:S04]  /*54f0*/  STL [R1+0x78], R0 ;  /* 0x0000780001007387 */ /* 0x0005e80000100800 */
[----:B--2---:R-:W2:Y:S01]  /*5500*/  LDL R0, [R1+0xb4] ;  /* 0x0000b40001007983 */ /* 0x004ea20000100800 */
        /* <DEDUP_REMOVED lines=10> */
[C---:B-1----:R-:W-:Y:S01]  /*55b0*/  HMMA.16816.F32.BF16 R124, R4.reuse, R10, R40 ;  /* 0x0000000a047c723c */ /* 0x042fe20000041828 */
[----:B------:R-:W1:Y:S07]  /*55c0*/  LDSM.16.MT88.4 R40, [R132+0x3800] ;  /* 0x003800008428783b */ /* 0x000e6e0000004200 */
[----:B------:R-:W-:Y:S01]  /*55d0*/  HMMA.16816.F32.BF16 R180, R4, R8, R48 ;  /* 0x0000000804b4723c */ /* 0x000fe20000041830 */
[----:B------:R-:W3:Y:S04]  /*55e0*/  LDSM.16.MT88.4 R48, [R134+0x3800] ;  /* 0x003800008630783b */ /* 0x000ee80000004200 */
[----:B------:R-:W-:Y:S03]  /*55f0*/  LDSM.16.MT88.4 R8, [R250+0x7000] ;  /* 0x00700000fa08783b */ /* 0x000fe60000004200 */
[C---:B------:R-:W-:Y:S08]  /*5600*/  HMMA.16816.F32.BF16 R140, R128.reuse, R136, R140 ;  /* 0x00000088808c723c */ /* 0x040ff0000004188c */
[C---:B------:R-:W-:Y:S08]  /*5610*/  HMMA.16816.F32.BF16 R136, R128.reuse, R138, R36 ;  /* 0x0000008a8088723c */ /* 0x040ff00000041824 */
[C---:B-1----:R-:W-:Y:S08]  /*5620*/  HMMA.16816.F32.BF16 R36, R128.reuse, R40, R44 ;  /* 0x000000288024723c */ /* 0x042ff0000004182c */
[C---:B---3--:R-:W-:Y:S01]  /*5630*/  HMMA.16816.F32.BF16 R44, R128.reuse, R48, R56 ;  /* 0x00000030802c723c */ /* 0x048fe20000041838 */
[----:B------:R-:W1:Y:S07]  /*5640*/  LDSM.16.MT88.4 R56, [R251+0x3800] ;  /* 0x00380000fb38783b */ /* 0x000e6e0000004200 */
[C---:B------:R-:W-:Y:S08]  /*5650*/  HMMA.16816.F32.BF16 R48, R128.reuse, R50, R60 ;  /* 0x000000328030723c */ /* 0x040ff0000004183c */
[C---:B------:R-:W-:Y:S08]  /*5660*/  HMMA.16816.F32.BF16 R60, R128.reuse, R64, R76 ;  /* 0x00000040803c723c */ /* 0x040ff0000004184c */
[C---:B------:R-:W-:Y:S01]  /*5670*/  HMMA.16816.F32.BF16 R64, R128.reuse, R66, R80 ;  /* 0x000000428040723c */ /* 0x040fe20000041850 */
[----:B------:R-:W3:Y:S07]  /*5680*/  LDSM.16.MT88.4 R80, [R134+0x5800] ;  /* 0x005800008650783b */ /* 0x000eee0000004200 */
[C---:B------:R-:W-:Y:S08]  /*5690*/  HMMA.16816.F32.BF16 R40, R128.reuse, R42, R52 ;  /* 0x0000002a8028723c */ /* 0x040ff00000041834 */
[C---:B-1----:R-:W-:Y:S08]  /*56a0*/  HMMA.16816.F32.BF16 R52, R128.reuse, R56, R68 ;  /* 0x000000388034723c */ /* 0x042ff00000041844 */
[C---:B---3--:R-:W-:Y:S08]  /*56b0*/  HMMA.16816.F32.BF16 R76, R128.reuse, R80, R92 ;  /* 0x00000050804c723c */ /* 0x048ff0000004185c */
[C---:B------:R-:W-:Y:S01]  /*56c0*/  HMMA.16816.F32.BF16 R80, R128.reuse, R82, R96 ;  /* 0x000000528050723c */ /* 0x040fe20000041860 */
[----:B------:R-:W1:Y:S07]  /*56d0*/  LDSM.16.MT88.4 R96, [R250+0x5800] ;  /* 0x00580000fa60783b */ /* 0x000e6e0000004200 */
[C---:B------:R-:W-:Y:S01]  /*56e0*/  HMMA.16816.F32.BF16 R56, R128.reuse, R58, R72 ;  /* 0x0000003a8038723c */ /* 0x040fe20000041848 */
[----:B------:R-:W3:Y:S07]  /*56f0*/  LDSM.16.MT88.4 R72, [R132+0x5800] ;  /* 0x005800008448783b */ /* 0x000eee0000004200 */
[C---:B-1----:R-:W-:Y:S08]  /*5700*/  HMMA.16816.F32.BF16 R92, R128.reuse, R96, R108 ;  /* 0x00000060805c723c */ /* 0x042ff0000004186c */
[C---:B------:R-:W-:Y:S01]  /*5710*/  HMMA.16816.F32.BF16 R96, R128.reuse, R98, R112 ;  /* 0x000000628060723c */ /* 0x040fe20000041870 */
[----:B------:R-:W1:Y:S07]  /*5720*/  LDSM.16.MT88.4 R112, [R134+0x7800] ;  /* 0x007800008670783b */ /* 0x000e6e0000004200 */
[C---:B---3--:R-:W-:Y:S08]  /*5730*/  HMMA.16816.F32.BF16 R68, R128.reuse, R72, R84 ;  /* 0x000000488044723c */ /* 0x048ff00000041854 */
[----:B------:R-:W-:Y:S01]  /*5740*/  HMMA.16816.F32.BF16 R72, R128, R74, R88 ;  /* 0x0000004a8048723c */ /* 0x000fe20000041858 */
[----:B------:R-:W3:Y:S01]  /*5750*/  LDSM.16.MT88.4 R88, [R251+0x5800] ;  /* 0x00580000fb58783b */ /* 0x000ee20000004200 */
[----:B------:R-:W-:-:S06]  /*5760*/  MOV R2, c[0x0][0x2c4] ;  /* 0x0000b10000027a02 */ /* 0x000fcc0000000f00 */
[----:B------:R-:W-:Y:S01]  /*5770*/  HMMA.16816.F32.BF16 R24, R4, R8, R24 ;  /* 0x000000080418723c */ /* 0x000fe20000041818 */
[----:B------:R-:W-:-:S07]  /*5780*/  ISETP.NE.AND P1, PT, R2, 0x1, PT ;  /* 0x000000010200780c */ /* 0x000fce0003f25270 */
[----:B------:R-:W-:Y:S01]  /*5790*/  HMMA.16816.F32.BF16 R12, R4, R10, R12 ;  /* 0x0000000a040c723c */ /* 0x000fe2000004180c */
[----:B------:R-:W-:Y:S07]  /*57a0*/  LDSM.16.MT88.4 R4, [R250+0x7800] ;  /* 0x00780000fa04783b */ /* 0x000fee0000004200 */
[----:B-1----:R-:W-:Y:S01]  /*57b0*/  HMMA.16816.F32.BF16 R108, R128, R112, R120 ;  /* 0x00000070806c723c */ /* 0x002fe20000041878 */
[----:B------:R-:W1:Y:S01]  /*57c0*/  LDSM.16.MT88.4 R120, [R251+0x7800] ;  /* 0x00780000fb78783b */ /* 0x000e620000004200 */
[----:B--2---:R-:W-:-:S05]  /*57d0*/  @P1 IMAD.HI.U32 R2, R0, c[0x0][0x2c8], RZ ;  /* 0x0000b20000021a27 */ /* 0x004fca00078e00ff */
[----:B------:R-:W-:Y:S01]  /*57e0*/  @P1 SHF.R.U32.HI R0, RZ, c[0x0][0x2cc], R2 ;  /* 0x0000b300ff001a19 */ /* 0x000fe20000011602 */
[----:B---3--:R-:W-:Y:S03]  /*57f0*/  HMMA.16816.F32.BF16 R84, R128, R88, R100 ;  /* 0x000000588054723c */ /* 0x008fe60000041864 */
[----:B------:R-:W-:-:S05]  /*5800*/  IADD3 R0, R0, -c[0x0][0x168], R249 ;  /* 0x80005a0000007a10 */ /* 0x000fca0007ffe0f9 */
[----:B------:R-:W-:Y:S01]  /*5810*/  HMMA.16816.F32.BF16 R88, R128, R90, R104 ;  /* 0x0000005a8058723c */ /* 0x000fe20000041868 */
[----:B------:R-:W2:Y:S01]  /*5820*/  LDSM.16.MT88.4 R104, [R132+0x7800] ;  /* 0x007800008468783b */ /* 0x000ea20000004200 */
[----:B------:R-:W-:-:S04]  /*5830*/  SHF.R.S32.HI R2, RZ, 0x1f, R0 ;  /* 0x0000001fff027819 */ /* 0x000fc80000011400 */
[----:B------:R-:W-:Y:S02]  /*5840*/  LEA.HI R0, R2, R0, RZ, 0x6 ;  /* 0x0000000002007211 */ /* 0x000fe400078f30ff */
[----:B------:R-:W-:Y:S02]  /*5850*/  HMMA.16816.F32.BF16 R112, R128, R114, R116 ;  /* 0x000000728070723c */ /* 0x000fe40000041874 */
[----:B------:R-:W-:Y:S02]  /*5860*/  SHF.R.S32.HI R0, RZ, 0x6, R0 ;  /* 0x00000006ff007819 */ /* 0x000fe40000011400 */
[----:B------:R-:W-:-:S04]  /*5870*/  IADD3 R3, R248, -0x2, RZ ;  /* 0xfffffffef8037810 */ /* 0x000fc80007ffe0ff */
[C---:B-1----:R-:W-:Y:S01]  /*5880*/  HMMA.16816.F32.BF16 R116, R128.reuse, R120, R180 ;  /* 0x000000788074723c */ /* 0x042fe200000418b4 */
[----:B------:R1:W-:Y:S07]  /*5890*/  STL [R1+0x64], R3 ;  /* 0x0000640301007387 */ /* 0x0003ee0000100800 */
[C---:B------:R-:W-:Y:S08]  /*58a0*/  HMMA.16816.F32.BF16 R120, R128.reuse, R122, R124 ;  /* 0x0000007a8078723c */ /* 0x040ff0000004187c */
[----:B------:R-:W-:Y:S07]  /*58b0*/  HMMA.16816.F32.BF16 R124, R128, R4, R24 ;  /* 0x00000004807c723c */ /* 0x000fee0000041818 */
[----:B------:R-:W-:-:S05]  /*58c0*/  IMNMX R4, RZ, R0, !PT ;  /* 0x00000000ff047217 */ /* 0x000fca0007800200 */
[----:B------:R1:W-:Y:S01]  /*58d0*/  STL [R1+0x84], R4 ;  /* 0x0000840401007387 */ /* 0x0003e20000100800 */
[----:B------:R-:W-:Y:S01]  /*58e0*/  ISETP.GE.AND P0, PT, R3, R4, PT ;  /* 0x000000040300720c */ /* 0x000fe20003f06270 */
[C---:B------:R-:W-:Y:S08]  /*58f0*/  HMMA.16816.F32.BF16 R164, R128.reuse, R160, R164 ;  /* 0x000000a080a4723c */ /* 0x040ff000000418a4 */
[C---:B------:R-:W-:Y:S08]  /*5900*/  HMMA.16816.F32.BF16 R156, R128.reuse, R152, R156 ;  /* 0x00000098809c723c */ /* 0x040ff0000004189c */
[C---:B------:R-:W-:Y:S08]  /*5910*/  HMMA.16816.F32.BF16 R148, R128.reuse, R144, R148 ;  /* 0x000000908094723c */ /* 0x040ff00000041894 */
[C---:B--2---:R-:W-:Y:S08]  /*5920*/  HMMA.16816.F32.BF16 R100, R128.reuse, R104, R184 ;  /* 0x000000688064723c */ /* 0x044ff000000418b8 */
[C---:B------:R-:W-:Y:S08]  /*5930*/  HMMA.16816.F32.BF16 R160, R128.reuse, R162, R20 ;  /* 0x000000a280a0723c */ /* 0x040ff00000041814 */
[C---:B------:R-:W-:Y:S08]  /*5940*/  HMMA.16816.F32.BF16 R152, R128.reuse, R154, R28 ;  /* 0x0000009a8098723c */ /* 0x040ff0000004181c */
[C---:B------:R-:W-:Y:S08]  /*5950*/  HMMA.16816.F32.BF16 R144, R128.reuse, R146, R32 ;  /* 0x000000928090723c */ /* 0x040ff00000041820 */
[C---:B------:R-:W-:Y:S08]  /*5960*/  HMMA.16816.F32.BF16 R104, R128.reuse, R106, R176 ;  /* 0x0000006a8068723c */ /* 0x040ff000000418b0 */
[----:B------:R-:W-:Y:S01]  /*5970*/  HMMA.16816.F32.BF16 R128, R128, R6, R12 ;  /* 0x000000068080723c */ /* 0x000fe2000004180c */
[----:B------:R-:W-:Y:S01]  /*5980*/  @!UPT UIADD3 URZ, URZ, URZ, URZ ;  /* 0x0000003f3f3ff290 */ /* 0x000fe2000fffe03f */
[----:B------:R-:W-:Y:S11]  /*5990*/  @!P0 BRA `(.L_x_523) ;  /* 0x000040d000008947 */ /* 0x000ff60003800000 */
[----:B-1----:R-:W-:Y:S02]  /*59a0*/  MOV R135, R16 ;  /* 0x0000001000877202 */ /* 0x002fe40000000f00 */
[----:B------:R-:W-:-:S02]  /*59b0*/  MOV R134, R133 ;  /* 0x0000008500867202 */ /* 0x000fc40000000f00 */
[----:B------:R-:W-:-:S07]  /*59c0*/  MOV R248, R3 ;  /* 0x0000000300f87202 */ /* 0x000fce0000000f00 */
.L_x_534:
[----:B------:R-:W2:Y:S01]  /*59d0*/  LDL R0, [R1+0x20] ;  /* 0x0000200001007983 */ /* 0x000ea20000100800 */
[----:B------:R-:W-:Y:S04]  /*59e0*/  DEPBAR.LE SB0, 0x0 ;  /* 0x000080000000791a */ /* 0x000fe80000000000 */
[----:B------:R-:W-:Y:S01]  /*59f0*/  WARPSYNC 0xffffffff ;  /* 0xffffffff00007948 */ /* 0x000fe20003800000 */
[----:B------:R-:W-:Y:S01]  /*5a00*/  BAR.SYNC.DEFER_BLOCKING 0x0 ;  /* 0x0000000000007b1d */ /* 0x000fe20000010000 */
[----:B------:R-:W-:Y:S05]  /*5a10*/  ISETP.GE.AND P0, PT, R248, RZ, PT ;  /* 0x000000fff800720c */ /* 0x000fea0003f06270 */
[----:B------:R1:W3:Y:S01]  /*5a20*/  LDSM.16.M88.4 R176, [R252] ;  /* 0x00000000fcb0783b */ /* 0x0002e20000000200 */
[----:B------:R-:W-:Y:S03]  /*5a30*/  BSSY B0, `(.L_x_524) ;  /* 0x0000068000007945 */ /* 0x000fe60003800000 */
[----:B------:R1:W4:Y:S04]  /*5a40*/  LDSM.16.M88.4 R180, [R252+0x800] ;  /* 0x00080000fcb4783b */ /* 0x0003280000000200 */
[----:B------:R1:W1:Y:S04]  /*5a50*/  LDSM.16.M88.4 R184, [R252+0x1000] ;  /* 0x00100000fcb8783b */ /* 0x0002680000000200 */
[----:B------:R1:W1:Y:S04]  /*5a60*/  LDSM.16.M88.4 R188, [R252+0x1800] ;  /* 0x00180000fcbc783b */ /* 0x0002680000000200 */
[----:B--2---:R2:W1:Y:S04]  /*5a70*/  LDSM.16.M88.4 R8, [R0] ;  /* 0x000000000008783b */ /* 0x0044680000000200 */
[----:B------:R2:W1:Y:S04]  /*5a80*/  LDSM.16.M88.4 R16, [R0+0x800] ;  /* 0x000800000010783b */ /* 0x0004680000000200 */
[----:B------:R2:W1:Y:S04]  /*5a90*/  LDSM.16.M88.4 R24, [R0+0x1000] ;  /* 0x001000000018783b */ /* 0x0004680000000200 */
[----:B------:R2:W1:Y:S01]  /*5aa0*/  LDSM.16.M88.4 R32, [R0+0x1800] ;  /* 0x001800000020783b */ /* 0x0004620000000200 */
[----:B------:R-:W-:-:S05]  /*5ab0*/  @!P0 BRA `(.L_x_525) ;  /* 0x000005f000008947 */ /* 0x000fca0003800000 */
[----:B---34-:R-:W3:Y:S04]  /*5ac0*/  LDL R4, [R1+0x60] ;  /* 0x0000600001047983 */ /* 0x018ee80000100800 */
[----:B------:R-:W4:Y:S04]  /*5ad0*/  LDL R28, [R1+0x5c] ;  /* 0x00005c00011c7983 */ /* 0x000f280000100800 */
[----:B------:R-:W5:Y:S04]  /*5ae0*/  LDL.64 R22, [R1+0xa0] ;  /* 0x0000a00001167983 */ /* 0x000f680000100a00 */
        /* <DEDUP_REMOVED lines=9> */
[----:B---3--:R-:W-:Y:S01]  /*5b80*/  SHF.R.S32.HI R0, RZ, 0x1f, R4 ;  /* 0x0000001fff007819 */ /* 0x008fe20000011404 */
[----:B------:R-:W-:Y:S04]  /*5b90*/  IMAD.WIDE.U32 R2, R4, c[0x0][0x208], RZ ;  /* 0x0000820004027a25 */ /* 0x000fe800078e00ff */
[----:B------:R-:W-:Y:S04]  /*5ba0*/  IMAD R0, R0, c[0x0][0x208], RZ ;  /* 0x0000820000007a24 */ /* 0x000fe800078e02ff */
[----:B------:R-:W-:Y:S01]  /*5bb0*/  IMAD R0, R4, c[0x0][0x20c], R0 ;  /* 0x0000830004007a24 */ /* 0x000fe200078e0200 */
[----:B----4-:R-:W-:Y:S03]  /*5bc0*/  SHF.R.S32.HI R4, RZ, 0x1f, R28 ;  /* 0x0000001fff047819 */ /* 0x010fe6000001141c */
[----:B------:R-:W-:Y:S02]  /*5bd0*/  IMAD.IADD R3, R3, 0x1, R0 ;  /* 0x0000000103037824 */ /* 0x000fe400078e0200 */
[----:B------:R-:W-:Y:S02]  /*5be0*/  IMAD R4, R4, c[0x0][0x218], RZ ;  /* 0x0000860004047a24 */ /* 0x000fe400078e02ff */
[C---:B------:R-:W-:Y:S04]  /*5bf0*/  IMAD.WIDE.U32 R2, R28.reuse, c[0x0][0x218], R2 ;  /* 0x000086001c027a25 */ /* 0x040fe800078e0002 */
[----:B------:R-:W-:Y:S01]  /*5c00*/  IMAD R4, R28, c[0x0][0x21c], R4 ;  /* 0x000087001c047a24 */ /* 0x000fe200078e0204 */
[----:B-----5:R-:W-:Y:S01]  /*5c10*/  IADD3 R0, P0, R22, R2, RZ ;  /* 0x0000000216007210 */ /* 0x020fe20007f1e0ff */
[C---:B--2---:R-:W-:Y:S01]  /*5c20*/  IMAD.SHL.U32 R30, R5.reuse, 0x2, RZ ;  /* 0x00000002051e7824 */ /* 0x044fe200078e00ff */
[----:B------:R-:W-:Y:S02]  /*5c30*/  SHF.L.U64.HI R22, R5, 0x1, R21 ;  /* 0x0000000105167819 */ /* 0x000fe40000010215 */
[----:B------:R-:W-:Y:S02]  /*5c40*/  IADD3.X R4, R12, R3, R4, P0, !PT ;  /* 0x000000030c047210 */ /* 0x000fe400007fe404 */
[C---:B------:R-:W-:Y:S02]  /*5c50*/  LEA R12, P0, R0.reuse, c[0x0][0x1f8], 0x1 ;  /* 0x00007e00000c7a11 */ /* 0x040fe400078008ff */
[C---:B------:R-:W-:Y:S02]  /*5c60*/  SHF.L.U64.HI R21, R15.reuse, 0x1, R20 ;  /* 0x000000010f157819 */ /* 0x040fe40000010214 */
[----:B------:R-:W-:Y:S02]  /*5c70*/  LEA.HI.X R5, R0, c[0x0][0x1fc], R4, 0x1, P0 ;  /* 0x00007f0000057a11 */ /* 0x000fe400000f0c04 */
[----:B------:R-:W-:Y:S02]  /*5c80*/  SHF.L.U32 R29, R15, 0x1, RZ ;  /* 0x000000010f1d7819 */ /* 0x000fe400000006ff */
[C---:B------:R-:W-:Y:S01]  /*5c90*/  SHF.L.U64.HI R20, R13.reuse, 0x1, R14 ;  /* 0x000000010d147819 */ /* 0x040fe2000001020e */
[----:B------:R-:W-:Y:S01]  /*5ca0*/  IMAD.SHL.U32 R28, R13, 0x2, RZ ;  /* 0x000000020d1c7824 */ /* 0x000fe200078e00ff */
[C---:B------:R-:W-:Y:S02]  /*5cb0*/  SHF.L.U64.HI R13, R6.reuse, 0x1, R7 ;  /* 0x00000001060d7819 */ /* 0x040fe40000010207 */
[----:B------:R-:W-:Y:S01]  /*5cc0*/  SHF.L.U32 R23, R6, 0x1, RZ ;  /* 0x0000000106177819 */ /* 0x000fe200000006ff */
[----:B------:R-:W-:-:S05]  /*5cd0*/  BRA.DIV ~URZ, `(.L_x_526) ;  /* 0x0000b3127f007947 */ /* 0x000fca000b800000 */
[----:B------:R2:W3:Y:S02]  /*5ce0*/  SHFL.IDX PT, R4, R5, RZ, 0x181f ;  /* 0x00181fff05047589 */ /* 0x0004e400000e0000 */
.L_x_579:
[----:B------:R-:W-:-:S05]  /*5cf0*/  BRA.DIV ~URZ, `(.L_x_527) ;  /* 0x0000b3627f007947 */ /* 0x000fca000b800000 */
[----:B------:R-:W4:Y:S04]  /*5d00*/  LDL R2, [R1+0x58] ;  /* 0x0000580001027983 */ /* 0x000f280000100800 */
[----:B------:R-:W5:Y:S04]  /*5d10*/  LDL R31, [R1+0x50] ;  /* 0x00005000011f7983 */ /* 0x000f680000100800 */
[----:B--2---:R-:W2:Y:S04]  /*5d20*/  LDL R7, [R1+0x70] ;  /* 0x0000700001077983 */ /* 0x004ea80000100800 */
[----:B---3--:R-:W3:Y:S04]  /*5d30*/  LDL R133, [R1+0x6c] ;  /* 0x00006c0001857983 */ /* 0x008ee80000100800 */
[----:B------:R-:W5:Y:S04]  /*5d40*/  LDL R132, [R1+0x74] ;  /* 0x0000740001847983 */ /* 0x000f680000100800 */
[----:B------:R-:W1:Y:S02]  /*5d50*/  SHFL.IDX PT, R0, R12, RZ, 0x181f ;  /* 0x00181fff0c007589 */ /* 0x000e6400000e0000 */
[----:B-1----:R-:W-:Y:S02]  /*5d60*/  IADD3 R6, P2, R0, R30, RZ ;  /* 0x0000001e00067210 */ /* 0x002fe40007f5e0ff */
[----:B----4-:R-:W-:Y:S02]  /*5d70*/  ISETP.GE.AND P4, PT, R2, c[0x0][0x1d4], PT ;  /* 0x0000750002007a0c */ /* 0x010fe40003f86270 */
[----:B------:R-:W-:Y:S05]  /*5d80*/  IADD3 R2, P0, R0, R23, RZ ;  /* 0x0000001700027210 */ /* 0x000fea0007f1e0ff */
[C---:B------:R-:W-:Y:S01]  /*5d90*/  IMAD.X R3, R4.reuse, 0x1, R13, P0 ;  /* 0x0000000104037824 */ /* 0x040fe200000e060d */
[----:B--2---:R-:W-:Y:S01]  /*5da0*/  ISETP.GE.AND P3, PT, R7, c[0x0][0x1d4], PT ;  /* 0x0000750007007a0c */ /* 0x004fe20003f66270 */
[----:B------:R-:W-:Y:S01]  /*5db0*/  IMAD.X R7, R4, 0x1, R22, P2 ;  /* 0x0000000104077824 */ /* 0x000fe200010e0616 */
[----:B---3--:R-:W-:Y:S03]  /*5dc0*/  ISETP.GE.AND P1, PT, R133, c[0x0][0x1d4], PT ;  /* 0x0000750085007a0c */ /* 0x008fe60003f26270 */
[----:B------:R-:W-:Y:S01]  /*5dd0*/  @!PT LDS RZ, [RZ] ;  /* 0x00000000fffff984 */ /* 0x000fe20000000800 */
[----:B------:R-:W-:Y:S01]  /*5de0*/  @!PT LDS RZ, [RZ] ;  /* 0x00000000fffff984 */ /* 0x000fe20000000800 */
[----:B-----5:R1:W-:Y:S01]  /*5df0*/  LDGSTS.E.BYPASS.LTC128B.128 [R31+0x100], [R2.64], !P4 ;  /* 0x00100000021f7fae */ /* 0x0203e2000e101d46 */
[----:B------:R-:W-:Y:S02]  /*5e00*/  SEL R15, RZ, 0x10, P1 ;  /* 0x00000010ff0f7807 */ /* 0x000fe40000800000 */
[----:B-1----:R-:W-:Y:S05]  /*5e10*/  IADD3 R2, P0, R0, R28, RZ ;  /* 0x0000001c00027210 */ /* 0x002fea0007f1e0ff */
[----:B------:R-:W-:Y:S05]  /*5e20*/  IMAD.X R3, R4, 0x1, R20, P0 ;  /* 0x0000000104037824 */ /* 0x000fea00000e0614 */
[----:B------:R1:W-:Y:S02]  /*5e30*/  LDGSTS.E.BYPASS.LTC128B.128 [R31+0x2100], [R2.64], !P3 ;  /* 0x02100000021f7fae */ /* 0x0003e4000d901d46 */
[----:B-1----:R-:W-:Y:S02]  /*5e40*/  IADD3 R2, P0, R0, R29, RZ ;  /* 0x0000001d00027210 */ /* 0x002fe40007f1e0ff */
[----:B------:R-:W1:Y:S03]  /*5e50*/  SHFL.IDX PT, R0, R12, 0x1, 0x181f ;  /* 0x00381f000c007f89 */ /* 0x000e6600000e0000 */
[----:B------:R-:W-:Y:S01]  /*5e60*/  IMAD.X R3, R4, 0x1, R21, P0 ;  /* 0x0000000104037824 */ /* 0x000fe200000e0615 */
[----:B------:R-:W-:Y:S01]  /*5e70*/  ISETP.GE.AND P0, PT, R132, c[0x0][0x1d4], PT ;  /* 0x0000750084007a0c */ /* 0x000fe20003f06270 */
[----:B------:R2:W3:Y:S03]  /*5e80*/  SHFL.IDX PT, R4, R5, 0x1, 0x181f ;  /* 0x00381f0005047f89 */ /* 0x0004e600000e0000 */
[----:B------:R-:W-:Y:S01]  /*5e90*/  SEL R14, RZ, 0x10, P0 ;  /* 0x00000010ff0e7807 */ /* 0x000fe20000000000 */
[----:B------:R4:W-:Y:S08]  /*5ea0*/  LDGSTS.E.BYPASS.LTC128B.128 [R31+0x4100], [R2.64], !P1 ;  /* 0x04100000021f7fae */ /* 0x0009f0000c901d46 */
[----:B------:R5:W-:Y:S01]  /*5eb0*/  LDGSTS.E.BYPASS.LTC128B.128 [R31+0x6100], [R6.64], !P0 ;  /* 0x06100000061f7fae */ /* 0x000be2000c101d46 */
[----:B--2---:R-:W-:Y:S02]  /*5ec0*/  SEL R5, RZ, 0x10, P4 ;  /* 0x00000010ff057807 */ /* 0x004fe40002000000 */
[----:B-----5:R-:W-:Y:S02]  /*5ed0*/  SEL R6, RZ, 0x10, P3 ;  /* 0x00000010ff067807 */ /* 0x020fe40001800000 */
.L_x_580:
[C---:B-1-34-:R-:W-:Y:S01]  /*5ee0*/  ISETP.NE.U32.AND P2, PT, R5.reuse, RZ, PT ;  /* 0x000000ff0500720c */ /* 0x05afe20003f45070 */
[----:B------:R-:W2:Y:S01]  /*5ef0*/  LDL R31, [R1+0x50] ;  /* 0x00005000011f7983 */ /* 0x000ea20000100800 */
[----:B------:R-:W-:Y:S02]  /*5f00*/  IADD3 R5, -R5, 0x10, RZ ;  /* 0x0000001005057810 */ /* 0x000fe40007ffe1ff */
[C---:B------:R-:W-:Y:S02]  /*5f10*/  ISETP.NE.U32.AND P3, PT, R6.reuse, RZ, PT ;  /* 0x000000ff0600720c */ /* 0x040fe40003f65070 */
[----:B------:R-:W-:Y:S02]  /*5f20*/  LOP3.LUT R5, R5, 0xf, RZ, 0xc0, !PT ;  /* 0x0000000f05057812 */ /* 0x000fe400078ec0ff */
[----:B------:R-:W-:Y:S02]  /*5f30*/  IADD3 R6, -R6, 0x10, RZ ;  /* 0x0000001006067810 */ /* 0x000fe40007ffe1ff */
[----:B------:R-:W-:Y:S02]  /*5f40*/  IADD3 R2, P1, P0, R5, R0, R23 ;  /* 0x0000000005027210 */ /* 0x000fe4000783e017 */
[----:B------:R-:W-:Y:S02]  /*5f50*/  LOP3.LUT R6, R6, 0xf, RZ, 0xc0, !PT ;  /* 0x0000000f06067812 */ /* 0x000fe400078ec0ff */
[----:B------:R-:W-:Y:S02]  /*5f60*/  IADD3.X R3, RZ, R4, R13, P1, P0 ;  /* 0x00000004ff037210 */ /* 0x000fe40000fe040d */
[----:B------:R-:W-:Y:S02]  /*5f70*/  IADD3 R12, P1, P0, R6, R0, R28 ;  /* 0x00000000060c7210 */ /* 0x000fe4000783e01c */
[C---:B------:R-:W-:Y:S02]  /*5f80*/  IADD3 R6, -R15.reuse, 0x10, RZ ;  /* 0x000000100f067810 */ /* 0x040fe40007ffe1ff */
[----:B------:R-:W-:Y:S02]  /*5f90*/  IADD3.X R13, RZ, R4, R20, P1, P0 ;  /* 0x00000004ff0d7210 */ /* 0x000fe40000fe0414 */
[----:B------:R-:W-:Y:S04]  /*5fa0*/  LOP3.LUT R6, R6, 0xf, RZ, 0xc0, !PT ;  /* 0x0000000f06067812 */ /* 0x000fe800078ec0ff */
[----:B------:R-:W-:Y:S04]  /*5fb0*/  IADD3 R6, P1, P0, R6, R0, R29 ;  /* 0x0000000006067210 */ /* 0x000fe8000783e01d */
[----:B------:R-:W-:Y:S01]  /*5fc0*/  IADD3.X R7, RZ, R4, R21, P1, P0 ;  /* 0x00000004ff077210 */ /* 0x000fe20000fe0415 */
[----:B------:R-:W-:Y:S01]  /*5fd0*/  @!PT LDS RZ, [RZ] ;  /* 0x00000000fffff984 */ /* 0x000fe20000000800 */
[----:B------:R-:W-:Y:S01]  /*5fe0*/  @!PT LDS RZ, [RZ] ;  /* 0x00000000fffff984 */ /* 0x000fe20000000800 */
[----:B------:R-:W-:Y:S01]  /*5ff0*/  @!PT LDS RZ, [RZ] ;  /* 0x00000000fffff984 */ /* 0x000fe20000000800 */
[----:B--2---:R1:W-:Y:S01]  /*6000*/  LDGSTS.E.BYPASS.LTC128B.128.ZFILL [R31+0x1100], [R2.64], P2 ;  /* 0x01100000021f7fae */ /* 0x0043e20009141d46 */
[----:B------:R-:W-:Y:S03]  /*6010*/  ISETP.NE.U32.AND P2, PT, R15, RZ, PT ;  /* 0x000000ff0f00720c */ /* 0x000fe60003f45070 */
[----:B------:R2:W-:Y:S10]  /*6020*/  LDGSTS.E.BYPASS.LTC128B.128.ZFILL [R31+0x3100], [R12.64], P3 ;  /* 0x031000000c1f7fae */ /* 0x0005f40009941d46 */
[----:B------:R2:W-:Y:S01]  /*6030*/  LDGSTS.E.BYPASS.LTC128B.128.ZFILL [R31+0x5100], [R6.64], P2 ;  /* 0x05100000061f7fae */ /* 0x0005e20009141d46 */
[----:B-1----:R-:W-:Y:S04]  /*6040*/  IADD3 R2, -R14, 0x10, RZ ;  /* 0x000000100e027810 */ /* 0x002fe80007ffe1ff */
[----:B------:R-:W-:Y:S04]  /*6050*/  LOP3.LUT R2, R2, 0xf, RZ, 0xc0, !PT ;  /* 0x0000000f02027812 */ /* 0x000fe800078ec0ff */
[----:B------:R-:W-:Y:S04]  /*6060*/  IADD3 R2, P1, P0, R2, R0, R30 ;  /* 0x0000000002027210 */ /* 0x000fe8000783e01e */
[----:B------:R-:W-:Y:S02]  /*6070*/  IADD3.X R3, RZ, R4, R22, P1, P0 ;  /* 0x00000004ff037210 */ /* 0x000fe40000fe0416 */
[----:B------:R-:W-:Y:S11]  /*6080*/  ISETP.NE.U32.AND P0, PT, R14, RZ, PT ;  /* 0x000000ff0e00720c */ /* 0x000ff60003f05070 */
[----:B------:R-:W-:Y:S02]  /*6090*/  @!UPT UIADD3 URZ, URZ, URZ, URZ ;  /* 0x0000003f3f3ff290 */ /* 0x000fe4000fffe03f */
[----:B------:R2:W-:Y:S02]  /*60a0*/  LDGSTS.E.BYPASS.LTC128B.128.ZFILL [R31+0x7100], [R2.64], P0 ;  /* 0x07100000021f7fae */ /* 0x0005e40008141d46 */
.L_x_525:
[----:B---34-:R-:W-:Y:S05]  /*60b0*/  BSYNC B0 ;  /* 0x0000000000007941 */ /* 0x018fea0003800000 */
.L_x_524:
[----:B--2---:R-:W2:Y:S01]  /*60c0*/  LDL R2, [R1+0x28] ;  /* 0x0000280001027983 */ /* 0x004ea20000100800 */
[----:B------:R-:W-:Y:S05]  /*60d0*/  ISETP.GE.AND P0, PT, R248, 0x1, PT ;  /* 0x00000001f800780c */ /* 0x000fea0003f06270 */
[----:B------:R-:W3:Y:S06]  /*60e0*/  LDL R0, [R1+0x24] ;  /* 0x0000240001007983 */ /* 0x000eec0000100800 */
[----:B------:R-:W4:Y:S06]  /*60f0*/  LDL R3, [R1+0x20] ;  /* 0x0000200001037983 */ /* 0x000f2c0000100800 */
[----:B------:R-:W0:Y:S01]  /*6100*/  LDGDEPBAR ;  /* 0x00000000000079af */ /* 0x000e220000000000 */
[----:B------:R-:W-:Y:S01]  /*6110*/  WARPSYNC 0xffffffff ;  /* 0xffffffff00007948 */ /* 0x000fe20003800000 */
[C---:B-1----:R-:W-:Y:S01]  /*6120*/  HMMA.16816.F32.BF16 R4, R168.reuse, R8, RZ ;  /* 0x00000008a804723c */ /* 0x042fe200000418ff */
[----:B------:R-:W-:Y:S07]  /*6130*/  BSSY B0, `(.L_x_528) ;  /* 0x000012e000007945 */ /* 0x000fee0003800000 */
[C---:B------:R-:W-:Y:S08]  /*6140*/  HMMA.16816.F32.BF16 R8, R168.reuse, R10, RZ ;  /* 0x0000000aa808723c */ /* 0x040ff000000418ff */
[C---:B------:R-:W-:Y:S08]  /*6150*/  HMMA.16816.F32.BF16 R12, R168.reuse, R16, RZ ;  /* 0x00000010a80c723c */ /* 0x040ff000000418ff */
[C---:B------:R-:W-:Y:S08]  /*6160*/  HMMA.16816.F32.BF16 R16, R168.reuse, R18, RZ ;  /* 0x00000012a810723c */ /* 0x040ff000000418ff */
[C---:B------:R-:W-:Y:S08]  /*6170*/  HMMA.16816.F32.BF16 R20, R168.reuse, R24, RZ ;  /* 0x00000018a814723c */ /* 0x040ff000000418ff */
[C---:B------:R-:W-:Y:S08]  /*6180*/  HMMA.16816.F32.BF16 R24, R168.reuse, R26, RZ ;  /* 0x0000001aa818723c */ /* 0x040ff000000418ff */
[C---:B------:R-:W-:Y:S08]  /*6190*/  HMMA.16816.F32.BF16 R28, R168.reuse, R32, RZ ;  /* 0x00000020a81c723c */ /* 0x040ff000000418ff */
[----:B------:R-:W-:Y:S08]  /*61a0*/  HMMA.16816.F32.BF16 R32, R168, R34, RZ ;  /* 0x00000022a820723c */ /* 0x000ff000000418ff */
[C---:B------:R-:W-:Y:S08]  /*61b0*/  HMMA.16816.F32.BF16 R4, R172.reuse, R176, R4 ;  /* 0x000000b0ac04723c */ /* 0x040ff00000041804 */
[C---:B------:R-:W-:Y:S08]  /*61c0*/  HMMA.16816.F32.BF16 R8, R172.reuse, R178, R8 ;  /* 0x000000b2ac08723c */ /* 0x040ff00000041808 */
[C---:B------:R-:W-:Y:S08]  /*61d0*/  HMMA.16816.F32.BF16 R12, R172.reuse, R180, R12 ;  /* 0x000000b4ac0c723c */ /* 0x040ff0000004180c */
[C---:B------:R-:W-:Y:S08]  /*61e0*/  HMMA.16816.F32.BF16 R16, R172.reuse, R182, R16 ;  /* 0x000000b6ac10723c */ /* 0x040ff00000041810 */
[C---:B------:R-:W-:Y:S08]  /*61f0*/  HMMA.16816.F32.BF16 R20, R172.reuse, R184, R20 ;  /* 0x000000b8ac14723c */ /* 0x040ff00000041814 */
[C---:B------:R-:W-:Y:S08]  /*6200*/  HMMA.16816.F32.BF16 R24, R172.reuse, R186, R24 ;  /* 0x000000baac18723c */ /* 0x040ff00000041818 */
[C---:B------:R-:W-:Y:S08]  /*6210*/  HMMA.16816.F32.BF16 R28, R172.reuse, R188, R28 ;  /* 0x000000bcac1c723c */ /* 0x040ff0000004181c */
[----:B------:R-:W-:Y:S01]  /*6220*/  HMMA.16816.F32.BF16 R32, R172, R190, R32 ;  /* 0x000000beac20723c */ /* 0x000fe20000041820 */
[----:B--2---:R-:W1:Y:S06]  /*6230*/  LDSM.16.M88.4 R176, [R2] ;  /* 0x0000000002b0783b */ /* 0x004e6c0000000200 */
[----:B------:R-:W2:Y:S06]  /*6240*/  LDSM.16.M88.4 R180, [R2+0x800] ;  /* 0x0008000002b4783b */ /* 0x000eac0000000200 */
[----:B------:R-:W-:Y:S01]  /*6250*/  LDSM.16.M88.4 R184, [R2+0x1800] ;  /* 0x0018000002b8783b */ /* 0x000fe20000000200 */
[C---:B-1----:R-:W-:Y:S08]  /*6260*/  HMMA.16816.F32.BF16 R4, R192.reuse, R176, R4 ;  /* 0x000000b0c004723c */ /* 0x042ff00000041804 */
[C---:B------:R-:W-:Y:S01]  /*6270*/  HMMA.16816.F32.BF16 R8, R192.reuse, R178, R8 ;  /* 0x000000b2c008723c */ /* 0x040fe20000041808 */
[----:B------:R-:W1:Y:S07]  /*6280*/  LDSM.16.M88.4 R176, [R2+0x1000] ;  /* 0x0010000002b0783b */ /* 0x000e6e0000000200 */
[C---:B--2---:R-:W-:Y:S08]  /*6290*/  HMMA.16816.F32.BF16 R12, R192.reuse, R180, R12 ;  /* 0x000000b4c00c723c */ /* 0x044ff0000004180c */
[C---:B------:R-:W-:Y:S01]  /*62a0*/  HMMA.16816.F32.BF16 R16, R192.reuse, R182, R16 ;  /* 0x000000b6c010723c */ /* 0x040fe20000041810 */
[----:B---3--:R-:W2:Y:S07]  /*62b0*/  LDSM.16.M88.4 R180, [R0+-0x6000] ;  /* 0xffa0000000b4783b */ /* 0x008eae0000000200 */
[C---:B-1----:R-:W-:Y:S08]  /*62c0*/  HMMA.16816.F32.BF16 R20, R192.reuse, R176, R20 ;  /* 0x000000b0c014723c */ /* 0x042ff00000041814 */
[C---:B------:R-:W-:Y:S01]  /*62d0*/  HMMA.16816.F32.BF16 R24, R192.reuse, R178, R24 ;  /* 0x000000b2c018723c */ /* 0x040fe20000041818 */
[----:B------:R-:W1:Y:S07]  /*62e0*/  LDSM.16.M88.4 R176, [R0+-0x5800] ;  /* 0xffa8000000b0783b */ /* 0x000e6e0000000200 */
[C---:B------:R-:W-:Y:S08]  /*62f0*/  HMMA.16816.F32.BF16 R28, R192.reuse, R184, R28 ;  /* 0x000000b8c01c723c */ /* 0x040ff0000004181c */
[----:B------:R-:W-:Y:S01]  /*6300*/  HMMA.16816.F32.BF16 R32, R192, R186, R32 ;  /* 0x000000bac020723c */ /* 0x000fe20000041820 */
[----:B------:R-:W3:Y:S07]  /*6310*/  LDSM.16.M88.4 R184, [R0+-0x5000] ;  /* 0xffb0000000b8783b */ /* 0x000eee0000000200 */
[C---:B--2---:R-:W-:Y:S08]  /*6320*/  HMMA.16816.F32.BF16 R4, R196.reuse, R180, R4 ;  /* 0x000000b4c404723c */ /* 0x044ff00000041804 */
[C---:B------:R-:W-:Y:S01]  /*6330*/  HMMA.16816.F32.BF16 R8, R196.reuse, R182, R8 ;  /* 0x000000b6c408723c */ /* 0x040fe20000041808 */
[----:B------:R-:W2:Y:S07]  /*6340*/  LDSM.16.M88.4 R180, [R0+-0x4800] ;  /* 0xffb8000000b4783b */ /* 0x000eae0000000200 */
[C---:B-1----:R-:W-:Y:S08]  /*6350*/  HMMA.16816.F32.BF16 R12, R196.reuse, R176, R12 ;  /* 0x000000b0c40c723c */ /* 0x042ff0000004180c */
[C---:B------:R-:W-:Y:S01]  /*6360*/  HMMA.16816.F32.BF16 R16, R196.reuse, R178, R16 ;  /* 0x000000b2c410723c */ /* 0x040fe20000041810 */
[----:B----4-:R-:W1:Y:S07]  /*6370*/  LDSM.16.M88.4 R176, [R3+0x2000] ;  /* 0x0020000003b0783b */ /* 0x010e6e0000000200 */
[C---:B---3--:R-:W-:Y:S08]  /*6380*/  HMMA.16816.F32.BF16 R20, R196.reuse, R184, R20 ;  /* 0x000000b8c414723c */ /* 0x048ff00000041814 */
[C---:B------:R-:W-:Y:S01]  /*6390*/  HMMA.16816.F32.BF16 R24, R196.reuse, R186, R24 ;  /* 0x000000bac418723c */ /* 0x040fe20000041818 */
[----:B------:R-:W3:Y:S07]  /*63a0*/  LDSM.16.M88.4 R184, [R3+0x2800] ;  /* 0x0028000003b8783b */ /* 0x000eee0000000200 */
[C---:B--2---:R-:W-:Y:S08]  /*63b0*/  HMMA.16816.F32.BF16 R28, R196.reuse, R180, R28 ;  /* 0x000000b4c41c723c */ /* 0x044ff0000004181c */
[----:B------:R-:W-:Y:S01]  /*63c0*/  HMMA.16816.F32.BF16 R32, R196, R182, R32 ;  /* 0x000000b6c420723c */ /* 0x000fe20000041820 */
[----:B------:R-:W2:Y:S07]  /*63d0*/  LDSM.16.M88.4 R180, [R3+0x3000] ;  /* 0x0030000003b4783b */ /* 0x000eae0000000200 */
[C---:B-1----:R-:W-:Y:S08]  /*63e0*/  HMMA.16816.F32.BF16 R4, R200.reuse, R176, R4 ;  /* 0x000000b0c804723c */ /* 0x042ff00000041804 */
[C---:B------:R-:W-:Y:S01]  /*63f0*/  HMMA.16816.F32.BF16 R8, R200.reuse, R178, R8 ;  /* 0x000000b2c808723c */ /* 0x040fe20000041808 */
[----:B------:R-:W1:Y:S07]  /*6400*/  LDSM.16.M88.4 R176, [R3+0x3800] ;  /* 0x0038000003b0783b */ /* 0x000e6e0000000200 */
[C---:B---3--:R-:W-:Y:S08]  /*6410*/  HMMA.16816.F32.BF16 R12, R200.reuse, R184, R12 ;  /* 0x000000b8c80c723c */ /* 0x048ff0000004180c */
[C---:B------:R-:W-:Y:S01]  /*6420*/  HMMA.16816.F32.BF16 R16, R200.reuse, R186, R16 ;  /* 0x000000bac810723c */ /* 0x040fe20000041810 */
[----:B------:R-:W3:Y:S07]  /*6430*/  LDSM.16.M88.4 R184, [R252+0x2000] ;  /* 0x00200000fcb8783b */ /* 0x000eee0000000200 */
[C---:B--2---:R-:W-:Y:S08]  /*6440*/  HMMA.16816.F32.BF16 R20, R200.reuse, R180, R20 ;  /* 0x000000b4c814723c */ /* 0x044ff00000041814 */
[C---:B------:R-:W-:Y:S01]  /*6450*/  HMMA.16816.F32.BF16 R24, R200.reuse, R182, R24 ;  /* 0x000000b6c818723c */ /* 0x040fe20000041818 */
[----:B------:R-:W2:Y:S07]  /*6460*/  LDSM.16.M88.4 R180, [R252+0x2800] ;  /* 0x00280000fcb4783b */ /* 0x000eae0000000200 */
[C---:B-1----:R-:W-:Y:S08]  /*6470*/  HMMA.16816.F32.BF16 R28, R200.reuse, R176, R28 ;  /* 0x000000b0c81c723c */ /* 0x042ff0000004181c */
[----:B------:R-:W-:Y:S01]  /*6480*/  HMMA.16816.F32.BF16 R32, R200, R178, R32 ;  /* 0x000000b2c820723c */ /* 0x000fe20000041820 */
        /* <DEDUP_REMOVED lines=8> */
[C---:B------:R-:W-:Y:S01]  /*6510*/  HMMA.16816.F32.BF16 R24, R204.reuse, R178, R24 ;  /* 0x000000b2cc18723c */ /* 0x040fe20000041818 */
[----:B------:R-:W1:Y:S07]  /*6520*/  LDSM.16.M88.4 R176, [R2+0x2800] ;  /* 0x0028000002b0783b */ /* 0x000e6e0000000200 */
[C---:B---3--:R-:W-:Y:S08]  /*6530*/  HMMA.16816.F32.BF16 R28, R204.reuse, R184, R28 ;  /* 0x000000b8cc1c723c */ /* 0x048ff0000004181c */
[----:B------:R-:W-:Y:S01]  /*6540*/  HMMA.16816.F32.BF16 R32, R204, R186, R32 ;  /* 0x000000bacc20723c */ /* 0x000fe20000041820 */
[----:B------:R-:W3:Y:S07]  /*6550*/  LDSM.16.M88.4 R184, [R2+0x3000] ;  /* 0x0030000002b8783b */ /* 0x000eee0000000200 */
[C---:B--2---:R-:W-:Y:S08]  /*6560*/  HMMA.16816.F32.BF16 R4, R208.reuse, R180, R4 ;  /* 0x000000b4d004723c */ /* 0x044ff00000041804 */
[C---:B------:R-:W-:Y:S01]  /*6570*/  HMMA.16816.F32.BF16 R8, R208.reuse, R182, R8 ;  /* 0x000000b6d008723c */ /* 0x040fe20000041808 */
[----:B------:R-:W2:Y:S07]  /*6580*/  LDSM.16.M88.4 R180, [R2+0x3800] ;  /* 0x0038000002b4783b */ /* 0x000eae0000000200 */
[C---:B-1----:R-:W-:Y:S08]  /*6590*/  HMMA.16816.F32.BF16 R12, R208.reuse, R176, R12 ;  /* 0x000000b0d00c723c */ /* 0x042ff0000004180c */
[C---:B------:R-:W-:Y:S01]  /*65a0*/  HMMA.16816.F32.BF16 R16, R208.reuse, R178, R16 ;  /* 0x000000b2d010723c */ /* 0x040fe20000041810 */
[----:B------:R-:W1:Y:S07]  /*65b0*/  LDSM.16.M88.4 R176, [R0+-0x4000] ;  /* 0xffc0000000b0783b */ /* 0x000e6e0000000200 */
[C---:B---3--:R-:W-:Y:S08]  /*65c0*/  HMMA.16816.F32.BF16 R20, R208.reuse, R184, R20 ;  /* 0x000000b8d014723c */ /* 0x048ff00000041814 */
[C---:B------:R-:W-:Y:S01]  /*65d0*/  HMMA.16816.F32.BF16 R24, R208.reuse, R186, R24 ;  /* 0x000000bad018723c */ /* 0x040fe20000041818 */
[----:B------:R-:W3:Y:S07]  /*65e0*/  LDSM.16.M88.4 R184, [R0+-0x3800] ;  /* 0xffc8000000b8783b */ /* 0x000eee0000000200 */
[C---:B--2---:R-:W-:Y:S08]  /*65f0*/  HMMA.16816.F32.BF16 R28, R208.reuse, R180, R28 ;  /* 0x000000b4d01c723c */ /* 0x044ff0000004181c */
[----:B------:R-:W-:Y:S01]  /*6600*/  HMMA.16816.F32.BF16 R32, R208, R182, R32 ;  /* 0x000000b6d020723c */ /* 0x000fe20000041820 */
[----:B------:R-:W2:Y:S07]  /*6610*/  LDSM.16.M88.4 R180, [R0+-0x3000] ;  /* 0xffd0000000b4783b */ /* 0x000eae0000000200 */
[C---:B-1----:R-:W-:Y:S08]  /*6620*/  HMMA.16816.F32.BF16 R4, R212.reuse, R176, R4 ;  /* 0x000000b0d404723c */ /* 0x042ff00000041804 */
[C---:B------:R-:W-:Y:S01]  /*6630*/  HMMA.16816.F32.BF16 R8, R212.reuse, R178, R8 ;  /* 0x000000b2d408723c */ /* 0x040fe20000041808 */
[----:B------:R-:W1:Y:S07]  /*6640*/  LDSM.16.M88.4 R176, [R0+-0x2800] ;  /* 0xffd8000000b0783b */ /* 0x000e6e0000000200 */
        /* <DEDUP_REMOVED lines=38> */
[----:B------:R-:W3:Y:S07]  /*68b0*/  LDSM.16.M88.4 R184, [R0+-0x2000] ;  /* 0xffe0000000b8783b */ /* 0x000eee0000000200 */
[C---:B--2---:R-:W-:Y:S08]  /*68c0*/  HMMA.16816.F32.BF16 R20, R224.reuse, R180, R20 ;  /* 0x000000b4e014723c */ /* 0x044ff00000041814 */
[C---:B------:R-:W-:Y:S01]  /*68d0*/  HMMA.16816.F32.BF16 R24, R224.reuse, R182, R24 ;  /* 0x000000b6e018723c */ /* 0x040fe20000041818 */
[----:B------:R-:W2:Y:S07]  /*68e0*/  LDSM.16.M88.4 R180, [R0+-0x1800] ;  /* 0xffe8000000b4783b */ /* 0x000eae0000000200 */
[C---:B-1----:R-:W-:Y:S08]  /*68f0*/  HMMA.16816.F32.BF16 R28, R224.reuse, R176, R28 ;  /* 0x000000b0e01c723c */ /* 0x042ff0000004181c */
[----:B------:R-:W-:Y:S01]  /*6900*/  HMMA.16816.F32.BF16 R32, R224, R178, R32 ;  /* 0x000000b2e020723c */ /* 0x000fe20000041820 */
[----:B------:R-:W1:Y:S07]  /*6910*/  LDSM.16.M88.4 R176, [R0+-0x1000] ;  /* 0xfff0000000b0783b */ /* 0x000e6e0000000200 */
[C---:B---3--:R-:W-:Y:S08]  /*6920*/  HMMA.16816.F32.BF16 R4, R228.reuse, R184, R4 ;  /* 0x000000b8e404723c */ /* 0x048ff00000041804 */
[C---:B------:R-:W-:Y:S01]  /*6930*/  HMMA.16816.F32.BF16 R8, R228.reuse, R186, R8 ;  /* 0x000000bae408723c */ /* 0x040fe20000041808 */
[----:B------:R-:W3:Y:S07]  /*6940*/  LDSM.16.M88.4 R184, [R0+-0x800] ;  /* 0xfff8000000b8783b */ /* 0x000eee0000000200 */
        /* <DEDUP_REMOVED lines=38> */
[----:B------:R-:W2:Y:S07]  /*6bb0*/  LDSM.16.M88.4 R180, [R0] ;  /* 0x0000000000b4783b */ /* 0x000eae0000000200 */
        /* <DEDUP_REMOVED lines=8> */
[----:B------:R-:W2:Y:S01]  /*6c40*/  LDSM.16.M88.4 R180, [R0+0x1800] ;  /* 0x0018000000b4783b */ /* 0x000ea20000000200 */
[----:B------:R-:W-:Y:S05]  /*6c50*/  DEPBAR.LE SB0, 0x0 ;  /* 0x000080000000791a */ /* 0x000fea0000000000 */
[----:B------:R-:W-:Y:S01]  /*6c60*/  BAR.SYNC.DEFER_BLOCKING 0x0 ;  /* 0x0000000000007b1d */ /* 0x000fe20000010000 */
[C---:B-1----:R-:W-:Y:S08]  /*6c70*/  HMMA.16816.F32.BF16 R12, R244.reuse, R176, R12 ;  /* 0x000000b0f40c723c */ /* 0x042ff0000004180c */
[C---:B------:R-:W-:Y:S08]  /*6c80*/  HMMA.16816.F32.BF16 R16, R244.reuse, R178, R16 ;  /* 0x000000b2f410723c */ /* 0x040ff00000041810 */
[C---:B---3--:R-:W-:Y:S08]  /*6c90*/  HMMA.16816.F32.BF16 R20, R244.reuse, R184, R20 ;  /* 0x000000b8f414723c */ /* 0x048ff00000041814 */
[C---:B------:R-:W-:Y:S08]  /*6ca0*/  HMMA.16816.F32.BF16 R24, R244.reuse, R186, R24 ;  /* 0x000000baf418723c */ /* 0x040ff00000041818 */
[C---:B--2---:R-:W-:Y:S08]  /*6cb0*/  HMMA.16816.F32.BF16 R28, R244.reuse, R180, R28 ;  /* 0x000000b4f41c723c */ /* 0x044ff0000004181c */
[----:B------:R-:W-:Y:S01]  /*6cc0*/  HMMA.16816.F32.BF16 R32, R244, R182, R32 ;  /* 0x000000b6f420723c */ /* 0x000fe20000041820 */
[----:B------:R-:W-:Y:S07]  /*6cd0*/  @!UPT UIADD3 URZ, URZ, URZ, URZ ;  /* 0x0000003f3f3ff290 */ /* 0x000fee000fffe03f */
[----:B------:R-:W-:-:S11]  /*6ce0*/  @!P0 BRA `(.L_x_529) ;  /* 0x0000072000008947 */ /* 0x000fd60003800000 */
[----:B------:R-:W2:Y:S01]  /*6cf0*/  LDL R2, [R1+0x88] ;  /* 0x0000880001027983 */ /* 0x000ea20000100800 */
[----:B------:R-:W-:Y:S02]  /*6d00*/  IMAD.MOV.U32 R181, RZ, RZ, RZ ;  /* 0x000000ffffb57224 */ /* 0x000fe400078e00ff */
[----:B------:R-:W-:Y:S01]  /*6d10*/  IMAD.MOV.U32 R3, RZ, RZ, c[0x0][0x2b8] ;  /* 0x0000ae00ff037624 */ /* 0x000fe200078e00ff */
[----:B------:R-:W3:Y:S04]  /*6d20*/  LDL R0, [R1+0x80] ;  /* 0x0000800001007983 */ /* 0x000ee80000100800 */
[----:B------:R-:W4:Y:S01]  /*6d30*/  LDL.64 R190, [R1+0x98] ;  /* 0x0000980001be7983 */ /* 0x000f220000100a00 */
[----:B------:R-:W-:Y:S03]  /*6d40*/  ISETP.NE.AND P1, PT, R3, 0x1, PT ;  /* 0x000000010300780c */ /* 0x000fe60003f25270 */
[----:B------:R-:W5:Y:S04]  /*6d50*/  LDL R132, [R1+0xac] ;  /* 0x0000ac0001847983 */ /* 0x000f680000100800 */
[----:B------:R-:W2:Y:S04]  /*6d60*/  LDL.64 R182, [R1+0x90] ;  /* 0x0000900001b67983 */ /* 0x000ea80000100a00 */
[----:B------:R-:W2:Y:S04]  /*6d70*/  LDL R178, [R1+0xa8] ;  /* 0x0000a80001b27983 */ /* 0x000ea80000100800 */
[----:B------:R-:W2:Y:S04]  /*6d80*/  LDL R180, [R1+0xec] ;  /* 0x0000ec0001b47983 */ /* 0x000ea80000100800 */
[----:B------:R-:W2:Y:S04]  /*6d90*/  LDL R189, [R1+0x74] ;  /* 0x0000740001bd7983 */ /* 0x000ea80000100800 */
[----:B------:R-:W2:Y:S04]  /*6da0*/  LDL R179, [R1+0xf0] ;  /* 0x0000f00001b37983 */ /* 0x000ea80000100800 */
[----:B------:R-:W2:Y:S04]  /*6db0*/  LDL R251, [R1+0x6c] ;  /* 0x00006c0001fb7983 */ /* 0x000ea80000100800 */
[----:B------:R-:W3:Y:S04]  /*6dc0*/  LDL R250, [R1+0x70] ;  /* 0x0000700001fa7983 */ /* 0x000ee80000100800 */
[----:B------:R-:W4:Y:S04]  /*6dd0*/  LDL R249, [R1+0x58] ;  /* 0x0000580001f97983 */ /* 0x000f280000100800 */
[----:B------:R-:W5:Y:S04]  /*6de0*/  LDL R177, [R1+0xf4] ;  /* 0x0000f40001b17983 */ /* 0x000f680000100800 */
[----:B------:R-:W5:Y:S01]  /*6df0*/  LDL R176, [R1+0xf8] ;  /* 0x0000f80001b07983 */ /* 0x000f620000100800 */
[----:B--2---:R-:W-:Y:S01]  /*6e00*/  SHF.L.U64.HI R183, R251, 0x1, R179 ;  /* 0x00000001fbb77819 */ /* 0x004fe200000102b3 */
[----:B------:R-:W-:Y:S02]  /*6e10*/  IMAD R2, R248, 0x40, R2 ;  /* 0x00000040f8027824 */ /* 0x000fe400078e0202 */
[----:B------:R-:W-:Y:S01]  /*6e20*/  IMAD.SHL.U32 R188, R189, 0x2, RZ ;  /* 0x00000002bdbc7824 */ /* 0x000fe200078e00ff */
[----:B---3--:R-:W-:Y:S01]  /*6e30*/  SHF.L.U32 R186, R250, 0x1, RZ ;  /* 0x00000001faba7819 */ /* 0x008fe200000006ff */
[----:B------:R-:W-:Y:S01]  /*6e40*/  IMAD.SHL.U32 R187, R251, 0x2, RZ ;  /* 0x00000002fbbb7824 */ /* 0x000fe200078e00ff */
[----:B------:R-:W-:Y:S01]  /*6e50*/  IADD3 R2, R2, -0x40, R0 ;  /* 0xffffffc002027810 */ /* 0x000fe20007ffe000 */
[C---:B----4-:R-:W-:Y:S04]  /*6e60*/  IMAD.SHL.U32 R185, R249.reuse, 0x2, RZ ;  /* 0x00000002f9b97824 */ /* 0x050fe800078e00ff */
[----:B------:R-:W-:Y:S04]  /*6e70*/  @P1 IMAD.HI.U32 R3, R2, c[0x0][0x2bc], RZ ;  /* 0x0000af0002031a27 */ /* 0x000fe800078e00ff */
[----:B------:R-:W-:Y:S01]  /*6e80*/  IMAD.MOV.U32 R0, RZ, RZ, R2 ;  /* 0x000000ffff007224 */ /* 0x000fe200078e0002 */
[----:B------:R-:W-:Y:S02]  /*6e90*/  @P1 SHF.R.U32.HI R0, RZ, c[0x0][0x2c0], R3 ;  /* 0x0000b000ff001a19 */ /* 0x000fe40000011603 */
[----:B-----5:R-:W-:Y:S02]  /*6ea0*/  SHF.L.U64.HI R179, R249, 0x1, R176 ;  /* 0x00000001f9b37819 */ /* 0x020fe400000102b0 */
[C---:B------:R-:W-:Y:S04]  /*6eb0*/  @!P6 IADD3 R3, P0, R0.reuse, R190, RZ ;  /* 0x000000be0003e210 */ /* 0x040fe80007f1e0ff */
[----:B------:R-:W-:Y:S01]  /*6ec0*/  @!P6 LEA.HI.X.SX32 R133, R0, R132, 0x1, P0 ;  /* 0x000000840085e211 */ /* 0x000fe200000f0eff */
[----:B------:R-:W-:Y:S01]  /*6ed0*/  IMAD.MOV R0, RZ, RZ, -R0 ;  /* 0x000000ffff007224 */ /* 0x000fe200078e0a00 */
[C---:B------:R-:W-:Y:S03]  /*6ee0*/  @!P6 LEA R132, P0, R3.reuse, c[0x0][0x2a0], 0x2 ;  /* 0x0000a8000384ea11 */ /* 0x040fe600078010ff */
[----:B------:R-:W-:Y:S01]  /*6ef0*/  IMAD R184, R0, c[0x0][0x2b8], R2 ;  /* 0x0000ae0000b87a24 */ /* 0x000fe200078e0202 */
[----:B------:R-:W-:Y:S03]  /*6f00*/  @!P6 LEA.HI.X R133, R3, c[0x0][0x2a4], R133, 0x2, P0 ;  /* 0x0000a9000385ea11 */ /* 0x000fe600000f1485 */
[----:B------:R-:W-:Y:S01]  /*6f10*/  IMAD.WIDE.U32 R2, R184, c[0x0][0x1e0], RZ ;  /* 0x00007800b8027a25 */ /* 0x000fe200078e00ff */
[----:B------:R-:W-:Y:S01]  /*6f20*/  SHF.R.S32.HI R0, RZ, 0x1f, R184 ;  /* 0x0000001fff007819 */ /* 0x000fe200000114b8 */
[----:B------:R-:W2:Y:S04]  /*6f30*/  @!P6 LDG.E R181, [R132.64] ;  /* 0x0000000684b5e981 */ /* 0x000ea8000c1e1900 */
[----:B------:R-:W-:Y:S01]  /*6f40*/  IMAD R0, R0, c[0x0][0x1e0], RZ ;  /* 0x0000780000007a24 */ /* 0x000fe200078e02ff */
[----:B------:R1:W-:Y:S03]  /*6f50*/  STL [R1+0x60], R184 ;  /* 0x000060b801007387 */ /* 0x0003e60000100800 */
[----:B------:R-:W-:Y:S05]  /*6f60*/  IMAD R0, R184, c[0x0][0x1e4], R0 ;  /* 0x00007900b8007a24 */ /* 0x000fea00078e0200 */
[----:B------:R-:W-:Y:S02]  /*6f70*/  IADD3 R3, R3, R0, RZ ;  /* 0x0000000003037210 */ /* 0x000fe40007ffe0ff */
[----:B-1----:R-:W-:Y:S02]  /*6f80*/  SHF.L.U64.HI R184, R189, 0x1, R180 ;  /* 0x00000001bdb87819 */ /* 0x002fe400000102b4 */
[----:B--2---:R-:W-:Y:S01]  /*6f90*/  SHF.R.S32.HI R133, RZ, 0x1f, R181 ;  /* 0x0000001fff857819 */ /* 0x004fe200000114b5 */
[----:B------:R1:W-:Y:S01]  /*6fa0*/  STL [R1+0x5c], R181 ;  /* 0x00005cb501007387 */ /* 0x0003e20000100800 */
[----:B------:R-:W-:Y:S04]  /*6fb0*/  IMAD.WIDE.U32 R2, R181, c[0x0][0x1f0], R2 ;  /* 0x00007c00b5027a25 */ /* 0x000fe800078e0002 */
[----:B------:R-:W-:Y:S01]  /*6fc0*/  IMAD R133, R133, c[0x0][0x1f0], RZ ;  /* 0x00007c0085857a24 */ /* 0x000fe200078e02ff */
[----:B------:R-:W-:Y:S02]  /*6fd0*/  IADD3 R0, P0, R182, R2, RZ ;  /* 0x00000002b6007210 */ /* 0x000fe40007f1e0ff */
[----:B------:R-:W-:Y:S01]  /*6fe0*/  SHF.L.U64.HI R182, R250, 0x1, R177 ;  /* 0x00000001fab67819 */ /* 0x000fe200000102b1 */
[----:B------:R-:W-:Y:S05]  /*6ff0*/  IMAD R133, R181, c[0x0][0x1f4], R133 ;  /* 0x00007d00b5857a24 */ /* 0x000fea00078e0285 */
[----:B------:R-:W-:Y:S02]  /*7000*/  IADD3.X R133, R178, R3, R133, P0, !PT ;  /* 0x00000003b2857210 */ /* 0x000fe400007fe485 */
[C---:B------:R-:W-:Y:S04]  /*7010*/  LEA R178, P0, R0.reuse, c[0x0][0x1c8], 0x1 ;  /* 0x0000720000b27a11 */ /* 0x040fe800078008ff */
[----:B------:R-:W-:Y:S01]  /*7020*/  LEA.HI.X R133, R0, c[0x0][0x1cc], R133, 0x1, P0 ;  /* 0x0000730000857a11 */ /* 0x000fe200000f0c85 */
[----:B------:R-:W-:-:S06]  /*7030*/  BRA.DIV ~URZ, `(.L_x_530) ;  /* 0x0000a3227f007947 */ /* 0x000fcc000b800000 */
[----:B------:R2:W3:Y:S02]  /*7040*/  SHFL.IDX PT, R132, R133, RZ, 0x181f ;  /* 0x00181fff85847589 */ /* 0x0004e400000e0000 */
.L_x_581:
        /* <DEDUP_REMOVED lines=31> */
.L_x_582:
        /* <DEDUP_REMOVED lines=29> */
.L_x_529:
[----:B------:R-:W-:Y:S05]  /*7410*/  BSYNC B0 ;  /* 0x0000000000007941 */ /* 0x000fea0003800000 */
.L_x_528:
[----:B--2---:R-:W2:Y:S01]  /*7420*/  LDL R3, [R1+0xb4] ;  /* 0x0000b40001037983 */ /* 0x004ea20000100800 */
[----:B------:R-:W-:Y:S01]  /*7430*/  MOV R132, c[0x0][0x2c4] ;  /* 0x0000b10000847a02 */ /* 0x000fe20000000f00 */
[----:B------:R-:W-:Y:S02]  /*7440*/  IMAD.MOV.U32 R133, RZ, RZ, 0x1 ;  /* 0x00000001ff857424 */ /* 0x000fe400078e00ff */
[----:B------:R-:W2:Y:S01]  /*7450*/  LDL R0, [R1+0xc0] ;  /* 0x0000c00001007983 */ /* 0x000ea20000100800 */
[----:B------:R-:W-:Y:S01]  /*7460*/  ISETP.NE.AND P0, PT, R132, 0x1, PT ;  /* 0x000000018400780c */ /* 0x000fe20003f05270 */
[----:B------:R-:W-:Y:S02]  /*7470*/  IMAD R133, R248, -0x40, R133 ;  /* 0xffffffc0f8857824 */ /* 0x000fe400078e0285 */
[----:B------:R-:W3:Y:S04]  /*7480*/  LDL R2, [R1+0xc4] ;  /* 0x0000c40001027983 */ /* 0x000ee80000100800 */
[----:B------:R-:W0:Y:S01]  /*7490*/  LDGDEPBAR ;  /* 0x00000000000079af */ /* 0x000e220000000000 */
[----:B--2---:R-:W-:Y:S01]  /*74a0*/  IADD3 R132, R0, R3, RZ ;  /* 0x0000000300847210 */ /* 0x004fe20007ffe0ff */
[----:B---3--:R-:W-:Y:S04]  /*74b0*/  IMAD.IADD R133, R133, 0x1, -R2 ;  /* 0x0000000185857824 */ /* 0x008fe800078e0a02 */
[----:B------:R-:W-:Y:S05]  /*74c0*/  @P0 IMAD.HI.U32 R0, R132, c[0x0][0x2c8], RZ ;  /* 0x0000b20084000a27 */ /* 0x000fea00078e00ff */
[----:B------:R-:W-:Y:S02]  /*74d0*/  @P0 SHF.R.U32.HI R132, RZ, c[0x0][0x2cc], R0 ;  /* 0x0000b300ff840a19 */ /* 0x000fe40000011600 */
[----:B------:R-:W-:Y:S05]  /*74e0*/  MOV R0, c[0x0][0x2ac] ;  /* 0x0000ab0000007a02 */ /* 0x000fea0000000f00 */
[----:B------:R-:W-:Y:S05]  /*74f0*/  IMAD R133, R0, c[0x0][0x1d0], R133 ;  /* 0x0000740000857a24 */ /* 0x000fea00078e0285 */
[----:B------:R-:W-:Y:S01]  /*7500*/  IADD3 R133, R133, -c[0x0][0x168], RZ ;  /* 0x80005a0085857a10 */ /* 0x000fe20007ffe0ff */
[----:B------:R-:W-:-:S05]  /*7510*/  BRA.DIV ~URZ, `(.L_x_532) ;  /* 0x0000a1b27f007947 */ /* 0x000fca000b800000 */
[----:B------:R1:W2:Y:S02]  /*7520*/  SHFL.IDX PT, R0, R132, RZ, 0x1c1f ;  /* 0x001c1fff84007589 */ /* 0x0002a400000e0000 */
.L_x_583:
[----:B--2---:R-:W-:Y:S05]  /*7530*/  IMAD.IADD R0, R133, 0x1, R0 ;  /* 0x0000000185007824 */ /* 0x004fea00078e0200 */
[C---:B------:R-:W-:Y:S02]  /*7540*/  ISETP.GT.AND P0, PT, R0.reuse, RZ, PT ;  /* 0x000000ff0000720c */ /* 0x040fe40003f04270 */
[C---:B------:R-:W-:Y:S02]  /*7550*/  ISETP.GT.AND P2, PT, R0.reuse, 0x1, PT ;  /* 0x000000010000780c */ /* 0x040fe40003f44270 */
[C---:B------:R-:W-:Y:S02]  /*7560*/  ISETP.GT.AND P3, PT, R0.reuse, 0x8, PT ;  /* 0x000000080000780c */ /* 0x040fe40003f64270 */
[----:B------:R-:W-:Y:S02]  /*7570*/  ISETP.GT.AND P4, PT, R0, 0x9, PT ;  /* 0x000000090000780c */ /* 0x000fe40003f84270 */
[----:B------:R-:W-:Y:S02]  /*7580*/  FSEL R4, R4, -INF , P0 ;  /* 0xff80000004047808 */ /* 0x000fe40000000000 */
[C---:B------:R-:W-:Y:S02]  /*7590*/  ISETP.GT.AND P1, PT, R0.reuse, 0x10, PT ;  /* 0x000000100000780c */ /* 0x040fe40003f24270 */
[----:B------:R-:W-:Y:S02]  /*75a0*/  ISETP.GT.AND P0, PT, R0, 0x11, PT ;  /* 0x000000110000780c */ /* 0x000fe40003f04270 */
[----:B------:R-:W-:Y:S02]  /*75b0*/  FSEL R5, R5, -INF , P2 ;  /* 0xff80000005057808 */ /* 0x000fe40001000000 */
[----:B------:R-:W-:Y:S02]  /*75c0*/  FSEL R8, R8, -INF , P3 ;  /* 0xff80000008087808 */ /* 0x000fe40001800000 */
[C---:B------:R-:W-:Y:S02]  /*75d0*/  ISETP.GT.AND P3, PT, R0.reuse, 0x18, PT ;  /* 0x000000180000780c */ /* 0x040fe40003f64270 */
[----:B------:R-:W-:Y:S02]  /*75e0*/  FSEL R9, R9, -INF , P4 ;  /* 0xff80000009097808 */ /* 0x000fe40002000000 */
[----:B------:R-:W-:Y:S02]  /*75f0*/  ISETP.GT.AND P4, PT, R0, 0x19, PT ;  /* 0x000000190000780c */ /* 0x000fe40003f84270 */
[----:B------:R-:W-:Y:S02]  /*7600*/  FSEL R12, R12, -INF , P1 ;  /* 0xff8000000c0c7808 */ /* 0x000fe40000800000 */
[C---:B------:R-:W-:Y:S02]  /*7610*/  ISETP.GT.AND P2, PT, R0.reuse, 0x20, PT ;  /* 0x000000200000780c */ /* 0x040fe40003f44270 */
[----:B------:R-:W-:Y:S02]  /*7620*/  FSEL R13, R13, -INF , P0 ;  /* 0xff8000000d0d7808 */ /* 0x000fe40000000000 */
[C---:B------:R-:W-:Y:S02]  /*7630*/  ISETP.GT.AND P1, PT, R0.reuse, 0x21, PT ;  /* 0x000000210000780c */ /* 0x040fe40003f24270 */
[----:B------:R-:W-:Y:S02]  /*7640*/  ISETP.GT.AND P0, PT, R0, 0x28, PT ;  /* 0x000000280000780c */ /* 0x000fe40003f04270 */
[----:B------:R-:W-:Y:S02]  /*7650*/  FSEL R16, R16, -INF , P3 ;  /* 0xff80000010107808 */ /* 0x000fe40001800000 */
[----:B------:R-:W-:Y:S02]  /*7660*/  FSEL R17, R17, -INF , P4 ;  /* 0xff80000011117808 */ /* 0x000fe40002000000 */
[----:B------:R-:W-:Y:S02]  /*7670*/  ISETP.GT.AND P4, PT, R0, 0x29, PT ;  /* 0x000000290000780c */ /* 0x000fe40003f84270 */
[----:B------:R-:W-:Y:S02]  /*7680*/  FSEL R20, R20, -INF , P2 ;  /* 0xff80000014147808 */ /* 0x000fe40001000000 */
[C---:B------:R-:W-:Y:S02]  /*7690*/  ISETP.GT.AND P3, PT, R0.reuse, 0x30, PT ;  /* 0x000000300000780c */ /* 0x040fe40003f64270 */
[----:B------:R-:W-:Y:S02]  /*76a0*/  FSEL R21, R21, -INF , P1 ;  /* 0xff80000015157808 */ /* 0x000fe40000800000 */
[----:B------:R-:W-:Y:S02]  /*76b0*/  ISETP.GT.AND P2, PT, R0, 0x31, PT ;  /* 0x000000310000780c */ /* 0x000fe40003f44270 */
[----:B------:R-:W-:Y:S02]  /*76c0*/  FSEL R24, R24, -INF , P0 ;  /* 0xff80000018187808 */ /* 0x000fe40000000000 */
[C---:B------:R-:W-:Y:S02]  /*76d0*/  ISETP.GT.AND P1, PT, R0.reuse, 0x38, PT ;  /* 0x000000380000780c */ /* 0x040fe40003f24270 */
[----:B------:R-:W-:Y:S02]  /*76e0*/  ISETP.GT.AND P0, PT, R0, 0x39, PT ;  /* 0x000000390000780c */ /* 0x000fe40003f04270 */
[----:B------:R-:W-:Y:S02]  /*76f0*/  FSEL R25, R25, -INF , P4 ;  /* 0xff80000019197808 */ /* 0x000fe40002000000 */
[----:B------:R-:W-:Y:S02]  /*7700*/  FSEL R28, R28, -INF , P3 ;  /* 0xff8000001c1c7808 */ /* 0x000fe40001800000 */
[----:B------:R-:W-:Y:S02]  /*7710*/  FSEL R29, R29, -INF , P2 ;  /* 0xff8000001d1d7808 */ /* 0x000fe40001000000 */
[----:B------:R-:W-:Y:S02]  /*7720*/  FSEL R32, R32, -INF , P1 ;  /* 0xff80000020207808 */ /* 0x000fe40000800000 */
[----:B------:R-:W-:Y:S01]  /*7730*/  FSEL R33, R33, -INF , P0 ;  /* 0xff80000021217808 */ /* 0x000fe20000000000 */
[----:B------:R-:W-:-:S05]  /*7740*/  BRA.DIV ~URZ, `(.L_x_533) ;  /* 0x00009ff27f007947 */ /* 0x000fca000b800000 */
[----:B------:R-:W2:Y:S02]  /*7750*/  SHFL.IDX PT, R0, R132, 0x1, 0x1c1f ;  /* 0x003c1f0084007f89 */ /* 0x000ea400000e0000 */
[----:B--2---:R-:W-:Y:S05]  /*7760*/  IMAD.IADD R0, R133, 0x1, R0 ;  /* 0x0000000185007824 */ /* 0x004fea00078e0200 */
[C---:B------:R-:W-:Y:S02]  /*7770*/  ISETP.GT.AND P3, PT, R0.reuse, RZ, PT ;  /* 0x000000ff0000720c */ /* 0x040fe40003f64270 */
[C---:B------:R-:W-:Y:S02]  /*7780*/  ISETP.GT.AND P2, PT, R0.reuse, 0x1, PT ;  /* 0x000000010000780c */ /* 0x040fe40003f44270 */
[C---:B------:R-:W-:Y:S02]  /*7790*/  ISETP.GT.AND P1, PT, R0.reuse, 0x8, PT ;  /* 0x000000080000780c */ /* 0x040fe40003f24270 */
[----:B------:R-:W-:Y:S02]  /*77a0*/  ISETP.GT.AND P0, PT, R0, 0x9, PT ;  /* 0x000000090000780c */ /* 0x000fe40003f04270 */
[----:B------:R-:W-:Y:S02]  /*77b0*/  FSEL R6, R6, -INF , P3 ;  /* 0xff80000006067808 */ /* 0x000fe40001800000 */
[----:B------:R-:W-:Y:S02]  /*77c0*/  FSEL R7, R7, -INF , P2 ;  /* 0xff80000007077808 */ /* 0x000fe40001000000 */
[----:B------:R-:W-:Y:S02]  /*77d0*/  FSEL R10, R10, -INF , P1 ;  /* 0xff8000000a0a7808 */ /* 0x000fe40000800000 */
[----:B------:R-:W-:Y:S02]  /*77e0*/  FSEL R11, R11, -INF , P0 ;  /* 0xff8000000b0b7808 */ /* 0x000fe40000000000 */
[C---:B------:R-:W-:Y:S02]  /*77f0*/  ISETP.GT.AND P3, PT, R0.reuse, 0x10, PT ;  /* 0x000000100000780c */ /* 0x040fe40003f64270 */
        /* <DEDUP_REMOVED lines=19> */
[----:B------:R-:W-:Y:S02]  /*7930*/  FMNMX.FTZ R0, R4, R134, !PT ;  /* 0x0000008604007209 */ /* 0x000fe40007810000 */
[----:B------:R-:W-:Y:S02]  /*7940*/  FSEL R30, R30, -INF , P3 ;  /* 0xff8000001e1e7808 */ /* 0x000fe40001800000 */
[----:B------:R-:W-:Y:S02]  /*7950*/  FMNMX.FTZ R0, R5, R0, !PT ;  /* 0x0000000005007209 */ /* 0x000fe40007810000 */
[----:B------:R-:W-:Y:S02]  /*7960*/  FSEL R31, R31, -INF , P2 ;  /* 0xff8000001f1f7808 */ /* 0x000fe40001000000 */
[----:B------:R-:W-:Y:S02]  /*7970*/  FMNMX.FTZ R0, R8, R0, !PT ;  /* 0x0000000008007209 */ /* 0x000fe40007810000 */
[----:B------:R-:W-:Y:S02]  /*7980*/  FSEL R34, R34, -INF , P1 ;  /* 0xff80000022227808 */ /* 0x000fe40000800000 */
[----:B------:R-:W-:Y:S02]  /*7990*/  FMNMX.FTZ R0, R9, R0, !PT ;  /* 0x0000000009007209 */ /* 0x000fe40007810000 */
[----:B------:R-:W-:Y:S02]  /*79a0*/  FSEL R35, R35, -INF , P0 ;  /* 0xff80000023237808 */ /* 0x000fe40000000000 */
        /* <DEDUP_REMOVED lines=12> */
[----:B------:R-:W2:Y:S02]  /*7a70*/  SHFL.BFLY PT, R2, R0, 0x2, 0x1f ;  /* 0x0c401f0000027f89 */ /* 0x000ea400000e0000 */
[----:B--2---:R-:W-:Y:S06]  /*7a80*/  FMNMX.FTZ R0, R2, R0, !PT ;  /* 0x0000000002007209 */ /* 0x004fec0007810000 */
[----:B------:R-:W2:Y:S02]  /*7a90*/  SHFL.BFLY PT, R133, R0, 0x1, 0x1f ;  /* 0x0c201f0000857f89 */ /* 0x000ea400000e0000 */
[----:B--2---:R-:W-:Y:S02]  /*7aa0*/  FMNMX.FTZ R133, R0, R133, !PT ;  /* 0x0000008500857209 */ /* 0x004fe40007810000 */
        /* <DEDUP_REMOVED lines=11> */
[----:B-1----:R-:W-:Y:S04]  /*7b60*/  FMNMX.FTZ R132, R27, R0, !PT ;  /* 0x000000001b847209 */ /* 0x002fe80007810000 */
[----:B------:R-:W-:Y:S04]  /*7b70*/  FMNMX.FTZ R132, R30, R132, !PT ;  /* 0x000000841e847209 */ /* 0x000fe80007810000 */
[----:B------:R-:W-:Y:S04]  /*7b80*/  FMNMX.FTZ R132, R31, R132, !PT ;  /* 0x000000841f847209 */ /* 0x000fe80007810000 */
[----:B------:R-:W-:Y:S04]  /*7b90*/  FMNMX.FTZ R132, R34, R132, !PT ;  /* 0x0000008422847209 */ /* 0x000fe80007810000 */
[----:B------:R-:W-:Y:S05]  /*7ba0*/  FMNMX.FTZ R132, R35, R132, !PT ;  /* 0x0000008423847209 */ /* 0x000fea0007810000 */
[----:B------:R-:W1:Y:S02]  /*7bb0*/  SHFL.BFLY PT, R0, R132, 0x2, 0x1f ;  /* 0x0c401f0084007f89 */ /* 0x000e6400000e0000 */
[----:B-1----:R-:W-:Y:S06]  /*7bc0*/  FMNMX.FTZ R132, R132, R0, !PT ;  /* 0x0000000084847209 */ /* 0x002fec0007810000 */
[----:B------:R1:W2:Y:S02]  /*7bd0*/  SHFL.BFLY PT, R0, R132, 0x1, 0x1f ;  /* 0x0c201f0084007f89 */ /* 0x0002a400000e0000 */
.L_x_584:
[----:B------:R-:W3:Y:S01]  /*7be0*/  LDL.LU R177, [R1+0x7c] ;  /* 0x00007c0001b17983 */ /* 0x000ee20000300800 */
[C---:B------:R-:W-:Y:S01]  /*7bf0*/  FMUL.FTZ R2, R133.reuse, c[0x0][0x2d0] ;  /* 0x0000b40085027a20 */ /* 0x040fe20000410000 */
[C---:B------:R-:W-:Y:S01]  /*7c00*/  FSETP.NEU.FTZ.AND P0, PT, R133.reuse, -INF , PT ;  /* 0xff8000008500780b */ /* 0x040fe20003f1d000 */
[----:B------:R-:W-:Y:S01]  /*7c10*/  WARPSYNC 0xffffffff ;  /* 0xffffffff00007948 */ /* 0x000fe20003800000 */
[----:B--2---:R-:W-:Y:S02]  /*7c20*/  FMNMX.FTZ R3, R0, R132, !PT ;  /* 0x0000008400037209 */ /* 0x004fe40007810000 */
[----:B------:R-:W-:Y:S02]  /*7c30*/  FSEL R2, R2, RZ, P0 ;  /* 0x000000ff02027208 */ /* 0x000fe40000000000 */
[----:B------:R-:W-:Y:S02]  /*7c40*/  FSEL R0, R133, RZ, P0 ;  /* 0x000000ff85007208 */ /* 0x000fe40000000000 */
[----:B------:R-:W-:Y:S01]  /*7c50*/  FSETP.NEU.FTZ.AND P0, PT, R3, -INF , PT ;  /* 0xff8000000300780b */ /* 0x000fe20003f1d000 */
[----:B------:R-:W-:Y:S02]  /*7c60*/  FFMA.FTZ R188, R12, c[0x0][0x2d0], -R2 ;  /* 0x0000b4000cbc7a23 */ /* 0x000fe40000010802 */
[----:B------:R-:W2:Y:S01]  /*7c70*/  LDL.LU R12, [R1+0x78] ;  /* 0x00007800010c7983 */ /* 0x000ea20000300800 */
[----:B------:R-:W-:Y:S02]  /*7c80*/  FADD.FTZ R0, -R0, R134 ;  /* 0x0000008600007221 */ /* 0x000fe40000010100 */
[--C-:B------:R-:W-:Y:S02]  /*7c90*/  FFMA.FTZ R4, R4, c[0x0][0x2d0], -R2.reuse ;  /* 0x0000b40004047a23 */ /* 0x100fe40000010802 */
[----:B------:R-:W-:Y:S02]  /*7ca0*/  FMUL.FTZ R0, R0, c[0x0][0x2d0] ;  /* 0x0000b40000007a20 */ /* 0x000fe40000410000 */
[--C-:B------:R-:W-:Y:S02]  /*7cb0*/  FFMA.FTZ R5, R5, c[0x0][0x2d0], -R2.reuse ;  /* 0x0000b40005057a23 */ /* 0x100fe40000010802 */
[----:B------:R-:W-:Y:S01]  /*7cc0*/  MUFU.EX2 R4, R4 ;  /* 0x0000000400047308 */ /* 0x000fe20000000800 */
[--C-:B------:R-:W-:Y:S02]  /*7cd0*/  FFMA.FTZ R185, R17, c[0x0][0x2d0], -R2.reuse ;  /* 0x0000b40011b97a23 */ /* 0x100fe40000010802 */
[--C-:B------:R-:W-:Y:S02]  /*7ce0*/  FFMA.FTZ R8, R8, c[0x0][0x2d0], -R2.reuse ;  /* 0x0000b40008087a23 */ /* 0x100fe40000010802 */
[--C-:B------:R-:W-:Y:S02]  /*7cf0*/  FFMA.FTZ R9, R9, c[0x0][0x2d0], -R2.reuse ;  /* 0x0000b40009097a23 */ /* 0x100fe40000010802 */
[--C-:B------:R-:W-:Y:S02]  /*7d00*/  FFMA.FTZ R187, R13, c[0x0][0x2d0], -R2.reuse ;  /* 0x0000b4000dbb7a23 */ /* 0x100fe40000010802 */
[--C-:B------:R-:W-:Y:S01]  /*7d10*/  FFMA.FTZ R186, R16, c[0x0][0x2d0], -R2.reuse ;  /* 0x0000b40010ba7a23 */ /* 0x100fe20000010802 */
[----:B------:R-:W4:Y:S01]  /*7d20*/  MUFU.EX2 R0, R0 ;  /* 0x0000000000007308 */ /* 0x000f220000000800 */
[--C-:B------:R-:W-:Y:S02]  /*7d30*/  FFMA.FTZ R179, R20, c[0x0][0x2d0], -R2.reuse ;  /* 0x0000b40014b37a23 */ /* 0x100fe40000010802 */
[--C-:B------:R-:W-:Y:S02]  /*7d40*/  FFMA.FTZ R21, R21, c[0x0][0x2d0], -R2.reuse ;  /* 0x0000b40015157a23 */ /* 0x100fe40000010802 */
[--C-:B------:R-:W-:Y:S02]  /*7d50*/  FFMA.FTZ R251, R24, c[0x0][0x2d0], -R2.reuse ;  /* 0x0000b40018fb7a23 */ /* 0x100fe40000010802 */
[--C-:B------:R-:W-:Y:S02]  /*7d60*/  FFMA.FTZ R250, R25, c[0x0][0x2d0], -R2.reuse ;  /* 0x0000b40019fa7a23 */ /* 0x100fe40000010802 */
[--C-:B------:R-:W-:Y:S01]  /*7d70*/  FFMA.FTZ R28, R28, c[0x0][0x2d0], -R2.reuse ;  /* 0x0000b4001c1c7a23 */ /* 0x100fe20000010802 */
[----:B------:R-:W-:Y:S01]  /*7d80*/  MUFU.EX2 R176, R5 ;  /* 0x0000000500b07308 */ /* 0x000fe20000000800 */
[--C-:B------:R-:W-:Y:S01]  /*7d90*/  FFMA.FTZ R24, R29, c[0x0][0x2d0], -R2.reuse ;  /* 0x0000b4001d187a23 */ /* 0x100fe20000010802 */
[----:B------:R-:W-:Y:S01]  /*7da0*/  MOV R29, R21 ;  /* 0x00000015001d7202 */ /* 0x000fe20000000f00 */
[--C-:B------:R-:W-:Y:S02]  /*7db0*/  FFMA.FTZ R32, R32, c[0x0][0x2d0], -R2.reuse ;  /* 0x0000b40020207a23 */ /* 0x100fe40000010802 */
[----:B------:R-:W-:Y:S05]  /*7dc0*/  FFMA.FTZ R33, R33, c[0x0][0x2d0], -R2 ;  /* 0x0000b40021217a23 */ /* 0x000fea0000010802 */
[----:B------:R-:W-:Y:S10]  /*7dd0*/  MUFU.EX2 R8, R8 ;  /* 0x0000000800087308 */ /* 0x000ff40000000800 */
[----:B------:R-:W5:Y:S01]  /*7de0*/  MUFU.EX2 R9, R9 ;  /* 0x0000000900097308 */ /* 0x000f620000000800 */
[C---:B----4-:R-:W-:Y:S01]  /*7df0*/  FMUL.FTZ R25, R0.reuse, R145 ;  /* 0x0000009100197220 */ /* 0x050fe20000410000 */
[----:B------:R-:W-:Y:S01]  /*7e00*/  MOV R145, R29 ;  /* 0x0000001d00917202 */ /* 0x000fe20000000f00 */
[C---:B------:R-:W-:Y:S02]  /*7e10*/  FMUL.FTZ R29, R0.reuse, R141 ;  /* 0x0000008d001d7220 */ /* 0x040fe40000410000 */
[----:B------:R-:W4:Y:S01]  /*7e20*/  LDL R141, [R1+0x34] ;  /* 0x00003400018d7983 */ /* 0x000f220000100800 */
[C---:B------:R-:W-:Y:S02]  /*7e30*/  FMUL.FTZ R16, R0.reuse, R152 ;  /* 0x0000009800107220 */ /* 0x040fe40000410000 */
[C---:B------:R-:W-:Y:S01]  /*7e40*/  FMUL.FTZ R21, R0.reuse, R149 ;  /* 0x0000009500157220 */ /* 0x040fe20000410000 */
[----:B------:R-:W-:Y:S01]  /*7e50*/  MOV R149, R24 ;  /* 0x0000001800957202 */ /* 0x000fe20000000f00 */
[C---:B------:R-:W-:Y:S01]  /*7e60*/  FMUL.FTZ R24, R0.reuse, R144 ;  /* 0x0000009000187220 */ /* 0x040fe20000410000 */
[----:B------:R-:W-:Y:S01]  /*7e70*/  MOV R144, R179 ;  /* 0x000000b300907202 */ /* 0x000fe20000000f00 */
[C---:B------:R-:W-:Y:S02]  /*7e80*/  FMUL.FTZ R13, R0.reuse, R157 ;  /* 0x0000009d000d7220 */ /* 0x040fe40000410000 */
[C---:B------:R-:W-:Y:S02]  /*7e90*/  FMUL.FTZ R17, R0.reuse, R153 ;  /* 0x0000009900117220 */ /* 0x040fe40000410000 */
[C---:B------:R-:W-:Y:S01]  /*7ea0*/  FMUL.FTZ R20, R0.reuse, R148 ;  /* 0x0000009400147220 */ /* 0x040fe20000410000 */
[----:B------:R-:W-:Y:S01]  /*7eb0*/  MOV R148, R28 ;  /* 0x0000001c00947202 */ /* 0x000fe20000000f00 */
[C---:B------:R-:W-:Y:S02]  /*7ec0*/  FMUL.FTZ R28, R0.reuse, R140 ;  /* 0x0000008c001c7220 */ /* 0x040fe40000410000 */
[C---:B------:R-:W-:Y:S02]  /*7ed0*/  FMUL.FTZ R36, R0.reuse, R36 ;  /* 0x0000002400247220 */ /* 0x040fe40000410000 */
[C---:B------:R-:W-:Y:S01]  /*7ee0*/  FMUL.FTZ R37, R0.reuse, R37 ;  /* 0x0000002500257220 */ /* 0x040fe20000410000 */
[----:B-----5:R-:W-:Y:S01]  /*7ef0*/  F2FP.BF16.PACK_AB R178, R9, R8 ;  /* 0x0000000809b2723e */ /* 0x020fe200000010ff */
        /* <DEDUP_REMOVED lines=46> */
[----:B---3--:R-:W-:Y:S04]  /*81e0*/  FFMA.FTZ R2, R0, R177, R4 ;  /* 0x000000b100027223 */ /* 0x008fe80000010004 */
[C---:B------:R-:W-:Y:S01]  /*81f0*/  FADD.FTZ R5, R176.reuse, R2 ;  /* 0x00000002b0057221 */ /* 0x040fe20000010000 */
[----:B------:R-:W-:Y:S01]  /*8200*/  F2FP.BF16.PACK_AB R176, R176, R4 ;  /* 0x00000004b0b0723e */ /* 0x000fe200000010ff */
[C---:B------:R-:W-:Y:S01]  /*8210*/  FMUL.FTZ R4, R3.reuse, c[0x0][0x2d0] ;  /* 0x0000b40003047a20 */ /* 0x040fe20000410000 */
[----:B------:R-:W-:Y:S04]  /*8220*/  FSEL R2, R3, RZ, P0 ;  /* 0x000000ff03027208 */ /* 0x000fe80000000000 */
[----:B------:R-:W-:Y:S01]  /*8230*/  FSEL R4, R4, RZ, P0 ;  /* 0x000000ff04047208 */ /* 0x000fe20000000000 */
[----:B------:R-:W-:Y:S02]  /*8240*/  FADD.FTZ R2, -R2, R135 ;  /* 0x0000008702027221 */ /* 0x000fe40000010100 */
[----:B------:R-:W3:Y:S02]  /*8250*/  LDL R135, [R1+0x30] ;  /* 0x0000300001877983 */ /* 0x000ee40000100800 */
[--C-:B------:R-:W-:Y:S02]  /*8260*/  FFMA.FTZ R6, R6, c[0x0][0x2d0], -R4.reuse ;  /* 0x0000b40006067a23 */ /* 0x100fe40000010804 */
[----:B------:R-:W-:Y:S02]  /*8270*/  FMUL.FTZ R2, R2, c[0x0][0x2d0] ;  /* 0x0000b40002027a20 */ /* 0x000fe40000410000 */
[--C-:B------:R-:W-:Y:S02]  /*8280*/  FFMA.FTZ R7, R7, c[0x0][0x2d0], -R4.reuse ;  /* 0x0000b40007077a23 */ /* 0x100fe40000010804 */
[----:B------:R-:W-:Y:S01]  /*8290*/  MUFU.EX2 R6, R6 ;  /* 0x0000000600067308 */ /* 0x000fe20000000800 */
[--C-:B-1----:R-:W-:Y:S02]  /*82a0*/  FFMA.FTZ R132, R10, c[0x0][0x2d0], -R4.reuse ;  /* 0x0000b4000a847a23 */ /* 0x102fe40000010804 */
[--C-:B------:R-:W-:Y:S01]  /*82b0*/  FFMA.FTZ R134, R11, c[0x0][0x2d0], -R4.reuse ;  /* 0x0000b4000b867a23 */ /* 0x100fe20000010804 */
[----:B------:R-:W-:Y:S01]  /*82c0*/  MOV R11, R33 ;  /* 0x00000021000b7202 */ /* 0x000fe20000000f00 */
[--C-:B------:R-:W-:Y:S02]  /*82d0*/  FFMA.FTZ R183, R18, c[0x0][0x2d0], -R4.reuse ;  /* 0x0000b40012b77a23 */ /* 0x100fe40000010804 */
[--C-:B------:R-:W-:Y:S01]  /*82e0*/  FFMA.FTZ R184, R19, c[0x0][0x2d0], -R4.reuse ;  /* 0x0000b40013b87a23 */ /* 0x100fe20000010804 */
[----:B------:R-:W-:Y:S01]  /*82f0*/  MOV R153, R11 ;  /* 0x0000000b00997202 */ /* 0x000fe20000000f00 */
[--C-:B------:R-:W-:Y:S01]  /*8300*/  FFMA.FTZ R190, R22, c[0x0][0x2d0], -R4.reuse ;  /* 0x0000b40016be7a23 */ /* 0x100fe20000010804 */
[----:B------:R-:W2:Y:S01]  /*8310*/  MUFU.EX2 R2, R2 ;  /* 0x0000000200027308 */ /* 0x000ea20000000800 */
[--C-:B------:R-:W-:Y:S02]  /*8320*/  FFMA.FTZ R189, R23, c[0x0][0x2d0], -R4.reuse ;  /* 0x0000b40017bd7a23 */ /* 0x100fe40000010804 */
[--C-:B------:R-:W-:Y:S02]  /*8330*/  FFMA.FTZ R191, R26, c[0x0][0x2d0], -R4.reuse ;  /* 0x0000b4001abf7a23 */ /* 0x100fe40000010804 */
        /* <DEDUP_REMOVED lines=8> */
[--C-:B------:R-:W-:Y:S02]  /*83c0*/  FFMA.FTZ R32, R35, c[0x0][0x2d0], -R4.reuse ;  /* 0x0000b40023207a23 */ /* 0x100fe40000010804 */
[----:B------:R-:W-:Y:S01]  /*83d0*/  FFMA.FTZ R181, R15, c[0x0][0x2d0], -R4 ;  /* 0x0000b4000fb57a23 */ /* 0x000fe20000010804 */
[----:B------:R-:W-:Y:S01]  /*83e0*/  MOV R140, R14 ;  /* 0x0000000e008c7202 */ /* 0x000fe20000000f00 */
[----:B------:R-:W-:Y:S01]  /*83f0*/  FADD.FTZ R4, R8, R5 ;  /* 0x0000000508047221 */ /* 0x000fe20000010000 */
[----:B------:R-:W-:Y:S01]  /*8400*/  MUFU.EX2 R152, R132 ;  /* 0x0000008400987308 */ /* 0x000fe20000000800 */
[----:B------:R-:W-:Y:S02]  /*8410*/  FMUL.FTZ R8, R0, R160 ;  /* 0x000000a000087220 */ /* 0x000fe40000410000 */
[----:B------:R-:W-:Y:S02]  /*8420*/  FADD.FTZ R180, R9, R4 ;  /* 0x0000000409b47221 */ /* 0x000fe40000010000 */
[----:B--2---:R-:W-:Y:S02]  /*8430*/  FFMA.FTZ R5, R2, R12, R6 ;  /* 0x0000000c02057223 */ /* 0x004fe40000010006 */
[C---:B------:R-:W-:Y:S01]  /*8440*/  FMUL.FTZ R4, R0.reuse, R164 ;  /* 0x000000a400047220 */ /* 0x040fe20000410000 */
[----:B------:R-:W-:Y:S01]  /*8450*/  MOV R164, R32 ;  /* 0x0000002000a47202 */ /* 0x000fe20000000f00 */
[----:B------:R-:W-:Y:S01]  /*8460*/  FMUL.FTZ R32, R0, R136 ;  /* 0x0000008800207220 */ /* 0x000fe20000410000 */
[----:B------:R-:W-:Y:S01]  /*8470*/  MUFU.EX2 R132, R188 ;  /* 0x000000bc00847308 */ /* 0x000fe20000000800 */
[C---:B------:R-:W-:Y:S02]  /*8480*/  FMUL.FTZ R34, R2.reuse, R138 ;  /* 0x0000008a02227220 */ /* 0x040fe40000410000 */
[C---:B------:R-:W-:Y:S01]  /*8490*/  FMUL.FTZ R35, R2.reuse, R139 ;  /* 0x0000008b02237220 */ /* 0x040fe20000410000 */
[C---:B-1----:R-:W-:Y:S01]  /*84a0*/  F2FP.BF16.PACK_AB R177, R7.reuse, R6 ;  /* 0x0000000607b1723e */ /* 0x042fe200000010ff */
[----:B------:R-:W-:Y:S02]  /*84b0*/  FADD.FTZ R10, R7, R5 ;  /* 0x00000005070a7221 */ /* 0x000fe40000010000 */
[C---:B------:R-:W-:Y:S02]  /*84c0*/  FMUL.FTZ R7, R2.reuse, R167 ;  /* 0x000000a702077220 */ /* 0x040fe40000410000 */
[----:B------:R-:W2:Y:S01]  /*84d0*/  LDL R167, [R1+0x2c] ;  /* 0x00002c0001a77983 */ /* 0x000ea20000100800 */
[----:B------:R-:W-:Y:S01]  /*84e0*/  FMUL.FTZ R6, R2, R166 ;  /* 0x000000a602067220 */ /* 0x000fe20000410000 */
[----:B------:R-:W-:Y:S01]  /*84f0*/  MOV R160, R10 ;  /* 0x0000000a00a07202 */ /* 0x000fe20000000f00 */
[C---:B------:R-:W-:Y:S01]  /*8500*/  FMUL.FTZ R5, R0.reuse, R165 ;  /* 0x000000a500057220 */ /* 0x040fe20000410000 */
[----:B------:R-:W5:Y:S01]  /*8510*/  LDL R166, [R1+0x3c] ;  /* 0x00003c0001a67983 */ /* 0x000f620000100800 */
[----:B------:R-:W-:Y:S01]  /*8520*/  MOV R165, R33 ;  /* 0x0000002100a57202 */ /* 0x000fe20000000f00 */
[C---:B------:R-:W-:Y:S01]  /*8530*/  FMUL.FTZ R33, R0.reuse, R137 ;  /* 0x0000008900217220 */ /* 0x040fe20000410000 */
[----:B------:R-:W-:Y:S01]  /*8540*/  MUFU.EX2 R190, R190 ;  /* 0x000000be00be7308 */ /* 0x000fe20000000800 */
[C---:B------:R-:W-:Y:S02]  /*8550*/  FMUL.FTZ R12, R0.reuse, R156 ;  /* 0x0000009c000c7220 */ /* 0x040fe40000410000 */
[----:B------:R-:W-:Y:S01]  /*8560*/  FMUL.FTZ R9, R0, R161 ;  /* 0x000000a100097220 */ /* 0x000fe20000410000 */
[----:B------:R-:W-:Y:S01]  /*8570*/  MOV R161, R31 ;  /* 0x0000001f00a17202 */ /* 0x000fe20000000f00 */
[----:B------:R-:W4:Y:S01]  /*8580*/  LDL R0, [R1+0x38] ;  /* 0x0000380001007983 */ /* 0x000f220000100800 */
[C---:B------:R-:W-:Y:S01]  /*8590*/  FMUL.FTZ R10, R2.reuse, R162 ;  /* 0x000000a2020a7220 */ /* 0x040fe20000410000 */
[----:B------:R-:W-:Y:S01]  /*85a0*/  MOV R162, R145 ;  /* 0x0000009100a27202 */ /* 0x000fe20000000f00 */
[C---:B------:R-:W-:Y:S01]  /*85b0*/  FMUL.FTZ R11, R2.reuse, R163 ;  /* 0x000000a3020b7220 */ /* 0x040fe20000410000 */
[----:B------:R-:W-:Y:S01]  /*85c0*/  MOV R163, R144 ;  /* 0x0000009000a37202 */ /* 0x000fe20000000f00 */
        /* <DEDUP_REMOVED lines=67> */
[----:B------:R-:W-:Y:S02]  /*8a00*/  FMUL.FTZ R131, R2, R131 ;  /* 0x0000008302837220 */ /* 0x000fe40000410000 */
[----:B------:R3:W1:Y:S02]  /*8a10*/  MUFU.EX2 R2, R187 ;  /* 0x000000bb00027308 */ /* 0x0006640000000800 */
[----:B---3--:R-:W-:Y:S01]  /*8a20*/  MOV R187, R135 ;  /* 0x0000008700bb7202 */ /* 0x008fe20000000f00 */
[----:B--2---:R-:W2:Y:S01]  /*8a30*/  LDSM.16.MT88.4 R136, [R167] ;  /* 0x00000000a788783b */ /* 0x004ea20000004200 */
[----:B----4-:R-:W-:Y:S01]  /*8a40*/  MOV R188, R0 ;  /* 0x0000000000bc7202 */ /* 0x010fe20000000f00 */
[C---:B--2---:R-:W-:Y:S08]  /*8a50*/  HMMA.16816.F32.BF16 R4, R176.reuse, R136, R4 ;  /* 0x00000088b004723c */ /* 0x044ff00000041804 */
[C---:B------:R-:W-:Y:S01]  /*8a60*/  HMMA.16816.F32.BF16 R8, R176.reuse, R138, R8 ;  /* 0x0000008ab008723c */ /* 0x040fe20000041808 */
[----:B------:R-:W2:Y:S07]  /*8a70*/  LDSM.16.MT88.4 R136, [R141] ;  /* 0x000000008d88783b */ /* 0x000eae0000004200 */
[C---:B--2---:R-:W-:Y:S08]  /*8a80*/  HMMA.16816.F32.BF16 R12, R176.reuse, R136, R12 ;  /* 0x00000088b00c723c */ /* 0x044ff0000004180c */
[C---:B------:R-:W-:Y:S01]  /*8a90*/  HMMA.16816.F32.BF16 R16, R176.reuse, R138, R16 ;  /* 0x0000008ab010723c */ /* 0x040fe20000041810 */
[----:B------:R-:W2:Y:S07]  /*8aa0*/  LDSM.16.MT88.4 R136, [R135] ;  /* 0x000000008788783b */ /* 0x000eae0000004200 */
[C---:B--2---:R-:W-:Y:S08]  /*8ab0*/  HMMA.16816.F32.BF16 R20, R176.reuse, R136, R20 ;  /* 0x00000088b014723c */ /* 0x044ff00000041814 */
[C---:B------:R-:W-:Y:S01]  /*8ac0*/  HMMA.16816.F32.BF16 R24, R176.reuse, R138, R24 ;  /* 0x0000008ab018723c */ /* 0x040fe20000041818 */
[----:B-----5:R2:W3:Y:S03]  /*8ad0*/  LDSM.16.MT88.4 R136, [R166] ;  /* 0x00000000a688783b */ /* 0x0204e60000004200 */
[----:B--2---:R-:W-:Y:S04]  /*8ae0*/  MOV R166, R140 ;  /* 0x0000008c00a67202 */ /* 0x004fe80000000f00 */
        /* <DEDUP_REMOVED lines=32> */
[----:B------:R2:W3:Y:S02]  /*8cf0*/  LDSM.16.MT88.4 R136, [R135+0x6000] ;  /* 0x006000008788783b */ /* 0x0004e40000004200 */
[----:B--2---:R2:W4:Y:S05]  /*8d00*/  MUFU.EX2 R135, R186 ;  /* 0x000000ba00877308 */ /* 0x00452a0000000800 */
[C---:B---3--:R-:W-:Y:S04]  /*8d10*/  HMMA.16816.F32.BF16 R116, R176.reuse, R136, R116 ;  /* 0x00000088b074723c */ /* 0x048fe80000041874 */
[----:B--2---:R-:W-:Y:S04]  /*8d20*/  MOV R186, R141 ;  /* 0x0000008d00ba7202 */ /* 0x004fe80000000f00 */
[C---:B------:R-:W-:Y:S01]  /*8d30*/  HMMA.16816.F32.BF16 R120, R176.reuse, R138, R120 ;  /* 0x0000008ab078723c */ /* 0x040fe20000041878 */
[----:B------:R2:W3:Y:S08]  /*8d40*/  LDSM.16.MT88.4 R136, [R0+0x6000] ;  /* 0x006000000088783b */ /* 0x0004f00000004200 */
[----:B------:R-:W5:Y:S08]  /*8d50*/  LDSM.16.MT88.4 R140, [R167+0x800] ;  /* 0x00080000a78c783b */ /* 0x000f700000004200 */
[----:B------:R-:W5:Y:S01]  /*8d60*/  LDSM.16.MT88.4 R144, [R186+0x800] ;  /* 0x00080000ba90783b */ /* 0x000f620000004200 */
[----:B--2---:R-:W-:Y:S02]  /*8d70*/  FADD.FTZ R0, R132, R180 ;  /* 0x000000b484007221 */ /* 0x004fe40000010000 */
[----:B------:R-:W-:Y:S02]  /*8d80*/  MUFU.EX2 R180, R157 ;  /* 0x0000009d00b47308 */ /* 0x000fe40000000800 */
[----:B-1----:R-:W-:Y:S04]  /*8d90*/  FADD.FTZ R0, R2, R0 ;  /* 0x0000000002007221 */ /* 0x002fe80000010000 */
[----:B----4-:R-:W-:Y:S04]  /*8da0*/  FADD.FTZ R0, R135, R0 ;  /* 0x0000000087007221 */ /* 0x010fe80000010000 */
[----:B------:R-:W-:Y:S01]  /*8db0*/  FADD.FTZ R0, R134, R0 ;  /* 0x0000000086007221 */ /* 0x000fe20000010000 */
[C---:B---3--:R-:W-:Y:S07]  /*8dc0*/  HMMA.16816.F32.BF16 R124, R176.reuse, R136, R124 ;  /* 0x00000088b07c723c */ /* 0x048fee000004187c */
[----:B------:R-:W-:Y:S01]  /*8dd0*/  F2FP.BF16.PACK_AB R136, R2, R132 ;  /* 0x000000840288723e */ /* 0x000fe200000010ff */
[----:B------:R-:W-:Y:S01]  /*8de0*/  HMMA.16816.F32.BF16 R128, R176, R138, R128 ;  /* 0x0000008ab080723c */ /* 0x000fe20000041880 */
[----:B------:R-:W1:Y:S03]  /*8df0*/  MUFU.EX2 R132, R163 ;  /* 0x000000a300847308 */ /* 0x000e660000000800 */
[----:B------:R-:W-:Y:S03]  /*8e00*/  F2FP.BF16.PACK_AB R137, R181, R182 ;  /* 0x000000b6b589723e */ /* 0x000fe600000010ff */
[----:B------:R-:W-:Y:S02]  /*8e10*/  F2FP.BF16.PACK_AB R138, R134, R135 ;  /* 0x00000087868a723e */ /* 0x000fe400000010ff */
[----:B------:R-:W-:Y:S02]  /*8e20*/  F2FP.BF16.PACK_AB R139, R184, R183 ;  /* 0x000000b7b88b723e */ /* 0x000fe400000010ff */
[----:B------:R-:W-:Y:S05]  /*8e30*/  MUFU.EX2 R178, R153 ;  /* 0x0000009900b27308 */ /* 0x000fea0000000800 */
[C---:B-----5:R-:W-:Y:S05]  /*8e40*/  HMMA.16816.F32.BF16 R4, R136.reuse, R140, R4 ;  /* 0x0000008c8804723c */ /* 0x060fea0000041804 */
[----:B------:R2:W-:Y:S03]  /*8e50*/  MUFU.EX2 R135, R251 ;  /* 0x000000fb00877308 */ /* 0x0005e60000000800 */
[C---:B------:R-:W-:Y:S01]  /*8e60*/  HMMA.16816.F32.BF16 R8, R136.reuse, R142, R8 ;  /* 0x0000008e8808723c */ /* 0x040fe20000041808 */
[----:B------:R-:W3:Y:S03]  /*8e70*/  LDSM.16.MT88.4 R140, [R187+0x800] ;  /* 0x00080000bb8c783b */ /* 0x000ee60000004200 */
[----:B-1----:R-:W-:Y:S03]  /*8e80*/  FADD.FTZ R0, R132, R0 ;  /* 0x0000000084007221 */ /* 0x002fe60000010000 */
[----:B------:R1:W4:Y:S01]  /*8e90*/  MUFU.EX2 R2, R162 ;  /* 0x000000a200027308 */ /* 0x0003220000000800 */
[C---:B------:R-:W-:Y:S08]  /*8ea0*/  HMMA.16816.F32.BF16 R12, R136.reuse, R144, R12 ;  /* 0x00000090880c723c */ /* 0x040ff0000004180c */
[C---:B------:R-:W-:Y:S01]  /*8eb0*/  HMMA.16816.F32.BF16 R16, R136.reuse, R146, R16 ;  /* 0x000000928810723c */ /* 0x040fe20000041810 */
[----:B------:R-:W5:Y:S01]  /*8ec0*/  LDSM.16.MT88.4 R144, [R188+0x800] ;  /* 0x00080000bc90783b */ /* 0x000f620000004200 */
[----:B------:R-:W3:Y:S02]  /*8ed0*/  MUFU.EX2 R134, R250 ;  /* 0x000000fa00867308 */ /* 0x000ee40000000800 */
[----:B--2---:R-:W-:Y:S02]  /*8ee0*/  MOV R251, R167 ;  /* 0x000000a700fb7202 */ /* 0x004fe40000000f00 */
[----:B-1----:R-:W-:Y:S01]  /*8ef0*/  MOV R162, R148 ;  /* 0x0000009400a27202 */ /* 0x002fe20000000f00 */
[----:B----4-:R-:W-:Y:S05]  /*8f00*/  FADD.FTZ R0, R2, R0 ;  /* 0x0000000002007221 */ /* 0x010fea0000010000 */
[----:B------:R-:W-:Y:S01]  /*8f10*/  FADD.FTZ R0, R135, R0 ;  /* 0x0000000087007221 */ /* 0x000fe20000010000 */
[C---:B---3--:R-:W-:Y:S03]  /*8f20*/  HMMA.16816.F32.BF16 R20, R136.reuse, R140, R20 ;  /* 0x0000008c8814723c */ /* 0x048fe60000041814 */
[----:B------:R-:W-:Y:S05]  /*8f30*/  FADD.FTZ R0, R134, R0 ;  /* 0x0000000086007221 */ /* 0x000fea0000010000 */
[C---:B------:R-:W-:Y:S01]  /*8f40*/  HMMA.16816.F32.BF16 R24, R136.reuse, R142, R24 ;  /* 0x0000008e8818723c */ /* 0x040fe20000041818 */
[----:B------:R-:W1:Y:S07]  /*8f50*/  LDSM.16.MT88.4 R140, [R167+0x2800] ;  /* 0x00280000a78c783b */ /* 0x000e6e0000004200 */
[C---:B-----5:R-:W-:Y:S08]  /*8f60*/  HMMA.16816.F32.BF16 R28, R136.reuse, R144, R28 ;  /* 0x00000090881c723c */ /* 0x060ff0000004181c */
        /* <DEDUP_REMOVED lines=22> */
[----:B------:R1:W3:Y:S07]  /*90d0*/  LDSM.16.MT88.4 R140, [R167+0x6800] ;  /* 0x00680000a78c783b */ /* 0x0002ee0000004200 */
[C---:B--2---:R-:W-:Y:S08]  /*90e0*/  HMMA.16816.F32.BF16 R92, R136.reuse, R144, R92 ;  /* 0x00000090885c723c */ /* 0x044ff0000004185c */
[C---:B------:R-:W-:Y:S01]  /*90f0*/  HMMA.16816.F32.BF16 R96, R136.reuse, R146, R96 ;  /* 0x000000928860723c */ /* 0x040fe20000041860 */
[----:B------:R-:W2:Y:S03]  /*9100*/  LDSM.16.MT88.4 R144, [R186+0x6800] ;  /* 0x00680000ba90783b */ /* 0x000ea60000004200 */
[----:B-1----:R-:W-:Y:S05]  /*9110*/  MOV R167, R149 ;  /* 0x0000009500a77202 */ /* 0x002fea0000000f00 */
[----:B------:R-:W-:Y:S01]  /*9120*/  LDSM.16.MT88.4 R148, [R187+0x1000] ;  /* 0x00100000bb94783b */ /* 0x000fe20000004200 */
[----:B------:R-:W-:Y:S01]  /*9130*/  MUFU.EX2 R176, R167 ;  /* 0x000000a700b07308 */ /* 0x000fe20000000800 */
[C---:B---3--:R-:W-:Y:S08]  /*9140*/  HMMA.16816.F32.BF16 R100, R136.reuse, R140, R100 ;  /* 0x0000008c8864723c */ /* 0x048ff00000041864 */
        /* <DEDUP_REMOVED lines=9> */
[----:B------:R-:W-:Y:S01]  /*91e0*/  HMMA.16816.F32.BF16 R128, R136, R146, R128 ;  /* 0x000000928880723c */ /* 0x000fe20000041880 */
[----:B------:R-:W2:Y:S06]  /*91f0*/  LDSM.16.MT88.4 R144, [R186+0x1000] ;  /* 0x00100000ba90783b */ /* 0x000eac0000004200 */
[----:B------:R-:W-:Y:S02]  /*9200*/  F2FP.BF16.PACK_AB R136, R2, R132 ;  /* 0x000000840288723e */ /* 0x000fe400000010ff */
[----:B------:R-:W-:Y:S01]  /*9210*/  F2FP.BF16.PACK_AB R138, R134, R135 ;  /* 0x00000087868a723e */ /* 0x000fe200000010ff */
[----:B------:R-:W3:Y:S02]  /*9220*/  MUFU.EX2 R2, R162 ;  /* 0x000000a200027308 */ /* 0x000ee40000000800 */
[----:B------:R-:W-:Y:S02]  /*9230*/  F2FP.BF16.PACK_AB R137, R189, R190 ;  /* 0x000000bebd89723e */ /* 0x000fe400000010ff */
[----:B------:R-:W-:Y:S06]  /*9240*/  F2FP.BF16.PACK_AB R139, R249, R191 ;  /* 0x000000bff98b723e */ /* 0x000fec00000010ff */
[----:B------:R-:W4:Y:S01]  /*9250*/  MUFU.EX2 R135, R161 ;  /* 0x000000a100877308 */ /* 0x000f220000000800 */
[C---:B-1----:R-:W-:Y:S09]  /*9260*/  HMMA.16816.F32.BF16 R4, R136.reuse, R140, R4 ;  /* 0x0000008c8804723c */ /* 0x042ff20000041804 */
[----:B------:R-:W1:Y:S01]  /*9270*/  MUFU.EX2 R132, R166 ;  /* 0x000000a600847308 */ /* 0x000e620000000800 */
[C---:B------:R-:W-:Y:S01]  /*9280*/  HMMA.16816.F32.BF16 R8, R136.reuse, R142, R8 ;  /* 0x0000008e8808723c */ /* 0x040fe20000041808 */
[----:B------:R-:W5:Y:S02]  /*9290*/  LDSM.16.MT88.4 R140, [R188+0x1000] ;  /* 0x00100000bc8c783b */ /* 0x000f640000004200 */
[----:B---3--:R-:W-:Y:S06]  /*92a0*/  FADD.FTZ R0, R2, R0 ;  /* 0x0000000002007221 */ /* 0x008fec0000010000 */
[----:B------:R-:W-:Y:S01]  /*92b0*/  MUFU.EX2 R134, R165 ;  /* 0x000000a500867308 */ /* 0x000fe20000000800 */
[C---:B--2---:R-:W-:Y:S03]  /*92c0*/  HMMA.16816.F32.BF16 R12, R136.reuse, R144, R12 ;  /* 0x00000090880c723c */ /* 0x044fe6000004180c */
[----:B----4-:R-:W-:Y:S01]  /*92d0*/  F2FP.BF16.PACK_AB R177, R135, R180 ;  /* 0x000000b487b1723e */ /* 0x010fe200000010ff */
[C---:B------:R-:W-:Y:S01]  /*92e0*/  FADD.FTZ R0, R176.reuse, R0 ;  /* 0x00000000b0007221 */ /* 0x040fe20000010000 */
[----:B------:R-:W-:Y:S01]  /*92f0*/  F2FP.BF16.PACK_AB R176, R176, R2 ;  /* 0x00000002b0b0723e */ /* 0x000fe200000010ff */
[----:B------:R-:W-:Y:S02]  /*9300*/  FADD.FTZ R2, R152, R160 ;  /* 0x000000a098027221 */ /* 0x000fe40000010000 */
[C---:B------:R-:W-:Y:S01]  /*9310*/  HMMA.16816.F32.BF16 R16, R136.reuse, R146, R16 ;  /* 0x000000928810723c */ /* 0x040fe20000041810 */
[----:B------:R-:W2:Y:S03]  /*9320*/  LDSM.16.MT88.4 R144, [R251+0x3000] ;  /* 0x00300000fb90783b */ /* 0x000ea60000004200 */
[----:B-1----:R-:W-:Y:S04]  /*9330*/  FADD.FTZ R0, R132, R0 ;  /* 0x0000000084007221 */ /* 0x002fe80000010000 */
[C---:B------:R-:W-:Y:S01]  /*9340*/  HMMA.16816.F32.BF16 R20, R136.reuse, R148, R20 ;  /* 0x000000948814723c */ /* 0x040fe20000041814 */
[----:B------:R-:W-:Y:S03]  /*9350*/  LDSM.16.MT88.4 R160, [R251+0x1800] ;  /* 0x00180000fba0783b */ /* 0x000fe60000004200 */
[C---:B------:R-:W-:Y:S01]  /*9360*/  FADD.FTZ R0, R178.reuse, R0 ;  /* 0x00000000b2007221 */ /* 0x040fe20000010000 */
[----:B------:R-:W-:Y:S02]  /*9370*/  F2FP.BF16.PACK_AB R178, R178, R132 ;  /* 0x00000084b2b2723e */ /* 0x000fe400000010ff */
[----:B------:R-:W1:Y:S01]  /*9380*/  MUFU.EX2 R132, R164 ;  /* 0x000000a400847308 */ /* 0x000e620000000800 */
[C---:B------:R-:W-:Y:S01]  /*9390*/  HMMA.16816.F32.BF16 R24, R136.reuse, R150, R24 ;  /* 0x000000968818723c */ /* 0x040fe20000041818 */
[----:B------:R-:W3:Y:S07]  /*93a0*/  LDSM.16.MT88.4 R148, [R186+0x3000] ;  /* 0x00300000ba94783b */ /* 0x000eee0000004200 */
[C---:B-----5:R-:W-:Y:S01]  /*93b0*/  HMMA.16816.F32.BF16 R28, R136.reuse, R140, R28 ;  /* 0x0000008c881c723c */ /* 0x060fe2000004181c */
[----:B------:R-:W-:Y:S07]  /*93c0*/  LDSM.16.MT88.4 R152, [R186+0x1800] ;  /* 0x00180000ba98783b */ /* 0x000fee0000004200 */
[C---:B------:R-:W-:Y:S01]  /*93d0*/  HMMA.16816.F32.BF16 R32, R136.reuse, R142, R32 ;  /* 0x0000008e8820723c */ /* 0x040fe20000041820 */
[----:B------:R-:W4:Y:S03]  /*93e0*/  LDSM.16.MT88.4 R140, [R187+0x3000] ;  /* 0x00300000bb8c783b */ /* 0x000f260000004200 */
[----:B-1----:R-:W-:Y:S04]  /*93f0*/  F2FP.BF16.PACK_AB R179, R132, R134 ;  /* 0x0000008684b3723e */ /* 0x002fe800000010ff */
[C---:B--2---:R-:W-:Y:S01]  /*9400*/  HMMA.16816.F32.BF16 R36, R136.reuse, R144, R36 ;  /* 0x000000908824723c */ /* 0x044fe20000041824 */
[----:B------:R1:W-:Y:S04]  /*9410*/  STL [R1+0x7c], R0 ;  /* 0x00007c0001007387 */ /* 0x0003e80000100800 */
[----:B------:R-:W2:Y:S03]  /*9420*/  LDL R185, [R1+0x84] ;  /* 0x0000840001b97983 */ /* 0x000ea60000100800 */
[C---:B------:R-:W-:Y:S01]  /*9430*/  HMMA.16816.F32.BF16 R40, R136.reuse, R146, R40 ;  /* 0x000000928828723c */ /* 0x040fe20000041828 */
[----:B------:R-:W5:Y:S07]  /*9440*/  LDSM.16.MT88.4 R144, [R188+0x3000] ;  /* 0x00300000bc90783b */ /* 0x000f6e0000004200 */
[C---:B---3--:R-:W-:Y:S08]  /*9450*/  HMMA.16816.F32.BF16 R44, R136.reuse, R148, R44 ;  /* 0x00000094882c723c */ /* 0x048ff0000004182c */
[C---:B------:R-:W-:Y:S01]  /*9460*/  HMMA.16816.F32.BF16 R48, R136.reuse, R150, R48 ;  /* 0x000000968830723c */ /* 0x040fe20000041830 */
[----:B------:R-:W3:Y:S03]  /*9470*/  LDSM.16.MT88.4 R148, [R251+0x5000] ;  /* 0x00500000fb94783b */ /* 0x000ee60000004200 */
[----:B-1----:R-:W-:Y:S01]  /*9480*/  FADD.FTZ R0, R156, R2 ;  /* 0x000000029c007221 */ /* 0x002fe20000010000 */
[----:B------:R-:W-:Y:S03]  /*9490*/  IADD3 R2, R248, -0x1, RZ ;  /* 0xfffffffff8027810 */ /* 0x000fe60007ffe0ff */
[----:B------:R-:W-:Y:S01]  /*94a0*/  FADD.FTZ R0, R182, R0 ;  /* 0x00000000b6007221 */ /* 0x000fe20000010000 */
[C---:B----4-:R-:W-:Y:S01]  /*94b0*/  HMMA.16816.F32.BF16 R52, R136.reuse, R140, R52 ;  /* 0x0000008c8834723c */ /* 0x050fe20000041834 */
[----:B------:R-:W-:Y:S02]  /*94c0*/  STL [R1+0x64], R2 ;  /* 0x0000640201007387 */ /* 0x000fe40000100800 */
[----:B------:R-:W-:Y:S04]  /*94d0*/  FADD.FTZ R0, R181, R0 ;  /* 0x00000000b5007221 */ /* 0x000fe80000010000 */
[----:B------:R-:W-:Y:S01]  /*94e0*/  FADD.FTZ R0, R183, R0 ;  /* 0x00000000b7007221 */ /* 0x000fe20000010000 */
[C---:B------:R-:W-:Y:S01]  /*94f0*/  HMMA.16816.F32.BF16 R56, R136.reuse, R142, R56 ;  /* 0x0000008e8838723c */ /* 0x040fe20000041838 */
[----:B------:R-:W1:Y:S03]  /*9500*/  LDSM.16.MT88.4 R140, [R186+0x5000] ;  /* 0x00500000ba8c783b */ /* 0x000e660000004200 */
[----:B------:R-:W-:Y:S04]  /*9510*/  FADD.FTZ R0, R184, R0 ;  /* 0x00000000b8007221 */ /* 0x000fe80000010000 */
[C---:B-----5:R-:W-:Y:S04]  /*9520*/  HMMA.16816.F32.BF16 R60, R136.reuse, R144, R60 ;  /* 0x00000090883c723c */ /* 0x060fe8000004183c */
[----:B------:R-:W-:Y:S04]  /*9530*/  FADD.FTZ R0, R190, R0 ;  /* 0x00000000be007221 */ /* 0x000fe80000010000 */
[C---:B------:R-:W-:Y:S01]  /*9540*/  HMMA.16816.F32.BF16 R64, R136.reuse, R146, R64 ;  /* 0x000000928840723c */ /* 0x040fe20000041840 */
[----:B------:R-:W4:Y:S03]  /*9550*/  LDSM.16.MT88.4 R144, [R187+0x5000] ;  /* 0x00500000bb90783b */ /* 0x000f260000004200 */
[----:B------:R-:W-:Y:S04]  /*9560*/  FADD.FTZ R0, R189, R0 ;  /* 0x00000000bd007221 */ /* 0x000fe80000010000 */
[C---:B---3--:R-:W-:Y:S04]  /*9570*/  HMMA.16816.F32.BF16 R68, R136.reuse, R148, R68 ;  /* 0x000000948844723c */ /* 0x048fe80000041844 */
[----:B------:R-:W-:Y:S04]  /*9580*/  FADD.FTZ R0, R191, R0 ;  /* 0x00000000bf007221 */ /* 0x000fe80000010000 */
[C---:B------:R-:W-:Y:S01]  /*9590*/  HMMA.16816.F32.BF16 R72, R136.reuse, R150, R72 ;  /* 0x000000968848723c */ /* 0x040fe20000041848 */
[----:B------:R-:W3:Y:S03]  /*95a0*/  LDSM.16.MT88.4 R148, [R188+0x5000] ;  /* 0x00500000bc94783b */ /* 0x000ee60000004200 */
[----:B------:R-:W-:Y:S04]  /*95b0*/  FADD.FTZ R0, R249, R0 ;  /* 0x00000000f9007221 */ /* 0x000fe80000010000 */
[----:B------:R-:W-:Y:S01]  /*95c0*/  FADD.FTZ R0, R180, R0 ;  /* 0x00000000b4007221 */ /* 0x000fe20000010000 */
[C---:B-1----:R-:W-:Y:S03]  /*95d0*/  HMMA.16816.F32.BF16 R76, R136.reuse, R140, R76 ;  /* 0x0000008c884c723c */ /* 0x042fe6000004184c */
[----:B------:R-:W-:Y:S01]  /*95e0*/  FADD.FTZ R0, R135, R0 ;  /* 0x0000000087007221 */ /* 0x000fe20000010000 */
[----:B------:R-:W-:Y:S03]  /*95f0*/  MOV R135, R3 ;  /* 0x0000000300877202 */ /* 0x000fe60000000f00 */
[----:B------:R-:W-:Y:S01]  /*9600*/  FADD.FTZ R0, R134, R0 ;  /* 0x0000000086007221 */ /* 0x000fe20000010000 */
[C---:B------:R-:W-:Y:S01]  /*9610*/  HMMA.16816.F32.BF16 R80, R136.reuse, R142, R80 ;  /* 0x0000008e8850723c */ /* 0x040fe20000041850 */
[----:B------:R-:W1:Y:S03]  /*9620*/  LDSM.16.MT88.4 R140, [R251+0x7000] ;  /* 0x00700000fb8c783b */ /* 0x000e660000004200 */
[----:B------:R-:W-:Y:S01]  /*9630*/  FADD.FTZ R0, R132, R0 ;  /* 0x0000000084007221 */ /* 0x000fe20000010000 */
[----:B------:R-:W-:Y:S03]  /*9640*/  MOV R134, R133 ;  /* 0x0000008500867202 */ /* 0x000fe60000000f00 */
[C---:B----4-:R-:W-:Y:S01]  /*9650*/  HMMA.16816.F32.BF16 R84, R136.reuse, R144, R84 ;  /* 0x000000908854723c */ /* 0x050fe20000041854 */
[----:B------:R-:W-:Y:S07]  /*9660*/  STL [R1+0x78], R0 ;  /* 0x0000780001007387 */ /* 0x000fee0000100800 */
[C---:B------:R-:W-:Y:S01]  /*9670*/  HMMA.16816.F32.BF16 R88, R136.reuse, R146, R88 ;  /* 0x000000928858723c */ /* 0x040fe20000041858 */
[----:B------:R-:W4:Y:S07]  /*9680*/  LDSM.16.MT88.4 R144, [R186+0x7000] ;  /* 0x00700000ba90783b */ /* 0x000f2e0000004200 */
[C---:B---3--:R-:W-:Y:S08]  /*9690*/  HMMA.16816.F32.BF16 R92, R136.reuse, R148, R92 ;  /* 0x00000094885c723c */ /* 0x048ff0000004185c */
[C---:B------:R-:W-:Y:S01]  /*96a0*/  HMMA.16816.F32.BF16 R96, R136.reuse, R150, R96 ;  /* 0x000000968860723c */ /* 0x040fe20000041860 */
[----:B------:R-:W3:Y:S07]  /*96b0*/  LDSM.16.MT88.4 R148, [R187+0x7000] ;  /* 0x00700000bb94783b */ /* 0x000eee0000004200 */
[C---:B-1----:R-:W-:Y:S08]  /*96c0*/  HMMA.16816.F32.BF16 R100, R136.reuse, R140, R100 ;  /* 0x0000008c8864723c */ /* 0x042ff00000041864 */
[C---:B------:R-:W-:Y:S01]  /*96d0*/  HMMA.16816.F32.BF16 R104, R136.reuse, R142, R104 ;  /* 0x0000008e8868723c */ /* 0x040fe20000041868 */
[----:B------:R-:W1:Y:S07]  /*96e0*/  LDSM.16.MT88.4 R140, [R188+0x7000] ;  /* 0x00700000bc8c783b */ /* 0x000e6e0000004200 */
[C---:B----4-:R-:W-:Y:S08]  /*96f0*/  HMMA.16816.F32.BF16 R108, R136.reuse, R144, R108 ;  /* 0x00000090886c723c */ /* 0x050ff0000004186c */
[C---:B------:R-:W-:Y:S01]  /*9700*/  HMMA.16816.F32.BF16 R112, R136.reuse, R146, R112 ;  /* 0x000000928870723c */ /* 0x040fe20000041870 */
[----:B------:R-:W4:Y:S07]  /*9710*/  LDSM.16.MT88.4 R144, [R187+0x1800] ;  /* 0x00180000bb90783b */ /* 0x000f2e0000004200 */
        /* <DEDUP_REMOVED lines=8> */
[----:B------:R-:W5:Y:S07]  /*97a0*/  LDSM.16.MT88.4 R8, [R186+0x3800] ;  /* 0x00380000ba08783b */ /* 0x000f6e0000004200 */
[C---:B------:R-:W-:Y:S01]  /*97b0*/  HMMA.16816.F32.BF16 R156, R176.reuse, R152, R12 ;  /* 0x00000098b09c723c */ /* 0x040fe2000004180c */
[----:B------:R-:W3:Y:S07]  /*97c0*/  LDSM.16.MT88.4 R12, [R187+0x3800] ;  /* 0x00380000bb0c783b */ /* 0x000eee0000004200 */
[C---:B------:R-:W-:Y:S01]  /*97d0*/  HMMA.16816.F32.BF16 R152, R176.reuse, R154, R16 ;  /* 0x0000009ab098723c */ /* 0x040fe20000041810 */
[----:B------:R-:W2:Y:S07]  /*97e0*/  LDSM.16.MT88.4 R16, [R188+0x3800] ;  /* 0x00380000bc10783b */ /* 0x000eae0000004200 */
[C---:B----4-:R-:W-:Y:S08]  /*97f0*/  HMMA.16816.F32.BF16 R148, R176.reuse, R144, R20 ;  /* 0x00000090b094723c */ /* 0x050ff00000041814 */
[C---:B------:R-:W-:Y:S08]  /*9800*/  HMMA.16816.F32.BF16 R144, R176.reuse, R146, R24 ;  /* 0x00000092b090723c */ /* 0x040ff00000041818 */
[C---:B-1----:R-:W-:Y:S08]  /*9810*/  HMMA.16816.F32.BF16 R140, R176.reuse, R136, R28 ;  /* 0x00000088b08c723c */ /* 0x042ff0000004181c */
[C---:B------:R-:W-:Y:S08]  /*9820*/  HMMA.16816.F32.BF16 R136, R176.reuse, R138, R32 ;  /* 0x0000008ab088723c */ /* 0x040ff00000041820 */
[C---:B---3--:R-:W-:Y:S08]  /*9830*/  HMMA.16816.F32.BF16 R36, R176.reuse, R4, R36 ;  /* 0x00000004b024723c */ /* 0x048ff00000041824 */
[C---:B------:R-:W-:Y:S01]  /*9840*/  HMMA.16816.F32.BF16 R40, R176.reuse, R6, R40 ;  /* 0x00000006b028723c */ /* 0x040fe20000041828 */
[----:B------:R-:W1:Y:S07]  /*9850*/  LDSM.16.MT88.4 R4, [R251+0x5800] ;  /* 0x00580000fb04783b */ /* 0x000e6e0000004200 */
[C---:B-----5:R-:W-:Y:S08]  /*9860*/  HMMA.16816.F32.BF16 R44, R176.reuse, R8, R44 ;  /* 0x00000008b02c723c */ /* 0x060ff0000004182c */
[C---:B------:R-:W-:Y:S01]  /*9870*/  HMMA.16816.F32.BF16 R48, R176.reuse, R10, R48 ;  /* 0x0000000ab030723c */ /* 0x040fe20000041830 */
[----:B------:R-:W3:Y:S07]  /*9880*/  LDSM.16.MT88.4 R8, [R186+0x5800] ;  /* 0x00580000ba08783b */ /* 0x000eee0000004200 */
[C---:B------:R-:W-:Y:S08]  /*9890*/  HMMA.16816.F32.BF16 R52, R176.reuse, R12, R52 ;  /* 0x0000000cb034723c */ /* 0x040ff00000041834 */
[C---:B------:R-:W-:Y:S01]  /*98a0*/  HMMA.16816.F32.BF16 R56, R176.reuse, R14, R56 ;  /* 0x0000000eb038723c */ /* 0x040fe20000041838 */
[----:B------:R-:W4:Y:S02]  /*98b0*/  LDSM.16.MT88.4 R12, [R187+0x5800] ;  /* 0x00580000bb0c783b */ /* 0x000f240000004200 */
[----:B--2---:R-:W-:Y:S02]  /*98c0*/  ISETP.GT.AND P0, PT, R248, R185, PT ;  /* 0x000000b9f800720c */ /* 0x004fe40003f04270 */
[----:B------:R-:W-:Y:S03]  /*98d0*/  MOV R248, R2 ;  /* 0x0000000200f87202 */ /* 0x000fe60000000f00 */
[C---:B------:R-:W-:Y:S08]  /*98e0*/  HMMA.16816.F32.BF16 R60, R176.reuse, R16, R60 ;  /* 0x00000010b03c723c */ /* 0x040ff0000004183c */
[C---:B------:R-:W-:Y:S01]  /*98f0*/  HMMA.16816.F32.BF16 R64, R176.reuse, R18, R64 ;  /* 0x00000012b040723c */ /* 0x040fe20000041840 */
[----:B------:R-:W2:Y:S07]  /*9900*/  LDSM.16.MT88.4 R16, [R188+0x5800] ;  /* 0x00580000bc10783b */ /* 0x000eae0000004200 */
[C---:B-1----:R-:W-:Y:S08]  /*9910*/  HMMA.16816.F32.BF16 R68, R176.reuse, R4, R68 ;  /* 0x00000004b044723c */ /* 0x042ff00000041844 */
[C---:B------:R-:W-:Y:S01]  /*9920*/  HMMA.16816.F32.BF16 R72, R176.reuse, R6, R72 ;  /* 0x00000006b048723c */ /* 0x040fe20000041848 */
[----:B------:R-:W1:Y:S07]  /*9930*/  LDSM.16.MT88.4 R4, [R251+0x7800] ;  /* 0x00780000fb04783b */ /* 0x000e6e0000004200 */
[C---:B---3--:R-:W-:Y:S08]  /*9940*/  HMMA.16816.F32.BF16 R76, R176.reuse, R8, R76 ;  /* 0x00000008b04c723c */ /* 0x048ff0000004184c */
[C---:B------:R-:W-:Y:S01]  /*9950*/  HMMA.16816.F32.BF16 R80, R176.reuse, R10, R80 ;  /* 0x0000000ab050723c */ /* 0x040fe20000041850 */
[----:B------:R-:W3:Y:S07]  /*9960*/  LDSM.16.MT88.4 R8, [R186+0x7800] ;  /* 0x00780000ba08783b */ /* 0x000eee0000004200 */
[C---:B----4-:R-:W-:Y:S08]  /*9970*/  HMMA.16816.F32.BF16 R84, R176.reuse, R12, R84 ;  /* 0x0000000cb054723c */ /* 0x050ff00000041854 */
[C---:B------:R-:W-:Y:S01]  /*9980*/  HMMA.16816.F32.BF16 R88, R176.reuse, R14, R88 ;  /* 0x0000000eb058723c */ /* 0x040fe20000041858 */
[----:B------:R-:W4:Y:S07]  /*9990*/  LDSM.16.MT88.4 R12, [R187+0x7800] ;  /* 0x00780000bb0c783b */ /* 0x000f2e0000004200 */
[C---:B--2---:R-:W-:Y:S08]  /*99a0*/  HMMA.16816.F32.BF16 R92, R176.reuse, R16, R92 ;  /* 0x00000010b05c723c */ /* 0x044ff0000004185c */
[C---:B------:R-:W-:Y:S01]  /*99b0*/  HMMA.16816.F32.BF16 R96, R176.reuse, R18, R96 ;  /* 0x00000012b060723c */ /* 0x040fe20000041860 */
[----:B------:R-:W2:Y:S07]  /*99c0*/  LDSM.16.MT88.4 R16, [R188+0x7800] ;  /* 0x00780000bc10783b */ /* 0x000eae0000004200 */
[C---:B-1----:R-:W-:Y:S08]  /*99d0*/  HMMA.16816.F32.BF16 R100, R176.reuse, R4, R100 ;  /* 0x00000004b064723c */ /* 0x042ff00000041864 */
[C---:B------:R-:W-:Y:S08]  /*99e0*/  HMMA.16816.F32.BF16 R104, R176.reuse, R6, R104 ;  /* 0x00000006b068723c */ /* 0x040ff00000041868 */
[C---:B---3--:R-:W-:Y:S08]  /*99f0*/  HMMA.16816.F32.BF16 R108, R176.reuse, R8, R108 ;  /* 0x00000008b06c723c */ /* 0x048ff0000004186c */
[C---:B------:R-:W-:Y:S08]  /*9a00*/  HMMA.16816.F32.BF16 R112, R176.reuse, R10, R112 ;  /* 0x0000000ab070723c */ /* 0x040ff00000041870 */
[C---:B----4-:R-:W-:Y:S08]  /*9a10*/  HMMA.16816.F32.BF16 R116, R176.reuse, R12, R116 ;  /* 0x0000000cb074723c */ /* 0x050ff00000041874 */
[C---:B------:R-:W-:Y:S08]  /*9a20*/  HMMA.16816.F32.BF16 R120, R176.reuse, R14, R120 ;  /* 0x0000000eb078723c */ /* 0x040ff00000041878 */
[C---:B--2---:R-:W-:Y:S07]  /*9a30*/  HMMA.16816.F32.BF16 R124, R176.reuse, R16, R124 ;  /* 0x00000010b07c723c */ /* 0x044fee000004187c */
[----:B------:R-:W-:Y:S01]  /*9a40*/  MOV R16, R3 ;  /* 0x0000000300107202 */ /* 0x000fe20000000f00 */
[----:B------:R-:W-:Y:S01]  /*9a50*/  HMMA.16816.F32.BF16 R128, R176, R18, R128 ;  /* 0x00000012b080723c */ /* 0x000fe20000041880 */
[----:B------:R-:W-:-:S07]  /*9a60*/  @P0 BRA `(.L_x_534) ;  /* 0xffffbf6000000947 */ /* 0x000fce000383ffff */
.L_x_523:
[----:B-1----:R-:W2:Y:S02]  /*9a70*/  LDL R0, [R1+0x64] ;  /* 0x0000640001007983 */ /* 0x002ea40000100800 */
[----:B--2---:R-:W-:-:S13]  /*9a80*/  ISETP.GE.AND P0, PT, R0, RZ, PT ;  /* 0x000000ff0000720c */ /* 0x004fda0003f06270 */
[----:B------:R-:W-:Y:S05]  /*9a90*/  @!P0 BRA `(.L_x_535) ;  /* 0x00003c0000008947 */ /* 0x000fea0003800000 */
[----:B------:R-:W-:Y:S02]  /*9aa0*/  MOV R135, R16 ;  /* 0x0000001000877202 */ /* 0x000fe40000000f00 */
[----:B------:R-:W-:Y:S02]  /*9ab0*/  MOV R134, R133 ;  /* 0x0000008500867202 */ /* 0x000fe40000000f00 */
.L_x_542:
[----:B------:R-:W2:Y:S01]  /*9ac0*/  LDL R8, [R1+0x60] ;  /* 0x0000600001087983 */ /* 0x000ea20000100800 */
[----:B------:R-:W-:Y:S04]  /*9ad0*/  DEPBAR.LE SB0, 0x0 ;  /* 0x000080000000791a */ /* 0x000fe80000000000 */
[----:B------:R-:W3:Y:S01]  /*9ae0*/  LDL R12, [R1+0x5c] ;  /* 0x00005c00010c7983 */ /* 0x000ee20000100800 */
[----:B------:R-:W-:Y:S01]  /*9af0*/  WARPSYNC 0xffffffff ;  /* 0xffffffff00007948 */ /* 0x000fe20003800000 */
[C---:B------:R-:W-:Y:S02]  /*9b00*/  IADD3 R20, R252.reuse, 0x6000, RZ ;  /* 0x00006000fc147810 */ /* 0x040fe40007ffe0ff */
[----:B------:R-:W4:Y:S01]  /*9b10*/  LDL R13, [R1+0x20] ;  /* 0x00002000010d7983 */ /* 0x000f220000100800 */
[C---:B------:R-:W-:Y:S02]  /*9b20*/  IADD3 R21, R252.reuse, 0x5000, RZ ;  /* 0x00005000fc157810 */ /* 0x040fe40007ffe0ff */
[C---:B------:R-:W-:Y:S01]  /*9b30*/  IADD3 R248, R252.reuse, 0x3800, RZ ;  /* 0x00003800fcf87810 */ /* 0x040fe20007ffe0ff */
[----:B------:R-:W5:Y:S01]  /*9b40*/  LDL.64 R6, [R1+0xa0] ;  /* 0x0000a00001067983 */ /* 0x000f620000100a00 */
[C---:B------:R-:W-:Y:S02]  /*9b50*/  IADD3 R133, R252.reuse, 0x3000, RZ ;  /* 0x00003000fc857810 */ /* 0x040fe40007ffe0ff */
[----:B------:R-:W-:Y:S01]  /*9b60*/  IADD3 R132, R252, 0x2800, RZ ;  /* 0x00002800fc847810 */ /* 0x000fe20007ffe0ff */
[----:B------:R-:W5:Y:S04]  /*9b70*/  LDL R5, [R1+0xb0] ;  /* 0x0000b00001057983 */ /* 0x000f680000100800 */
[----:B------:R-:W5:Y:S04]  /*9b80*/  LDL R15, [R1+0xec] ;  /* 0x0000ec00010f7983 */ /* 0x000f680000100800 */
[----:B------:R-:W5:Y:S04]  /*9b90*/  LDL R14, [R1+0x74] ;  /* 0x00007400010e7983 */ /* 0x000f680000100800 */
[----:B------:R-:W-:Y:S06]  /*9ba0*/  BAR.SYNC.DEFER_BLOCKING 0x0 ;  /* 0x0000000000007b1d */ /* 0x000fec0000010000 */
[----:B------:R-:W1:Y:S04]  /*9bb0*/  LDSM.16.M88.4 R176, [R252] ;  /* 0x00000000fcb0783b */ /* 0x000e680000000200 */
[----:B------:R-:W1:Y:S04]  /*9bc0*/  LDSM.16.M88.4 R180, [R252+0x800] ;  /* 0x00080000fcb4783b */ /* 0x000e680000000200 */
[----:B------:R-:W1:Y:S04]  /*9bd0*/  LDSM.16.M88.4 R184, [R252+0x1000] ;  /* 0x00100000fcb8783b */ /* 0x000e680000000200 */
[----:B------:R-:W1:Y:S04]  /*9be0*/  LDSM.16.M88.4 R188, [R252+0x1800] ;  /* 0x00180000fcbc783b */ /* 0x000e680000000200 */
[----:B----4-:R-:W4:Y:S01]  /*9bf0*/  LDSM.16.M88.4 R16, [R13+0x800] ;  /* 0x000800000d10783b */ /* 0x010f220000000200 */
[----:B--2---:R-:W-:Y:S01]  /*9c00*/  SHF.R.S32.HI R0, RZ, 0x1f, R8 ;  /* 0x0000001fff007819 */ /* 0x004fe20000011408 */
[----:B------:R-:W-:Y:S01]  /*9c10*/  IMAD.WIDE.U32 R2, R8, c[0x0][0x208], RZ ;  /* 0x0000820008027a25 */ /* 0x000fe200078e00ff */
[----:B---3--:R-:W-:Y:S01]  /*9c20*/  SHF.R.S32.HI R4, RZ, 0x1f, R12 ;  /* 0x0000001fff047819 */ /* 0x008fe2000001140c */
[----:B-----5:R-:W2:Y:S02]  /*9c30*/  LDL R7, [R1+0x6c] ;  /* 0x00006c0001077983 */ /* 0x020ea40000100800 */
[----:B------:R-:W-:Y:S02]  /*9c40*/  IMAD R0, R0, c[0x0][0x208], RZ ;  /* 0x0000820000007a24 */ /* 0x000fe400078e02ff */
[----:B------:R-:W3:Y:S01]  /*9c50*/  LDSM.16.M88.4 R24, [R13+0x1000] ;  /* 0x001000000d18783b */ /* 0x000ee20000000200 */
[----:B------:R-:W-:Y:S02]  /*9c60*/  IMAD R4, R4, c[0x0][0x218], RZ ;  /* 0x0000860004047a24 */ /* 0x000fe400078e02ff */
[----:B------:R-:W-:Y:S01]  /*9c70*/  IMAD R0, R8, c[0x0][0x20c], R0 ;  /* 0x0000830008007a24 */ /* 0x000fe200078e0200 */
[----:B------:R-:W1:Y:S01]  /*9c80*/  LDSM.16.M88.4 R32, [R13+0x1800] ;  /* 0x001800000d20783b */ /* 0x000e620000000200 */
[----:B------:R-:W-:Y:S02]  /*9c90*/  IMAD R4, R12, c[0x0][0x21c], R4 ;  /* 0x000087000c047a24 */ /* 0x000fe400078e0204 */
[----:B------:R-:W-:Y:S01]  /*9ca0*/  IMAD.IADD R3, R3, 0x1, R0 ;  /* 0x0000000103037824 */ /* 0x000fe200078e0200 */
[----:B------:R5:W1:Y:S01]  /*9cb0*/  LDSM.16.M88.4 R8, [R13] ;  /* 0x000000000d08783b */ /* 0x000a620000000200 */
[C---:B------:R-:W-:Y:S01]  /*9cc0*/  SHF.L.U64.HI R29, R14.reuse, 0x1, R15 ;  /* 0x000000010e1d7819 */ /* 0x040fe2000001020f */
[----:B------:R-:W-:Y:S02]  /*9cd0*/  IMAD.SHL.U32 R250, R14, 0x2, RZ ;  /* 0x000000020efa7824 */ /* 0x000fe400078e00ff */
[----:B------:R-:W-:Y:S05]  /*9ce0*/  IMAD.WIDE.U32 R2, R12, c[0x0][0x218], R2 ;  /* 0x000086000c027a25 */ /* 0x000fea00078e0002 */
[----:B------:R-:W-:Y:S02]  /*9cf0*/  IADD3 R0, P0, R6, R2, RZ ;  /* 0x0000000206007210 */ /* 0x000fe40007f1e0ff */
[----:B------:R-:W3:Y:S01]  /*9d00*/  LDL R6, [R1+0xf4] ;  /* 0x0000f40001067983 */ /* 0x000ee20000100800 */
[----:B------:R-:W-:Y:S02]  /*9d10*/  IADD3 R2, R252, 0x7000, RZ ;  /* 0x00007000fc027810 */ /* 0x000fe40007ffe0ff */
[----:B------:R-:W-:Y:S02]  /*9d20*/  IADD3.X R4, R5, R3, R4, P0, !PT ;  /* 0x0000000305047210 */ /* 0x000fe400007fe404 */
[C---:B------:R-:W-:Y:S04]  /*9d30*/  LEA R12, P0, R0.reuse, c[0x0][0x1f8], 0x1 ;  /* 0x00007e00000c7a11 */ /* 0x040fe800078008ff */
[----:B------:R-:W-:Y:S02]  /*9d40*/  LEA.HI.X R4, R0, c[0x0][0x1fc], R4, 0x1, P0 ;  /* 0x00007f0000047a11 */ /* 0x000fe400000f0c04 */
[C---:B------:R-:W-:Y:S01]  /*9d50*/  IADD3 R0, R252.reuse, 0x7800, RZ ;  /* 0x00007800fc007810 */ /* 0x040fe20007ffe0ff */
[----:B-----5:R-:W5:Y:S04]  /*9d60*/  LDL R13, [R1+0xf0] ;  /* 0x0000f000010d7983 */ /* 0x020f680000100800 */
[----:B------:R1:W-:Y:S04]  /*9d70*/  STL [R1+0x1c], R0 ;  /* 0x00001c0001007387 */ /* 0x0003e80000100800 */
[----:B------:R-:W3:Y:S04]  /*9d80*/  LDL R5, [R1+0x70] ;  /* 0x0000700001057983 */ /* 0x000ee80000100800 */
[----:B------:R4:W-:Y:S04]  /*9d90*/  STL [R1+0x18], R2 ;  /* 0x0000180201007387 */ /* 0x0009e80000100800 */
[----:B------:R-:W3:Y:S01]  /*9da0*/  LDL R3, [R1+0xf8] ;  /* 0x0000f80001037983 */ /* 0x000ee20000100800 */
[C---:B-1----:R-:W-:Y:S03]  /*9db0*/  IADD3 R0, R252.reuse, 0x6800, RZ ;  /* 0x00006800fc007810 */ /* 0x042fe60007ffe0ff */
[----:B----4-:R-:W4:Y:S04]  /*9dc0*/  LDL R2, [R1+0x58] ;  /* 0x0000580001027983 */ /* 0x010f280000100800 */
[----:B------:R1:W-:Y:S04]  /*9dd0*/  STL [R1+0x14], R0 ;  /* 0x0000140001007387 */ /* 0x0003e80000100800 */
[----:B------:R1:W-:Y:S02]  /*9de0*/  STL [R1+0x10], R20 ;  /* 0x0000101401007387 */ /* 0x0003e40000100800 */
[C---:B-1----:R-:W-:Y:S02]  /*9df0*/  IADD3 R0, R252.reuse, 0x5800, RZ ;  /* 0x00005800fc007810 */ /* 0x042fe40007ffe0ff */
[C---:B------:R-:W-:Y:S03]  /*9e00*/  IADD3 R20, R252.reuse, 0x4800, RZ ;  /* 0x00004800fc147810 */ /* 0x040fe60007ffe0ff */
[----:B------:R1:W-:Y:S04]  /*9e10*/  STL [R1+0xc], R0 ;  /* 0x00000c0001007387 */ /* 0x0003e80000100800 */
[----:B------:R-:W-:Y:S04]  /*9e20*/  STL [R1+0x8], R21 ;  /* 0x0000081501007387 */ /* 0x000fe80000100800 */
[----:B------:R-:W-:Y:S01]  /*9e30*/  STL [R1+0x4], R20 ;  /* 0x0000041401007387 */ /* 0x000fe20000100800 */
[C---:B-1----:R-:W-:Y:S05]  /*9e40*/  IADD3 R0, R252.reuse, 0x4000, RZ ;  /* 0x00004000fc007810 */ /* 0x042fea0007ffe0ff */
[----:B------:R1:W-:Y:S02]  /*9e50*/  STL [R1], R0 ;  /* 0x0000000001007387 */ /* 0x0003e40000100800 */
[----:B-1----:R-:W-:Y:S01]  /*9e60*/  IADD3 R0, R252, 0x2000, RZ ;  /* 0x00002000fc007810 */ /* 0x002fe20007ffe0ff */
[C---:B--2---:R-:W-:Y:S01]  /*9e70*/  IMAD.SHL.U32 R249, R7.reuse, 0x2, RZ ;  /* 0x0000000207f97824 */ /* 0x044fe200078e00ff */
[----:B-----5:R-:W-:Y:S02]  /*9e80*/  SHF.L.U64.HI R28, R7, 0x1, R13 ;  /* 0x00000001071c7819 */ /* 0x020fe4000001020d */
[C---:B---3--:R-:W-:Y:S01]  /*9e90*/  SHF.L.U64.HI R23, R5.reuse, 0x1, R6 ;  /* 0x0000000105177819 */ /* 0x048fe20000010206 */
[----:B------:R-:W-:Y:S01]  /*9ea0*/  IMAD.SHL.U32 R31, R5, 0x2, RZ ;  /* 0x00000002051f7824 */ /* 0x000fe200078e00ff */
[C---:B----4-:R-:W-:Y:S01]  /*9eb0*/  SHF.L.U64.HI R20, R2.reuse, 0x1, R3 ;  /* 0x0000000102147819 */ /* 0x050fe20000010203 */
[----:B------:R-:W-:Y:S01]  /*9ec0*/  IMAD.SHL.U32 R30, R2, 0x2, RZ ;  /* 0x00000002021e7824 */ /* 0x000fe200078e00ff */
[----:B------:R-:W-:-:S05]  /*9ed0*/  BRA.DIV ~URZ, `(.L_x_536) ;  /* 0x00007de27f007947 */ /* 0x000fca000b800000 */
[----:B------:R1:W2:Y:S02]  /*9ee0*/  SHFL.IDX PT, R2, R4, RZ, 0x181f ;  /* 0x00181fff04027589 */ /* 0x0002a400000e0000 */
.L_x_585:
[----:B------:R-:W3:Y:S01]  /*9ef0*/  LDL R3, [R1+0x70] ;  /* 0x0000700001037983 */ /* 0x000ee20000100800 */
[----:B------:R-:W-:Y:S04]  /*9f00*/  BSSY B0, `(.L_x_537) ;  /* 0x0000171000007945 */ /* 0x000fe80003800000 */
[----:B------:R-:W4:Y:S05]  /*9f10*/  LDL R6, [R1+0x58] ;  /* 0x0000580001067983 */ /* 0x000f2a0000100800 */
[----:B--2---:R-:W2:Y:S05]  /*9f20*/  LDL R13, [R1+0x6c] ;  /* 0x00006c00010d7983 */ /* 0x004eaa0000100800 */
[----:B------:R-:W2:Y:S05]  /*9f30*/  LDL R251, [R1+0x50] ;  /* 0x0000500001fb7983 */ /* 0x000eaa0000100800 */
[----:B------:R-:W2:Y:S05]  /*9f40*/  LDL R21, [R1+0x74] ;  /* 0x0000740001157983 */ /* 0x000eaa0000100800 */
[----:B------:R-:W1:Y:S05]  /*9f50*/  SHFL.IDX PT, R5, R12, RZ, 0x181f ;  /* 0x00181fff0c057589 */ /* 0x000e6a00000e0000 */
[----:B------:R-:W-:Y:S05]  /*9f60*/  STL.64 [R1+0x120], R42 ;  /* 0x0001202a01007387 */ /* 0x000fea0000100a00 */
[----:B------:R-:W-:Y:S05]  /*9f70*/  STL.64 [R1+0x118], R40 ;  /* 0x0001182801007387 */ /* 0x000fea0000100a00 */
[----:B------:R-:W-:Y:S05]  /*9f80*/  STL.64 [R1+0x110], R38 ;  /* 0x0001102601007387 */ /* 0x000fea0000100a00 */
[----:B------:R1:W-:Y:S05]  /*9f90*/  STL.64 [R1+0x108], R36 ;  /* 0x0001082401007387 */ /* 0x0003ea0000100a00 */
[----:B-1----:R-:W-:Y:S01]  /*9fa0*/  SHFL.IDX PT, R4, R4, 0x1, 0x181f ;  /* 0x00381f0004047f89 */ /* 0x002fe200000e0000 */
[----:B--2---:R-:W-:Y:S02]  /*9fb0*/  ISETP.GE.AND P3, PT, R21, c[0x0][0x1d4], PT ;  /* 0x0000750015007a0c */ /* 0x004fe40003f66270 */
[----:B---3--:R-:W-:Y:S02]  /*9fc0*/  ISETP.GE.AND P5, PT, R3, c[0x0][0x1d4], PT ;  /* 0x0000750003007a0c */ /* 0x008fe40003fa6270 */
[----:B------:R1:W2:Y:S01]  /*9fd0*/  SHFL.IDX PT, R3, R12, 0x1, 0x181f ;  /* 0x00381f000c037f89 */ /* 0x0002a200000e0000 */
[----:B----4-:R-:W-:Y:S02]  /*9fe0*/  ISETP.GE.AND P1, PT, R6, c[0x0][0x1d4], PT ;  /* 0x0000750006007a0c */ /* 0x010fe40003f26270 */
[----:B------:R-:W-:Y:S02]  /*9ff0*/  IADD3 R6, P0, R5, R30, RZ ;  /* 0x0000001e05067210 */ /* 0x000fe40007f1e0ff */
[----:B------:R-:W-:Y:S02]  /*a000*/  ISETP.GE.AND P4, PT, R13, c[0x0][0x1d4], PT ;  /* 0x000075000d007a0c */ /* 0x000fe40003f86270 */
[----:B------:R-:W-:Y:S01]  /*a010*/  SEL R36, RZ, 0x10, P1 ;  /* 0x00000010ff247807 */ /* 0x000fe20000800000 */
[C---:B------:R-:W-:Y:S01]  /*a020*/  IMAD.X R7, R2.reuse, 0x1, R20, P0 ;  /* 0x0000000102077824 */ /* 0x040fe200000e0614 */
[C---:B------:R-:W-:Y:S02]  /*a030*/  IADD3 R14, P0, R5.reuse, R31, RZ ;  /* 0x0000001f050e7210 */ /* 0x040fe40007f1e0ff */
[----:B------:R-:W-:Y:S01]  /*a040*/  SEL R21, RZ, 0x10, P4 ;  /* 0x00000010ff157807 */ /* 0x000fe20002000000 */
[----:B------:R3:W-:Y:S02]  /*a050*/  STL [R1+0x54], R36 ;  /* 0x0000542401007387 */ /* 0x0007e40000100800 */
[C---:B------:R-:W-:Y:S03]  /*a060*/  IMAD.X R15, R2.reuse, 0x1, R23, P0 ;  /* 0x00000001020f7824 */ /* 0x040fe600000e0617 */
[----:B------:R4:W-:Y:S05]  /*a070*/  LDGSTS.E.BYPASS.LTC128B.128 [R251+0x100], [R6.64], !P1 ;  /* 0x0010000006fb7fae */ /* 0x0009ea000c901d46 */
[----:B------:R2:W-:Y:S01]  /*a080*/  LDGSTS.E.BYPASS.LTC128B.128 [R251+0x2100], [R14.64], !P5 ;  /* 0x021000000efb7fae */ /* 0x0005e2000e901d46 */
[C---:B-1----:R-:W-:Y:S05]  /*a090*/  IADD3 R12, P0, R5.reuse, R249, RZ ;  /* 0x000000f9050c7210 */ /* 0x042fea0007f1e0ff */
[C---:B------:R-:W-:Y:S05]  /*a0a0*/  IMAD.X R13, R2.reuse, 0x1, R28, P0 ;  /* 0x00000001020d7824 */ /* 0x040fea00000e061c */
[----:B------:R1:W-:Y:S01]  /*a0b0*/  LDGSTS.E.BYPASS.LTC128B.128 [R251+0x4100], [R12.64], !P4 ;  /* 0x041000000cfb7fae */ /* 0x0003e2000e101d46 */
[----:B----4-:R-:W-:Y:S05]  /*a0c0*/  IADD3 R6, P0, R5, R250, RZ ;  /* 0x000000fa05067210 */ /* 0x010fea0007f1e0ff */
[----:B------:R-:W-:Y:S01]  /*a0d0*/  IMAD.X R7, R2, 0x1, R29, P0 ;  /* 0x0000000102077824 */ /* 0x000fe200000e061d */
[----:B------:R-:W-:Y:S04]  /*a0e0*/  SEL R2, RZ, 0x10, P5 ;  /* 0x00000010ff027807 */ /* 0x000fe80002800000 */
[C---:B------:R-:W-:Y:S01]  /*a0f0*/  IADD3 R22, -R2.reuse, 0x10, RZ ;  /* 0x0000001002167810 */ /* 0x040fe20007ffe1ff */
[----:B------:R4:W-:Y:S01]  /*a100*/  LDGSTS.E.BYPASS.LTC128B.128 [R251+0x6100], [R6.64], !P3 ;  /* 0x0610000006fb7fae */ /* 0x0009e2000d901d46 */
[----:B------:R-:W-:Y:S02]  /*a110*/  ISETP.NE.U32.AND P2, PT, R2, RZ, PT ;  /* 0x000000ff0200720c */ /* 0x000fe40003f45070 */
[----:B------:R-:W-:Y:S02]  /*a120*/  LOP3.LUT R22, R22, 0xf, RZ, 0xc0, !PT ;  /* 0x0000000f16167812 */ /* 0x000fe400078ec0ff */
[----:B-1----:R-:W-:Y:S04]  /*a130*/  IADD3 R12, -R36, 0x10, RZ ;  /* 0x00000010240c7810 */ /* 0x002fe80007ffe1ff */
[----:B------:R-:W-:Y:S04]  /*a140*/  LOP3.LUT R12, R12, 0xf, RZ, 0xc0, !PT ;  /* 0x0000000f0c0c7812 */ /* 0x000fe800078ec0ff */
[-C--:B--2---:R-:W-:Y:S02]  /*a150*/  IADD3 R12, P1, P0, R12, R3.reuse, R30 ;  /* 0x000000030c0c7210 */ /* 0x084fe4000783e01e */
[----:B------:R-:W-:Y:S02]  /*a160*/  IADD3 R30, -R21, 0x10, RZ ;  /* 0x00000010151e7810 */ /* 0x000fe40007ffe1ff */
[-C--:B------:R-:W-:Y:S02]  /*a170*/  IADD3.X R13, RZ, R4.reuse, R20, P1, P0 ;  /* 0x00000004ff0d7210 */ /* 0x080fe40000fe0414 */
[----:B------:R-:W-:Y:S02]  /*a180*/  SEL R20, RZ, 0x10, P3 ;  /* 0x00000010ff147807 */ /* 0x000fe40001800000 */
[-C--:B------:R-:W-:Y:S02]  /*a190*/  IADD3 R22, P1, P0, R22, R3.reuse, R31 ;  /* 0x0000000316167210 */ /* 0x080fe4000783e01f */
[----:B------:R-:W-:Y:S02]  /*a1a0*/  LOP3.LUT R30, R30, 0xf, RZ, 0xc0, !PT ;  /* 0x0000000f1e1e7812 */ /* 0x000fe400078ec0ff */
[----:B------:R-:W-:Y:S02]  /*a1b0*/  IADD3 R5, -R20, 0x10, RZ ;  /* 0x0000001014057810 */ /* 0x000fe40007ffe1ff */
[-C--:B------:R-:W-:Y:S02]  /*a1c0*/  IADD3.X R23, RZ, R4.reuse, R23, P1, P0 ;  /* 0x00000004ff177210 */ /* 0x080fe40000fe0417 */
[-C--:B------:R-:W-:Y:S02]  /*a1d0*/  IADD3 R30, P1, P0, R30, R3.reuse, R249 ;  /* 0x000000031e1e7210 */ /* 0x080fe4000783e0f9 */
[----:B------:R-:W-:Y:S02]  /*a1e0*/  LOP3.LUT R5, R5, 0xf, RZ, 0xc0, !PT ;  /* 0x0000000f05057812 */ /* 0x000fe400078ec0ff */
[-C--:B------:R-:W-:Y:S02]  /*a1f0*/  IADD3.X R31, RZ, R4.reuse, R28, P1, P0 ;  /* 0x00000004ff1f7210 */ /* 0x080fe40000fe041c */
[----:B------:R-:W-:Y:S02]  /*a200*/  IADD3 R28, P1, P0, R5, R3, R250 ;  /* 0x00000003051c7210 */ /* 0x000fe4000783e0fa */
[----:B------:R-:W2:Y:S02]  /*a210*/  LDL R3, [R1+0x28] ;  /* 0x0000280001037983 */ /* 0x000ea40000100800 */
[----:B------:R-:W-:Y:S02]  /*a220*/  IADD3.X R29, RZ, R4, R29, P1, P0 ;  /* 0x00000004ff1d7210 */ /* 0x000fe40000fe041d */
[C---:B----4-:R-:W-:Y:S01]  /*a230*/  HMMA.16816.F32.BF16 R4, R168.reuse, R8, RZ ;  /* 0x00000008a804723c */ /* 0x050fe200000418ff */
[----:B------:R-:W4:Y:S02]  /*a240*/  LDL.LU R40, [R1] ;  /* 0x0000000001287983 */ /* 0x000f240000300800 */
[----:B------:R-:W-:Y:S02]  /*a250*/  ISETP.NE.U32.AND P0, PT, R36, RZ, PT ;  /* 0x000000ff2400720c */ /* 0x000fe40003f05070 */
[----:B------:R-:W-:Y:S01]  /*a260*/  ISETP.NE.U32.AND P1, PT, R21, RZ, PT ;  /* 0x000000ff1500720c */ /* 0x000fe20003f25070 */
[----:B------:R-:W4:Y:S02]  /*a270*/  LDL.LU R38, [R1+0x4] ;  /* 0x0000040001267983 */ /* 0x000f240000300800 */
[C---:B------:R-:W-:Y:S03]  /*a280*/  HMMA.16816.F32.BF16 R8, R168.reuse, R10, RZ ;  /* 0x0000000aa808723c */ /* 0x040fe600000418ff */
[----:B------:R-:W4:Y:S05]  /*a290*/  LDL.LU R37, [R1+0x8] ;  /* 0x0000080001257983 */ /* 0x000f2a0000300800 */
[----:B---3--:R-:W3:Y:S05]  /*a2a0*/  LDL.LU R36, [R1+0xc] ;  /* 0x00000c0001247983 */ /* 0x008eea0000300800 */
[----:B------:R-:W3:Y:S05]  /*a2b0*/  LDL R2, [R1+0x24] ;  /* 0x0000240001027983 */ /* 0x000eea0000100800 */
[----:B------:R-:W3:Y:S05]  /*a2c0*/  LDL R39, [R1+0x20] ;  /* 0x0000200001277983 */ /* 0x000eea0000100800 */
[----:B------:R1:W-:Y:S01]  /*a2d0*/  LDGSTS.E.BYPASS.LTC128B.128.ZFILL [R251+0x1100], [R12.64], P0 ;  /* 0x011000000cfb7fae */ /* 0x0003e20008141d46 */
[----:B------:R-:W-:Y:S04]  /*a2e0*/  ISETP.NE.U32.AND P0, PT, R20, RZ, PT ;  /* 0x000000ff1400720c */ /* 0x000fe80003f05070 */
[----:B------:R1:W-:Y:S05]  /*a2f0*/  LDGSTS.E.BYPASS.LTC128B.128.ZFILL [R251+0x3100], [R22.64], P2 ;  /* 0x0310000016fb7fae */ /* 0x0003ea0009141d46 */
[----:B------:R1:W-:Y:S05]  /*a300*/  LDGSTS.E.BYPASS.LTC128B.128.ZFILL [R251+0x5100], [R30.64], P1 ;  /* 0x051000001efb7fae */ /* 0x0003ea0008941d46 */
[----:B------:R1:W-:Y:S05]  /*a310*/  LDGSTS.E.BYPASS.LTC128B.128.ZFILL [R251+0x7100], [R28.64], P0 ;  /* 0x071000001cfb7fae */ /* 0x0003ea0008141d46 */
[----:B------:R-:W0:Y:S01]  /*a320*/  LDGDEPBAR ;  /* 0x00000000000079af */ /* 0x000e220000000000 */
[C---:B-1----:R-:W-:Y:S08]  /*a330*/  HMMA.16816.F32.BF16 R12, R168.reuse, R16, RZ ;  /* 0x00000010a80c723c */ /* 0x042ff000000418ff */
[C---:B------:R-:W-:Y:S01]  /*a340*/  HMMA.16816.F32.BF16 R16, R168.reuse, R18, RZ ;  /* 0x00000012a810723c */ /* 0x040fe200000418ff */
[----:B------:R-:W-:Y:S07]  /*a350*/  LDSM.16.M88.4 R248, [R248] ;  /* 0x00000000f8f8783b */ /* 0x000fee0000000200 */
        /* <DEDUP_REMOVED lines=12> */
[----:B--2---:R-:W1:Y:S05]  /*a420*/  LDSM.16.M88.4 R176, [R3] ;  /* 0x0000000003b0783b */ /* 0x004e6a0000000200 */
[----:B------:R-:W2:Y:S05]  /*a430*/  LDSM.16.M88.4 R180, [R3+0x800] ;  /* 0x0008000003b4783b */ /* 0x000eaa0000000200 */
[----:B------:R-:W2:Y:S05]  /*a440*/  LDSM.16.M88.4 R184, [R3+0x1000] ;  /* 0x0010000003b8783b */ /* 0x000eaa0000000200 */
[----:B------:R-:W2:Y:S01]  /*a450*/  LDSM.16.M88.4 R188, [R3+0x1800] ;  /* 0x0018000003bc783b */ /* 0x000ea20000000200 */
[C---:B-1----:R-:W-:Y:S08]  /*a460*/  HMMA.16816.F32.BF16 R4, R192.reuse, R176, R4 ;  /* 0x000000b0c004723c */ /* 0x042ff00000041804 */
[C---:B------:R-:W-:Y:S01]  /*a470*/  HMMA.16816.F32.BF16 R8, R192.reuse, R178, R8 ;  /* 0x000000b2c008723c */ /* 0x040fe20000041808 */
[----:B---3--:R-:W1:Y:S07]  /*a480*/  LDSM.16.M88.4 R176, [R2+-0x6000] ;  /* 0xffa0000002b0783b */ /* 0x008e6e0000000200 */
[C---:B--2---:R-:W-:Y:S08]  /*a490*/  HMMA.16816.F32.BF16 R12, R192.reuse, R180, R12 ;  /* 0x000000b4c00c723c */ /* 0x044ff0000004180c */
[C---:B------:R-:W-:Y:S01]  /*a4a0*/  HMMA.16816.F32.BF16 R16, R192.reuse, R182, R16 ;  /* 0x000000b6c010723c */ /* 0x040fe20000041810 */
[----:B------:R-:W2:Y:S07]  /*a4b0*/  LDSM.16.M88.4 R180, [R2+-0x5800] ;  /* 0xffa8000002b4783b */ /* 0x000eae0000000200 */
[C---:B------:R-:W-:Y:S08]  /*a4c0*/  HMMA.16816.F32.BF16 R20, R192.reuse, R184, R20 ;  /* 0x000000b8c014723c */ /* 0x040ff00000041814 */
[C---:B------:R-:W-:Y:S01]  /*a4d0*/  HMMA.16816.F32.BF16 R24, R192.reuse, R186, R24 ;  /* 0x000000bac018723c */ /* 0x040fe20000041818 */
[----:B------:R-:W3:Y:S07]  /*a4e0*/  LDSM.16.M88.4 R184, [R2+-0x5000] ;  /* 0xffb0000002b8783b */ /* 0x000eee0000000200 */
[C---:B------:R-:W-:Y:S08]  /*a4f0*/  HMMA.16816.F32.BF16 R28, R192.reuse, R188, R28 ;  /* 0x000000bcc01c723c */ /* 0x040ff0000004181c */
[----:B------:R-:W-:Y:S01]  /*a500*/  HMMA.16816.F32.BF16 R32, R192, R190, R32 ;  /* 0x000000bec020723c */ /* 0x000fe20000041820 */
[----:B------:R-:W4:Y:S07]  /*a510*/  LDSM.16.M88.4 R188, [R2+-0x4800] ;  /* 0xffb8000002bc783b */ /* 0x000f2e0000000200 */
[C---:B-1----:R-:W-:Y:S08]  /*a520*/  HMMA.16816.F32.BF16 R4, R196.reuse, R176, R4 ;  /* 0x000000b0c404723c */ /* 0x042ff00000041804 */
[C---:B------:R-:W-:Y:S01]  /*a530*/  HMMA.16816.F32.BF16 R8, R196.reuse, R178, R8 ;  /* 0x000000b2c408723c */ /* 0x040fe20000041808 */
[----:B------:R-:W1:Y:S07]  /*a540*/  LDSM.16.M88.4 R176, [R39+0x2000] ;  /* 0x0020000027b0783b */ /* 0x000e6e0000000200 */
[C---:B--2---:R-:W-:Y:S08]  /*a550*/  HMMA.16816.F32.BF16 R12, R196.reuse, R180, R12 ;  /* 0x000000b4c40c723c */ /* 0x044ff0000004180c */
[C---:B------:R-:W-:Y:S01]  /*a560*/  HMMA.16816.F32.BF16 R16, R196.reuse, R182, R16 ;  /* 0x000000b6c410723c */ /* 0x040fe20000041810 */
[----:B------:R-:W2:Y:S07]  /*a570*/  LDSM.16.M88.4 R180, [R39+0x2800] ;  /* 0x0028000027b4783b */ /* 0x000eae0000000200 */
[C---:B---3--:R-:W-:Y:S08]  /*a580*/  HMMA.16816.F32.BF16 R20, R196.reuse, R184, R20 ;  /* 0x000000b8c414723c */ /* 0x048ff00000041814 */
[C---:B------:R-:W-:Y:S01]  /*a590*/  HMMA.16816.F32.BF16 R24, R196.reuse, R186, R24 ;  /* 0x000000bac418723c */ /* 0x040fe20000041818 */
[----:B------:R-:W3:Y:S07]  /*a5a0*/  LDSM.16.M88.4 R184, [R39+0x3000] ;  /* 0x0030000027b8783b */ /* 0x000eee0000000200 */
[C---:B----4-:R-:W-:Y:S08]  /*a5b0*/  HMMA.16816.F32.BF16 R28, R196.reuse, R188, R28 ;  /* 0x000000bcc41c723c */ /* 0x050ff0000004181c */
[----:B------:R-:W-:Y:S01]  /*a5c0*/  HMMA.16816.F32.BF16 R32, R196, R190, R32 ;  /* 0x000000bec420723c */ /* 0x000fe20000041820 */
[----:B------:R-:W4:Y:S07]  /*a5d0*/  LDSM.16.M88.4 R188, [R39+0x3800] ;  /* 0x0038000027bc783b */ /* 0x000f2e0000000200 */
[C---:B-1----:R-:W-:Y:S08]  /*a5e0*/  HMMA.16816.F32.BF16 R4, R200.reuse, R176, R4 ;  /* 0x000000b0c804723c */ /* 0x042ff00000041804 */
[C---:B------:R-:W-:Y:S01]  /*a5f0*/  HMMA.16816.F32.BF16 R8, R200.reuse, R178, R8 ;  /* 0x000000b2c808723c */ /* 0x040fe20000041808 */
[----:B------:R-:W1:Y:S07]  /*a600*/  LDSM.16.M88.4 R176, [R0] ;  /* 0x0000000000b0783b */ /* 0x000e6e0000000200 */
[C---:B--2---:R-:W-:Y:S08]  /*a610*/  HMMA.16816.F32.BF16 R12, R200.reuse, R180, R12 ;  /* 0x000000b4c80c723c */ /* 0x044ff0000004180c */
[C---:B------:R-:W-:Y:S01]  /*a620*/  HMMA.16816.F32.BF16 R16, R200.reuse, R182, R16 ;  /* 0x000000b6c810723c */ /* 0x040fe20000041810 */
[----:B------:R-:W2:Y:S07]  /*a630*/  LDSM.16.M88.4 R180, [R132] ;  /* 0x0000000084b4783b */ /* 0x000eae0000000200 */
[C---:B---3--:R-:W-:Y:S08]  /*a640*/  HMMA.16816.F32.BF16 R20, R200.reuse, R184, R20 ;  /* 0x000000b8c814723c */ /* 0x048ff00000041814 */
[C---:B------:R-:W-:Y:S01]  /*a650*/  HMMA.16816.F32.BF16 R24, R200.reuse, R186, R24 ;  /* 0x000000bac818723c */ /* 0x040fe20000041818 */
[----:B------:R-:W3:Y:S07]  /*a660*/  LDSM.16.M88.4 R184, [R133] ;  /* 0x0000000085b8783b */ /* 0x000eee0000000200 */
[C---:B----4-:R-:W-:Y:S08]  /*a670*/  HMMA.16816.F32.BF16 R28, R200.reuse, R188, R28 ;  /* 0x000000bcc81c723c */ /* 0x050ff0000004181c */
[----:B------:R-:W-:Y:S01]  /*a680*/  HMMA.16816.F32.BF16 R32, R200, R190, R32 ;  /* 0x000000bec820723c */ /* 0x000fe20000041820 */
[----:B------:R-:W4:Y:S07]  /*a690*/  LDSM.16.M88.4 R188, [R3+0x2000] ;  /* 0x0020000003bc783b */ /* 0x000f2e0000000200 */
        /* <DEDUP_REMOVED lines=11> */
[----:B------:R-:W3:Y:S07]  /*a750*/  LDSM.16.M88.4 R248, [R2+-0x4000] ;  /* 0xffc0000002f8783b */ /* 0x000eee0000000200 */
[C---:B----4-:R-:W-:Y:S08]  /*a760*/  HMMA.16816.F32.BF16 R4, R208.reuse, R188, R4 ;  /* 0x000000bcd004723c */ /* 0x050ff00000041804 */
[C---:B------:R-:W-:Y:S01]  /*a770*/  HMMA.16816.F32.BF16 R8, R208.reuse, R190, R8 ;  /* 0x000000bed008723c */ /* 0x040fe20000041808 */
[----:B------:R-:W4:Y:S07]  /*a780*/  LDSM.16.M88.4 R188, [R2+-0x3800] ;  /* 0xffc8000002bc783b */ /* 0x000f2e0000000200 */
[C---:B-1----:R-:W-:Y:S08]  /*a790*/  HMMA.16816.F32.BF16 R12, R208.reuse, R176, R12 ;  /* 0x000000b0d00c723c */ /* 0x042ff0000004180c */
[C---:B------:R-:W-:Y:S01]  /*a7a0*/  HMMA.16816.F32.BF16 R16, R208.reuse, R178, R16 ;  /* 0x000000b2d010723c */ /* 0x040fe20000041810 */
[----:B------:R-:W1:Y:S07]  /*a7b0*/  LDSM.16.M88.4 R176, [R2+-0x3000] ;  /* 0xffd0000002b0783b */ /* 0x000e6e0000000200 */
[C---:B--2---:R-:W-:Y:S08]  /*a7c0*/  HMMA.16816.F32.BF16 R20, R208.reuse, R180, R20 ;  /* 0x000000b4d014723c */ /* 0x044ff00000041814 */
[C---:B------:R-:W-:Y:S01]  /*a7d0*/  HMMA.16816.F32.BF16 R24, R208.reuse, R182, R24 ;  /* 0x000000b6d018723c */ /* 0x040fe20000041818 */
[----:B------:R-:W2:Y:S07]  /*a7e0*/  LDSM.16.M88.4 R180, [R2+-0x2800] ;  /* 0xffd8000002b4783b */ /* 0x000eae0000000200 */
[C---:B---3--:R-:W-:Y:S08]  /*a7f0*/  HMMA.16816.F32.BF16 R28, R208.reuse, R184, R28 ;  /* 0x000000b8d01c723c */ /* 0x048ff0000004181c */
[----:B------:R-:W-:Y:S01]  /*a800*/  HMMA.16816.F32.BF16 R32, R208, R186, R32 ;  /* 0x000000bad020723c */ /* 0x000fe20000041820 */
[----:B------:R-:W3:Y:S07]  /*a810*/  LDSM.16.M88.4 R184, [R39+0x4000] ;  /* 0x0040000027b8783b */ /* 0x000eee0000000200 */
[C---:B------:R-:W-:Y:S08]  /*a820*/  HMMA.16816.F32.BF16 R4, R212.reuse, R248, R4 ;  /* 0x000000f8d404723c */ /* 0x040ff00000041804 */
[C---:B------:R-:W-:Y:S01]  /*a830*/  HMMA.16816.F32.BF16 R8, R212.reuse, R250, R8 ;  /* 0x000000fad408723c */ /* 0x040fe20000041808 */
[----:B------:R-:W3:Y:S07]  /*a840*/  LDSM.16.M88.4 R248, [R39+0x4800] ;  /* 0x0048000027f8783b */ /* 0x000eee0000000200 */
[C---:B----4-:R-:W-:Y:S08]  /*a850*/  HMMA.16816.F32.BF16 R12, R212.reuse, R188, R12 ;  /* 0x000000bcd40c723c */ /* 0x050ff0000004180c */
[C---:B------:R-:W-:Y:S01]  /*a860*/  HMMA.16816.F32.BF16 R16, R212.reuse, R190, R16 ;  /* 0x000000bed410723c */ /* 0x040fe20000041810 */
[----:B------:R-:W4:Y:S07]  /*a870*/  LDSM.16.M88.4 R188, [R39+0x5000] ;  /* 0x0050000027bc783b */ /* 0x000f2e0000000200 */
[C---:B-1----:R-:W-:Y:S08]  /*a880*/  HMMA.16816.F32.BF16 R20, R212.reuse, R176, R20 ;  /* 0x000000b0d414723c */ /* 0x042ff00000041814 */
[C---:B------:R-:W-:Y:S01]  /*a890*/  HMMA.16816.F32.BF16 R24, R212.reuse, R178, R24 ;  /* 0x000000b2d418723c */ /* 0x040fe20000041818 */
[----:B------:R-:W1:Y:S07]  /*a8a0*/  LDSM.16.M88.4 R176, [R39+0x5800] ;  /* 0x0058000027b0783b */ /* 0x000e6e0000000200 */
[C---:B--2---:R-:W-:Y:S08]  /*a8b0*/  HMMA.16816.F32.BF16 R28, R212.reuse, R180, R28 ;  /* 0x000000b4d41c723c */ /* 0x044ff0000004181c */
[----:B------:R-:W-:Y:S01]  /*a8c0*/  HMMA.16816.F32.BF16 R32, R212, R182, R32 ;  /* 0x000000b6d420723c */ /* 0x000fe20000041820 */
[----:B------:R-:W2:Y:S05]  /*a8d0*/  LDSM.16.M88.4 R180, [R40] ;  /* 0x0000000028b4783b */ /* 0x000eaa0000000200 */
[----:B------:R-:W-:Y:S02]  /*a8e0*/  LDSM.16.M88.4 R40, [R3+0x4000] ;  /* 0x004000000328783b */ /* 0x000fe40000000200 */
[C---:B---3--:R-:W-:Y:S08]  /*a8f0*/  HMMA.16816.F32.BF16 R4, R216.reuse, R184, R4 ;  /* 0x000000b8d804723c */ /* 0x048ff00000041804 */
[C---:B------:R-:W-:Y:S01]  /*a900*/  HMMA.16816.F32.BF16 R8, R216.reuse, R186, R8 ;  /* 0x000000bad808723c */ /* 0x040fe20000041808 */
[----:B------:R3:W2:Y:S07]  /*a910*/  LDSM.16.M88.4 R184, [R38] ;  /* 0x0000000026b8783b */ /* 0x0006ae0000000200 */
[C---:B------:R-:W-:Y:S08]  /*a920*/  HMMA.16816.F32.BF16 R12, R216.reuse, R248, R12 ;  /* 0x000000f8d80c723c */ /* 0x040ff0000004180c */
[C---:B------:R-:W-:Y:S01]  /*a930*/  HMMA.16816.F32.BF16 R16, R216.reuse, R250, R16 ;  /* 0x000000fad810723c */ /* 0x040fe20000041810 */
[----:B------:R1:W2:Y:S07]  /*a940*/  LDSM.16.M88.4 R248, [R37] ;  /* 0x0000000025f8783b */ /* 0x0002ae0000000200 */
[C---:B----4-:R-:W-:Y:S01]  /*a950*/  HMMA.16816.F32.BF16 R20, R216.reuse, R188, R20 ;  /* 0x000000bcd814723c */ /* 0x050fe20000041814 */
[----:B---3--:R-:W3:Y:S07]  /*a960*/  LDL.LU R38, [R1+0x10] ;  /* 0x0000100001267983 */ /* 0x008eee0000300800 */
[C---:B------:R-:W-:Y:S01]  /*a970*/  HMMA.16816.F32.BF16 R24, R216.reuse, R190, R24 ;  /* 0x000000bed818723c */ /* 0x040fe20000041818 */
[----:B------:R4:W2:Y:S07]  /*a980*/  LDSM.16.M88.4 R188, [R36] ;  /* 0x0000000024bc783b */ /* 0x0008ae0000000200 */
[C---:B-1----:R-:W-:Y:S01]  /*a990*/  HMMA.16816.F32.BF16 R28, R216.reuse, R176, R28 ;  /* 0x000000b0d81c723c */ /* 0x042fe2000004181c */
[----:B------:R-:W3:Y:S07]  /*a9a0*/  LDL.LU R37, [R1+0x14] ;  /* 0x0000140001257983 */ /* 0x000eee0000300800 */
[----:B------:R-:W-:Y:S01]  /*a9b0*/  HMMA.16816.F32.BF16 R32, R216, R178, R32 ;  /* 0x000000b2d820723c */ /* 0x000fe20000041820 */
[----:B------:R-:W1:Y:S07]  /*a9c0*/  LDSM.16.M88.4 R176, [R3+0x4800] ;  /* 0x0048000003b0783b */ /* 0x000e6e0000000200 */
[C---:B--2---:R-:W-:Y:S01]  /*a9d0*/  HMMA.16816.F32.BF16 R4, R220.reuse, R180, R4 ;  /* 0x000000b4dc04723c */ /* 0x044fe20000041804 */
[----:B----4-:R-:W2:Y:S05]  /*a9e0*/  LDL.LU R36, [R1+0x18] ;  /* 0x0000180001247983 */ /* 0x010eaa0000300800 */
[----:B------:R-:W4:Y:S02]  /*a9f0*/  LDL.LU R0, [R1+0x1c] ;  /* 0x00001c0001007983 */ /* 0x000f240000300800 */
[C---:B------:R-:W-:Y:S03]  /*aa00*/  HMMA.16816.F32.BF16 R8, R220.reuse, R182, R8 ;  /* 0x000000b6dc08723c */ /* 0x040fe60000041808 */
[----:B------:R-:W1:Y:S05]  /*aa10*/  LDSM.16.M88.4 R180, [R3+0x5000] ;  /* 0x0050000003b4783b */ /* 0x000e6a0000000200 */
[C---:B------:R-:W-:Y:S08]  /*aa20*/  HMMA.16816.F32.BF16 R12, R220.reuse, R184, R12 ;  /* 0x000000b8dc0c723c */ /* 0x040ff0000004180c */
[C---:B------:R-:W-:Y:S01]  /*aa30*/  HMMA.16816.F32.BF16 R16, R220.reuse, R186, R16 ;  /* 0x000000badc10723c */ /* 0x040fe20000041810 */
[----:B------:R-:W1:Y:S07]  /*aa40*/  LDSM.16.M88.4 R184, [R3+0x5800] ;  /* 0x0058000003b8783b */ /* 0x000e6e0000000200 */
[C---:B------:R-:W-:Y:S08]  /*aa50*/  HMMA.16816.F32.BF16 R20, R220.reuse, R248, R20 ;  /* 0x000000f8dc14723c */ /* 0x040ff00000041814 */
[C---:B------:R-:W-:Y:S01]  /*aa60*/  HMMA.16816.F32.BF16 R24, R220.reuse, R250, R24 ;  /* 0x000000fadc18723c */ /* 0x040fe20000041818 */
[----:B------:R-:W-:Y:S07]  /*aa70*/  LDSM.16.M88.4 R248, [R2+-0x1800] ;  /* 0xffe8000002f8783b */ /* 0x000fee0000000200 */
[C---:B------:R-:W-:Y:S08]  /*aa80*/  HMMA.16816.F32.BF16 R28, R220.reuse, R188, R28 ;  /* 0x000000bcdc1c723c */ /* 0x040ff0000004181c */
[----:B------:R-:W-:Y:S01]  /*aa90*/  HMMA.16816.F32.BF16 R32, R220, R190, R32 ;  /* 0x000000bedc20723c */ /* 0x000fe20000041820 */
[----:B------:R-:W1:Y:S07]  /*aaa0*/  LDSM.16.M88.4 R188, [R2+-0x2000] ;  /* 0xffe0000002bc783b */ /* 0x000e6e0000000200 */
[C---:B------:R-:W-:Y:S08]  /*aab0*/  HMMA.16816.F32.BF16 R4, R224.reuse, R40, R4 ;  /* 0x00000028e004723c */ /* 0x040ff00000041804 */
[C---:B------:R-:W-:Y:S01]  /*aac0*/  HMMA.16816.F32.BF16 R8, R224.reuse, R42, R8 ;  /* 0x0000002ae008723c */ /* 0x040fe20000041808 */
[----:B------:R-:W1:Y:S07]  /*aad0*/  LDSM.16.M88.4 R40, [R2+-0x1000] ;  /* 0xfff000000228783b */ /* 0x000e6e0000000200 */
[C---:B-1----:R-:W-:Y:S08]  /*aae0*/  HMMA.16816.F32.BF16 R12, R224.reuse, R176, R12 ;  /* 0x000000b0e00c723c */ /* 0x042ff0000004180c */
[C---:B------:R-:W-:Y:S01]  /*aaf0*/  HMMA.16816.F32.BF16 R16, R224.reuse, R178, R16 ;  /* 0x000000b2e010723c */ /* 0x040fe20000041810 */
[----:B------:R-:W1:Y:S07]  /*ab00*/  LDSM.16.M88.4 R176, [R2+-0x800] ;  /* 0xfff8000002b0783b */ /* 0x000e6e0000000200 */
[C---:B------:R-:W-:Y:S08]  /*ab10*/  HMMA.16816.F32.BF16 R20, R224.reuse, R180, R20 ;  /* 0x000000b4e014723c */ /* 0x040ff00000041814 */
[C---:B------:R-:W-:Y:S01]  /*ab20*/  HMMA.16816.F32.BF16 R24, R224.reuse, R182, R24 ;  /* 0x000000b6e018723c */ /* 0x040fe20000041818 */
[----:B------:R-:W1:Y:S07]  /*ab30*/  LDSM.16.M88.4 R180, [R39+0x6000] ;  /* 0x0060000027b4783b */ /* 0x000e6e0000000200 */
[C---:B------:R-:W-:Y:S08]  /*ab40*/  HMMA.16816.F32.BF16 R28, R224.reuse, R184, R28 ;  /* 0x000000b8e01c723c */ /* 0x040ff0000004181c */
[----:B------:R-:W-:Y:S01]  /*ab50*/  HMMA.16816.F32.BF16 R32, R224, R186, R32 ;  /* 0x000000bae020723c */ /* 0x000fe20000041820 */
[----:B------:R-:W1:Y:S07]  /*ab60*/  LDSM.16.M88.4 R184, [R39+0x6800] ;  /* 0x0068000027b8783b */ /* 0x000e6e0000000200 */
[C---:B------:R-:W-:Y:S08]  /*ab70*/  HMMA.16816.F32.BF16 R4, R228.reuse, R188, R4 ;  /* 0x000000bce404723c */ /* 0x040ff00000041804 */
[C---:B------:R-:W-:Y:S01]  /*ab80*/  HMMA.16816.F32.BF16 R8, R228.reuse, R190, R8 ;  /* 0x000000bee408723c */ /* 0x040fe20000041808 */
[----:B------:R-:W1:Y:S07]  /*ab90*/  LDSM.16.M88.4 R188, [R39+0x7000] ;  /* 0x0070000027bc783b */ /* 0x000e6e0000000200 */
[C---:B------:R-:W-:Y:S08]  /*aba0*/  HMMA.16816.F32.BF16 R12, R228.reuse, R248, R12 ;  /* 0x000000f8e40c723c */ /* 0x040ff0000004180c */
[C---:B------:R-:W-:Y:S01]  /*abb0*/  HMMA.16816.F32.BF16 R16, R228.reuse, R250, R16 ;  /* 0x000000fae410723c */ /* 0x040fe20000041810 */
[----:B------:R-:W1:Y:S07]  /*abc0*/  LDSM.16.M88.4 R248, [R39+0x7800] ;  /* 0x0078000027f8783b */ /* 0x000e6e0000000200 */
[C---:B------:R-:W-:Y:S08]  /*abd0*/  HMMA.16816.F32.BF16 R20, R228.reuse, R40, R20 ;  /* 0x00000028e414723c */ /* 0x040ff00000041814 */
[C---:B------:R-:W-:Y:S08]  /*abe0*/  HMMA.16816.F32.BF16 R24, R228.reuse, R42, R24 ;  /* 0x0000002ae418723c */ /* 0x040ff00000041818 */
[C---:B-1----:R-:W-:Y:S08]  /*abf0*/  HMMA.16816.F32.BF16 R28, R228.reuse, R176, R28 ;  /* 0x000000b0e41c723c */ /* 0x042ff0000004181c */
[----:B------:R-:W-:Y:S08]  /*ac00*/  HMMA.16816.F32.BF16 R32, R228, R178, R32 ;  /* 0x000000b2e420723c */ /* 0x000ff00000041820 */
[C---:B------:R-:W-:Y:S08]  /*ac10*/  HMMA.16816.F32.BF16 R4, R232.reuse, R180, R4 ;  /* 0x000000b4e804723c */ /* 0x040ff00000041804 */
[C---:B------:R-:W-:Y:S08]  /*ac20*/  HMMA.16816.F32.BF16 R8, R232.reuse, R182, R8 ;  /* 0x000000b6e808723c */ /* 0x040ff00000041808 */
[C---:B------:R-:W-:Y:S08]  /*ac30*/  HMMA.16816.F32.BF16 R12, R232.reuse, R184, R12 ;  /* 0x000000b8e80c723c */ /* 0x040ff0000004180c */
[C---:B------:R-:W-:Y:S08]  /*ac40*/  HMMA.16816.F32.BF16 R16, R232.reuse, R186, R16 ;  /* 0x000000bae810723c */ /* 0x040ff00000041810 */
[C---:B------:R-:W-:Y:S08]  /*ac50*/  HMMA.16816.F32.BF16 R20, R232.reuse, R188, R20 ;  /* 0x000000bce814723c */ /* 0x040ff00000041814 */
[C---:B------:R-:W-:Y:S01]  /*ac60*/  HMMA.16816.F32.BF16 R24, R232.reuse, R190, R24 ;  /* 0x000000bee818723c */ /* 0x040fe20000041818 */
[----:B------:R-:W-:Y:S07]  /*ac70*/  LDSM.16.M88.4 R188, [R3+0x6000] ;  /* 0x0060000003bc783b */ /* 0x000fee0000000200 */
[C---:B------:R-:W-:Y:S08]  /*ac80*/  HMMA.16816.F32.BF16 R28, R232.reuse, R248, R28 ;  /* 0x000000f8e81c723c */ /* 0x040ff0000004181c */
[----:B------:R-:W-:Y:S01]  /*ac90*/  HMMA.16816.F32.BF16 R32, R232, R250, R32 ;  /* 0x000000fae820723c */ /* 0x000fe20000041820 */
[----:B------:R-:W-:Y:S05]  /*aca0*/  LDSM.16.M88.4 R248, [R3+0x7000] ;  /* 0x0070000003f8783b */ /* 0x000fea0000000200 */
[----:B---3--:R-:W1:Y:S05]  /*acb0*/  LDSM.16.M88.4 R40, [R38] ;  /* 0x000000002628783b */ /* 0x008e6a0000000200 */
[----:B------:R-:W3:Y:S05]  /*acc0*/  LDSM.16.M88.4 R176, [R37] ;  /* 0x0000000025b0783b */ /* 0x000eea0000000200 */
[----:B--2---:R-:W2:Y:S05]  /*acd0*/  LDSM.16.M88.4 R180, [R36] ;  /* 0x0000000024b4783b */ /* 0x004eaa0000000200 */
[----:B----4-:R-:W4:Y:S01]  /*ace0*/  LDSM.16.M88.4 R184, [R0] ;  /* 0x0000000000b8783b */ /* 0x010f220000000200 */
[C---:B-1----:R-:W-:Y:S04]  /*acf0*/  HMMA.16816.F32.BF16 R4, R236.reuse, R40, R4 ;  /* 0x00000028ec04723c */ /* 0x042fe80000041804 */
[----:B------:R-:W-:Y:S04]  /*ad00*/  LDSM.16.M88.4 R36, [R3+0x6800] ;  /* 0x006800000324783b */ /* 0x000fe80000000200 */
[C---:B------:R-:W-:Y:S01]  /*ad10*/  HMMA.16816.F32.BF16 R8, R236.reuse, R42, R8 ;  /* 0x0000002aec08723c */ /* 0x040fe20000041808 */
[----:B------:R-:W1:Y:S07]  /*ad20*/  LDSM.16.M88.4 R40, [R3+0x7800] ;  /* 0x007800000328783b */ /* 0x000e6e0000000200 */
[C---:B---3--:R-:W-:Y:S08]  /*ad30*/  HMMA.16816.F32.BF16 R12, R236.reuse, R176, R12 ;  /* 0x000000b0ec0c723c */ /* 0x048ff0000004180c */
[C---:B------:R-:W-:Y:S01]  /*ad40*/  HMMA.16816.F32.BF16 R16, R236.reuse, R178, R16 ;  /* 0x000000b2ec10723c */ /* 0x040fe20000041810 */
[----:B------:R-:W3:Y:S07]  /*ad50*/  LDSM.16.M88.4 R176, [R2] ;  /* 0x0000000002b0783b */ /* 0x000eee0000000200 */
[C---:B--2---:R-:W-:Y:S08]  /*ad60*/  HMMA.16816.F32.BF16 R20, R236.reuse, R180, R20 ;  /* 0x000000b4ec14723c */ /* 0x044ff00000041814 */
[C---:B------:R-:W-:Y:S01]  /*ad70*/  HMMA.16816.F32.BF16 R24, R236.reuse, R182, R24 ;  /* 0x000000b6ec18723c */ /* 0x040fe20000041818 */
[----:B------:R-:W2:Y:S07]  /*ad80*/  LDSM.16.M88.4 R180, [R2+0x800] ;  /* 0x0008000002b4783b */ /* 0x000eae0000000200 */
[C---:B----4-:R-:W-:Y:S04]  /*ad90*/  HMMA.16816.F32.BF16 R28, R236.reuse, R184, R28 ;  /* 0x000000b8ec1c723c */ /* 0x050fe8000004181c */
[----:B-1----:R-:W-:Y:S02]  /*ada0*/  IMAD.MOV.U32 R3, RZ, RZ, R42 ;  /* 0x000000ffff037224 */ /* 0x002fe400078e002a */
[----:B------:R-:W-:Y:S02]  /*adb0*/  IMAD.MOV.U32 R0, RZ, RZ, R43 ;  /* 0x000000ffff007224 */ /* 0x000fe400078e002b */
[----:B------:R-:W-:Y:S01]  /*adc0*/  HMMA.16816.F32.BF16 R32, R236, R186, R32 ;  /* 0x000000baec20723c */ /* 0x000fe20000041820 */
[----:B------:R-:W1:Y:S03]  /*add0*/  LDSM.16.M88.4 R184, [R2+0x1000] ;  /* 0x0010000002b8783b */ /* 0x000e660000000200 */
[----:B------:R-:W-:Y:S02]  /*ade0*/  IMAD.MOV.U32 R133, RZ, RZ, R40 ;  /* 0x000000ffff857224 */ /* 0x000fe400078e0028 */
[----:B------:R4:W5:Y:S01]  /*adf0*/  LDL.LU.64 R42, [R1+0x120] ;  /* 0x00012000012a7983 */ /* 0x0009620000300a00 */
[----:B------:R-:W-:Y:S01]  /*ae00*/  IMAD.MOV.U32 R132, RZ, RZ, R41 ;  /* 0x000000ffff847224 */ /* 0x000fe200078e0029 */
[C---:B------:R-:W-:Y:S03]  /*ae10*/  HMMA.16816.F32.BF16 R4, R240.reuse, R188, R4 ;  /* 0x000000bcf004723c */ /* 0x040fe60000041804 */
[----:B------:R4:W5:Y:S05]  /*ae20*/  LDL.LU.64 R40, [R1+0x118] ;  /* 0x0001180001287983 */ /* 0x00096a0000300a00 */
[C---:B------:R-:W-:Y:S01]  /*ae30*/  HMMA.16816.F32.BF16 R8, R240.reuse, R190, R8 ;  /* 0x000000bef008723c */ /* 0x040fe20000041808 */
[----:B------:R1:W1:Y:S01]  /*ae40*/  LDSM.16.M88.4 R188, [R2+0x1800] ;  /* 0x0018000002bc783b */ /* 0x0002620000000200 */
[----:B------:R-:W-:Y:S04]  /*ae50*/  DEPBAR.LE SB0, 0x0 ;  /* 0x000080000000791a */ /* 0x000fe80000000000 */
[----:B------:R-:W-:Y:S02]  /*ae60*/  BAR.SYNC.DEFER_BLOCKING 0x0 ;  /* 0x0000000000007b1d */ /* 0x000fe40000010000 */
[C---:B------:R-:W-:Y:S08]  /*ae70*/  HMMA.16816.F32.BF16 R12, R240.reuse, R36, R12 ;  /* 0x00000024f00c723c */ /* 0x040ff0000004180c */
[C---:B------:R-:W-:Y:S08]  /*ae80*/  HMMA.16816.F32.BF16 R16, R240.reuse, R38, R16 ;  /* 0x00000026f010723c */ /* 0x040ff00000041810 */
[C---:B------:R-:W-:Y:S07]  /*ae90*/  HMMA.16816.F32.BF16 R20, R240.reuse, R248, R20 ;  /* 0x000000f8f014723c */ /* 0x040fee0000041814 */
[----:B------:R-:W-:Y:S01]  /*aea0*/  IMAD.MOV.U32 R248, RZ, RZ, R133 ;  /* 0x000000fffff87224 */ /* 0x000fe200078e0085 */
[C---:B------:R-:W-:Y:S01]  /*aeb0*/  HMMA.16816.F32.BF16 R24, R240.reuse, R250, R24 ;  /* 0x000000faf018723c */ /* 0x040fe20000041818 */
[----:B------:R4:W5:Y:S03]  /*aec0*/  LDL.LU.64 R38, [R1+0x110] ;  /* 0x0001100001267983 */ /* 0x0009660000300a00 */
[----:B------:R-:W-:Y:S02]  /*aed0*/  IMAD.MOV.U32 R249, RZ, RZ, R132 ;  /* 0x000000fffff97224 */ /* 0x000fe400078e0084 */
[----:B------:R4:W5:Y:S01]  /*aee0*/  LDL.LU.64 R36, [R1+0x108] ;  /* 0x0001080001247983 */ /* 0x0009620000300a00 */
[----:B------:R-:W-:Y:S02]  /*aef0*/  IMAD.MOV.U32 R250, RZ, RZ, R3 ;  /* 0x000000fffffa7224 */ /* 0x000fe400078e0003 */
[----:B------:R-:W-:Y:S02]  /*af00*/  IMAD.MOV.U32 R251, RZ, RZ, R0 ;  /* 0x000000fffffb7224 */ /* 0x000fe400078e0000 */
[C---:B------:R-:W-:Y:S01]  /*af10*/  HMMA.16816.F32.BF16 R28, R240.reuse, R248, R28 ;  /* 0x000000f8f01c723c */ /* 0x040fe2000004181c */
[----:B-1----:R-:W4:Y:S07]  /*af20*/  LDL R2, [R1+0x64] ;  /* 0x0000640001027983 */ /* 0x002f2e0000100800 */
[----:B------:R-:W-:Y:S08]  /*af30*/  HMMA.16816.F32.BF16 R32, R240, R250, R32 ;  /* 0x000000faf020723c */ /* 0x000ff00000041820 */
[C---:B---3--:R-:W-:Y:S08]  /*af40*/  HMMA.16816.F32.BF16 R4, R244.reuse, R176, R4 ;  /* 0x000000b0f404723c */ /* 0x048ff00000041804 */
[C---:B------:R-:W-:Y:S08]  /*af50*/  HMMA.16816.F32.BF16 R8, R244.reuse, R178, R8 ;  /* 0x000000b2f408723c */ /* 0x040ff00000041808 */
[C---:B--2---:R-:W-:Y:S08]  /*af60*/  HMMA.16816.F32.BF16 R12, R244.reuse, R180, R12 ;  /* 0x000000b4f40c723c */ /* 0x044ff0000004180c */
[C---:B------:R-:W-:Y:S08]  /*af70*/  HMMA.16816.F32.BF16 R16, R244.reuse, R182, R16 ;  /* 0x000000b6f410723c */ /* 0x040ff00000041810 */
[C---:B------:R-:W-:Y:S08]  /*af80*/  HMMA.16816.F32.BF16 R20, R244.reuse, R184, R20 ;  /* 0x000000b8f414723c */ /* 0x040ff00000041814 */
[C---:B------:R-:W-:Y:S08]  /*af90*/  HMMA.16816.F32.BF16 R24, R244.reuse, R186, R24 ;  /* 0x000000baf418723c */ /* 0x040ff00000041818 */
[C---:B------:R-:W-:Y:S08]  /*afa0*/  HMMA.16816.F32.BF16 R28, R244.reuse, R188, R28 ;  /* 0x000000bcf41c723c */ /* 0x040ff0000004181c */
[----:B------:R-:W-:Y:S03]  /*afb0*/  HMMA.16816.F32.BF16 R32, R244, R190, R32 ;  /* 0x000000bef420723c */ /* 0x000fe60000041820 */
[----:B----4-:R-:W-:Y:S11]  /*afc0*/  ISETP.GE.AND P0, PT, R2, 0x1, PT ;  /* 0x000000010200780c */ /* 0x010ff60003f06270 */
[----:B------:R-:W-:Y:S02]  /*afd0*/  @!UPT UIADD3 URZ, URZ, URZ, URZ ;  /* 0x0000003f3f3ff290 */ /* 0x000fe4000fffe03f */
[----:B------:R-:W-:-:S05]  /*afe0*/  @!P0 BRA `(.L_x_538) ;  /* 0x0000062000008947 */ /* 0x000fca0003800000 */
[----:B------:R-:W2:Y:S01]  /*aff0*/  LDL R3, [R1+0x88] ;  /* 0x0000880001037983 */ /* 0x000ea20000100800 */
[----:B------:R-:W-:Y:S02]  /*b000*/  IMAD.MOV.U32 R181, RZ, RZ, RZ ;  /* 0x000000ffffb57224 */ /* 0x000fe400078e00ff */
[----:B------:R-:W-:Y:S01]  /*b010*/  IMAD.MOV.U32 R133, RZ, RZ, c[0x0][0x2b8] ;  /* 0x0000ae00ff857624 */ /* 0x000fe200078e00ff */
[----:B------:R-:W3:Y:S04]  /*b020*/  LDL R0, [R1+0x80] ;  /* 0x0000800001007983 */ /* 0x000ee80000100800 */
[----:B------:R-:W4:Y:S01]  /*b030*/  LDL.64 R176, [R1+0x98] ;  /* 0x0000980001b07983 */ /* 0x000f220000100a00 */
[----:B------:R-:W-:Y:S03]  /*b040*/  ISETP.NE.AND P2, PT, R133, 0x1, PT ;  /* 0x000000018500780c */ /* 0x000fe60003f45270 */
[----:B------:R-:W2:Y:S04]  /*b050*/  LDL R132, [R1+0xac] ;  /* 0x0000ac0001847983 */ /* 0x000ea80000100800 */
[----:B------:R-:W2:Y:S04]  /*b060*/  LDL.64 R182, [R1+0x90] ;  /* 0x0000900001b67983 */ /* 0x000ea80000100a00 */
[----:B------:R-:W2:Y:S04]  /*b070*/  LDL R178, [R1+0xa8] ;  /* 0x0000a80001b27983 */ /* 0x000ea80000100800 */
[----:B------:R-:W2:Y:S04]  /*b080*/  LDL R180, [R1+0xec] ;  /* 0x0000ec0001b47983 */ /* 0x000ea80000100800 */
[----:B------:R-:W2:Y:S04]  /*b090*/  LDL R250, [R1+0x74] ;  /* 0x0000740001fa7983 */ /* 0x000ea80000100800 */
[----:B------:R-:W2:Y:S04]  /*b0a0*/  LDL R179, [R1+0xf0] ;  /* 0x0000f00001b37983 */ /* 0x000ea80000100800 */
[----:B------:R-:W2:Y:S04]  /*b0b0*/  LDL R251, [R1+0x6c] ;  /* 0x00006c0001fb7983 */ /* 0x000ea80000100800 */
[----:B------:R-:W2:Y:S04]  /*b0c0*/  LDL R248, [R1+0x70] ;  /* 0x0000700001f87983 */ /* 0x000ea80000100800 */
[----:B------:R-:W2:Y:S02]  /*b0d0*/  LDL R249, [R1+0x58] ;  /* 0x0000580001f97983 */ /* 0x000ea40000100800 */
[----:B--2---:R-:W-:Y:S02]  /*b0e0*/  IMAD.SHL.U32 R183, R249, 0x2, RZ ;  /* 0x00000002f9b77824 */ /* 0x004fe400078e00ff */
[----:B----4-:R-:W2:Y:S01]  /*b0f0*/  LDL R177, [R1+0xf4] ;  /* 0x0000f40001b17983 */ /* 0x010ea20000100800 */
[----:B------:R-:W-:Y:S02]  /*b100*/  IMAD R2, R2, 0x40, R3 ;  /* 0x0000004002027824 */ /* 0x000fe400078e0203 */
[----:B------:R-:W-:Y:S02]  /*b110*/  IMAD.SHL.U32 R186, R250, 0x2, RZ ;  /* 0x00000002faba7824 */ /* 0x000fe400078e00ff */
[----:B------:R-:W-:Y:S01]  /*b120*/  IMAD.SHL.U32 R185, R251, 0x2, RZ ;  /* 0x00000002fbb97824 */ /* 0x000fe200078e00ff */
[----:B---3--:R-:W-:Y:S05]  /*b130*/  IADD3 R2, R2, -0x40, R0 ;  /* 0xffffffc002027810 */ /* 0x008fea0007ffe000 */
[----:B------:R-:W-:Y:S04]  /*b140*/  @P2 IMAD.HI.U32 R3, R2, c[0x0][0x2bc], RZ ;  /* 0x0000af0002032a27 */ /* 0x000fe800078e00ff */
[----:B------:R-:W-:Y:S01]  /*b150*/  IMAD.MOV.U32 R0, RZ, RZ, R2 ;  /* 0x000000ffff007224 */ /* 0x000fe200078e0002 */
[----:B------:R-:W-:Y:S04]  /*b160*/  @P2 SHF.R.U32.HI R0, RZ, c[0x0][0x2c0], R3 ;  /* 0x0000b000ff002a19 */ /* 0x000fe80000011603 */
[C---:B------:R-:W-:Y:S02]  /*b170*/  @!P6 IADD3 R3, P0, R0.reuse, R176, RZ ;  /* 0x000000b00003e210 */ /* 0x040fe40007f1e0ff */
[----:B------:R-:W3:Y:S02]  /*b180*/  LDL R176, [R1+0xf8] ;  /* 0x0000f80001b07983 */ /* 0x000ee40000100800 */
[----:B------:R-:W-:Y:S01]  /*b190*/  @!P6 LEA.HI.X.SX32 R133, R0, R132, 0x1, P0 ;  /* 0x000000840085e211 */ /* 0x000fe200000f0eff */
[----:B------:R-:W-:Y:S01]  /*b1a0*/  IMAD.MOV R0, RZ, RZ, -R0 ;  /* 0x000000ffff007224 */ /* 0x000fe200078e0a00 */
[C---:B------:R-:W-:Y:S03]  /*b1b0*/  @!P6 LEA R132, P0, R3.reuse, c[0x0][0x2a0], 0x2 ;  /* 0x0000a8000384ea11 */ /* 0x040fe600078010ff */
[----:B------:R-:W-:Y:S01]  /*b1c0*/  IMAD R184, R0, c[0x0][0x2b8], R2 ;  /* 0x0000ae0000b87a24 */ /* 0x000fe200078e0202 */
[----:B------:R-:W-:Y:S03]  /*b1d0*/  @!P6 LEA.HI.X R133, R3, c[0x0][0x2a4], R133, 0x2, P0 ;  /* 0x0000a9000385ea11 */ /* 0x000fe600000f1485 */
[----:B------:R-:W-:Y:S01]  /*b1e0*/  IMAD.WIDE.U32 R2, R184, c[0x0][0x1e0], RZ ;  /* 0x00007800b8027a25 */ /* 0x000fe200078e00ff */
[----:B------:R-:W-:Y:S01]  /*b1f0*/  SHF.R.S32.HI R0, RZ, 0x1f, R184 ;  /* 0x0000001fff007819 */ /* 0x000fe200000114b8 */
[----:B------:R-:W4:Y:S04]  /*b200*/  @!P6 LDG.E R181, [R132.64] ;  /* 0x0000000684b5e981 */ /* 0x000f28000c1e1900 */
[----:B------:R1:W-:Y:S01]  /*b210*/  STL [R1+0x60], R184 ;  /* 0x000060b801007387 */ /* 0x0003e20000100800 */
[----:B------:R-:W-:Y:S04]  /*b220*/  IMAD R0, R0, c[0x0][0x1e0], RZ ;  /* 0x0000780000007a24 */ /* 0x000fe800078e02ff */
[----:B------:R-:W-:Y:S05]  /*b230*/  IMAD R0, R184, c[0x0][0x1e4], R0 ;  /* 0x00007900b8007a24 */ /* 0x000fea00078e0200 */
[----:B------:R-:W-:Y:S02]  /*b240*/  IADD3 R3, R3, R0, RZ ;  /* 0x0000000003037210 */ /* 0x000fe40007ffe0ff */
[----:B-1----:R-:W-:Y:S02]  /*b250*/  SHF.L.U32 R184, R248, 0x1, RZ ;  /* 0x00000001f8b87819 */ /* 0x002fe400000006ff */
[----:B----4-:R-:W-:Y:S01]  /*b260*/  SHF.R.S32.HI R133, RZ, 0x1f, R181 ;  /* 0x0000001fff857819 */ /* 0x010fe200000114b5 */
[----:B------:R1:W-:Y:S01]  /*b270*/  STL [R1+0x5c], R181 ;  /* 0x00005cb501007387 */ /* 0x0003e20000100800 */
[----:B------:R-:W-:Y:S04]  /*b280*/  IMAD.WIDE.U32 R2, R181, c[0x0][0x1f0], R2 ;  /* 0x00007c00b5027a25 */ /* 0x000fe800078e0002 */
[----:B------:R-:W-:Y:S01]  /*b290*/  IMAD R133, R133, c[0x0][0x1f0], RZ ;  /* 0x00007c0085857a24 */ /* 0x000fe200078e02ff */
[----:B------:R-:W-:Y:S02]  /*b2a0*/  IADD3 R0, P0, R182, R2, RZ ;  /* 0x00000002b6007210 */ /* 0x000fe40007f1e0ff */
[----:B------:R-:W-:Y:S01]  /*b2b0*/  SHF.L.U64.HI R182, R250, 0x1, R180 ;  /* 0x00000001fab67819 */ /* 0x000fe200000102b4 */
[----:B------:R-:W-:Y:S01]  /*b2c0*/  IMAD R133, R181, c[0x0][0x1f4], R133 ;  /* 0x00007d00b5857a24 */ /* 0x000fe200078e0285 */
[----:B--2---:R-:W-:Y:S04]  /*b2d0*/  SHF.L.U64.HI R180, R248, 0x1, R177 ;  /* 0x00000001f8b47819 */ /* 0x004fe800000102b1 */
[----:B------:R-:W-:Y:S02]  /*b2e0*/  IADD3.X R133, R178, R3, R133, P0, !PT ;  /* 0x00000003b2857210 */ /* 0x000fe400007fe485 */
[C---:B------:R-:W-:Y:S04]  /*b2f0*/  LEA R178, P0, R0.reuse, c[0x0][0x1c8], 0x1 ;  /* 0x0000720000b27a11 */ /* 0x040fe800078008ff */
[----:B------:R-:W-:Y:S02]  /*b300*/  LEA.HI.X R133, R0, c[0x0][0x1cc], R133, 0x1, P0 ;  /* 0x0000730000857a11 */ /* 0x000fe400000f0c85 */
[----:B-1----:R-:W-:Y:S02]  /*b310*/  SHF.L.U64.HI R181, R251, 0x1, R179 ;  /* 0x00000001fbb57819 */ /* 0x002fe400000102b3 */
[----:B---3--:R-:W-:Y:S01]  /*b320*/  SHF.L.U64.HI R179, R249, 0x1, R176 ;  /* 0x00000001f9b37819 */ /* 0x008fe200000102b0 */
[----:B------:R-:W-:-:S05]  /*b330*/  BRA.DIV ~URZ, `(.L_x_539) ;  /* 0x000069f27f007947 */ /* 0x000fca000b800000 */
[----:B------:R1:W2:Y:S02]  /*b340*/  SHFL.IDX PT, R132, R133, RZ, 0x181f ;  /* 0x00181fff85847589 */ /* 0x0002a400000e0000 */
.L_x_586:
[----:B------:R-:W-:-:S05]  /*b350*/  BRA.DIV ~URZ, `(.L_x_540) ;  /* 0x00006a427f007947 */ /* 0x000fca000b800000 */
[----:B------:R-:W3:Y:S04]  /*b360*/  LDL R176, [R1+0x54] ;  /* 0x0000540001b07983 */ /* 0x000ee80000100800 */
[----:B------:R-:W4:Y:S04]  /*b370*/  LDL R187, [R1+0x50] ;  /* 0x0000500001bb7983 */ /* 0x000f280000100800 */
[----:B------:R-:W1:Y:S01]  /*b380*/  SHFL.IDX PT, R0, R178, RZ, 0x181f ;  /* 0x00181fffb2007589 */ /* 0x000e6200000e0000 */
[----:B---3--:R-:W-:Y:S04]  /*b390*/  IADD3 R2, -R176, 0x10, RZ ;  /* 0x00000010b0027810 */ /* 0x008fe80007ffe1ff */
[----:B------:R-:W-:Y:S04]  /*b3a0*/  LOP3.LUT R2, R2, 0xf, RZ, 0xc0, !PT ;  /* 0x0000000f02027812 */ /* 0x000fe800078ec0ff */
[----:B-1----:R-:W-:Y:S04]  /*b3b0*/  IADD3 R2, P1, P0, R2, R0, R183 ;  /* 0x0000000002027210 */ /* 0x002fe8000783e0b7 */
[----:B--2---:R-:W-:Y:S02]  /*b3c0*/  IADD3.X R3, RZ, R132, R179, P1, P0 ;  /* 0x00000084ff037210 */ /* 0x004fe40000fe04b3 */
[----:B------:R-:W-:Y:S11]  /*b3d0*/  ISETP.NE.U32.AND P0, PT, R176, RZ, PT ;  /* 0x000000ffb000720c */ /* 0x000ff60003f05070 */
[----:B------:R-:W-:Y:S02]  /*b3e0*/  @!UPT UIADD3 URZ, URZ, URZ, URZ ;  /* 0x0000003f3f3ff290 */ /* 0x000fe4000fffe03f */
[----:B------:R-:W-:Y:S01]  /*b3f0*/  @!PT LDS RZ, [RZ] ;  /* 0x00000000fffff984 */ /* 0x000fe20000000800 */
[----:B------:R-:W-:Y:S01]  /*b400*/  @!PT LDS RZ, [RZ] ;  /* 0x00000000fffff984 */ /* 0x000fe20000000800 */
[----:B----4-:R1:W-:Y:S02]  /*b410*/  LDGSTS.E.BYPASS.LTC128B.128.ZFILL [R187+0x10100], [R2.64], P0 ;  /* 0x1010000002bb7fae */ /* 0x0103e40008141d46 */
[----:B-1----:R-:W-:Y:S05]  /*b420*/  IADD3 R2, P0, R0, R184, RZ ;  /* 0x000000b800027210 */ /* 0x002fea0007f1e0ff */
[----:B------:R-:W-:Y:S01]  /*b430*/  IMAD.X R3, R132, 0x1, R180, P0 ;  /* 0x0000000184037824 */ /* 0x000fe200000e06b4 */
[----:B------:R-:W-:Y:S04]  /*b440*/  IADD3 R176, P0, R0, R185, RZ ;  /* 0x000000b900b07210 */ /* 0x000fe80007f1e0ff */
[----:B------:R1:W-:Y:S01]  /*b450*/  LDGSTS.E.BYPASS.LTC128B.128 [R187+0x12100], [R2.64], !P5 ;  /* 0x1210000002bb7fae */ /* 0x0003e2000e901d46 */
[----:B------:R-:W-:Y:S05]  /*b460*/  IMAD.X R177, R132, 0x1, R181, P0 ;  /* 0x0000000184b17824 */ /* 0x000fea00000e06b5 */
[----:B------:R2:W-:Y:S01]  /*b470*/  LDGSTS.E.BYPASS.LTC128B.128 [R187+0x14100], [R176.64], !P4 ;  /* 0x14100000b0bb7fae */ /* 0x0005e2000e101d46 */
[----:B-1----:R-:W-:Y:S03]  /*b480*/  IADD3 R2, P0, R0, R186, RZ ;  /* 0x000000ba00027210 */ /* 0x002fe60007f1e0ff */
[----:B------:R2:W1:Y:S02]  /*b490*/  SHFL.IDX PT, R0, R178, 0x1, 0x181f ;  /* 0x00381f00b2007f89 */ /* 0x00046400000e0000 */
[----:B------:R-:W-:Y:S02]  /*b4a0*/  IMAD.X R3, R132, 0x1, R182, P0 ;  /* 0x0000000184037824 */ /* 0x000fe400000e06b6 */
[----:B------:R2:W3:Y:S04]  /*b4b0*/  SHFL.IDX PT, R132, R133, 0x1, 0x181f ;  /* 0x00381f0085847f89 */ /* 0x0004e800000e0000 */
[----:B------:R2:W-:Y:S02]  /*b4c0*/  LDGSTS.E.BYPASS.LTC128B.128 [R187+0x16100], [R2.64], !P3 ;  /* 0x1610000002bb7fae */ /* 0x0005e4000d901d46 */
.L_x_587:
[----:B--2---:R-:W2:Y:S04]  /*b4d0*/  LDL.LU R2, [R1+0x54] ;  /* 0x0000540001027983 */ /* 0x004ea80000300800 */
[----:B------:R-:W4:Y:S01]  /*b4e0*/  LDL R133, [R1+0x50] ;  /* 0x0000500001857983 */ /* 0x000f220000100800 */
[C---:B--2---:R-:W-:Y:S02]  /*b4f0*/  ISETP.NE.U32.AND P0, PT, R2.reuse, RZ, PT ;  /* 0x000000ff0200720c */ /* 0x044fe40003f05070 */
[----:B------:R-:W-:Y:S04]  /*b500*/  IADD3 R2, -R2, 0x10, RZ ;  /* 0x0000001002027810 */ /* 0x000fe80007ffe1ff */
[----:B------:R-:W-:Y:S04]  /*b510*/  LOP3.LUT R2, R2, 0xf, RZ, 0xc0, !PT ;  /* 0x0000000f02027812 */ /* 0x000fe800078ec0ff */
[----:B-1----:R-:W-:Y:S04]  /*b520*/  IADD3 R2, P2, P1, R2, R0, R183 ;  /* 0x0000000002027210 */ /* 0x002fe8000795e0b7 */
[----:B---3--:R-:W-:Y:S02]  /*b530*/  IADD3.X R3, RZ, R132, R179, P2, P1 ;  /* 0x00000084ff037210 */ /* 0x008fe400017e24b3 */
[C---:B------:R-:W-:Y:S03]  /*b540*/  IADD3 R176, P1, R0.reuse, R185, RZ ;  /* 0x000000b900b07210 */ /* 0x040fe60007f3e0ff */
[----:B------:R-:W-:Y:S01]  /*b550*/  @!PT LDS RZ, [RZ] ;  /* 0x00000000fffff984 */ /* 0x000fe20000000800 */
[----:B------:R-:W-:Y:S01]  /*b560*/  @!PT LDS RZ, [RZ] ;  /* 0x00000000fffff984 */ /* 0x000fe20000000800 */
[----:B------:R-:W-:Y:S01]  /*b570*/  @!PT LDS RZ, [RZ] ;  /* 0x00000000fffff984 */ /* 0x000fe20000000800 */
[----:B----4-:R1:W-:Y:S01]  /*b580*/  LDGSTS.E.BYPASS.LTC128B.128.ZFILL [R133+0x11100], [R2.64], P0 ;  /* 0x1110000002857fae */ /* 0x0103e20008141d46 */
[----:B------:R-:W-:Y:S01]  /*b590*/  IADD3 R178, P0, R0, R184, RZ ;  /* 0x000000b800b27210 */ /* 0x000fe20007f1e0ff */
[C---:B------:R-:W-:Y:S04]  /*b5a0*/  IMAD.X R177, R132.reuse, 0x1, R181, P1 ;  /* 0x0000000184b17824 */ /* 0x040fe800008e06b5 */
[----:B------:R-:W-:Y:S05]  /*b5b0*/  IMAD.X R179, R132, 0x1, R180, P0 ;  /* 0x0000000184b37824 */ /* 0x000fea00000e06b4 */
[----:B------:R2:W-:Y:S04]  /*b5c0*/  LDGSTS.E.BYPASS.LTC128B.128 [R133+0x13100], [R178.64], !P5 ;  /* 0x13100000b2857fae */ /* 0x0005e8000e901d46 */
[----:B------:R2:W-:Y:S01]  /*b5d0*/  LDGSTS.E.BYPASS.LTC128B.128 [R133+0x15100], [R176.64], !P4 ;  /* 0x15100000b0857fae */ /* 0x0005e2000e101d46 */
[----:B-1----:R-:W-:Y:S05]  /*b5e0*/  IADD3 R2, P0, R0, R186, RZ ;  /* 0x000000ba00027210 */ /* 0x002fea0007f1e0ff */
[----:B------:R-:W-:Y:S05]  /*b5f0*/  IMAD.X R3, R132, 0x1, R182, P0 ;  /* 0x0000000184037824 */ /* 0x000fea00000e06b6 */
[----:B------:R2:W-:Y:S03]  /*b600*/  LDGSTS.E.BYPASS.LTC128B.128 [R133+0x17100], [R2.64], !P3 ;  /* 0x1710000002857fae */ /* 0x0005e6000d901d46 */
.L_x_538:
[----:B------:R-:W-:Y:S05]  /*b610*/  BSYNC B0 ;  /* 0x0000000000007941 */ /* 0x000fea0003800000 */
.L_x_537:
[----:B--2---:R-:W-:Y:S01]  /*b620*/  FMNMX.FTZ R2, R4, R134, !PT ;  /* 0x0000008604027209 */ /* 0x004fe20007810000 */
[----:B------:R-:W0:Y:S01]  /*b630*/  LDGDEPBAR ;  /* 0x00000000000079af */ /* 0x000e220000000000 */
[----:B------:R-:W-:Y:S02]  /*b640*/  FMNMX.FTZ R0, R6, R135, !PT ;  /* 0x0000008706007209 */ /* 0x000fe40007810000 */
        /* <DEDUP_REMOVED lines=29> */
[----:B------:R-:W-:Y:S01]  /*b820*/  FMNMX.FTZ R176, R35, R0, !PT ;  /* 0x0000000023b07209 */ /* 0x000fe20007810000 */
[----:B------:R-:W-:-:S05]  /*b830*/  BRA.DIV ~URZ, `(.L_x_541) ;  /* 0x000067f27f007947 */ /* 0x000fca000b800000 */
[----:B------:R-:W1:Y:S02]  /*b840*/  SHFL.BFLY PT, R0, R132, 0x2, 0x1f ;  /* 0x0c401f0084007f89 */ /* 0x000e6400000e0000 */
[----:B-1----:R-:W-:Y:S05]  /*b850*/  FMNMX.FTZ R132, R132, R0, !PT ;  /* 0x0000000084847209 */ /* 0x002fea0007810000 */
[----:B------:R-:W1:Y:S02]  /*b860*/  SHFL.BFLY PT, R133, R132, 0x1, 0x1f ;  /* 0x0c201f0084857f89 */ /* 0x000e6400000e0000 */
[----:B-1----:R-:W-:Y:S02]  /*b870*/  FMNMX.FTZ R133, R132, R133, !PT ;  /* 0x0000008584857209 */ /* 0x002fe40007810000 */
[----:B------:R-:W1:Y:S02]  /*b880*/  SHFL.BFLY PT, R132, R176, 0x2, 0x1f ;  /* 0x0c401f00b0847f89 */ /* 0x000e6400000e0000 */
[----:B-1----:R-:W-:Y:S05]  /*b890*/  FMNMX.FTZ R132, R176, R132, !PT ;  /* 0x00000084b0847209 */ /* 0x002fea0007810000 */
[----:B------:R1:W2:Y:S02]  /*b8a0*/  SHFL.BFLY PT, R0, R132, 0x1, 0x1f ;  /* 0x0c201f0084007f89 */ /* 0x0002a400000e0000 */
.L_x_588:
[----:B------:R-:W3:Y:S01]  /*b8b0*/  LDL.LU R177, [R1+0x7c] ;  /* 0x00007c0001b17983 */ /* 0x000ee20000300800 */
[----:B--2---:R-:W-:Y:S01]  /*b8c0*/  FMNMX.FTZ R3, R0, R132, !PT ;  /* 0x0000008400037209 */ /* 0x004fe20007810000 */
[C---:B-1----:R-:W-:Y:S01]  /*b8d0*/  FMUL.FTZ R132, R133.reuse, c[0x0][0x2d0] ;  /* 0x0000b40085847a20 */ /* 0x042fe20000410000 */
[----:B------:R-:W-:Y:S01]  /*b8e0*/  WARPSYNC 0xffffffff ;  /* 0xffffffff00007948 */ /* 0x000fe20003800000 */
        /* <DEDUP_REMOVED lines=10> */
[----:B------:R-:W3:Y:S01]  /*b990*/  MUFU.EX2 R4, R4 ;  /* 0x0000000400047308 */ /* 0x000ee20000000800 */
        /* <DEDUP_REMOVED lines=9> */
[----:B------:R-:W-:Y:S03]  /*ba30*/  FFMA.FTZ R132, R33, c[0x0][0x2d0], -R132 ;  /* 0x0000b40021847a23 */ /* 0x000fe60000010884 */
[----:B------:R-:W-:Y:S10]  /*ba40*/  MUFU.EX2 R8, R8 ;  /* 0x0000000800087308 */ /* 0x000ff40000000800 */
[----:B------:R-:W1:Y:S10]  /*ba50*/  MUFU.EX2 R9, R9 ;  /* 0x0000000900097308 */ /* 0x000e740000000800 */
[----:B------:R-:W-:Y:S01]  /*ba60*/  MUFU.EX2 R132, R132 ;  /* 0x0000008400847308 */ /* 0x000fe20000000800 */
[C---:B---3--:R-:W-:Y:S01]  /*ba70*/  FFMA.FTZ R0, R2.reuse, R177, R4 ;  /* 0x000000b102007223 */ /* 0x048fe20000010004 */
[----:B-1----:R-:W-:Y:S01]  /*ba80*/  F2FP.BF16.PACK_AB R178, R9, R8 ;  /* 0x0000000809b2723e */ /* 0x002fe200000010ff */
[----:B------:R-:W-:Y:S02]  /*ba90*/  FMUL.FTZ R16, R2, R152 ;  /* 0x0000009802107220 */ /* 0x000fe40000410000 */
[C---:B------:R-:W-:Y:S01]  /*baa0*/  FADD.FTZ R5, R176.reuse, R0 ;  /* 0x00000000b0057221 */ /* 0x040fe20000010000 */
[----:B------:R-:W-:Y:S01]  /*bab0*/  F2FP.BF16.PACK_AB R176, R176, R4 ;  /* 0x00000004b0b0723e */ /* 0x000fe200000010ff */
[C---:B------:R-:W-:Y:S02]  /*bac0*/  FMUL.FTZ R4, R3.reuse, c[0x0][0x2d0] ;  /* 0x0000b40003047a20 */ /* 0x040fe40000410000 */
[----:B------:R-:W-:Y:S02]  /*bad0*/  FADD.FTZ R0, -R3, R135 ;  /* 0x0000008703007221 */ /* 0x000fe40000010100 */
[--C-:B------:R-:W-:Y:S02]  /*bae0*/  FFMA.FTZ R180, R15, c[0x0][0x2d0], -R4.reuse ;  /* 0x0000b4000fb47a23 */ /* 0x100fe40000010804 */
[----:B------:R-:W2:Y:S01]  /*baf0*/  LDL.LU R15, [R1+0x78] ;  /* 0x00007800010f7983 */ /* 0x000ea20000300800 */
[----:B------:R-:W-:Y:S02]  /*bb00*/  FMUL.FTZ R0, R0, c[0x0][0x2d0] ;  /* 0x0000b40000007a20 */ /* 0x000fe40000410000 */
[--C-:B------:R-:W-:Y:S02]  /*bb10*/  FFMA.FTZ R6, R6, c[0x0][0x2d0], -R4.reuse ;  /* 0x0000b40006067a23 */ /* 0x100fe40000010804 */
[--C-:B------:R-:W-:Y:S02]  /*bb20*/  FFMA.FTZ R7, R7, c[0x0][0x2d0], -R4.reuse ;  /* 0x0000b40007077a23 */ /* 0x100fe40000010804 */
[----:B------:R-:W1:Y:S01]  /*bb30*/  MUFU.EX2 R0, R0 ;  /* 0x0000000000007308 */ /* 0x000e620000000800 */
[--C-:B------:R-:W-:Y:S01]  /*bb40*/  FFMA.FTZ R181, R14, c[0x0][0x2d0], -R4.reuse ;  /* 0x0000b4000eb57a23 */ /* 0x100fe20000010804 */
[----:B------:R-:W-:Y:S01]  /*bb50*/  MOV R14, R28 ;  /* 0x0000001c000e7202 */ /* 0x000fe20000000f00 */
[C---:B------:R-:W-:Y:S02]  /*bb60*/  FMUL.FTZ R28, R2.reuse, R140 ;  /* 0x0000008c021c7220 */ /* 0x040fe40000410000 */
[----:B------:R-:W3:Y:S01]  /*bb70*/  LDL R140, [R1+0x30] ;  /* 0x00003000018c7983 */ /* 0x000ee20000100800 */
[----:B------:R-:W-:Y:S02]  /*bb80*/  FMUL.FTZ R25, R2, R145 ;  /* 0x0000009102197220 */ /* 0x000fe40000410000 */
[--C-:B------:R-:W-:Y:S01]  /*bb90*/  FFMA.FTZ R34, R34, c[0x0][0x2d0], -R4.reuse ;  /* 0x0000b40022227a23 */ /* 0x100fe20000010804 */
[----:B------:R-:W4:Y:S01]  /*bba0*/  LDL R145, [R1+0x3c] ;  /* 0x00003c0001917983 */ /* 0x000f220000100800 */
[----:B------:R-:W-:Y:S01]  /*bbb0*/  MUFU.EX2 R177, R6 ;  /* 0x0000000600b17308 */ /* 0x000fe20000000800 */
[--C-:B------:R-:W-:Y:S02]  /*bbc0*/  FFMA.FTZ R35, R35, c[0x0][0x2d0], -R4.reuse ;  /* 0x0000b40023237a23 */ /* 0x100fe40000010804 */
[--C-:B------:R-:W-:Y:S01]  /*bbd0*/  FFMA.FTZ R134, R10, c[0x0][0x2d0], -R4.reuse ;  /* 0x0000b4000a867a23 */ /* 0x100fe20000010804 */
[----:B------:R-:W-:Y:S01]  /*bbe0*/  MOV R10, R32 ;  /* 0x00000020000a7202 */ /* 0x000fe20000000f00 */
        /* <DEDUP_REMOVED lines=10> */
[----:B------:R-:W-:Y:S01]  /*bc90*/  FFMA.FTZ R135, R11, c[0x0][0x2d0], -R4 ;  /* 0x0000b4000b877a23 */ /* 0x000fe20000010804 */
[----:B------:R-:W-:Y:S01]  /*bca0*/  MOV R11, R29 ;  /* 0x0000001d000b7202 */ /* 0x000fe20000000f00 */
[----:B------:R-:W-:Y:S02]  /*bcb0*/  FADD.FTZ R4, R8, R5 ;  /* 0x0000000508047221 */ /* 0x000fe40000010000 */
[C---:B------:R-:W-:Y:S02]  /*bcc0*/  FMUL.FTZ R32, R2.reuse, R136 ;  /* 0x0000008802207220 */ /* 0x040fe40000410000 */
[C---:B------:R-:W-:Y:S02]  /*bcd0*/  FMUL.FTZ R33, R2.reuse, R137 ;  /* 0x0000008902217220 */ /* 0x040fe40000410000 */
[----:B------:R-:W-:Y:S01]  /*bce0*/  FADD.FTZ R188, R9, R4 ;  /* 0x0000000409bc7221 */ /* 0x000fe20000010000 */
[----:B------:R-:W-:Y:S01]  /*bcf0*/  MUFU.EX2 R189, R189 ;  /* 0x000000bd00bd7308 */ /* 0x000fe20000000800 */
[----:B------:R-:W-:Y:S01]  /*bd00*/  FMUL.FTZ R4, R2, R164 ;  /* 0x000000a402047220 */ /* 0x000fe20000410000 */
[----:B------:R-:W-:Y:S01]  /*bd10*/  MOV R164, R35 ;  /* 0x0000002300a47202 */ /* 0x000fe20000000f00 */
[----:B-1----:R-:W-:Y:S02]  /*bd20*/  FMUL.FTZ R35, R0, R139 ;  /* 0x0000008b00237220 */ /* 0x002fe40000410000 */
[----:B------:R-:W-:Y:S01]  /*bd30*/  FMUL.FTZ R5, R2, R165 ;  /* 0x000000a502057220 */ /* 0x000fe20000410000 */
[----:B------:R-:W-:Y:S01]  /*bd40*/  MOV R165, R34 ;  /* 0x0000002200a57202 */ /* 0x000fe20000000f00 */
[----:B------:R-:W-:Y:S02]  /*bd50*/  FMUL.FTZ R34, R0, R138 ;  /* 0x0000008a00227220 */ /* 0x000fe40000410000 */
[C---:B------:R-:W-:Y:S01]  /*bd60*/  FMUL.FTZ R12, R2.reuse, R156 ;  /* 0x0000009c020c7220 */ /* 0x040fe20000410000 */
[----:B------:R-:W-:Y:S01]  /*bd70*/  MUFU.EX2 R191, R191 ;  /* 0x000000bf00bf7308 */ /* 0x000fe20000000800 */
[C---:B------:R-:W-:Y:S02]  /*bd80*/  FMUL.FTZ R17, R2.reuse, R153 ;  /* 0x0000009902117220 */ /* 0x040fe40000410000 */
[C---:B------:R-:W-:Y:S01]  /*bd90*/  FMUL.FTZ R24, R2.reuse, R144 ;  /* 0x0000009002187220 */ /* 0x040fe20000410000 */
[----:B------:R-:W-:Y:S01]  /*bda0*/  MOV R144, R179 ;  /* 0x000000b300907202 */ /* 0x000fe20000000f00 */
[C---:B------:R-:W-:Y:S02]  /*bdb0*/  FMUL.FTZ R29, R2.reuse, R141 ;  /* 0x0000008d021d7220 */ /* 0x040fe40000410000 */
[----:B------:R-:W4:Y:S01]  /*bdc0*/  LDL R141, [R1+0x38] ;  /* 0x00003800018d7983 */ /* 0x000f220000100800 */
[C---:B------:R-:W-:Y:S01]  /*bdd0*/  FMUL.FTZ R8, R2.reuse, R160 ;  /* 0x000000a002087220 */ /* 0x040fe20000410000 */
[----:B------:R-:W-:Y:S01]  /*bde0*/  MOV R160, R31 ;  /* 0x0000001f00a07202 */ /* 0x000fe20000000f00 */
[----:B------:R-:W-:Y:S01]  /*bdf0*/  MUFU.EX2 R153, R134 ;  /* 0x0000008600997308 */ /* 0x000fe20000000800 */
[C---:B------:R-:W-:Y:S01]  /*be00*/  FMUL.FTZ R9, R2.reuse, R161 ;  /* 0x000000a102097220 */ /* 0x040fe20000410000 */
[----:B------:R-:W-:Y:S01]  /*be10*/  MOV R161, R30 ;  /* 0x0000001e00a17202 */ /* 0x000fe20000000f00 */
[----:B------:R-:W-:Y:S01]  /*be20*/  FMUL.FTZ R13, R2, R157 ;  /* 0x0000009d020d7220 */ /* 0x000fe20000410000 */
[----:B------:R-:W-:Y:S01]  /*be30*/  MOV R157, R10 ;  /* 0x0000000a009d7202 */ /* 0x000fe20000000f00 */
[----:B------:R-:W-:Y:S02]  /*be40*/  FMUL.FTZ R10, R0, R162 ;  /* 0x000000a2000a7220 */ /* 0x000fe40000410000 */
[----:B------:R-:W-:Y:S01]  /*be50*/  FMUL.FTZ R21, R2, R149 ;  /* 0x0000009502157220 */ /* 0x000fe20000410000 */
[----:B------:R-:W-:Y:S01]  /*be60*/  MOV R149, R11 ;  /* 0x0000000b00957202 */ /* 0x000fe20000000f00 */
[----:B------:R-:W-:Y:S01]  /*be70*/  FMUL.FTZ R11, R0, R163 ;  /* 0x000000a3000b7220 */ /* 0x000fe20000410000 */
[----:B------:R-:W1:Y:S01]  /*be80*/  MUFU.EX2 R156, R135 ;  /* 0x00000087009c7308 */ /* 0x000e620000000800 */
[----:B------:R-:W-:Y:S01]  /*be90*/  FMUL.FTZ R20, R2, R148 ;  /* 0x0000009402147220 */ /* 0x000fe20000410000 */
[----:B------:R-:W-:Y:S01]  /*bea0*/  MOV R148, R14 ;  /* 0x0000000e00947202 */ /* 0x000fe20000000f00 */
        /* <DEDUP_REMOVED lines=8> */
[C---:B------:R-:W-:Y:S02]  /*bf30*/  FMUL.FTZ R30, R0.reuse, R142 ;  /* 0x0000008e001e7220 */ /* 0x040fe40000410000 */
[----:B------:R-:W-:Y:S01]  /*bf40*/  FMUL.FTZ R31, R0, R143 ;  /* 0x0000008f001f7220 */ /* 0x000fe20000410000 */
[----:B------:R-:W-:Y:S01]  /*bf50*/  MUFU.EX2 R135, R184 ;  /* 0x000000b800877308 */ /* 0x000fe20000000800 */
[C---:B-----5:R-:W-:Y:S02]  /*bf60*/  FMUL.FTZ R36, R2.reuse, R36 ;  /* 0x0000002402247220 */ /* 0x060fe40000410000 */
[----:B------:R-:W-:Y:S01]  /*bf70*/  FMUL.FTZ R37, R2, R37 ;  /* 0x0000002502257220 */ /* 0x000fe20000410000 */
[----:B-1----:R-:W-:Y:S01]  /*bf80*/  F2FP.BF16.PACK_AB R179, R156, R153 ;  /* 0x000000999cb3723e */ /* 0x002fe200000010ff */
        /* <DEDUP_REMOVED lines=9> */
[----:B------:R-:W-:Y:S01]  /*c020*/  MUFU.EX2 R184, R181 ;  /* 0x000000b500b87308 */ /* 0x000fe20000000800 */
[C---:B------:R-:W-:Y:S02]  /*c030*/  FMUL.FTZ R46, R0.reuse, R46 ;  /* 0x0000002e002e7220 */ /* 0x040fe40000410000 */
[----:B------:R-:W-:Y:S02]  /*c040*/  FMUL.FTZ R47, R0, R47 ;  /* 0x0000002f002f7220 */ /* 0x000fe40000410000 */
        /* <DEDUP_REMOVED lines=81> */
[C---:B------:R-:W-:Y:S02]  /*c560*/  FMUL.FTZ R125, R2.reuse, R125 ;  /* 0x0000007d027d7220 */ /* 0x040fe40000410000 */
[C---:B------:R-:W-:Y:S02]  /*c570*/  FMUL.FTZ R128, R2.reuse, R128 ;  /* 0x0000008002807220 */ /* 0x040fe40000410000 */
[----:B------:R-:W-:Y:S02]  /*c580*/  FMUL.FTZ R129, R2, R129 ;  /* 0x0000008102817220 */ /* 0x000fe40000410000 */
[----:B------:R3:W1:Y:S01]  /*c590*/  MUFU.EX2 R2, R186 ;  /* 0x000000ba00027308 */ /* 0x0006620000000800 */
[C---:B------:R-:W-:Y:S02]  /*c5a0*/  FMUL.FTZ R126, R0.reuse, R126 ;  /* 0x0000007e007e7220 */ /* 0x040fe40000410000 */
[C---:B------:R-:W-:Y:S02]  /*c5b0*/  FMUL.FTZ R127, R0.reuse, R127 ;  /* 0x0000007f007f7220 */ /* 0x040fe40000410000 */
[C---:B------:R-:W-:Y:S02]  /*c5c0*/  FMUL.FTZ R130, R0.reuse, R130 ;  /* 0x0000008200827220 */ /* 0x040fe40000410000 */
[C---:B------:R-:W-:Y:S02]  /*c5d0*/  FMUL.FTZ R131, R0.reuse, R131 ;  /* 0x0000008300837220 */ /* 0x040fe40000410000 */
[C---:B--2---:R-:W-:Y:S01]  /*c5e0*/  FFMA.FTZ R6, R0.reuse, R15, R177 ;  /* 0x0000000f00067223 */ /* 0x044fe200000100b1 */
[C---:B------:R-:W-:Y:S01]  /*c5f0*/  F2FP.BF16.PACK_AB R177, R7.reuse, R177 ;  /* 0x000000b107b1723e */ /* 0x040fe200000010ff */
[C---:B------:R-:W-:Y:S02]  /*c600*/  FMUL.FTZ R15, R0.reuse, R159 ;  /* 0x0000009f000f7220 */ /* 0x040fe40000410000 */
[----:B------:R-:W-:Y:S02]  /*c610*/  FADD.FTZ R152, R7, R6 ;  /* 0x0000000607987221 */ /* 0x000fe40000010000 */
[C---:B------:R-:W-:Y:S02]  /*c620*/  FMUL.FTZ R6, R0.reuse, R166 ;  /* 0x000000a600067220 */ /* 0x040fe40000410000 */
[----:B------:R-:W2:Y:S01]  /*c630*/  LDL R166, [R1+0x2c] ;  /* 0x00002c0001a67983 */ /* 0x000ea20000100800 */
[----:B------:R-:W-:Y:S02]  /*c640*/  FMUL.FTZ R7, R0, R167 ;  /* 0x000000a700077220 */ /* 0x000fe40000410000 */
[----:B------:R-:W-:Y:S01]  /*c650*/  FADD.FTZ R0, R134, R188 ;  /* 0x000000bc86007221 */ /* 0x000fe20000010000 */
[----:B------:R-:W2:Y:S01]  /*c660*/  LDL R167, [R1+0x34] ;  /* 0x0000340001a77983 */ /* 0x000ea20000100800 */
[----:B---3--:R-:W-:Y:S02]  /*c670*/  MOV R186, R140 ;  /* 0x0000008c00ba7202 */ /* 0x008fe40000000f00 */
[----:B-1----:R-:W-:Y:S01]  /*c680*/  FADD.FTZ R0, R2, R0 ;  /* 0x0000000002007221 */ /* 0x002fe20000010000 */
[----:B----4-:R-:W-:Y:S01]  /*c690*/  MOV R187, R141 ;  /* 0x0000008d00bb7202 */ /* 0x010fe20000000f00 */
[----:B--2---:R-:W1:Y:S01]  /*c6a0*/  LDSM.16.MT88.4 R136, [R166] ;  /* 0x00000000a688783b */ /* 0x004e620000004200 */
[----:B------:R-:W-:Y:S01]  /*c6b0*/  MOV R188, R167 ;  /* 0x000000a700bc7202 */ /* 0x000fe20000000f00 */
[C---:B-1----:R-:W-:Y:S08]  /*c6c0*/  HMMA.16816.F32.BF16 R4, R176.reuse, R136, R4 ;  /* 0x00000088b004723c */ /* 0x042ff00000041804 */
[C---:B------:R-:W-:Y:S01]  /*c6d0*/  HMMA.16816.F32.BF16 R8, R176.reuse, R138, R8 ;  /* 0x0000008ab008723c */ /* 0x040fe20000041808 */
[----:B------:R-:W1:Y:S07]  /*c6e0*/  LDSM.16.MT88.4 R136, [R167] ;  /* 0x00000000a788783b */ /* 0x000e6e0000004200 */
[C---:B-1----:R-:W-:Y:S08]  /*c6f0*/  HMMA.16816.F32.BF16 R12, R176.reuse, R136, R12 ;  /* 0x00000088b00c723c */ /* 0x042ff0000004180c */
[C---:B------:R-:W-:Y:S01]  /*c700*/  HMMA.16816.F32.BF16 R16, R176.reuse, R138, R16 ;  /* 0x0000008ab010723c */ /* 0x040fe20000041810 */
[----:B------:R-:W1:Y:S07]  /*c710*/  LDSM.16.MT88.4 R136, [R140] ;  /* 0x000000008c88783b */ /* 0x000e6e0000004200 */
[C---:B-1----:R-:W-:Y:S08]  /*c720*/  HMMA.16816.F32.BF16 R20, R176.reuse, R136, R20 ;  /* 0x00000088b014723c */ /* 0x042ff00000041814 */
[C---:B------:R-:W-:Y:S01]  /*c730*/  HMMA.16816.F32.BF16 R24, R176.reuse, R138, R24 ;  /* 0x0000008ab018723c */ /* 0x040fe20000041818 */
[----:B------:R1:W2:Y:S03]  /*c740*/  LDSM.16.MT88.4 R136, [R145] ;  /* 0x000000009188783b */ /* 0x0002a60000004200 */
[----:B-1----:R-:W-:Y:S02]  /*c750*/  MOV R145, R144 ;  /* 0x0000009000917202 */ /* 0x002fe40000000f00 */
[----:B------:R-:W1:Y:S02]  /*c760*/  MUFU.EX2 R144, R185 ;  /* 0x000000b900907308 */ /* 0x000e640000000800 */
[C---:B--2---:R-:W-:Y:S08]  /*c770*/  HMMA.16816.F32.BF16 R28, R176.reuse, R136, R28 ;  /* 0x00000088b01c723c */ /* 0x044ff0000004181c */
[C---:B------:R-:W-:Y:S01]  /*c780*/  HMMA.16816.F32.BF16 R32, R176.reuse, R138, R32 ;  /* 0x0000008ab020723c */ /* 0x040fe20000041820 */
[----:B------:R-:W2:Y:S03]  /*c790*/  LDSM.16.MT88.4 R136, [R166+0x2000] ;  /* 0x00200000a688783b */ /* 0x000ea60000004200 */
[----:B-1----:R-:W-:Y:S04]  /*c7a0*/  FADD.FTZ R0, R144, R0 ;  /* 0x0000000090007221 */ /* 0x002fe80000010000 */
[----:B------:R-:W-:Y:S01]  /*c7b0*/  FADD.FTZ R0, R135, R0 ;  /* 0x0000000087007221 */ /* 0x000fe20000010000 */
        /* <DEDUP_REMOVED lines=26> */
[----:B------:R1:W2:Y:S03]  /*c960*/  LDSM.16.MT88.4 R136, [R167+0x6000] ;  /* 0x00600000a788783b */ /* 0x0002a60000004200 */
[----:B-1----:R-:W-:Y:S04]  /*c970*/  MOV R167, R145 ;  /* 0x0000009100a77202 */ /* 0x002fe80000000f00 */
[C---:B--2---:R-:W-:Y:S08]  /*c980*/  HMMA.16816.F32.BF16 R108, R176.reuse, R136, R108 ;  /* 0x00000088b06c723c */ /* 0x044ff0000004186c */
[C---:B------:R-:W-:Y:S01]  /*c990*/  HMMA.16816.F32.BF16 R112, R176.reuse, R138, R112 ;  /* 0x0000008ab070723c */ /* 0x040fe20000041870 */
[----:B------:R-:W1:Y:S07]  /*c9a0*/  LDSM.16.MT88.4 R136, [R140+0x6000] ;  /* 0x006000008c88783b */ /* 0x000e6e0000004200 */
[C---:B-1----:R-:W-:Y:S08]  /*c9b0*/  HMMA.16816.F32.BF16 R116, R176.reuse, R136, R116 ;  /* 0x00000088b074723c */ /* 0x042ff00000041874 */
[C---:B------:R-:W-:Y:S01]  /*c9c0*/  HMMA.16816.F32.BF16 R120, R176.reuse, R138, R120 ;  /* 0x0000008ab078723c */ /* 0x040fe20000041878 */
[----:B------:R-:W1:Y:S08]  /*c9d0*/  LDSM.16.MT88.4 R136, [R141+0x6000] ;  /* 0x006000008d88783b */ /* 0x000e700000004200 */
[----:B------:R-:W2:Y:S01]  /*c9e0*/  LDSM.16.MT88.4 R140, [R166+0x800] ;  /* 0x00080000a68c783b */ /* 0x000ea20000004200 */
[C---:B-1----:R-:W-:Y:S07]  /*c9f0*/  HMMA.16816.F32.BF16 R124, R176.reuse, R136, R124 ;  /* 0x00000088b07c723c */ /* 0x042fee000004187c */
[----:B------:R-:W-:Y:S01]  /*ca00*/  F2FP.BF16.PACK_AB R136, R2, R134 ;  /* 0x000000860288723e */ /* 0x000fe200000010ff */
[----:B------:R-:W-:Y:S01]  /*ca10*/  HMMA.16816.F32.BF16 R128, R176, R138, R128 ;  /* 0x0000008ab080723c */ /* 0x000fe20000041880 */
[----:B------:R1:W-:Y:S03]  /*ca20*/  MUFU.EX2 R2, R251 ;  /* 0x000000fb00027308 */ /* 0x0003e60000000800 */
[----:B------:R-:W-:Y:S03]  /*ca30*/  F2FP.BF16.PACK_AB R137, R181, R184 ;  /* 0x000000b8b589723e */ /* 0x000fe600000010ff */
[----:B------:R-:W-:Y:S02]  /*ca40*/  F2FP.BF16.PACK_AB R138, R135, R144 ;  /* 0x00000090878a723e */ /* 0x000fe400000010ff */
[----:B------:R-:W3:Y:S02]  /*ca50*/  LDSM.16.MT88.4 R144, [R188+0x800] ;  /* 0x00080000bc90783b */ /* 0x000ee40000004200 */
[----:B------:R4:W4:Y:S01]  /*ca60*/  MUFU.EX2 R134, R167 ;  /* 0x000000a700867308 */ /* 0x0009220000000800 */
[----:B------:R-:W-:Y:S07]  /*ca70*/  F2FP.BF16.PACK_AB R139, R183, R182 ;  /* 0x000000b6b78b723e */ /* 0x000fee00000010ff */
[C---:B--2---:R-:W-:Y:S02]  /*ca80*/  HMMA.16816.F32.BF16 R4, R136.reuse, R140, R4 ;  /* 0x0000008c8804723c */ /* 0x044fe40000041804 */
[----:B------:R-:W-:Y:S03]  /*ca90*/  MUFU.EX2 R135, R249 ;  /* 0x000000f900877308 */ /* 0x000fe60000000800 */
[----:B-1----:R-:W-:Y:S03]  /*caa0*/  MOV R251, R166 ;  /* 0x000000a600fb7202 */ /* 0x002fe60000000f00 */
[C---:B------:R-:W-:Y:S01]  /*cab0*/  HMMA.16816.F32.BF16 R8, R136.reuse, R142, R8 ;  /* 0x0000008e8808723c */ /* 0x040fe20000041808 */
[----:B------:R-:W1:Y:S03]  /*cac0*/  LDSM.16.MT88.4 R140, [R186+0x800] ;  /* 0x00080000ba8c783b */ /* 0x000e660000004200 */
[----:B------:R-:W-:Y:S01]  /*cad0*/  MUFU.EX2 R178, R157 ;  /* 0x0000009d00b27308 */ /* 0x000fe20000000800 */
[----:B----4-:R-:W-:Y:S01]  /*cae0*/  MOV R167, R148 ;  /* 0x0000009400a77202 */ /* 0x010fe20000000f00 */
[----:B------:R-:W-:Y:S06]  /*caf0*/  FADD.FTZ R0, R134, R0 ;  /* 0x0000000086007221 */ /* 0x000fec0000010000 */
[----:B------:R-:W-:Y:S02]  /*cb00*/  FADD.FTZ R0, R2, R0 ;  /* 0x0000000002007221 */ /* 0x000fe40000010000 */
[----:B------:R-:W2:Y:S01]  /*cb10*/  MUFU.EX2 R148, R250 ;  /* 0x000000fa00947308 */ /* 0x000ea20000000800 */
[C---:B---3--:R-:W-:Y:S08]  /*cb20*/  HMMA.16816.F32.BF16 R12, R136.reuse, R144, R12 ;  /* 0x00000090880c723c */ /* 0x048ff0000004180c */
[C---:B------:R-:W-:Y:S01]  /*cb30*/  HMMA.16816.F32.BF16 R16, R136.reuse, R146, R16 ;  /* 0x000000928810723c */ /* 0x040fe20000041810 */
[----:B------:R-:W3:Y:S03]  /*cb40*/  LDSM.16.MT88.4 R144, [R187+0x800] ;  /* 0x00080000bb90783b */ /* 0x000ee60000004200 */
[----:B--2---:R-:W-:Y:S04]  /*cb50*/  FADD.FTZ R0, R148, R0 ;  /* 0x0000000094007221 */ /* 0x004fe80000010000 */
[C---:B-1----:R-:W-:Y:S04]  /*cb60*/  HMMA.16816.F32.BF16 R20, R136.reuse, R140, R20 ;  /* 0x0000008c8814723c */ /* 0x042fe80000041814 */
[C---:B------:R-:W-:Y:S04]  /*cb70*/  FADD.FTZ R0, R135.reuse, R0 ;  /* 0x0000000087007221 */ /* 0x040fe80000010000 */
        /* <DEDUP_REMOVED lines=26> */
[C---:B--2---:R-:W-:Y:S04]  /*cd20*/  HMMA.16816.F32.BF16 R92, R136.reuse, R144, R92 ;  /* 0x00000090885c723c */ /* 0x044fe8000004185c */
[----:B-1----:R-:W-:Y:S04]  /*cd30*/  MOV R166, R149 ;  /* 0x0000009500a67202 */ /* 0x002fe80000000f00 */
[----:B------:R-:W-:Y:S01]  /*cd40*/  MUFU.EX2 R176, R166 ;  /* 0x000000a600b07308 */ /* 0x000fe20000000800 */
        /* <DEDUP_REMOVED lines=15> */
[----:B------:R-:W3:Y:S01]  /*ce40*/  LDSM.16.MT88.4 R148, [R186+0x1000] ;  /* 0x00100000ba94783b */ /* 0x000ee20000004200 */
[----:B------:R-:W4:Y:S02]  /*ce50*/  MUFU.EX2 R135, R160 ;  /* 0x000000a000877308 */ /* 0x000f240000000800 */
[----:B------:R-:W-:Y:S02]  /*ce60*/  F2FP.BF16.PACK_AB R136, R2, R134 ;  /* 0x000000860288723e */ /* 0x000fe400000010ff */
[----:B------:R-:W-:Y:S02]  /*ce70*/  F2FP.BF16.PACK_AB R137, R189, R190 ;  /* 0x000000bebd89723e */ /* 0x000fe400000010ff */
[----:B------:R-:W-:Y:S04]  /*ce80*/  F2FP.BF16.PACK_AB R139, R248, R191 ;  /* 0x000000bff88b723e */ /* 0x000fe800000010ff */
[----:B------:R-:W1:Y:S03]  /*ce90*/  MUFU.EX2 R2, R167 ;  /* 0x000000a700027308 */ /* 0x000e660000000800 */
[C---:B--2---:R-:W-:Y:S07]  /*cea0*/  HMMA.16816.F32.BF16 R4, R136.reuse, R140, R4 ;  /* 0x0000008c8804723c */ /* 0x044fee0000041804 */
[----:B------:R-:W-:Y:S01]  /*ceb0*/  MUFU.EX2 R134, R165 ;  /* 0x000000a500867308 */ /* 0x000fe20000000800 */
[C---:B------:R-:W-:Y:S01]  /*cec0*/  HMMA.16816.F32.BF16 R8, R136.reuse, R142, R8 ;  /* 0x0000008e8808723c */ /* 0x040fe20000041808 */
[----:B------:R-:W2:Y:S03]  /*ced0*/  LDSM.16.MT88.4 R140, [R187+0x1000] ;  /* 0x00100000bb8c783b */ /* 0x000ea60000004200 */
[----:B----4-:R-:W-:Y:S05]  /*cee0*/  F2FP.BF16.PACK_AB R177, R135, R180 ;  /* 0x000000b487b1723e */ /* 0x010fea00000010ff */
[----:B------:R-:W-:Y:S01]  /*cef0*/  LDSM.16.MT88.4 R160, [R251+0x1800] ;  /* 0x00180000fba0783b */ /* 0x000fe20000004200 */
[C---:B-1----:R-:W-:Y:S03]  /*cf00*/  HMMA.16816.F32.BF16 R12, R136.reuse, R144, R12 ;  /* 0x00000090880c723c */ /* 0x042fe6000004180c */
[----:B------:R-:W-:Y:S04]  /*cf10*/  FADD.FTZ R0, R2, R0 ;  /* 0x0000000002007221 */ /* 0x000fe80000010000 */
[----:B------:R-:W-:Y:S01]  /*cf20*/  FADD.FTZ R0, R176, R0 ;  /* 0x00000000b0007221 */ /* 0x000fe20000010000 */
[C---:B------:R-:W-:Y:S01]  /*cf30*/  HMMA.16816.F32.BF16 R16, R136.reuse, R146, R16 ;  /* 0x000000928810723c */ /* 0x040fe20000041810 */
[----:B------:R-:W1:Y:S03]  /*cf40*/  LDSM.16.MT88.4 R144, [R251+0x3000] ;  /* 0x00300000fb90783b */ /* 0x000e660000004200 */
[----:B------:R-:W-:Y:S01]  /*cf50*/  FADD.FTZ R0, R178, R0 ;  /* 0x00000000b2007221 */ /* 0x000fe20000010000 */
[----:B------:R-:W-:Y:S02]  /*cf60*/  F2FP.BF16.PACK_AB R178, R132, R178 ;  /* 0x000000b284b2723e */ /* 0x000fe400000010ff */
[----:B------:R-:W-:Y:S01]  /*cf70*/  F2FP.BF16.PACK_AB R176, R176, R2 ;  /* 0x00000002b0b0723e */ /* 0x000fe200000010ff */
[C---:B---3--:R-:W-:Y:S04]  /*cf80*/  HMMA.16816.F32.BF16 R20, R136.reuse, R148, R20 ;  /* 0x000000948814723c */ /* 0x048fe80000041814 */
[----:B------:R-:W-:Y:S02]  /*cf90*/  FADD.FTZ R0, R132, R0 ;  /* 0x0000000084007221 */ /* 0x000fe40000010000 */
[----:B------:R-:W-:Y:S01]  /*cfa0*/  FADD.FTZ R2, R153, R152 ;  /* 0x0000009899027221 */ /* 0x000fe20000010000 */
[----:B------:R-:W3:Y:S01]  /*cfb0*/  MUFU.EX2 R132, R164 ;  /* 0x000000a400847308 */ /* 0x000ee20000000800 */
[C---:B------:R-:W-:Y:S01]  /*cfc0*/  HMMA.16816.F32.BF16 R24, R136.reuse, R150, R24 ;  /* 0x000000968818723c */ /* 0x040fe20000041818 */
[----:B------:R-:W4:Y:S07]  /*cfd0*/  LDSM.16.MT88.4 R148, [R188+0x3000] ;  /* 0x00300000bc94783b */ /* 0x000f2e0000004200 */
[C---:B--2---:R-:W-:Y:S01]  /*cfe0*/  HMMA.16816.F32.BF16 R28, R136.reuse, R140, R28 ;  /* 0x0000008c881c723c */ /* 0x044fe2000004181c */
[----:B------:R-:W-:Y:S07]  /*cff0*/  LDSM.16.MT88.4 R152, [R188+0x1800] ;  /* 0x00180000bc98783b */ /* 0x000fee0000004200 */
[C---:B------:R-:W-:Y:S01]  /*d000*/  HMMA.16816.F32.BF16 R32, R136.reuse, R142, R32 ;  /* 0x0000008e8820723c */ /* 0x040fe20000041820 */
[----:B------:R-:W2:Y:S03]  /*d010*/  LDSM.16.MT88.4 R140, [R186+0x3000] ;  /* 0x00300000ba8c783b */ /* 0x000ea60000004200 */
[----:B---3--:R-:W-:Y:S04]  /*d020*/  F2FP.BF16.PACK_AB R179, R132, R134 ;  /* 0x0000008684b3723e */ /* 0x008fe800000010ff */
[C---:B-1----:R-:W-:Y:S01]  /*d030*/  HMMA.16816.F32.BF16 R36, R136.reuse, R144, R36 ;  /* 0x000000908824723c */ /* 0x042fe20000041824 */
[----:B------:R1:W-:Y:S04]  /*d040*/  STL [R1+0x7c], R0 ;  /* 0x00007c0001007387 */ /* 0x0003e80000100800 */
[----:B------:R-:W3:Y:S03]  /*d050*/  LDL.LU R185, [R1+0x64] ;  /* 0x0000640001b97983 */ /* 0x000ee60000300800 */
[C---:B------:R-:W-:Y:S01]  /*d060*/  HMMA.16816.F32.BF16 R40, R136.reuse, R146, R40 ;  /* 0x000000928828723c */ /* 0x040fe20000041828 */
[----:B------:R-:W2:Y:S07]  /*d070*/  LDSM.16.MT88.4 R144, [R187+0x3000] ;  /* 0x00300000bb90783b */ /* 0x000eae0000004200 */
[C---:B----4-:R-:W-:Y:S08]  /*d080*/  HMMA.16816.F32.BF16 R44, R136.reuse, R148, R44 ;  /* 0x00000094882c723c */ /* 0x050ff0000004182c */
[C---:B------:R-:W-:Y:S01]  /*d090*/  HMMA.16816.F32.BF16 R48, R136.reuse, R150, R48 ;  /* 0x000000968830723c */ /* 0x040fe20000041830 */
[----:B------:R-:W4:Y:S03]  /*d0a0*/  LDSM.16.MT88.4 R148, [R251+0x5000] ;  /* 0x00500000fb94783b */ /* 0x000f260000004200 */
[----:B-1----:R-:W-:Y:S04]  /*d0b0*/  FADD.FTZ R0, R156, R2 ;  /* 0x000000029c007221 */ /* 0x002fe80000010000 */
[C---:B--2---:R-:W-:Y:S04]  /*d0c0*/  HMMA.16816.F32.BF16 R52, R136.reuse, R140, R52 ;  /* 0x0000008c8834723c */ /* 0x044fe80000041834 */
[----:B------:R-:W-:Y:S04]  /*d0d0*/  FADD.FTZ R0, R184, R0 ;  /* 0x00000000b8007221 */ /* 0x000fe80000010000 */
[C---:B------:R-:W-:Y:S01]  /*d0e0*/  HMMA.16816.F32.BF16 R56, R136.reuse, R142, R56 ;  /* 0x0000008e8838723c */ /* 0x040fe20000041838 */
[----:B------:R-:W1:Y:S03]  /*d0f0*/  LDSM.16.MT88.4 R140, [R188+0x5000] ;  /* 0x00500000bc8c783b */ /* 0x000e660000004200 */
[----:B------:R-:W-:Y:S04]  /*d100*/  FADD.FTZ R0, R181, R0 ;  /* 0x00000000b5007221 */ /* 0x000fe80000010000 */
[----:B------:R-:W-:Y:S01]  /*d110*/  FADD.FTZ R0, R182, R0 ;  /* 0x00000000b6007221 */ /* 0x000fe20000010000 */
[C---:B------:R-:W-:Y:S03]  /*d120*/  HMMA.16816.F32.BF16 R60, R136.reuse, R144, R60 ;  /* 0x00000090883c723c */ /* 0x040fe6000004183c */
[----:B------:R-:W-:Y:S04]  /*d130*/  FADD.FTZ R0, R183, R0 ;  /* 0x00000000b7007221 */ /* 0x000fe80000010000 */
[----:B------:R-:W-:Y:S01]  /*d140*/  FADD.FTZ R0, R190, R0 ;  /* 0x00000000be007221 */ /* 0x000fe20000010000 */
[C---:B------:R-:W-:Y:S01]  /*d150*/  HMMA.16816.F32.BF16 R64, R136.reuse, R146, R64 ;  /* 0x000000928840723c */ /* 0x040fe20000041840 */
[----:B------:R-:W2:Y:S03]  /*d160*/  LDSM.16.MT88.4 R144, [R186+0x5000] ;  /* 0x00500000ba90783b */ /* 0x000ea60000004200 */
[----:B------:R-:W-:Y:S04]  /*d170*/  FADD.FTZ R0, R189, R0 ;  /* 0x00000000bd007221 */ /* 0x000fe80000010000 */
[C---:B----4-:R-:W-:Y:S04]  /*d180*/  HMMA.16816.F32.BF16 R68, R136.reuse, R148, R68 ;  /* 0x000000948844723c */ /* 0x050fe80000041844 */
[----:B------:R-:W-:Y:S04]  /*d190*/  FADD.FTZ R0, R191, R0 ;  /* 0x00000000bf007221 */ /* 0x000fe80000010000 */
[C---:B------:R-:W-:Y:S01]  /*d1a0*/  HMMA.16816.F32.BF16 R72, R136.reuse, R150, R72 ;  /* 0x000000968848723c */ /* 0x040fe20000041848 */
[----:B------:R-:W4:Y:S03]  /*d1b0*/  LDSM.16.MT88.4 R148, [R187+0x5000] ;  /* 0x00500000bb94783b */ /* 0x000f260000004200 */
[----:B------:R-:W-:Y:S04]  /*d1c0*/  FADD.FTZ R0, R248, R0 ;  /* 0x00000000f8007221 */ /* 0x000fe80000010000 */
[C---:B-1----:R-:W-:Y:S04]  /*d1d0*/  HMMA.16816.F32.BF16 R76, R136.reuse, R140, R76 ;  /* 0x0000008c884c723c */ /* 0x042fe8000004184c */
[----:B------:R-:W-:Y:S04]  /*d1e0*/  FADD.FTZ R0, R180, R0 ;  /* 0x00000000b4007221 */ /* 0x000fe80000010000 */
[C---:B------:R-:W-:Y:S01]  /*d1f0*/  HMMA.16816.F32.BF16 R80, R136.reuse, R142, R80 ;  /* 0x0000008e8850723c */ /* 0x040fe20000041850 */
[----:B------:R-:W1:Y:S03]  /*d200*/  LDSM.16.MT88.4 R140, [R251+0x7000] ;  /* 0x00700000fb8c783b */ /* 0x000e660000004200 */
[----:B------:R-:W-:Y:S01]  /*d210*/  FADD.FTZ R0, R135, R0 ;  /* 0x0000000087007221 */ /* 0x000fe20000010000 */
[----:B------:R-:W-:Y:S03]  /*d220*/  MOV R135, R3 ;  /* 0x0000000300877202 */ /* 0x000fe60000000f00 */
[----:B------:R-:W-:Y:S01]  /*d230*/  FADD.FTZ R2, R134, R0 ;  /* 0x0000000086027221 */ /* 0x000fe20000010000 */
[C---:B--2---:R-:W-:Y:S03]  /*d240*/  HMMA.16816.F32.BF16 R84, R136.reuse, R144, R84 ;  /* 0x000000908854723c */ /* 0x044fe60000041854 */
[----:B------:R-:W-:Y:S01]  /*d250*/  FADD.FTZ R2, R132, R2 ;  /* 0x0000000284027221 */ /* 0x000fe20000010000 */
[----:B------:R-:W-:Y:S04]  /*d260*/  MOV R134, R133 ;  /* 0x0000008500867202 */ /* 0x000fe80000000f00 */
[C---:B------:R-:W-:Y:S01]  /*d270*/  HMMA.16816.F32.BF16 R88, R136.reuse, R146, R88 ;  /* 0x000000928858723c */ /* 0x040fe20000041858 */
[----:B------:R-:W2:Y:S07]  /*d280*/  LDSM.16.MT88.4 R144, [R188+0x7000] ;  /* 0x00700000bc90783b */ /* 0x000eae0000004200 */
[C---:B----4-:R-:W-:Y:S08]  /*d290*/  HMMA.16816.F32.BF16 R92, R136.reuse, R148, R92 ;  /* 0x00000094885c723c */ /* 0x050ff0000004185c */
        /* <DEDUP_REMOVED lines=8> */
[C---:B----4-:R-:W-:Y:S08]  /*d320*/  HMMA.16816.F32.BF16 R116, R136.reuse, R148, R116 ;  /* 0x000000948874723c */ /* 0x050ff00000041874 */
[C---:B------:R-:W-:Y:S08]  /*d330*/  HMMA.16816.F32.BF16 R120, R136.reuse, R150, R120 ;  /* 0x000000968878723c */ /* 0x040ff00000041878 */
[C---:B-1----:R-:W-:Y:S08]  /*d340*/  HMMA.16816.F32.BF16 R124, R136.reuse, R140, R124 ;  /* 0x0000008c887c723c */ /* 0x042ff0000004187c */
[----:B------:R-:W-:Y:S01]  /*d350*/  HMMA.16816.F32.BF16 R128, R136, R142, R128 ;  /* 0x0000008e8880723c */ /* 0x000fe20000041880 */
[----:B------:R-:W1:Y:S07]  /*d360*/  LDSM.16.MT88.4 R136, [R187+0x1800] ;  /* 0x00180000bb88783b */ /* 0x000e6e0000004200 */
[C---:B------:R-:W-:Y:S01]  /*d370*/  HMMA.16816.F32.BF16 R164, R176.reuse, R160, R4 ;  /* 0x000000a0b0a4723c */ /* 0x040fe20000041804 */
[----:B------:R-:W4:Y:S07]  /*d380*/  LDSM.16.MT88.4 R4, [R251+0x3800] ;  /* 0x00380000fb04783b */ /* 0x000f2e0000004200 */
[C---:B------:R-:W-:Y:S01]  /*d390*/  HMMA.16816.F32.BF16 R160, R176.reuse, R162, R8 ;  /* 0x000000a2b0a0723c */ /* 0x040fe20000041808 */
[----:B------:R-:W4:Y:S07]  /*d3a0*/  LDSM.16.MT88.4 R8, [R188+0x3800] ;  /* 0x00380000bc08783b */ /* 0x000f2e0000004200 */
[C---:B------:R-:W-:Y:S01]  /*d3b0*/  HMMA.16816.F32.BF16 R156, R176.reuse, R152, R12 ;  /* 0x00000098b09c723c */ /* 0x040fe2000004180c */
[----:B------:R-:W4:Y:S07]  /*d3c0*/  LDSM.16.MT88.4 R12, [R186+0x3800] ;  /* 0x00380000ba0c783b */ /* 0x000f2e0000004200 */
[C---:B------:R-:W-:Y:S01]  /*d3d0*/  HMMA.16816.F32.BF16 R152, R176.reuse, R154, R16 ;  /* 0x0000009ab098723c */ /* 0x040fe20000041810 */
[----:B------:R-:W3:Y:S07]  /*d3e0*/  LDSM.16.MT88.4 R16, [R187+0x3800] ;  /* 0x00380000bb10783b */ /* 0x000eee0000004200 */
[C---:B--2---:R-:W-:Y:S08]  /*d3f0*/  HMMA.16816.F32.BF16 R148, R176.reuse, R144, R20 ;  /* 0x00000090b094723c */ /* 0x044ff00000041814 */
[C---:B------:R-:W-:Y:S08]  /*d400*/  HMMA.16816.F32.BF16 R144, R176.reuse, R146, R24 ;  /* 0x00000092b090723c */ /* 0x040ff00000041818 */
[C---:B-1----:R-:W-:Y:S08]  /*d410*/  HMMA.16816.F32.BF16 R140, R176.reuse, R136, R28 ;  /* 0x00000088b08c723c */ /* 0x042ff0000004181c */
[C---:B------:R-:W-:Y:S08]  /*d420*/  HMMA.16816.F32.BF16 R136, R176.reuse, R138, R32 ;  /* 0x0000008ab088723c */ /* 0x040ff00000041820 */
[C---:B----4-:R-:W-:Y:S08]  /*d430*/  HMMA.16816.F32.BF16 R36, R176.reuse, R4, R36 ;  /* 0x00000004b024723c */ /* 0x050ff00000041824 */
[C---:B------:R-:W-:Y:S01]  /*d440*/  HMMA.16816.F32.BF16 R40, R176.reuse, R6, R40 ;  /* 0x00000006b028723c */ /* 0x040fe20000041828 */
[----:B------:R-:W1:Y:S07]  /*d450*/  LDSM.16.MT88.4 R4, [R251+0x5800] ;  /* 0x00580000fb04783b */ /* 0x000e6e0000004200 */
[C---:B------:R-:W-:Y:S08]  /*d460*/  HMMA.16816.F32.BF16 R44, R176.reuse, R8, R44 ;  /* 0x00000008b02c723c */ /* 0x040ff0000004182c */
[C---:B------:R-:W-:Y:S01]  /*d470*/  HMMA.16816.F32.BF16 R48, R176.reuse, R10, R48 ;  /* 0x0000000ab030723c */ /* 0x040fe20000041830 */
[----:B------:R-:W2:Y:S07]  /*d480*/  LDSM.16.MT88.4 R8, [R188+0x5800] ;  /* 0x00580000bc08783b */ /* 0x000eae0000004200 */
[C---:B------:R-:W-:Y:S08]  /*d490*/  HMMA.16816.F32.BF16 R52, R176.reuse, R12, R52 ;  /* 0x0000000cb034723c */ /* 0x040ff00000041834 */
[C---:B------:R-:W-:Y:S01]  /*d4a0*/  HMMA.16816.F32.BF16 R56, R176.reuse, R14, R56 ;  /* 0x0000000eb038723c */ /* 0x040fe20000041838 */
[----:B------:R-:W4:Y:S03]  /*d4b0*/  LDSM.16.MT88.4 R12, [R186+0x5800] ;  /* 0x00580000ba0c783b */ /* 0x000f260000004200 */
[C---:B---3--:R-:W-:Y:S04]  /*d4c0*/  IADD3 R0, R185.reuse, -0x1, RZ ;  /* 0xffffffffb9007810 */ /* 0x048fe80007ffe0ff */
[C---:B------:R-:W-:Y:S01]  /*d4d0*/  HMMA.16816.F32.BF16 R60, R176.reuse, R16, R60 ;  /* 0x00000010b03c723c */ /* 0x040fe2000004183c */
[----:B------:R-:W-:Y:S02]  /*d4e0*/  STL [R1+0x64], R0 ;  /* 0x0000640001007387 */ /* 0x000fe40000100800 */
[----:B------:R-:W-:Y:S02]  /*d4f0*/  ISETP.GT.AND P0, PT, R185, RZ, PT ;  /* 0x000000ffb900720c */ /* 0x000fe40003f04270 */
[----:B------:R-:W-:Y:S03]  /*d500*/  STL [R1+0x78], R2 ;  /* 0x0000780201007387 */ /* 0x000fe60000100800 */
        /* <DEDUP_REMOVED lines=8> */
[C---:B----4-:R-:W-:Y:S08]  /*d590*/  HMMA.16816.F32.BF16 R84, R176.reuse, R12, R84 ;  /* 0x0000000cb054723c */ /* 0x050ff00000041854 */
[C---:B------:R-:W-:Y:S01]  /*d5a0*/  HMMA.16816.F32.BF16 R88, R176.reuse, R14, R88 ;  /* 0x0000000eb058723c */ /* 0x040fe20000041858 */
[----:B------:R-:W4:Y:S07]  /*d5b0*/  LDSM.16.MT88.4 R12, [R186+0x7800] ;  /* 0x00780000ba0c783b */ /* 0x000f2e0000004200 */
[C---:B---3--:R-:W-:Y:S08]  /*d5c0*/  HMMA.16816.F32.BF16 R92, R176.reuse, R16, R92 ;  /* 0x00000010b05c723c */ /* 0x048ff0000004185c */
[C---:B------:R-:W-:Y:S01]  /*d5d0*/  HMMA.16816.F32.BF16 R96, R176.reuse, R18, R96 ;  /* 0x00000012b060723c */ /* 0x040fe20000041860 */
[----:B------:R-:W3:Y:S07]  /*d5e0*/  LDSM.16.MT88.4 R16, [R187+0x7800] ;  /* 0x00780000bb10783b */ /* 0x000eee0000004200 */
[C---:B-1----:R-:W-:Y:S08]  /*d5f0*/  HMMA.16816.F32.BF16 R100, R176.reuse, R4, R100 ;  /* 0x00000004b064723c */ /* 0x042ff00000041864 */
[C---:B------:R-:W-:Y:S08]  /*d600*/  HMMA.16816.F32.BF16 R104, R176.reuse, R6, R104 ;  /* 0x00000006b068723c */ /* 0x040ff00000041868 */
[C---:B--2---:R-:W-:Y:S08]  /*d610*/  HMMA.16816.F32.BF16 R108, R176.reuse, R8, R108 ;  /* 0x00000008b06c723c */ /* 0x044ff0000004186c */
[C---:B------:R-:W-:Y:S08]  /*d620*/  HMMA.16816.F32.BF16 R112, R176.reuse, R10, R112 ;  /* 0x0000000ab070723c */ /* 0x040ff00000041870 */
[C---:B----4-:R-:W-:Y:S08]  /*d630*/  HMMA.16816.F32.BF16 R116, R176.reuse, R12, R116 ;  /* 0x0000000cb074723c */ /* 0x050ff00000041874 */
[C---:B------:R-:W-:Y:S08]  /*d640*/  HMMA.16816.F32.BF16 R120, R176.reuse, R14, R120 ;  /* 0x0000000eb078723c */ /* 0x040ff00000041878 */
[C---:B---3--:R-:W-:Y:S07]  /*d650*/  HMMA.16816.F32.BF16 R124, R176.reuse, R16, R124 ;  /* 0x00000010b07c723c */ /* 0x048fee000004187c */
[----:B------:R-:W-:Y:S01]  /*d660*/  MOV R16, R3 ;  /* 0x0000000300107202 */ /* 0x000fe20000000f00 */
[----:B------:R-:W-:Y:S01]  /*d670*/  HMMA.16816.F32.BF16 R128, R176, R18, R128 ;  /* 0x00000012b080723c */ /* 0x000fe20000041880 */
[----:B------:R-:W-:Y:S07]  /*d680*/  @!UPT UIADD3 URZ, URZ, URZ, URZ ;  /* 0x0000003f3f3ff290 */ /* 0x000fee000fffe03f */
[----:B------:R-:W-:-:S11]  /*d690*/  @P0 BRA `(.L_x_542) ;  /* 0xffffc42000000947 */ /* 0x000fd6000383ffff */
.L_x_535:
[----:B------:R-:W-:Y:S05]  /*d6a0*/  BRA.DIV ~URZ, `(.L_x_543) ;  /* 0x00004a927f007947 */ /* 0x000fea000b800000 */
[----:B------:R-:W2:Y:S04]  /*d6b0*/  LDL R0, [R1+0x7c] ;  /* 0x00007c0001007983 */ /* 0x000ea80000100800 */
[----:B--2---:R1:W2:Y:S02]  /*d6c0*/  SHFL.BFLY PT, R4, R0, 0x2, 0x1f ;  /* 0x0c401f0000047f89 */ /* 0x0042a400000e0000 */
.L_x_589:
[----:B-1----:R-:W3:Y:S02]  /*d6d0*/  LDL.LU R0, [R1+0x7c] ;  /* 0x00007c0001007983 */ /* 0x002ee40000300800 */
[----:B--23--:R-:W-:Y:S01]  /*d6e0*/  FADD.FTZ R4, R4, R0 ;  /* 0x0000000004047221 */ /* 0x00cfe20000010000 */
[----:B------:R-:W-:Y:S05]  /*d6f0*/  BRA.DIV ~URZ, `(.L_x_544) ;  /* 0x00004aa27f007947 */ /* 0x000fea000b800000 */
[----:B------:R-:W2:Y:S04]  /*d700*/  LDL.LU R2, [R1+0x78] ;  /* 0x0000780001027983 */ /* 0x000ea80000300800 */
[----:B------:R-:W1:Y:S02]  /*d710*/  SHFL.BFLY PT, R0, R4, 0x1, 0x1f ;  /* 0x0c201f0004007f89 */ /* 0x000e6400000e0000 */
[----:B-1----:R-:W-:-:S02]  /*d720*/  FADD.FTZ R4, R4, R0 ;  /* 0x0000000004047221 */ /* 0x002fc40000010000 */
[----:B--2---:R-:W1:Y:S02]  /*d730*/  SHFL.BFLY PT, R5, R2, 0x2, 0x1f ;  /* 0x0c401f0002057f89 */ /* 0x004e6400000e0000 */
[----:B-1----:R-:W-:-:S05]  /*d740*/  FADD.FTZ R5, R5, R2 ;  /* 0x0000000205057221 */ /* 0x002fca0000010000 */
[----:B------:R1:W2:Y:S02]  /*d750*/  SHFL.BFLY PT, R3, R5, 0x1, 0x1f ;  /* 0x0c201f0005037f89 */ /* 0x0002a400000e0000 */
.L_x_590:
[----:B------:R-:W-:Y:S01]  /*d760*/  FSETP.NE.FTZ.AND P1, PT, R4, RZ, PT ;  /* 0x000000ff0400720b */ /* 0x000fe20003f35000 */
[----:B--2---:R-:W-:Y:S01]  /*d770*/  FADD.FTZ R3, R3, R5 ;  /* 0x0000000503037221 */ /* 0x004fe20000010000 */
[----:B------:R-:W-:Y:S02]  /*d780*/  MOV R2, RZ ;  /* 0x000000ff00027202 */ /* 0x000fe40000000f00 */
[----:B------:R-:W-:Y:S02]  /*d790*/  MOV R0, RZ ;  /* 0x000000ff00007202 */ /* 0x000fe40000000f00 */
[----:B------:R-:W-:Y:S02]  /*d7a0*/  FSETP.NE.FTZ.AND P0, PT, R3, RZ, PT ;  /* 0x000000ff0300720b */ /* 0x000fe40003f15000 */
[----:B------:R-:W-:-:S05]  /*d7b0*/  MOV R173, 0xff800000 ;  /* 0xff80000000ad7802 */ /* 0x000fca0000000f00 */
[----:B------:R-:W2:Y:S01]  /*d7c0*/  @P1 MUFU.RCP R2, R4 ;  /* 0x0000000400021308 */ /* 0x000ea20000001000 */
[----:B------:R-:W-:-:S07]  /*d7d0*/  @P1 MOV R6, 0x3f317218 ;  /* 0x3f31721800061802 */ /* 0x000fce0000000f00 */
[----:B------:R-:W3:Y:S01]  /*d7e0*/  @P1 MUFU.LG2 R4, R4 ;  /* 0x0000000400041308 */ /* 0x000ee20000000c00 */
[----:B--2---:R-:W-:-:S07]  /*d7f0*/  FMUL.FTZ R132, R2, R36 ;  /* 0x0000002402847220 */ /* 0x004fce0000410000 */
[----:B------:R-:W2:Y:S01]  /*d800*/  @P0 MUFU.RCP R0, R3 ;  /* 0x0000000300000308 */ /* 0x000ea20000001000 */
        /* <DEDUP_REMOVED lines=30> */
[C---:B------:R-:W-:Y:S01]  /*d9f0*/  FMUL.FTZ R34, R2.reuse, R65 ;  /* 0x0000004102227220 */ /* 0x040fe20000410000 */
[----:B------:R-:W-:Y:S01]  /*da00*/  MOV R65, 0xff800000 ;  /* 0xff80000000417802 */ /* 0x000fe20000000f00 */
        /* <DEDUP_REMOVED lines=32> */
[----:B------:R4:W5:Y:S01]  /*dc10*/  @P0 MUFU.LG2 R2, R3 ;  /* 0x0000000300020308 */ /* 0x0009620000000c00 */
[----:B-1-3--:R-:W-:Y:S02]  /*dc20*/  @P1 FMUL.FTZ R5, R4, 0.69314718246459960938 ;  /* 0x3f31721804051820 */ /* 0x00afe40000410000 */
[----:B------:R-:W-:Y:S02]  /*dc30*/  @P1 FMUL.FTZ R4, R6, c[0x0][0x2d0] ;  /* 0x0000b40006041a20 */ /* 0x000fe40000410000 */
[----:B--2---:R-:W-:Y:S01]  /*dc40*/  FMUL.FTZ R6, R0, R46 ;  /* 0x0000002e00067220 */ /* 0x004fe20000410000 */
[----:B------:R-:W-:Y:S01]  /*dc50*/  MOV R46, 0x1 ;  /* 0x00000001002e7802 */ /* 0x000fe20000000f00 */
[----:B------:R-:W-:-:S02]  /*dc60*/  @P1 FFMA.FTZ R173, R4, R133, R5 ;  /* 0x0000008504ad1223 */ /* 0x000fc40000010005 */
[C---:B------:R-:W-:Y:S02]  /*dc70*/  FMUL.FTZ R45, R0.reuse, R43 ;  /* 0x0000002b002d7220 */ /* 0x040fe40000410000 */
[C---:B------:R-:W-:Y:S02]  /*dc80*/  FMUL.FTZ R166, R0.reuse, R166 ;  /* 0x000000a600a67220 */ /* 0x040fe40000410000 */
[C---:B------:R-:W-:Y:S02]  /*dc90*/  FMUL.FTZ R167, R0.reuse, R167 ;  /* 0x000000a700a77220 */ /* 0x040fe40000410000 */
[----:B------:R-:W-:Y:S01]  /*dca0*/  FMUL.FTZ R162, R0, R162 ;  /* 0x000000a200a27220 */ /* 0x000fe20000410000 */
[----:B----4-:R-:W-:Y:S01]  /*dcb0*/  @P0 MOV R3, 0x3f317218 ;  /* 0x3f31721800030802 */ /* 0x010fe20000000f00 */
[----:B-----5:R-:W-:Y:S02]  /*dcc0*/  @P0 FMUL.FTZ R2, R2, 0.69314718246459960938 ;  /* 0x3f31721802020820 */ /* 0x020fe40000410000 */
[----:B------:R-:W-:-:S02]  /*dcd0*/  FMUL.FTZ R61, R0, R163 ;  /* 0x000000a3003d7220 */ /* 0x000fc40000410000 */
[----:B------:R-:W-:Y:S02]  /*dce0*/  @P0 FMUL.FTZ R3, R3, c[0x0][0x2d0] ;  /* 0x0000b40003030a20 */ /* 0x000fe40000410000 */
        /* <DEDUP_REMOVED lines=57> */
[----:B------:R-:W-:Y:S01]  /*e080*/  FMUL.FTZ R131, R0, R131 ;  /* 0x0000008300837220 */ /* 0x000fe20000410000 */
[----:B------:R-:W-:Y:S01]  /*e090*/  PRMT R0, R46, 0x7610, R0 ;  /* 0x000076102e007816 */ /* 0x000fe20000000000 */
[----:B------:R-:W-:-:S02]  /*e0a0*/  @P0 FFMA.FTZ R65, R3, R16, R2 ;  /* 0x0000001003410223 */ /* 0x000fc40000010002 */
.L_x_516:
[----:B------:R2:W5:Y:S01]  /*e0b0*/  LDL R48, [R1+0xc8] ;  /* 0x0000c80001307983 */ /* 0x0005620000100800 */
[----:B------:R-:W-:Y:S03]  /*e0c0*/  BSSY B0, `(.L_x_545) ;  /* 0x0000012000007945 */ /* 0x000fe60003800000 */
[----:B------:R-:W3:Y:S02]  /*e0d0*/  S2R R69, SR_TID.X ;  /* 0x0000000000457919 */ /* 0x000ee40000002100 */
[----:B---3--:R-:W-:-:S13]  /*e0e0*/  LOP3.LUT P0, RZ, R69, 0xff, RZ, 0xc0, !PT ;  /* 0x000000ff45ff7812 */ /* 0x008fda000780c0ff */
[----:B------:R-:W-:Y:S05]  /*e0f0*/  @P0 BRA `(.L_x_546) ;  /* 0x000000e000000947 */ /* 0x000fea0003800000 */
[----:B-12---:R-:W1:Y:S01]  /*e100*/  S2R R16, SR_LANEID ;  /* 0x0000000000107919 */ /* 0x006e620000000000 */
[----:B------:R-:W-:Y:S01]  /*e110*/  VOTEU.ANY UR4, UPT, PT ;  /* 0x0000000000047886 */ /* 0x000fe200038e0100 */
[----:B------:R-:W-:Y:S01]  /*e120*/  IMAD.MOV.U32 R46, RZ, RZ, c[0x0][0x580] ;  /* 0x00016000ff2e7624 */ /* 0x000fe200078e00ff */
[----:B------:R-:W1:Y:S01]  /*e130*/  FLO.U32 R3, UR4 ;  /* 0x0000000400037d00 */ /* 0x000e6200080e0000 */
[----:B------:R-:W-:-:S07]  /*e140*/  IMAD.MOV.U32 R47, RZ, RZ, c[0x0][0x584] ;  /* 0x00016100ff2f7624 */ /* 0x000fce00078e00ff */
[----:B------:R-:W2:Y:S01]  /*e150*/  POPC R2, UR4 ;  /* 0x0000000400027d09 */ /* 0x000ea20008000000 */
[----:B-1----:R-:W-:-:S13]  /*e160*/  ISETP.EQ.U32.AND P0, PT, R3, R16, PT ;  /* 0x000000100300720c */ /* 0x002fda0003f02070 */
[----:B--2---:R-:W2:Y:S04]  /*e170*/  @P0 ATOMG.E.ADD.STRONG.GPU PT, R2, [R46.64], R2 ;  /* 0x000000022e0209a8 */ /* 0x004ea800081ee1c6 */
[----:B------:R-:W1:Y:S04]  /*e180*/  S2R R16, SR_LTMASK ;  /* 0x0000000000107919 */ /* 0x000e680000003900 */
[----:B--2---:R1:W2:Y:S02]  /*e190*/  SHFL.IDX PT, R3, R2, R3, 0x1f ;  /* 0x00001f0302037589 */ /* 0x0042a400000e0000 */
[----:B-1----:R-:W-:-:S06]  /*e1a0*/  LOP3.LUT R2, R16, UR4, RZ, 0xc0, !PT ;  /* 0x0000000410027c12 */ /* 0x002fcc000f8ec0ff */
[----:B------:R-:W2:Y:S02]  /*e1b0*/  POPC R2, R2 ;  /* 0x0000000200027309 */ /* 0x000ea40000000000 */
[----:B--2--5:R-:W-:-:S05]  /*e1c0*/  IADD3 R48, R3, c[0x0][0xc], R2 ;  /* 0x0000030003307a10 */ /* 0x024fca0007ffe002 */
[----:B------:R1:W-:Y:S02]  /*e1d0*/  STL [R1+0xc8], R48 ;  /* 0x0000c83001007387 */ /* 0x0003e40000100800 */
.L_x_546:
[----:B--2---:R-:W-:Y:S05]  /*e1e0*/  BSYNC B0 ;  /* 0x0000000000007941 */ /* 0x004fea0003800000 */
.L_x_545:
[----:B------:R-:W-:Y:S01]  /*e1f0*/  PRMT R0, R0, 0x9910, RZ ;  /* 0x0000991000007816 */ /* 0x000fe200000000ff */
[----:B------:R-:W-:Y:S01]  /*e200*/  BSSY B1, `(.L_x_547) ;  /* 0x000022f000017945 */ /* 0x000fe20003800000 */
[----:B-----5:R-:W-:Y:S02]  /*e210*/  IMAD.MOV.U32 R81, RZ, RZ, R48 ;  /* 0x000000ffff517224 */ /* 0x020fe400078e0030 */
[----:B------:R-:W-:-:S13]  /*e220*/  ISETP.NE.AND P0, PT, R0, RZ, PT ;  /* 0x000000ff0000720c */ /* 0x000fda0003f05270 */
[----:B------:R-:W-:Y:S05]  /*e230*/  @!P0 BRA `(.L_x_548) ;  /* 0x000015c000008947 */ /* 0x000fea0003800000 */
[----:B------:R-:W2:Y:S04]  /*e240*/  LDL R87, [R1+0xcc] ;  /* 0x0000cc0001577983 */ /* 0x000ea80000100800 */
[----:B------:R-:W3:Y:S04]  /*e250*/  LDL R83, [R1+0xd0] ;  /* 0x0000d00001537983 */ /* 0x000ee80000100800 */
[----:B------:R-:W4:Y:S04]  /*e260*/  LDL R79, [R1+0xd8] ;  /* 0x0000d800014f7983 */ /* 0x000f280000100800 */
[----:B------:R-:W5:Y:S04]  /*e270*/  LDL R77, [R1+0xd4] ;  /* 0x0000d400014d7983 */ /* 0x000f680000100800 */
[----:B------:R-:W4:Y:S04]  /*e280*/  LDL R75, [R1+0xe8] ;  /* 0x0000e800014b7983 */ /* 0x000f280000100800 */
[----:B------:R-:W5:Y:S04]  /*e290*/  LDL R73, [R1+0xe0] ;  /* 0x0000e00001497983 */ /* 0x000f680000100800 */
[----:B------:R-:W5:Y:S04]  /*e2a0*/  LDL R71, [R1+0xe4] ;  /* 0x0000e40001477983 */ /* 0x000f680000100800 */
[----:B------:R-:W5:Y:S01]  /*e2b0*/  LDL R67, [R1+0xdc] ;  /* 0x0000dc0001437983 */ /* 0x000f620000100800 */
[----:B------:R-:W-:Y:S01]  /*e2c0*/  WARPSYNC 0xffffffff ;  /* 0xffffffff00007948 */ /* 0x000fe20003800000 */
[----:B------:R-:W-:-:S02]  /*e2d0*/  F2FP.BF16.PACK_AB R64, R165, R164 ;  /* 0x000000a4a540723e */ /* 0x000fc400000010ff */
[----:B------:R-:W-:Y:S01]  /*e2e0*/  BAR.SYNC.DEFER_BLOCKING 0x1, 0x100 ;  /* 0x0044000000007b1d */ /* 0x000fe20000010000 */
[----:B------:R-:W-:Y:S02]  /*e2f0*/  F2FP.BF16.PACK_AB R63, R167, R166 ;  /* 0x000000a6a73f723e */ /* 0x000fe400000010ff */
[----:B------:R-:W-:Y:S02]  /*e300*/  F2FP.BF16.PACK_AB R62, R161, R160 ;  /* 0x000000a0a13e723e */ /* 0x000fe400000010ff */
[----:B------:R-:W-:Y:S02]  /*e310*/  F2FP.BF16.PACK_AB R61, R61, R162 ;  /* 0x000000a23d3d723e */ /* 0x000fe400000010ff */
[----:B------:R-:W-:Y:S02]  /*e320*/  F2FP.BF16.PACK_AB R60, R157, R156 ;  /* 0x0000009c9d3c723e */ /* 0x000fe400000010ff */
[----:B------:R-:W-:Y:S02]  /*e330*/  F2FP.BF16.PACK_AB R59, R159, R158 ;  /* 0x0000009e9f3b723e */ /* 0x000fe400000010ff */
[----:B------:R-:W-:-:S02]  /*e340*/  F2FP.BF16.PACK_AB R58, R153, R152 ;  /* 0x00000098993a723e */ /* 0x000fc400000010ff */
        /* <DEDUP_REMOVED lines=9> */
[----:B-1----:R-:W-:Y:S02]  /*e3e0*/  F2FP.BF16.PACK_AB R48, R18, R132 ;  /* 0x000000841230723e */ /* 0x002fe400000010ff */
        /* <DEDUP_REMOVED lines=46> */
[----:B------:R-:W-:Y:S01]  /*e6d0*/  F2FP.BF16.PACK_AB R0, R131, R130 ;  /* 0x000000828300723e */ /* 0x000fe200000010ff */
[----:B--2---:R1:W-:Y:S04]  /*e6e0*/  STS [R87], R64 ;  /* 0x0000004057007388 */ /* 0x0043e80000000800 */
[----:B------:R1:W-:Y:S04]  /*e6f0*/  STS [R87+0x400], R63 ;  /* 0x0004003f57007388 */ /* 0x0003e80000000800 */
[----:B---3--:R1:W-:Y:S04]  /*e700*/  STS [R83], R62 ;  /* 0x0000003e53007388 */ /* 0x0083e80000000800 */
[----:B------:R1:W-:Y:S04]  /*e710*/  STS [R83+0x400], R61 ;  /* 0x0004003d53007388 */ /* 0x0003e80000000800 */
[----:B----4-:R1:W-:Y:S04]  /*e720*/  STS [R79], R60 ;  /* 0x0000003c4f007388 */ /* 0x0103e80000000800 */
[----:B------:R1:W-:Y:S04]  /*e730*/  STS [R79+0x400], R59 ;  /* 0x0004003b4f007388 */ /* 0x0003e80000000800 */
[----:B-----5:R1:W-:Y:S04]  /*e740*/  STS [R77], R58 ;  /* 0x0000003a4d007388 */ /* 0x0203e80000000800 */
[----:B------:R1:W-:Y:S04]  /*e750*/  STS [R77+0x400], R57 ;  /* 0x000400394d007388 */ /* 0x0003e80000000800 */
[----:B------:R1:W-:Y:S04]  /*e760*/  STS [R75], R56 ;  /* 0x000000384b007388 */ /* 0x0003e80000000800 */
[----:B------:R1:W-:Y:S04]  /*e770*/  STS [R75+0x400], R55 ;  /* 0x000400374b007388 */ /* 0x0003e80000000800 */
[----:B------:R1:W-:Y:S04]  /*e780*/  STS [R73], R54 ;  /* 0x0000003649007388 */ /* 0x0003e80000000800 */
[----:B------:R1:W-:Y:S04]  /*e790*/  STS [R73+0x400], R53 ;  /* 0x0004003549007388 */ /* 0x0003e80000000800 */
[----:B------:R1:W-:Y:S04]  /*e7a0*/  STS [R71], R52 ;  /* 0x0000003447007388 */ /* 0x0003e80000000800 */
[----:B------:R1:W-:Y:S04]  /*e7b0*/  STS [R71+0x400], R51 ;  /* 0x0004003347007388 */ /* 0x0003e80000000800 */
[----:B------:R1:W-:Y:S04]  /*e7c0*/  STS [R67], R50 ;  /* 0x0000003243007388 */ /* 0x0003e80000000800 */
        /* <DEDUP_REMOVED lines=49> */
[----:B------:R-:W-:Y:S06]  /*eae0*/  BAR.SYNC.DEFER_BLOCKING 0x1, 0x100 ;  /* 0x0044000000007b1d */ /* 0x000fec0000010000 */
[----:B------:R-:W-:Y:S05]  /*eaf0*/  BRA.CONV ~URZ, `(.L_x_549) ;  /* 0x000000837f007947 */ /* 0x000fea000b800000 */
[----:B------:R2:W-:Y:S01]  /*eb00*/  STL [R1+0x68], RZ ;  /* 0x000068ff01007387 */ /* 0x0005e20000100800 */
[----:B-1----:R-:W-:Y:S01]  /*eb10*/  SHF.R.S32.HI R67, RZ, 0x1f, R69 ;  /* 0x0000001fff437819 */ /* 0x002fe20000011445 */
[----:B------:R-:W-:Y:S01]  /*eb20*/  IMAD.MOV.U32 R3, RZ, RZ, 0x1f ;  /* 0x0000001fff037424 */ /* 0x000fe200078e00ff */
[----:B------:R-:W-:-:S02]  /*eb30*/  MOV R2, 0xeb80 ;  /* 0x0000eb8000027802 */ /* 0x000fc40000000f00 */
[----:B------:R-:W-:-:S04]  /*eb40*/  LEA.HI R67, R67, R69, RZ, 0x7 ;  /* 0x0000004543437211 */ /* 0x000fc800078f38ff */
[----:B------:R-:W-:-:S05]  /*eb50*/  SHF.R.S32.HI R67, RZ, 0x7, R67 ;  /* 0x00000007ff437819 */ /* 0x000fca0000011443 */
[----:B------:R-:W-:Y:S02]  /*eb60*/  IMAD.MOV.U32 R251, RZ, RZ, R67 ;  /* 0x000000fffffb7224 */ /* 0x000fe400078e0043 */
[----:B--2---:R-:W-:Y:S05]  /*eb70*/  CALL.REL.NOINC `($__internal_3_$__cuda_sm70_shflsync_idx_p) ;  /* 0x00003bc000007944 */ /* 0x004fea0003c00000 */
.L_x_549:
[----:B-1----:R-:W2:Y:S04]  /*eb80*/  LDL R2, [R1+0xc0] ;  /* 0x0000c00001027983 */ /* 0x002ea80000100800 */
[----:B------:R-:W3:Y:S04]  /*eb90*/  LDL R14, [R1+0x80] ;  /* 0x00008000010e7983 */ /* 0x000ee80000100800 */
[----:B------:R-:W4:Y:S04]  /*eba0*/  LDL.LU R10, [R1+0xbc] ;  /* 0x0000bc00010a7983 */ /* 0x000f280000300800 */
[----:B------:R-:W2:Y:S04]  /*ebb0*/  LDL.LU R12, [R1+0xb8] ;  /* 0x0000b800010c7983 */ /* 0x000ea80000300800 */
[----:B------:R-:W2:Y:S01]  /*ebc0*/  LDL.LU R17, [R1+0xb4] ;  /* 0x0000b40001117983 */ /* 0x000ea20000300800 */
[----:B-----5:R-:W-:-:S03]  /*ebd0*/  IMAD.MOV.U32 R0, RZ, RZ, 0x1 ;  /* 0x00000001ff007424 */ /* 0x020fc600078e00ff */
[----:B------:R-:W3:Y:S02]  /*ebe0*/  LDL R13, [R1+0x100] ;  /* 0x00010000010d7983 */ /* 0x000ee40000100800 */
[----:B------:R-:W-:Y:S02]  /*ebf0*/  ISETP.NE.AND P0, PT, R0, c[0x0][0x4e8], PT ;  /* 0x00013a0000007a0c */ /* 0x000fe40003f05270 */
[----:B------:R-:W3:Y:S04]  /*ec00*/  LDL R16, [R1+0x50] ;  /* 0x0000500001107983 */ /* 0x000ee80000100800 */
[----:B------:R-:W1:Y:S04]  /*ec10*/  S2R R15, SR_TID.X ;  /* 0x00000000000f7919 */ /* 0x000e680000002100 */
[----:B------:R1:W5:Y:S04]  /*ec20*/  LDL R87, [R1+0xf8] ;  /* 0x0000f80001577983 */ /* 0x0003680000100800 */
[----:B------:R1:W5:Y:S04]  /*ec30*/  LDL R86, [R1+0x58] ;  /* 0x0000580001567983 */ /* 0x0003680000100800 */
[----:B------:R1:W5:Y:S04]  /*ec40*/  LDL R85, [R1+0xf4] ;  /* 0x0000f40001557983 */ /* 0x0003680000100800 */
[----:B------:R1:W5:Y:S04]  /*ec50*/  LDL R84, [R1+0x70] ;  /* 0x0000700001547983 */ /* 0x0003680000100800 */
[----:B------:R1:W5:Y:S04]  /*ec60*/  LDL R83, [R1+0xf0] ;  /* 0x0000f00001537983 */ /* 0x0003680000100800 */
[----:B------:R1:W5:Y:S04]  /*ec70*/  LDL R82, [R1+0x6c] ;  /* 0x00006c0001527983 */ /* 0x0003680000100800 */
[----:B------:R1:W5:Y:S01]  /*ec80*/  LDL R80, [R1+0xec] ;  /* 0x0000ec0001507983 */ /* 0x0003620000100800 */
[----:B----4-:R-:W-:-:S05]  /*ec90*/  SHF.R.S32.HI R5, RZ, 0x1f, R10 ;  /* 0x0000001fff057819 */ /* 0x010fca000001140a */
[----:B------:R-:W-:Y:S01]  /*eca0*/  IMAD R6, R5, c[0x0][0x490], RZ ;  /* 0x0001240005067a24 */ /* 0x000fe200078e02ff */
[----:B--2---:R-:W-:Y:S01]  /*ecb0*/  IADD3 R4, R2, R17, RZ ;  /* 0x0000001102047210 */ /* 0x004fe20007ffe0ff */
[----:B------:R-:W-:-:S04]  /*ecc0*/  IMAD.WIDE.U32 R2, R10, c[0x0][0x490], RZ ;  /* 0x000124000a027a25 */ /* 0x000fc800078e00ff */
[----:B------:R-:W-:-:S04]  /*ecd0*/  @P0 IMAD.HI.U32 R7, R4, c[0x0][0x4ec], RZ ;  /* 0x00013b0004070a27 */ /* 0x000fc800078e00ff */
[----:B------:R-:W-:Y:S01]  /*ece0*/  IMAD R6, R10, c[0x0][0x494], R6 ;  /* 0x000125000a067a24 */ /* 0x000fe200078e0206 */
[----:B------:R-:W-:Y:S01]  /*ecf0*/  SHF.R.S32.HI R11, RZ, 0x1f, R12 ;  /* 0x0000001fff0b7819 */ /* 0x000fe2000001140c */
[----:B------:R-:W-:Y:S01]  /*ed00*/  IMAD.MOV.U32 R0, RZ, RZ, R4 ;  /* 0x000000ffff007224 */ /* 0x000fe200078e0004 */
[----:B------:R-:W-:Y:S02]  /*ed10*/  @P0 SHF.R.U32.HI R0, RZ, c[0x0][0x4f0], R7 ;  /* 0x00013c00ff000a19 */ /* 0x000fe40000011607 */
[----:B------:R-:W-:Y:S01]  /*ed20*/  IADD3 R3, R3, R6, RZ ;  /* 0x0000000603037210 */ /* 0x000fe20007ffe0ff */
[----:B------:R-:W-:Y:S02]  /*ed30*/  IMAD R9, R11, c[0x0][0x498], RZ ;  /* 0x000126000b097a24 */ /* 0x000fe400078e02ff */
[----:B------:R-:W-:Y:S02]  /*ed40*/  IMAD.MOV R8, RZ, RZ, -R0 ;  /* 0x000000ffff087224 */ /* 0x000fe400078e0a00 */
[----:B------:R-:W-:-:S04]  /*ed50*/  IMAD.WIDE.U32 R6, R12, c[0x0][0x498], R2 ;  /* 0x000126000c067a25 */ /* 0x000fc800078e0002 */
[----:B------:R-:W-:Y:S01]  /*ed60*/  IMAD R2, R8, c[0x0][0x4e8], R4 ;  /* 0x00013a0008027a24 */ /* 0x000fe200078e0204 */
[----:B------:R-:W-:Y:S01]  /*ed70*/  SHF.R.S32.HI R8, RZ, 0x1f, R0 ;  /* 0x0000001fff087819 */ /* 0x000fe20000011400 */
[----:B------:R-:W-:Y:S01]  /*ed80*/  IMAD R3, R12, c[0x0][0x49c], R9 ;  /* 0x000127000c037a24 */ /* 0x000fe200078e0209 */
[----:B------:R-:W-:Y:S01]  /*ed90*/  IADD3 R4, P1, R0, R6, RZ ;  /* 0x0000000600047210 */ /* 0x000fe20007f3e0ff */
[----:B------:R-:W-:-:S03]  /*eda0*/  IMAD R0, R5, c[0x0][0x3e8], RZ ;  /* 0x0000fa0005007a24 */ /* 0x000fc600078e02ff */
[----:B------:R-:W-:Y:S02]  /*edb0*/  IADD3.X R5, R8, R7, R3, P1, !PT ;  /* 0x0000000708057210 */ /* 0x000fe40000ffe403 */
[----:B---3--:R-:W-:Y:S02]  /*edc0*/  IADD3 R8, R14, R17, RZ ;  /* 0x000000110e087210 */ /* 0x008fe40007ffe0ff */
[----:B-1----:R-:W-:-:S04]  /*edd0*/  SHF.R.S32.HI R14, RZ, 0x1f, R15 ;  /* 0x0000001fff0e7819 */ /* 0x002fc8000001140f */
[----:B------:R-:W-:-:S04]  /*ede0*/  LEA.HI R14, R14, R15, RZ, 0x5 ;  /* 0x0000000f0e0e7211 */ /* 0x000fc800078f28ff */
[----:B------:R-:W-:-:S04]  /*edf0*/  LOP3.LUT R14, R14, 0xffffffe0, RZ, 0xc0, !PT ;  /* 0xffffffe00e0e7812 */ /* 0x000fc800078ec0ff */
[----:B------:R-:W-:Y:S02]  /*ee00*/  IADD3 R14, -R14, R15, RZ ;  /* 0x0000000f0e0e7210 */ /* 0x000fe40007ffe1ff */
[----:B------:R1:W5:Y:S01]  /*ee10*/  LDL R15, [R1+0x74] ;  /* 0x00007400010f7983 */ /* 0x0003620000100800 */
[----:B------:R-:W-:Y:S01]  /*ee20*/  SHF.R.S32.HI R6, RZ, 0x1f, R2 ;  /* 0x0000001fff067819 */ /* 0x000fe20000011402 */
[----:B------:R-:W-:-:S04]  /*ee30*/  IMAD R9, R10, c[0x0][0x3ec], R0 ;  /* 0x0000fb000a097a24 */ /* 0x000fc800078e0200 */
[----:B------:R-:W-:Y:S02]  /*ee40*/  IMAD R3, R6, c[0x0][0x488], RZ ;  /* 0x0001220006037a24 */ /* 0x000fe400078e02ff */
[----:B------:R-:W-:-:S04]  /*ee50*/  IMAD.WIDE.U32 R6, R10, c[0x0][0x3e8], RZ ;  /* 0x0000fa000a067a25 */ /* 0x000fc800078e00ff */
[C---:B------:R-:W-:Y:S02]  /*ee60*/  IMAD R10, R2.reuse, c[0x0][0x48c], R3 ;  /* 0x00012300020a7a24 */ /* 0x040fe400078e0203 */
[----:B------:R-:W-:-:S04]  /*ee70*/  IMAD.WIDE.U32 R4, R2, c[0x0][0x488], R4 ;  /* 0x0001220002047a25 */ /* 0x000fc800078e0004 */
[----:B------:R-:W-:Y:S01]  /*ee80*/  @P0 IMAD.HI.U32 R2, R8, c[0x0][0x4ec], RZ ;  /* 0x00013b0008020a27 */ /* 0x000fe200078e00ff */
[----:B------:R-:W-:-:S03]  /*ee90*/  IADD3 R3, R7, R9, RZ ;  /* 0x0000000907037210 */ /* 0x000fc60007ffe0ff */
[----:B------:R-:W-:Y:S01]  /*eea0*/  IMAD.MOV.U32 R0, RZ, RZ, R8 ;  /* 0x000000ffff007224 */ /* 0x000fe200078e0008 */
[----:B------:R-:W-:Y:S01]  /*eeb0*/  @P0 SHF.R.U32.HI R0, RZ, c[0x0][0x4f0], R2 ;  /* 0x00013c00ff000a19 */ /* 0x000fe20000011602 */
[----:B------:R-:W-:Y:S01]  /*eec0*/  IMAD.IADD R5, R5, 0x1, R10 ;  /* 0x0000000105057824 */ /* 0x000fe200078e020a */
[C---:B------:R-:W-:Y:S02]  /*eed0*/  LEA R9, P0, R4.reuse, c[0x0][0x450], 0x2 ;  /* 0x0001140004097a11 */ /* 0x040fe400078010ff */
[----:B------:R-:W-:Y:S01]  /*eee0*/  MOV R2, R6 ;  /* 0x0000000600027202 */ /* 0x000fe20000000f00 */
[----:B------:R-:W-:Y:S01]  /*eef0*/  IMAD R6, R11, c[0x0][0x3f0], RZ ;  /* 0x0000fc000b067a24 */ /* 0x000fe200078e02ff */
[----:B------:R-:W-:-:S03]  /*ef00*/  LEA.HI.X R5, R4, c[0x0][0x454], R5, 0x2, P0 ;  /* 0x0001150004057a11 */ /* 0x000fc600000f1405 */
[----:B------:R-:W-:Y:S01]  /*ef10*/  IMAD R10, R12, c[0x0][0x3f4], R6 ;  /* 0x0000fd000c0a7a24 */ /* 0x000fe200078e0206 */
[----:B------:R-:W-:Y:S01]  /*ef20*/  SHFL.IDX PT, R4, R9, 0x1, 0x1c1f ;  /* 0x003c1f0009047f89 */ /* 0x000fe200000e0000 */
[----:B------:R-:W-:-:S03]  /*ef30*/  ULDC UR5, c[0x0][0x4e8] ;  /* 0x00013a0000057ab9 */ /* 0x000fc60000000800 */
[----:B------:R2:W-:Y:S01]  /*ef40*/  SHFL.IDX PT, R6, R9, RZ, 0x1c1f ;  /* 0x001c1fff09067589 */ /* 0x0005e200000e0000 */
[----:B------:R-:W-:-:S03]  /*ef50*/  ULDC UR4, c[0x0][0x388] ;  /* 0x0000e20000047ab9 */ /* 0x000fc60000000800 */
[----:B------:R-:W3:Y:S01]  /*ef60*/  SHFL.IDX PT, R7, R5, RZ, 0x1c1f ;  /* 0x001c1fff05077589 */ /* 0x000ee200000e0000 */
[----:B------:R-:W-:-:S03]  /*ef70*/  IMAD.MOV R11, RZ, RZ, -R0 ;  /* 0x000000ffff0b7224 */ /* 0x000fc600078e0a00 */
[----:B------:R-:W4:Y:S01]  /*ef80*/  SHFL.IDX PT, R5, R5, 0x1, 0x1c1f ;  /* 0x003c1f0005057f89 */ /* 0x000f2200000e0000 */
[----:B------:R-:W-:Y:S01]  /*ef90*/  UIMAD UR4, UR5, UR4, URZ ;  /* 0x00000004050472a4 */ /* 0x000fe2000f8e023f */
[----:B------:R-:W-:Y:S02]  /*efa0*/  LOP3.LUT P0, RZ, R14, 0x3, RZ, 0xc0, !PT ;  /* 0x000000030eff7812 */ /* 0x000fe4000780c0ff */
[----:B------:R-:W1:Y:S01]  /*efb0*/  S2R R18, SR_TID.X ;  /* 0x0000000000127919 */ /* 0x000e620000002100 */
[----:B------:R-:W-:Y:S01]  /*efc0*/  IMAD R8, R11, c[0x0][0x4e8], R8 ;  /* 0x00013a000b087a24 */ /* 0x000fe200078e0208 */
[----:B--2---:R-:W-:-:S04]  /*efd0*/  IADD3 R9, R13, R17, RZ ;  /* 0x000000110d097210 */ /* 0x004fc80007ffe0ff */
[C---:B------:R-:W-:Y:S02]  /*efe0*/  IADD3 R11, R9.reuse, 0x8, RZ ;  /* 0x00000008090b7810 */ /* 0x040fe40007ffe0ff */
[----:B------:R-:W-:Y:S02]  /*eff0*/  ISETP.GE.OR P1, PT, R9, UR4, P0 ;  /* 0x0000000409007c0c */ /* 0x000fe40008726670 */
[----:B------:R-:W-:Y:S01]  /*f000*/  ISETP.GE.OR P0, PT, R11, UR4, P0 ;  /* 0x000000040b007c0c */ /* 0x000fe20008706670 */
[----:B------:R-:W-:Y:S01]  /*f010*/  IMAD.WIDE.U32 R2, R12, c[0x0][0x3f0], R2 ;  /* 0x0000fc000c027a25 */ /* 0x000fe200078e0002 */
[----:B------:R-:W-:-:S03]  /*f020*/  SHF.R.S32.HI R12, RZ, 0x1f, R0 ;  /* 0x0000001fff0c7819 */ /* 0x000fc60000011400 */
[----:B------:R-:W-:Y:S02]  /*f030*/  IMAD.IADD R3, R3, 0x1, R10 ;  /* 0x0000000103037824 */ /* 0x000fe400078e020a */
[----:B------:R-:W-:-:S04]  /*f040*/  IMAD R10, R12, c[0x0][0x3e0], RZ ;  /* 0x0000f8000c0a7a24 */ /* 0x000fc800078e02ff */
[----:B---3--:R2:W-:Y:S01]  /*f050*/  @!P1 ST.E [R6.64], R173 ;  /* 0x000000ad06009985 */ /* 0x0085e2000c101906 */
[----:B------:R-:W-:-:S03]  /*f060*/  IMAD R9, R0, c[0x0][0x3e4], R10 ;  /* 0x0000f90000097a24 */ /* 0x000fc600078e020a */
[----:B----4-:R2:W-:Y:S01]  /*f070*/  @!P0 ST.E [R4.64], R65 ;  /* 0x0000004104008985 */ /* 0x0105e2000c101906 */
[----:B------:R-:W-:Y:S01]  /*f080*/  IMAD.WIDE.U32 R2, R0, c[0x0][0x3e0], R2 ;  /* 0x0000f80000027a25 */ /* 0x000fe200078e0002 */
[----:B------:R-:W-:Y:S02]  /*f090*/  SHF.R.S32.HI R0, RZ, 0x1f, R8 ;  /* 0x0000001fff007819 */ /* 0x000fe40000011408 */
[----:B------:R2:W3:Y:S01]  /*f0a0*/  LDS.128 R44, [R16+0x1080] ;  /* 0x00108000102c7984 */ /* 0x0004e20000000c00 */
[----:B-1----:R-:W-:-:S03]  /*f0b0*/  SHF.R.S32.HI R13, RZ, 0x1f, R18 ;  /* 0x0000001fff0d7819 */ /* 0x002fc60000011412 */
[----:B------:R2:W1:Y:S04]  /*f0c0*/  LDS.128 R60, [R16+0x2080] ;  /* 0x00208000103c7984 */ /* 0x0004680000000c00 */
        /* <DEDUP_REMOVED lines=10> */
[----:B------:R-:W-:Y:S01]  /*f170*/  IMAD.IADD R3, R3, 0x1, R9 ;  /* 0x0000000103037824 */ /* 0x000fe200078e0209 */
[----:B------:R-:W-:Y:S01]  /*f180*/  LEA.HI R13, R13, R18, RZ, 0x3 ;  /* 0x000000120d0d7211 */ /* 0x000fe200078f18ff */
[----:B------:R-:W-:-:S02]  /*f190*/  IMAD R0, R0, c[0x0][0x3d8], RZ ;  /* 0x0000f60000007a24 */ /* 0x000fc400078e02ff */
[----:B------:R-:W-:Y:S01]  /*f1a0*/  IMAD.WIDE.U32 R2, R8, c[0x0][0x3d8], R2 ;  /* 0x0000f60008027a25 */ /* 0x000fe200078e0002 */
[----:B------:R-:W-:-:S03]  /*f1b0*/  SHF.R.S32.HI R13, RZ, 0x3, R13 ;  /* 0x00000003ff0d7819 */ /* 0x000fc6000001140d */
[----:B------:R-:W-:Y:S01]  /*f1c0*/  IMAD R0, R8, c[0x0][0x3dc], R0 ;  /* 0x0000f70008007a24 */ /* 0x000fe200078e0200 */
[----:B------:R-:W-:Y:S01]  /*f1d0*/  LEA R14, P0, R2, c[0x0][0x380], 0x1 ;  /* 0x0000e000020e7a11 */ /* 0x000fe200078008ff */
[----:B------:R-:W-:-:S03]  /*f1e0*/  IMAD.IADD R13, R13, 0x1, R17 ;  /* 0x000000010d0d7824 */ /* 0x000fc600078e0211 */
[----:B------:R-:W-:-:S04]  /*f1f0*/  IADD3 R0, R3, R0, RZ ;  /* 0x0000000003007210 */ /* 0x000fc80007ffe0ff */
[----:B------:R-:W-:Y:S02]  /*f200*/  LEA.HI.X R12, R2, c[0x0][0x384], R0, 0x1, P0 ;  /* 0x0000e100020c7a11 */ /* 0x000fe400000f0c00 */
[----:B------:R-:W-:Y:S01]  /*f210*/  ISETP.GE.AND P0, PT, R13, UR4, PT ;  /* 0x000000040d007c0c */ /* 0x000fe2000bf06270 */
[----:B------:R2:W1:Y:S01]  /*f220*/  SHFL.IDX PT, R0, R14, RZ, 0x181f ;  /* 0x00181fff0e007589 */ /* 0x00046200000e0000 */
[----:B------:R-:W-:Y:S03]  /*f230*/  BSSY B0, `(.L_x_550) ;  /* 0x0000017000007945 */ /* 0x000fe60003800000 */
[----:B------:R2:W1:Y:S08]  /*f240*/  SHFL.IDX PT, R2, R12, RZ, 0x181f ;  /* 0x00181fff0c027589 */ /* 0x00047000000e0000 */
[----:B------:R-:W-:Y:S05]  /*f250*/  @P0 BRA `(.L_x_551) ;  /* 0x0000014000000947 */ /* 0x000fea0003800000 */
[----:B---34-:R-:W3:Y:S01]  /*f260*/  LDS.128 R28, [R16+0x80] ;  /* 0x00008000101c7984 */ /* 0x018ee20000000c00 */
[----:B-----5:R-:W-:-:S02]  /*f270*/  ISETP.GE.AND P3, PT, R86, c[0x0][0x3c8], PT ;  /* 0x0000f20056007a0c */ /* 0x020fc40003f66270 */
[----:B------:R-:W-:Y:S01]  /*f280*/  ISETP.GE.AND P2, PT, R84, c[0x0][0x3c8], PT ;  /* 0x0000f20054007a0c */ /* 0x000fe20003f46270 */
[----:B------:R-:W4:Y:S01]  /*f290*/  LDS.128 R24, [R16+0x4080] ;  /* 0x0040800010187984 */ /* 0x000f220000000c00 */
[----:B------:R-:W-:Y:S02]  /*f2a0*/  ISETP.GE.AND P1, PT, R82, c[0x0][0x3c8], PT ;  /* 0x0000f20052007a0c */ /* 0x000fe40003f26270 */
[----:B------:R-:W-:Y:S01]  /*f2b0*/  ISETP.GE.AND P0, PT, R15, c[0x0][0x3c8], PT ;  /* 0x0000f2000f007a0c */ /* 0x000fe20003f06270 */
[----:B------:R-:W2:Y:S04]  /*f2c0*/  LDS.128 R20, [R16+0x8080] ;  /* 0x0080800010147984 */ /* 0x000ea80000000c00 */
[----:B--2---:R-:W2:Y:S02]  /*f2d0*/  LDS.128 R16, [R16+0xc080] ;  /* 0x00c0800010107984 */ /* 0x004ea40000000c00 */
[----:B-1----:R-:W-:-:S02]  /*f2e0*/  @!P3 LEA R10, P4, R86, R0, 0x1 ;  /* 0x00000000560ab211 */ /* 0x002fc400078808ff */
[----:B------:R-:W-:Y:S02]  /*f2f0*/  @!P2 LEA R8, P6, R84, R0, 0x1 ;  /* 0x000000005408a211 */ /* 0x000fe400078c08ff */
[----:B------:R-:W-:Y:S02]  /*f300*/  @!P3 LEA.HI.X R11, R86, R2, R87, 0x1, P4 ;  /* 0x00000002560bb211 */ /* 0x000fe400020f0c57 */
[-C--:B------:R-:W-:Y:S02]  /*f310*/  @!P1 LEA R6, P5, R82, R0.reuse, 0x1 ;  /* 0x0000000052069211 */ /* 0x080fe400078a08ff */
[----:B------:R-:W-:Y:S02]  /*f320*/  @!P0 LEA R4, P4, R15, R0, 0x1 ;  /* 0x000000000f048211 */ /* 0x000fe400078808ff */
[-C--:B------:R-:W-:Y:S02]  /*f330*/  @!P2 LEA.HI.X R9, R84, R2.reuse, R85, 0x1, P6 ;  /* 0x000000025409a211 */ /* 0x080fe400030f0c55 */
[----:B------:R-:W-:-:S02]  /*f340*/  @!P1 LEA.HI.X R7, R82, R2, R83, 0x1, P5 ;  /* 0x0000000252079211 */ /* 0x000fc400028f0c53 */
[----:B------:R-:W-:Y:S01]  /*f350*/  @!P0 LEA.HI.X R5, R15, R2, R80, 0x1, P4 ;  /* 0x000000020f058211 */ /* 0x000fe200020f0c50 */
[----:B---3--:R1:W-:Y:S04]  /*f360*/  @!P3 ST.E.128 [R10.64], R28 ;  /* 0x0000001c0a00b985 */ /* 0x0083e8000c101d06 */
[----:B----4-:R1:W-:Y:S04]  /*f370*/  @!P2 ST.E.128 [R8.64], R24 ;  /* 0x000000180800a985 */ /* 0x0103e8000c101d06 */
[----:B------:R1:W-:Y:S04]  /*f380*/  @!P1 ST.E.128 [R6.64], R20 ;  /* 0x0000001406009985 */ /* 0x0003e8000c101d06 */
[----:B--2---:R1:W-:Y:S02]  /*f390*/  @!P0 ST.E.128 [R4.64], R16 ;  /* 0x0000001004008985 */ /* 0x0043e4000c101d06 */
.L_x_551:
[----:B---34-:R-:W-:Y:S05]  /*f3a0*/  BSYNC B0 ;  /* 0x0000000000007941 */ /* 0x018fea0003800000 */
.L_x_550:
[----:B------:R-:W-:Y:S01]  /*f3b0*/  IADD3 R3, R13, 0x20, RZ ;  /* 0x000000200d037810 */ /* 0x000fe20007ffe0ff */
[----:B-1----:R1:W3:Y:S01]  /*f3c0*/  SHFL.IDX PT, R2, R12, 0x1, 0x181f ;  /* 0x00381f000c027f89 */ /* 0x0022e200000e0000 */
[----:B------:R-:W-:Y:S02]  /*f3d0*/  BSSY B0, `(.L_x_552) ;  /* 0x0000014000007945 */ /* 0x000fe40003800000 */
[----:B------:R-:W-:Y:S01]  /*f3e0*/  ISETP.GE.AND P0, PT, R3, UR4, PT ;  /* 0x0000000403007c0c */ /* 0x000fe2000bf06270 */
[----:B------:R1:W4:-:S12]  /*f3f0*/  SHFL.IDX PT, R0, R14, 0x1, 0x181f ;  /* 0x00381f000e007f89 */ /* 0x00031800000e0000 */
[----:B------:R-:W-:Y:S05]  /*f400*/  @P0 BRA `(.L_x_553) ;  /* 0x0000010000000947 */ /* 0x000fea0003800000 */
[----:B-----5:R-:W-:Y:S02]  /*f410*/  ISETP.GE.AND P3, PT, R86, c[0x0][0x3c8], PT ;  /* 0x0000f20056007a0c */ /* 0x020fe40003f66270 */
[----:B------:R-:W-:Y:S02]  /*f420*/  ISETP.GE.AND P2, PT, R84, c[0x0][0x3c8], PT ;  /* 0x0000f20054007a0c */ /* 0x000fe40003f46270 */
[----:B------:R-:W-:Y:S02]  /*f430*/  ISETP.GE.AND P1, PT, R82, c[0x0][0x3c8], PT ;  /* 0x0000f20052007a0c */ /* 0x000fe40003f26270 */
[----:B------:R-:W-:-:S07]  /*f440*/  ISETP.GE.AND P0, PT, R15, c[0x0][0x3c8], PT ;  /* 0x0000f2000f007a0c */ /* 0x000fce0003f06270 */
[-C--:B----4-:R-:W-:Y:S02]  /*f450*/  @!P3 LEA R10, P4, R86, R0.reuse, 0x1 ;  /* 0x00000000560ab211 */ /* 0x090fe400078808ff */
[----:B------:R-:W-:Y:S02]  /*f460*/  @!P2 LEA R8, P6, R84, R0, 0x1 ;  /* 0x000000005408a211 */ /* 0x000fe400078c08ff */
[----:B---3--:R-:W-:Y:S02]  /*f470*/  @!P3 LEA.HI.X R11, R86, R2, R87, 0x1, P4 ;  /* 0x00000002560bb211 */ /* 0x008fe400020f0c57 */
[-C--:B--2---:R-:W-:Y:S02]  /*f480*/  @!P1 LEA R6, P5, R82, R0.reuse, 0x1 ;  /* 0x0000000052069211 */ /* 0x084fe400078a08ff */
[----:B------:R-:W-:Y:S01]  /*f490*/  @!P0 LEA R4, P4, R15, R0, 0x1 ;  /* 0x000000000f048211 */ /* 0x000fe200078808ff */
[----:B------:R2:W-:Y:S01]  /*f4a0*/  @!P3 ST.E.128 [R10.64], R44 ;  /* 0x0000002c0a00b985 */ /* 0x0005e2000c101d06 */
[----:B------:R-:W-:-:S02]  /*f4b0*/  @!P2 LEA.HI.X R9, R84, R2, R85, 0x1, P6 ;  /* 0x000000025409a211 */ /* 0x000fc400030f0c55 */
[-C--:B------:R-:W-:Y:S02]  /*f4c0*/  @!P1 LEA.HI.X R7, R82, R2.reuse, R83, 0x1, P5 ;  /* 0x0000000252079211 */ /* 0x080fe400028f0c53 */
[----:B------:R-:W-:Y:S01]  /*f4d0*/  @!P0 LEA.HI.X R5, R15, R2, R80, 0x1, P4 ;  /* 0x000000020f058211 */ /* 0x000fe200020f0c50 */
[----:B------:R2:W-:Y:S04]  /*f4e0*/  @!P2 ST.E.128 [R8.64], R40 ;  /* 0x000000280800a985 */ /* 0x0005e8000c101d06 */
[----:B------:R2:W-:Y:S04]  /*f4f0*/  @!P1 ST.E.128 [R6.64], R36 ;  /* 0x0000002406009985 */ /* 0x0005e8000c101d06 */
[----:B------:R2:W-:Y:S02]  /*f500*/  @!P0 ST.E.128 [R4.64], R32 ;  /* 0x0000002004008985 */ /* 0x0005e4000c101d06 */
.L_x_553:
[----:B------:R-:W-:Y:S05]  /*f510*/  BSYNC B0 ;  /* 0x0000000000007941 */ /* 0x000fea0003800000 */
.L_x_552:
[----:B------:R-:W-:Y:S01]  /*f520*/  IADD3 R3, R13, 0x40, RZ ;  /* 0x000000400d037810 */ /* 0x000fe20007ffe0ff */
[----:B---3--:R3:W1:Y:S01]  /*f530*/  SHFL.IDX PT, R2, R12, 0x2, 0x181f ;  /* 0x00581f000c027f89 */ /* 0x00866200000e0000 */
[----:B------:R-:W-:Y:S02]  /*f540*/  BSSY B0, `(.L_x_554) ;  /* 0x0000014000007945 */ /* 0x000fe40003800000 */
[----:B------:R-:W-:Y:S01]  /*f550*/  ISETP.GE.AND P0, PT, R3, UR4, PT ;  /* 0x0000000403007c0c */ /* 0x000fe2000bf06270 */
[----:B----4-:R3:W4:-:S12]  /*f560*/  SHFL.IDX PT, R0, R14, 0x2, 0x181f ;  /* 0x00581f000e007f89 */ /* 0x01071800000e0000 */
[----:B------:R-:W-:Y:S05]  /*f570*/  @P0 BRA `(.L_x_555) ;  /* 0x0000010000000947 */ /* 0x000fea0003800000 */
[----:B-----5:R-:W-:Y:S02]  /*f580*/  ISETP.GE.AND P3, PT, R86, c[0x0][0x3c8], PT ;  /* 0x0000f20056007a0c */ /* 0x020fe40003f66270 */
[----:B------:R-:W-:Y:S02]  /*f590*/  ISETP.GE.AND P2, PT, R84, c[0x0][0x3c8], PT ;  /* 0x0000f20054007a0c */ /* 0x000fe40003f46270 */
[----:B------:R-:W-:Y:S02]  /*f5a0*/  ISETP.GE.AND P1, PT, R82, c[0x0][0x3c8], PT ;  /* 0x0000f20052007a0c */ /* 0x000fe40003f26270 */
[----:B------:R-:W-:-:S07]  /*f5b0*/  ISETP.GE.AND P0, PT, R15, c[0x0][0x3c8], PT ;  /* 0x0000f2000f007a0c */ /* 0x000fce0003f06270 */
[-C--:B--2-4-:R-:W-:Y:S02]  /*f5c0*/  @!P3 LEA R10, P4, R86, R0.reuse, 0x1 ;  /* 0x00000000560ab211 */ /* 0x094fe400078808ff */
[----:B------:R-:W-:Y:S02]  /*f5d0*/  @!P2 LEA R8, P6, R84, R0, 0x1 ;  /* 0x000000005408a211 */ /* 0x000fe400078c08ff */
[----:B-1----:R-:W-:Y:S02]  /*f5e0*/  @!P3 LEA.HI.X R11, R86, R2, R87, 0x1, P4 ;  /* 0x00000002560bb211 */ /* 0x002fe400020f0c57 */
[-C--:B------:R-:W-:Y:S02]  /*f5f0*/  @!P1 LEA R6, P5, R82, R0.reuse, 0x1 ;  /* 0x0000000052069211 */ /* 0x080fe400078a08ff */
        /* <DEDUP_REMOVED lines=8> */
.L_x_555:
[----:B------:R-:W-:Y:S05]  /*f680*/  BSYNC B0 ;  /* 0x0000000000007941 */ /* 0x000fea0003800000 */
.L_x_554:
[----:B------:R-:W-:Y:S01]  /*f690*/  IADD3 R3, R13, 0x60, RZ ;  /* 0x000000600d037810 */ /* 0x000fe20007ffe0ff */
[----:B-1----:R1:W2:Y:S03]  /*f6a0*/  SHFL.IDX PT, R2, R12, 0x3, 0x181f ;  /* 0x00781f000c027f89 */ /* 0x0022a600000e0000 */
[----:B------:R-:W-:Y:S01]  /*f6b0*/  ISETP.GE.AND P0, PT, R3, UR4, PT ;  /* 0x0000000403007c0c */ /* 0x000fe2000bf06270 */
[----:B----4-:R1:W4:-:S12]  /*f6c0*/  SHFL.IDX PT, R0, R14, 0x3, 0x181f ;  /* 0x00781f000e007f89 */ /* 0x01031800000e0000 */
[----:B------:R-:W-:Y:S05]  /*f6d0*/  @P0 BRA `(.L_x_556) ;  /* 0x00000e1000000947 */ /* 0x000fea0003800000 */
[----:B-----5:R-:W-:Y:S02]  /*f6e0*/  ISETP.GE.AND P2, PT, R86, c[0x0][0x3c8], PT ;  /* 0x0000f20056007a0c */ /* 0x020fe40003f46270 */
[----:B------:R-:W-:Y:S02]  /*f6f0*/  ISETP.GE.AND P1, PT, R84, c[0x0][0x3c8], PT ;  /* 0x0000f20054007a0c */ /* 0x000fe40003f26270 */
[----:B------:R-:W-:-:S09]  /*f700*/  ISETP.GE.AND P0, PT, R82, c[0x0][0x3c8], PT ;  /* 0x0000f20052007a0c */ /* 0x000fd20003f06270 */
[-C--:B--2-4-:R-:W-:Y:S02]  /*f710*/  @!P2 LEA R8, P5, R86, R0.reuse, 0x1 ;  /* 0x000000005608a211 */ /* 0x094fe400078a08ff */
[-C--:B------:R-:W-:Y:S02]  /*f720*/  @!P1 LEA R6, P4, R84, R0.reuse, 0x1 ;  /* 0x0000000054069211 */ /* 0x080fe400078808ff */
[----:B------:R-:W-:Y:S02]  /*f730*/  @!P0 LEA R4, P3, R82, R0, 0x1 ;  /* 0x0000000052048211 */ /* 0x000fe400078608ff */
[-C--:B------:R-:W-:Y:S02]  /*f740*/  @!P2 LEA.HI.X R9, R86, R2.reuse, R87, 0x1, P5 ;  /* 0x000000025609a211 */ /* 0x080fe400028f0c57 */
[-C--:B------:R-:W-:Y:S02]  /*f750*/  @!P1 LEA.HI.X R7, R84, R2.reuse, R85, 0x1, P4 ;  /* 0x0000000254079211 */ /* 0x080fe400020f0c55 */
[----:B------:R-:W-:Y:S01]  /*f760*/  @!P0 LEA.HI.X R5, R82, R2, R83, 0x1, P3 ;  /* 0x0000000252058211 */ /* 0x000fe200018f0c53 */
[----:B------:R2:W-:Y:S04]  /*f770*/  @!P2 ST.E.128 [R8.64], R72 ;  /* 0x000000480800a985 */ /* 0x0005e8000c101d06 */
[----:B------:R2:W-:Y:S04]  /*f780*/  @!P1 ST.E.128 [R6.64], R68 ;  /* 0x0000004406009985 */ /* 0x0005e8000c101d06 */
[----:B------:R2:W-:Y:S01]  /*f790*/  @!P0 ST.E.128 [R4.64], R64 ;  /* 0x0000004004008985 */ /* 0x0005e2000c101d06 */
[----:B------:R-:W-:-:S13]  /*f7a0*/  ISETP.GE.AND P0, PT, R15, c[0x0][0x3c8], PT ;  /* 0x0000f2000f007a0c */ /* 0x000fda0003f06270 */
[----:B------:R-:W-:Y:S05]  /*f7b0*/  @P0 BRA `(.L_x_556) ;  /* 0x00000d3000000947 */ /* 0x000fea0003800000 */
[----:B--2---:R-:W-:-:S04]  /*f7c0*/  LEA R4, P0, R15, R0, 0x1 ;  /* 0x000000000f047211 */ /* 0x004fc800078008ff */
[----:B------:R-:W-:-:S05]  /*f7d0*/  LEA.HI.X R5, R15, R2, R80, 0x1, P0 ;  /* 0x000000020f057211 */ /* 0x000fca00000f0c50 */
[----:B------:R2:W-:Y:S01]  /*f7e0*/  ST.E.128 [R4.64], R76 ;  /* 0x0000004c04007985 */ /* 0x0005e2000c101d06 */
[----:B------:R-:W-:Y:S05]  /*f7f0*/  BRA `(.L_x_556) ;  /* 0x00000cf000007947 */ /* 0x000fea0003800000 */
.L_x_548:
[----:B------:R-:W2:Y:S04]  /*f800*/  LDL R2, [R1+0xbc] ;  /* 0x0000bc0001027983 */ /* 0x000ea80000100800 */
[----:B------:R-:W3:Y:S04]  /*f810*/  LDL R0, [R1+0xb8] ;  /* 0x0000b80001007983 */ /* 0x000ee80000100800 */
[----:B------:R-:W4:Y:S04]  /*f820*/  LDL R4, [R1+0xb4] ;  /* 0x0000b40001047983 */ /* 0x000f280000100800 */
[----:B------:R-:W5:Y:S01]  /*f830*/  S2R R3, SR_TID.X ;  /* 0x0000000000037919 */ /* 0x000f620000002100 */
[----:B------:R-:W-:Y:S01]  /*f840*/  BSSY B0, `(.L_x_557) ;  /* 0x0000026000007945 */ /* 0x000fe20003800000 */
[----:B-----5:R-:W-:Y:S01]  /*f850*/  ISETP.GE.AND P0, PT, R3, 0x80, PT ;  /* 0x000000800300780c */ /* 0x020fe20003f06270 */
[----:B--2---:R-:W-:-:S02]  /*f860*/  IMAD.MOV.U32 R12, RZ, RZ, R2 ;  /* 0x000000ffff0c7224 */ /* 0x004fc400078e0002 */
[----:B---3--:R-:W-:-:S03]  /*f870*/  IMAD.MOV.U32 R11, RZ, RZ, R0 ;  /* 0x000000ffff0b7224 */ /* 0x008fc600078e0000 */
[----:B------:R-:W-:Y:S01]  /*f880*/  SHF.R.S32.HI R9, RZ, 0x1f, R12 ;  /* 0x0000001fff097819 */ /* 0x000fe2000001140c */
[----:B----4-:R-:W-:Y:S01]  /*f890*/  IMAD.MOV.U32 R13, RZ, RZ, R4 ;  /* 0x000000ffff0d7224 */ /* 0x010fe200078e0004 */
[----:B------:R-:W-:-:S05]  /*f8a0*/  SHF.R.S32.HI R10, RZ, 0x1f, R11 ;  /* 0x0000001fff0a7819 */ /* 0x000fca000001140b */
[----:B------:R-:W-:Y:S05]  /*f8b0*/  @P0 BRA `(.L_x_558) ;  /* 0x000001e000000947 */ /* 0x000fea0003800000 */
[----:B------:R-:W-:Y:S02]  /*f8c0*/  MOV R2, c[0x0][0x4e8] ;  /* 0x00013a0000027a02 */ /* 0x000fe40000000f00 */
[----:B------:R-:W-:-:S03]  /*f8d0*/  IADD3 R6, R13, R3, RZ ;  /* 0x000000030d067210 */ /* 0x000fc60007ffe0ff */
[----:B------:R-:W-:-:S05]  /*f8e0*/  IMAD R0, R2, c[0x0][0x388], RZ ;  /* 0x0000e20002007a24 */ /* 0x000fca00078e02ff */
[----:B------:R-:W-:-:S13]  /*f8f0*/  ISETP.GE.AND P0, PT, R6, R0, PT ;  /* 0x000000000600720c */ /* 0x000fda0003f06270 */
[----:B------:R-:W-:Y:S05]  /*f900*/  @P0 BRA `(.L_x_558) ;  /* 0x0000019000000947 */ /* 0x000fea0003800000 */
[----:B------:R-:W-:Y:S01]  /*f910*/  ISETP.NE.AND P0, PT, R2, 0x1, PT ;  /* 0x000000010200780c */ /* 0x000fe20003f05270 */
[----:B------:R-:W-:Y:S01]  /*f920*/  IMAD R4, R9, c[0x0][0x490], RZ ;  /* 0x0001240009047a24 */ /* 0x000fe200078e02ff */
[----:B------:R-:W-:Y:S01]  /*f930*/  MOV R0, R6 ;  /* 0x0000000600007202 */ /* 0x000fe20000000f00 */
[----:B------:R-:W-:-:S04]  /*f940*/  IMAD.WIDE.U32 R2, R12, c[0x0][0x490], RZ ;  /* 0x000124000c027a25 */ /* 0x000fc800078e00ff */
[----:B------:R-:W-:Y:S02]  /*f950*/  IMAD R4, R12, c[0x0][0x494], R4 ;  /* 0x000125000c047a24 */ /* 0x000fe400078e0204 */
[----:B------:R-:W-:-:S03]  /*f960*/  IMAD R8, R10, c[0x0][0x498], RZ ;  /* 0x000126000a087a24 */ /* 0x000fc600078e02ff */
[----:B------:R-:W-:Y:S01]  /*f970*/  IADD3 R3, R3, R4, RZ ;  /* 0x0000000403037210 */ /* 0x000fe20007ffe0ff */
[----:B------:R-:W-:-:S05]  /*f980*/  @P0 IMAD.HI.U32 R5, R6, c[0x0][0x4ec], RZ ;  /* 0x00013b0006050a27 */ /* 0x000fca00078e00ff */
[----:B------:R-:W-:Y:S01]  /*f990*/  @P0 SHF.R.U32.HI R0, RZ, c[0x0][0x4f0], R5 ;  /* 0x00013c00ff000a19 */ /* 0x000fe20000011605 */
[----:B------:R-:W-:-:S03]  /*f9a0*/  IMAD.WIDE.U32 R4, R11, c[0x0][0x498], R2 ;  /* 0x000126000b047a25 */ /* 0x000fc600078e0002 */
[C---:B------:R-:W-:Y:S01]  /*f9b0*/  IADD3 R7, -R0.reuse, RZ, RZ ;  /* 0x000000ff00077210 */ /* 0x040fe20007ffe1ff */
[----:B------:R-:W-:Y:S01]  /*f9c0*/  IMAD R3, R11, c[0x0][0x49c], R8 ;  /* 0x000127000b037a24 */ /* 0x000fe200078e0208 */
[----:B------:R-:W-:-:S03]  /*f9d0*/  IADD3 R4, P0, R0, R4, RZ ;  /* 0x0000000400047210 */ /* 0x000fc60007f1e0ff */
[----:B------:R-:W-:Y:S01]  /*f9e0*/  IMAD R2, R7, c[0x0][0x4e8], R6 ;  /* 0x00013a0007027a24 */ /* 0x000fe200078e0206 */
[----:B------:R-:W-:-:S04]  /*f9f0*/  SHF.R.S32.HI R6, RZ, 0x1f, R0 ;  /* 0x0000001fff067819 */ /* 0x000fc80000011400 */
[----:B------:R-:W-:Y:S02]  /*fa00*/  SHF.R.S32.HI R0, RZ, 0x1f, R2 ;  /* 0x0000001fff007819 */ /* 0x000fe40000011402 */
[----:B------:R-:W-:-:S03]  /*fa10*/  IADD3.X R5, R6, R5, R3, P0, !PT ;  /* 0x0000000506057210 */ /* 0x000fc600007fe403 */
[----:B------:R-:W-:-:S04]  /*fa20*/  IMAD R0, R0, c[0x0][0x488], RZ ;  /* 0x0001220000007a24 */ /* 0x000fc800078e02ff */
[C---:B------:R-:W-:Y:S02]  /*fa30*/  IMAD R0, R2.reuse, c[0x0][0x48c], R0 ;  /* 0x0001230002007a24 */ /* 0x040fe400078e0200 */
[----:B------:R-:W-:-:S05]  /*fa40*/  IMAD.WIDE.U32 R2, R2, c[0x0][0x488], R4 ;  /* 0x0001220002027a25 */ /* 0x000fca00078e0004 */
[----:B------:R-:W-:Y:S02]  /*fa50*/  IADD3 R0, R3, R0, RZ ;  /* 0x0000000003007210 */ /* 0x000fe40007ffe0ff */
[----:B------:R-:W-:-:S04]  /*fa60*/  LEA R4, P0, R2, c[0x0][0x450], 0x2 ;  /* 0x0001140002047a11 */ /* 0x000fc800078010ff */
[----:B------:R-:W-:Y:S02]  /*fa70*/  LEA.HI.X R5, R2, c[0x0][0x454], R0, 0x2, P0 ;  /* 0x0001150002057a11 */ /* 0x000fe400000f1400 */
[----:B------:R-:W-:-:S05]  /*fa80*/  MOV R0, 0xff800000 ;  /* 0xff80000000007802 */ /* 0x000fca0000000f00 */
[----:B------:R2:W-:Y:S02]  /*fa90*/  STG.E [R4.64], R0 ;  /* 0x0000000004007986 */ /* 0x0005e4000c101906 */
.L_x_558:
[----:B------:R-:W-:Y:S05]  /*faa0*/  BSYNC B0 ;  /* 0x0000000000007941 */ /* 0x000fea0003800000 */
.L_x_557:
[----:B------:R-:W3:Y:S01]  /*fab0*/  LDL R2, [R1+0x80] ;  /* 0x0000800001027983 */ /* 0x000ee20000100800 */
[----:B--2---:R-:W-:Y:S01]  /*fac0*/  MOV R0, c[0x0][0x4e8] ;  /* 0x00013a0000007a02 */ /* 0x004fe20000000f00 */
[----:B------:R-:W-:-:S03]  /*fad0*/  IMAD R6, R10, c[0x0][0x3f0], RZ ;  /* 0x0000fc000a067a24 */ /* 0x000fc600078e02ff */
[----:B------:R-:W-:Y:S01]  /*fae0*/  ISETP.NE.AND P0, PT, R0, 0x1, PT ;  /* 0x000000010000780c */ /* 0x000fe20003f05270 */
[----:B------:R-:W-:Y:S02]  /*faf0*/  IMAD R0, R9, c[0x0][0x3e8], RZ ;  /* 0x0000fa0009007a24 */ /* 0x000fe400078e02ff */
[----:B------:R-:W-:Y:S02]  /*fb00*/  IMAD R8, R11, c[0x0][0x3f4], R6 ;  /* 0x0000fd000b087a24 */ /* 0x000fe400078e0206 */
[----:B------:R-:W-:Y:S01]  /*fb10*/  IMAD R5, R12, c[0x0][0x3ec], R0 ;  /* 0x0000fb000c057a24 */ /* 0x000fe200078e0200 */
[----:B---3--:R-:W-:Y:S01]  /*fb20*/  IADD3 R4, R2, R13, RZ ;  /* 0x0000000d02047210 */ /* 0x008fe20007ffe0ff */
[----:B------:R-:W-:-:S03]  /*fb30*/  IMAD.WIDE.U32 R2, R12, c[0x0][0x3e8], RZ ;  /* 0x0000fa000c027a25 */ /* 0x000fc600078e00ff */
[----:B------:R-:W-:-:S03]  /*fb40*/  MOV R0, R4 ;  /* 0x0000000400007202 */ /* 0x000fc60000000f00 */
[----:B------:R-:W-:Y:S01]  /*fb50*/  @P0 IMAD.HI.U32 R7, R4, c[0x0][0x4ec], RZ ;  /* 0x00013b0004070a27 */ /* 0x000fe200078e00ff */
[----:B------:R-:W-:-:S04]  /*fb60*/  IADD3 R3, R3, R5, RZ ;  /* 0x0000000503037210 */ /* 0x000fc80007ffe0ff */
[----:B------:R-:W-:Y:S01]  /*fb70*/  @P0 SHF.R.U32.HI R0, RZ, c[0x0][0x4f0], R7 ;  /* 0x00013c00ff000a19 */ /* 0x000fe20000011607 */
[----:B------:R-:W-:-:S03]  /*fb80*/  IMAD.WIDE.U32 R2, R11, c[0x0][0x3f0], R2 ;  /* 0x0000fc000b027a25 */ /* 0x000fc600078e0002 */
[----:B------:R-:W-:Y:S02]  /*fb90*/  SHF.R.S32.HI R6, RZ, 0x1f, R0 ;  /* 0x0000001fff067819 */ /* 0x000fe40000011400 */
[----:B------:R-:W-:Y:S02]  /*fba0*/  IADD3 R5, -R0, RZ, RZ ;  /* 0x000000ff00057210 */ /* 0x000fe40007ffe1ff */
[----:B------:R-:W-:Y:S01]  /*fbb0*/  IADD3 R3, R3, R8, RZ ;  /* 0x0000000803037210 */ /* 0x000fe20007ffe0ff */
[----:B------:R-:W-:Y:S02]  /*fbc0*/  IMAD R6, R6, c[0x0][0x3e0], RZ ;  /* 0x0000f80006067a24 */ /* 0x000fe400078e02ff */
[----:B------:R-:W-:Y:S02]  /*fbd0*/  IMAD R4, R5, c[0x0][0x4e8], R4 ;  /* 0x00013a0005047a24 */ /* 0x000fe400078e0204 */
[C---:B------:R-:W-:Y:S02]  /*fbe0*/  IMAD R5, R0.reuse, c[0x0][0x3e4], R6 ;  /* 0x0000f90000057a24 */ /* 0x040fe400078e0206 */
[----:B------:R-:W-:Y:S01]  /*fbf0*/  IMAD.WIDE.U32 R2, R0, c[0x0][0x3e0], R2 ;  /* 0x0000f80000027a25 */ /* 0x000fe200078e0002 */
[----:B------:R-:W-:-:S04]  /*fc00*/  SHF.R.S32.HI R0, RZ, 0x1f, R4 ;  /* 0x0000001fff007819 */ /* 0x000fc80000011404 */
[----:B------:R-:W-:Y:S01]  /*fc10*/  IADD3 R3, R3, R5, RZ ;  /* 0x0000000503037210 */ /* 0x000fe20007ffe0ff */
[----:B------:R-:W-:-:S04]  /*fc20*/  IMAD R0, R0, c[0x0][0x3d8], RZ ;  /* 0x0000f60000007a24 */ /* 0x000fc800078e02ff */
[----:B------:R-:W-:-:S04]  /*fc30*/  IMAD.WIDE.U32 R2, R4, c[0x0][0x3d8], R2 ;  /* 0x0000f60004027a25 */ /* 0x000fc800078e0002 */
[----:B------:R-:W-:Y:S01]  /*fc40*/  IMAD R4, R4, c[0x0][0x3dc], R0 ;  /* 0x0000f70004047a24 */ /* 0x000fe200078e0200 */
[----:B------:R-:W-:-:S04]  /*fc50*/  LEA R13, P0, R2, c[0x0][0x380], 0x1 ;  /* 0x0000e000020d7a11 */ /* 0x000fc800078008ff */
[----:B------:R-:W-:-:S04]  /*fc60*/  IADD3 R4, R3, R4, RZ ;  /* 0x0000000403047210 */ /* 0x000fc80007ffe0ff */
[----:B------:R-:W-:Y:S01]  /*fc70*/  LEA.HI.X R5, R2, c[0x0][0x384], R4, 0x1, P0 ;  /* 0x0000e10002057a11 */ /* 0x000fe200000f0c04 */
[----:B------:R-:W-:Y:S05]  /*fc80*/  BRA.DIV ~URZ, `(.L_x_559) ;  /* 0x000026227f007947 */ /* 0x000fea000b800000 */
[----:B------:R2:W3:Y:S02]  /*fc90*/  SHFL.IDX PT, R4, R5, RZ, 0x181f ;  /* 0x00181fff05047589 */ /* 0x0004e400000e0000 */
.L_x_591:
[----:B------:R-:W-:Y:S05]  /*fca0*/  BRA.DIV ~URZ, `(.L_x_560) ;  /* 0x000026727f007947 */ /* 0x000fea000b800000 */
[----:B------:R4:W1:Y:S02]  /*fcb0*/  SHFL.IDX PT, R0, R13, RZ, 0x181f ;  /* 0x00181fff0d007589 */ /* 0x00086400000e0000 */
.L_x_592:
[----:B------:R-:W5:Y:S04]  /*fcc0*/  LDL.LU R3, [R1+0xb4] ;  /* 0x0000b40001037983 */ /* 0x000f680000300800 */
[----:B------:R-:W2:Y:S01]  /*fcd0*/  S2R R6, SR_TID.X ;  /* 0x0000000000067919 */ /* 0x000ea20000002100 */
[----:B------:R-:W-:-:S04]  /*fce0*/  IMAD.MOV.U32 R14, RZ, RZ, c[0x0][0x4e8] ;  /* 0x00013a00ff0e7624 */ /* 0x000fc800078e00ff */
[----:B------:R-:W-:Y:S01]  /*fcf0*/  IMAD R14, R14, c[0x0][0x388], RZ ;  /* 0x0000e2000e0e7a24 */ /* 0x000fe200078e02ff */
[----:B--2---:R-:W-:-:S04]  /*fd00*/  SHF.R.S32.HI R2, RZ, 0x1f, R6 ;  /* 0x0000001fff027819 */ /* 0x004fc80000011406 */
[----:B------:R-:W-:-:S04]  /*fd10*/  LEA.HI R2, R2, R6, RZ, 0x3 ;  /* 0x0000000602027211 */ /* 0x000fc800078f18ff */
[----:B------:R-:W-:Y:S01]  /*fd20*/  SHF.R.S32.HI R2, RZ, 0x3, R2 ;  /* 0x00000003ff027819 */ /* 0x000fe20000011402 */
[----:B------:R-:W-:Y:S04]  /*fd30*/  BSSY B0, `(.L_x_561) ;  /* 0x000001c000007945 */ /* 0x000fe80003800000 */
[----:B-----5:R-:W-:-:S05]  /*fd40*/  IMAD.IADD R12, R2, 0x1, R3 ;  /* 0x00000001020c7824 */ /* 0x020fca00078e0203 */
[----:B------:R-:W-:-:S13]  /*fd50*/  ISETP.GE.AND P0, PT, R12, R14, PT ;  /* 0x0000000e0c00720c */ /* 0x000fda0003f06270 */
[----:B------:R-:W-:Y:S05]  /*fd60*/  @P0 BRA `(.L_x_562) ;  /* 0x0000018000000947 */ /* 0x000fea0003800000 */
[----:B------:R-:W2:Y:S04]  /*fd70*/  LDL R6, [R1+0x58] ;  /* 0x0000580001067983 */ /* 0x000ea80000100800 */
[----:B------:R-:W5:Y:S04]  /*fd80*/  LDL R2, [R1+0x70] ;  /* 0x0000700001027983 */ /* 0x000f680000100800 */
[----:B----4-:R-:W4:Y:S04]  /*fd90*/  LDL R17, [R1+0x6c] ;  /* 0x00006c0001117983 */ /* 0x010f280000100800 */
[----:B---3--:R-:W3:Y:S04]  /*fda0*/  LDL R15, [R1+0x74] ;  /* 0x00007400010f7983 */ /* 0x008ee80000100800 */
[----:B------:R-:W3:Y:S04]  /*fdb0*/  LDL R7, [R1+0xf8] ;  /* 0x0000f80001077983 */ /* 0x000ee80000100800 */
[----:B------:R-:W3:Y:S04]  /*fdc0*/  LDL R3, [R1+0xf4] ;  /* 0x0000f40001037983 */ /* 0x000ee80000100800 */
[----:B------:R-:W3:Y:S04]  /*fdd0*/  LDL R18, [R1+0xf0] ;  /* 0x0000f00001127983 */ /* 0x000ee80000100800 */
[----:B-1----:R-:W3:Y:S01]  /*fde0*/  LDL R16, [R1+0xec] ;  /* 0x0000ec0001107983 */ /* 0x002ee20000100800 */
[----:B--2---:R-:W-:-:S02]  /*fdf0*/  ISETP.GE.AND P3, PT, R6, c[0x0][0x3c8], PT ;  /* 0x0000f20006007a0c */ /* 0x004fc40003f66270 */
[----:B-----5:R-:W-:Y:S02]  /*fe00*/  ISETP.GE.AND P2, PT, R2, c[0x0][0x3c8], PT ;  /* 0x0000f20002007a0c */ /* 0x020fe40003f46270 */
[----:B----4-:R-:W-:Y:S02]  /*fe10*/  ISETP.GE.AND P1, PT, R17, c[0x0][0x3c8], PT ;  /* 0x0000f20011007a0c */ /* 0x010fe40003f26270 */
[----:B---3--:R-:W-:-:S07]  /*fe20*/  ISETP.GE.AND P0, PT, R15, c[0x0][0x3c8], PT ;  /* 0x0000f2000f007a0c */ /* 0x008fce0003f06270 */
[-C--:B------:R-:W-:Y:S02]  /*fe30*/  @!P3 LEA R10, P4, R6, R0.reuse, 0x1 ;  /* 0x00000000060ab211 */ /* 0x080fe400078808ff */
[----:B------:R-:W-:Y:S02]  /*fe40*/  @!P2 LEA R8, P6, R2, R0, 0x1 ;  /* 0x000000000208a211 */ /* 0x000fe400078c08ff */
[----:B------:R-:W-:Y:S02]  /*fe50*/  @!P3 LEA.HI.X R11, R6, R4, R7, 0x1, P4 ;  /* 0x00000004060bb211 */ /* 0x000fe400020f0c07 */
[----:B------:R-:W-:Y:S02]  /*fe60*/  @!P1 LEA R6, P5, R17, R0, 0x1 ;  /* 0x0000000011069211 */ /* 0x000fe400078a08ff */
[----:B------:R-:W-:Y:S02]  /*fe70*/  @!P2 LEA.HI.X R9, R2, R4, R3, 0x1, P6 ;  /* 0x000000040209a211 */ /* 0x000fe400030f0c03 */
[----:B------:R-:W-:-:S02]  /*fe80*/  @!P0 LEA R2, P4, R15, R0, 0x1 ;  /* 0x000000000f028211 */ /* 0x000fc400078808ff */
[-C--:B------:R-:W-:Y:S02]  /*fe90*/  @!P1 LEA.HI.X R7, R17, R4.reuse, R18, 0x1, P5 ;  /* 0x0000000411079211 */ /* 0x080fe400028f0c12 */
[----:B------:R-:W-:Y:S01]  /*fea0*/  @!P0 LEA.HI.X R3, R15, R4, R16, 0x1, P4 ;  /* 0x000000040f038211 */ /* 0x000fe200020f0c10 */
[----:B------:R1:W-:Y:S04]  /*feb0*/  @!P3 ST.E.128 [R10.64], RZ ;  /* 0x000000ff0a00b985 */ /* 0x0003e8000c101d06 */
[----:B------:R1:W-:Y:S04]  /*fec0*/  @!P2 ST.E.128 [R8.64], RZ ;  /* 0x000000ff0800a985 */ /* 0x0003e8000c101d06 */
[----:B------:R1:W-:Y:S04]  /*fed0*/  @!P1 ST.E.128 [R6.64], RZ ;  /* 0x000000ff06009985 */ /* 0x0003e8000c101d06 */
[----:B------:R1:W-:Y:S02]  /*fee0*/  @!P0 ST.E.128 [R2.64], RZ ;  /* 0x000000ff02008985 */ /* 0x0003e4000c101d06 */
.L_x_562:
[----:B------:R-:W-:Y:S05]  /*fef0*/  BSYNC B0 ;  /* 0x0000000000007941 */ /* 0x000fea0003800000 */
.L_x_561:
[----:B------:R-:W-:Y:S05]  /*ff00*/  BRA.DIV ~URZ, `(.L_x_563) ;  /* 0x000024827f007947 */ /* 0x000fea000b800000 */
[----:B---3--:R2:W3:Y:S04]  /*ff10*/  SHFL.IDX PT, R4, R5, 0x1, 0x181f ;  /* 0x00381f0005047f89 */ /* 0x0084e800000e0000 */
[----:B-1----:R2:W1:Y:S02]  /*ff20*/  SHFL.IDX PT, R0, R13, 0x1, 0x181f ;  /* 0x00381f000d007f89 */ /* 0x00246400000e0000 */
.L_x_593:
[----:B------:R-:W-:Y:S01]  /*ff30*/  IADD3 R2, R12, 0x20, RZ ;  /* 0x000000200c027810 */ /* 0x000fe20007ffe0ff */
[----:B------:R-:W-:Y:S03]  /*ff40*/  BSSY B0, `(.L_x_564) ;  /* 0x000001b000007945 */ /* 0x000fe60003800000 */
[----:B------:R-:W-:-:S13]  /*ff50*/  ISETP.GE.AND P0, PT, R2, R14, PT ;  /* 0x0000000e0200720c */ /* 0x000fda0003f06270 */
[----:B------:R-:W-:Y:S05]  /*ff60*/  @P0 BRA `(.L_x_565) ;  /* 0x0000018000000947 */ /* 0x000fea0003800000 */
[----:B------:R-:W5:Y:S04]  /*ff70*/  LDL R6, [R1+0x58] ;  /* 0x0000580001067983 */ /* 0x000f680000100800 */
[----:B--2---:R-:W2:Y:S04]  /*ff80*/  LDL R3, [R1+0x70] ;  /* 0x0000700001037983 */ /* 0x004ea80000100800 */
[----:B----4-:R-:W4:Y:S04]  /*ff90*/  LDL R17, [R1+0x6c] ;  /* 0x00006c0001117983 */ /* 0x010f280000100800 */
[----:B---3--:R-:W3:Y:S04]  /*ffa0*/  LDL R15, [R1+0x74] ;  /* 0x00007400010f7983 */ /* 0x008ee80000100800 */
[----:B------:R-:W3:Y:S04]  /*ffb0*/  LDL R7, [R1+0xf8] ;  /* 0x0000f80001077983 */ /* 0x000ee80000100800 */
[----:B------:R-:W3:Y:S04]  /*ffc0*/  LDL R19, [R1+0xf4] ;  /* 0x0000f40001137983 */ /* 0x000ee80000100800 */
[----:B------:R-:W3:Y:S04]  /*ffd0*/  LDL R18, [R1+0xf0] ;  /* 0x0000f00001127983 */ /* 0x000ee80000100800 */
[----:B------:R-:W3:Y:S01]  /*ffe0*/  LDL R16, [R1+0xec] ;  /* 0x0000ec0001107983 */ /* 0x000ee20000100800 */
[----:B-----5:R-:W-:-:S02]  /*fff0*/  ISETP.GE.AND P3, PT, R6, c[0x0][0x3c8], PT ;  /* 0x0000f20006007a0c */ /* 0x020fc40003f66270 */
[----:B--2---:R-:W-:Y:S02]  /*10000*/  ISETP.GE.AND P2, PT, R3, c[0x0][0x3c8], PT ;  /* 0x0000f20003007a0c */ /* 0x004fe40003f46270 */
[----:B----4-:R-:W-:Y:S02]  /*10010*/  ISETP.GE.AND P1, PT, R17, c[0x0][0x3c8], PT ;  /* 0x0000f20011007a0c */ /* 0x010fe40003f26270 */
[----:B---3--:R-:W-:-:S07]  /*10020*/  ISETP.GE.AND P0, PT, R15, c[0x0][0x3c8], PT ;  /* 0x0000f2000f007a0c */ /* 0x008fce0003f06270 */
[CC--:B-1----:R-:W-:Y:S02]  /*10030*/  @!P3 LEA R10, P4, R6.reuse, R0.reuse, 0x1 ;  /* 0x00000000060ab211 */ /* 0x0c2fe400078808ff */
        /* <DEDUP_REMOVED lines=11> */
.L_x_565:
[----:B------:R-:W-:Y:S05]  /*100f0*/  BSYNC B0 ;  /* 0x0000000000007941 */ /* 0x000fea0003800000 */
.L_x_564:
[----:B------:R-:W-:Y:S05]  /*10100*/  BRA.DIV ~URZ, `(.L_x_566) ;  /* 0x000023727f007947 */ /* 0x000fea000b800000 */
[----:B---3--:R3:W2:Y:S02]  /*10110*/  SHFL.IDX PT, R4, R5, 0x2, 0x181f ;  /* 0x00581f0005047f89 */ /* 0x0086a400000e0000 */
.L_x_594:
[----:B------:R-:W-:Y:S05]  /*10120*/  BRA.DIV ~URZ, `(.L_x_567) ;  /* 0x000023d27f007947 */ /* 0x000fea000b800000 */
[----:B-1----:R1:W3:Y:S02]  /*10130*/  SHFL.IDX PT, R0, R13, 0x2, 0x181f ;  /* 0x00581f000d007f89 */ /* 0x0022e400000e0000 */
.L_x_595:
[----:B------:R-:W-:Y:S01]  /*10140*/  IADD3 R2, R12, 0x40, RZ ;  /* 0x000000400c027810 */ /* 0x000fe20007ffe0ff */
[----:B------:R-:W-:Y:S03]  /*10150*/  BSSY B0, `(.L_x_568) ;  /* 0x000001b000007945 */ /* 0x000fe60003800000 */
[----:B------:R-:W-:-:S13]  /*10160*/  ISETP.GE.AND P0, PT, R2, R14, PT ;  /* 0x0000000e0200720c */ /* 0x000fda0003f06270 */
[----:B------:R-:W-:Y:S05]  /*10170*/  @P0 BRA `(.L_x_569) ;  /* 0x0000018000000947 */ /* 0x000fea0003800000 */
[----:B------:R-:W5:Y:S04]  /*10180*/  LDL R6, [R1+0x58] ;  /* 0x0000580001067983 */ /* 0x000f680000100800 */
[----:B----4-:R-:W4:Y:S04]  /*10190*/  LDL R3, [R1+0x70] ;  /* 0x0000700001037983 */ /* 0x010f280000100800 */
[----:B---3--:R-:W3:Y:S04]  /*101a0*/  LDL R17, [R1+0x6c] ;  /* 0x00006c0001117983 */ /* 0x008ee80000100800 */
[----:B--2---:R-:W2:Y:S04]  /*101b0*/  LDL R15, [R1+0x74] ;  /* 0x00007400010f7983 */ /* 0x004ea80000100800 */
[----:B------:R-:W2:Y:S04]  /*101c0*/  LDL R7, [R1+0xf8] ;  /* 0x0000f80001077983 */ /* 0x000ea80000100800 */
[----:B------:R-:W2:Y:S04]  /*101d0*/  LDL R19, [R1+0xf4] ;  /* 0x0000f40001137983 */ /* 0x000ea80000100800 */
[----:B------:R-:W2:Y:S04]  /*101e0*/  LDL R18, [R1+0xf0] ;  /* 0x0000f00001127983 */ /* 0x000ea80000100800 */
[----:B------:R-:W2:Y:S01]  /*101f0*/  LDL R16, [R1+0xec] ;  /* 0x0000ec0001107983 */ /* 0x000ea20000100800 */
[----:B-----5:R-:W-:-:S02]  /*10200*/  ISETP.GE.AND P3, PT, R6, c[0x0][0x3c8], PT ;  /* 0x0000f20006007a0c */ /* 0x020fc40003f66270 */
[----:B----4-:R-:W-:Y:S02]  /*10210*/  ISETP.GE.AND P2, PT, R3, c[0x0][0x3c8], PT ;  /* 0x0000f20003007a0c */ /* 0x010fe40003f46270 */
[----:B---3--:R-:W-:Y:S02]  /*10220*/  ISETP.GE.AND P1, PT, R17, c[0x0][0x3c8], PT ;  /* 0x0000f20011007a0c */ /* 0x008fe40003f26270 */
[----:B--2---:R-:W-:-:S07]  /*10230*/  ISETP.GE.AND P0, PT, R15, c[0x0][0x3c8], PT ;  /* 0x0000f2000f007a0c */ /* 0x004fce0003f06270 */
[CC--:B------:R-:W-:Y:S02]  /*10240*/  @!P3 LEA R10, P4, R6.reuse, R0.reuse, 0x1 ;  /* 0x00000000060ab211 */ /* 0x0c0fe400078808ff */
        /* <DEDUP_REMOVED lines=11> */
.L_x_569:
[----:B------:R-:W-:Y:S05]  /*10300*/  BSYNC B0 ;  /* 0x0000000000007941 */ /* 0x000fea0003800000 */
.L_x_568:
[----:B------:R-:W-:Y:S05]  /*10310*/  BRA.DIV ~URZ, `(.L_x_570) ;  /* 0x000022627f007947 */ /* 0x000fea000b800000 */
[----:B--2---:R2:W1:Y:S04]  /*10320*/  SHFL.IDX PT, R4, R5, 0x3, 0x181f ;  /* 0x00781f0005047f89 */ /* 0x00446800000e0000 */
[----:B---3--:R2:W3:Y:S02]  /*10330*/  SHFL.IDX PT, R0, R13, 0x3, 0x181f ;  /* 0x00781f000d007f89 */ /* 0x0084e400000e0000 */
.L_x_596:
[----:B------:R-:W-:-:S04]  /*10340*/  IADD3 R2, R12, 0x60, RZ ;  /* 0x000000600c027810 */ /* 0x000fc80007ffe0ff */
        /* <DEDUP_REMOVED lines=9> */
[----:B-1----:R-:W3:Y:S01]  /*103e0*/  LDL R13, [R1+0xec] ;  /* 0x0000ec00010d7983 */ /* 0x002ee20000100800 */
[----:B-----5:R-:W-:-:S02]  /*103f0*/  ISETP.GE.AND P3, PT, R6, c[0x0][0x3c8], PT ;  /* 0x0000f20006007a0c */ /* 0x020fc40003f66270 */
[----:B--2---:R-:W-:Y:S02]  /*10400*/  ISETP.GE.AND P2, PT, R3, c[0x0][0x3c8], PT ;  /* 0x0000f20003007a0c */ /* 0x004fe40003f46270 */
[----:B----4-:R-:W-:Y:S02]  /*10410*/  ISETP.GE.AND P1, PT, R15, c[0x0][0x3c8], PT ;  /* 0x0000f2000f007a0c */ /* 0x010fe40003f26270 */
[----:B---3--:R-:W-:-:S07]  /*10420*/  ISETP.GE.AND P0, PT, R5, c[0x0][0x3c8], PT ;  /* 0x0000f20005007a0c */ /* 0x008fce0003f06270 */
        /* <DEDUP_REMOVED lines=12> */
.L_x_556:
[----:B------:R-:W-:Y:S05]  /*104f0*/  BSYNC B1 ;  /* 0x0000000000017941 */ /* 0x000fea0003800000 */
.L_x_547:
[----:B---34-:R-:W3:Y:S02]  /*10500*/  LDL R0, [R1+0xfc] ;  /* 0x0000fc0001007983 */ /* 0x018ee40000100800 */
[----:B---3--:R-:W-:-:S13]  /*10510*/  ISETP.NE.AND P0, PT, R0, RZ, PT ;  /* 0x000000ff0000720c */ /* 0x008fda0003f05270 */
[----:B------:R-:W-:Y:S01]  /*10520*/  @P0 WARPSYNC 0xffffffff ;  /* 0xffffffff00000948 */ /* 0x000fe20003800000 */
[----:B------:R-:W-:Y:S06]  /*10530*/  @P0 BAR.SYNC.DEFER_BLOCKING 0x5, 0x100 ;  /* 0x0144000000000b1d */ /* 0x000fec0000010000 */
[----:B------:R-:W3:Y:S04]  /*10540*/  @P0 LDS R0, [0x18100] ;  /* 0x01810000ff000984 */ /* 0x000ee80000000800 */
[----:B---3--:R3:W-:Y:S04]  /*10550*/  @P0 STL [R1+0xc8], R0 ;  /* 0x0000c80001000387 */ /* 0x0087e80000100800 */
[----:B------:R-:W-:Y:S06]  /*10560*/  @P0 BAR.ARV 0x4, 0x100 ;  /* 0x0104000000000b1d */ /* 0x000fec0000002000 */
[----:B------:R-:W-:Y:S05]  /*10570*/  @P0 BRA `(.L_x_571) ;  /* 0x0000009000000947 */ /* 0x000fea0003800000 */
[----:B------:R-:W-:Y:S05]  /*10580*/  BRA.DIV ~URZ, `(.L_x_572) ;  /* 0x000020e27f007947 */ /* 0x000fea000b800000 */
[----:B---3--:R3:W4:Y:S02]  /*10590*/  SHFL.IDX PT, R0, R81, RZ, 0x1f ;  /* 0x00001fff51007589 */ /* 0x00872400000e0000 */
.L_x_597:
[----:B-12---:R-:W1:Y:S01]  /*105a0*/  S2R R2, SR_TID.X ;  /* 0x0000000000027919 */ /* 0x006e620000002100 */
[----:B------:R-:W-:Y:S03]  /*105b0*/  WARPSYNC 0xffffffff ;  /* 0xffffffff00007948 */ /* 0x000fe60003800000 */
[----:B------:R-:W-:Y:S06]  /*105c0*/  BAR.SYNC.DEFER_BLOCKING 0x4, 0x100 ;  /* 0x0104000000007b1d */ /* 0x000fec0000010000 */
[----:B----4-:R2:W-:Y:S01]  /*105d0*/  STL [R1+0xc8], R0 ;  /* 0x0000c80001007387 */ /* 0x0105e20000100800 */
[----:B-1----:R-:W-:-:S13]  /*105e0*/  LOP3.LUT P0, RZ, R2, 0xff, RZ, 0xc0, !PT ;  /* 0x000000ff02ff7812 */ /* 0x002fda000780c0ff */
[----:B------:R2:W-:Y:S04]  /*105f0*/  @!P0 STS [0x18100], R81 ;  /* 0x01810051ff008388 */ /* 0x0005e80000000800 */
[----:B------:R-:W-:Y:S06]  /*10600*/  BAR.ARV 0x5, 0x100 ;  /* 0x0144000000007b1d */ /* 0x000fec0000002000 */
.L_x_571:
[----:B--23--:R-:W2:Y:S02]  /*10610*/  LDL R0, [R1+0xc8] ;  /* 0x0000c80001007983 */ /* 0x00cea40000100800 */
[----:B--2---:R-:W-:-:S13]  /*10620*/  ISETP.GE.AND P0, PT, R0, c[0x0][0x538], PT ;  /* 0x00014e0000007a0c */ /* 0x004fda0003f06270 */
[----:B-1---5:R-:W-:Y:S01]  /*10630*/  @P0 CALL.REL.NOINC `(.L_x_573) ;  /* 0x0000001000000944 */ /* 0x022fe20003c00000 */
[----:B------:R-:W-:Y:S05]  /*10640*/  BRA `(.L_x_574) ;  /* 0xffff03b000007947 */ /* 0x000fea000383ffff */
.L_x_573:
[----:B------:R-:W-:Y:S05]  /*10650*/  EXIT ;  /* 0x000000000000794d */ /* 0x000fea0003800000 */
.L_x_519:
[----:B------:R2:W-:Y:S01]  /*10660*/  STL [R1+0x68], RZ ;  /* 0x000068ff01007387 */ /* 0x0005e20000100800 */
[----:B------:R-:W-:Y:S01]  /*10670*/  IMAD.MOV.U32 R251, RZ, RZ, R5 ;  /* 0x000000fffffb7224 */ /* 0x000fe200078e0005 */
[----:B------:R-:W-:Y:S02]  /*10680*/  MOV R3, 0x181f ;  /* 0x0000181f00037802 */ /* 0x000fe40000000f00 */
[----:B------:R-:W-:Y:S02]  /*10690*/  MOV R2, 0x106b0 ;  /* 0x000106b000027802 */ /* 0x000fe40000000f00 */
[----:B-12---:R-:W-:Y:S05]  /*106a0*/  CALL.REL.NOINC `($__internal_3_$__cuda_sm70_shflsync_idx_p) ;  /* 0x0000209000007944 */ /* 0x006fea0003c00000 */
[----:B-----5:R-:W-:Y:S01]  /*106b0*/  MOV R4, R251 ;  /* 0x000000fb00047202 */ /* 0x020fe20000000f00 */
[----:B-1----:R-:W-:Y:S05]  /*106c0*/  BRA `(.L_x_575) ;  /* 0xffff2eb000007947 */ /* 0x002fea000383ffff */
.L_x_520:
[----:B------:R4:W-:Y:S01]  /*106d0*/  STL [R1+0x68], RZ ;  /* 0x000068ff01007387 */ /* 0x0009e20000100800 */
[----:B------:R-:W-:Y:S01]  /*106e0*/  IMAD.MOV.U32 R251, RZ, RZ, R15 ;  /* 0x000000fffffb7224 */ /* 0x000fe200078e000f */
[----:B------:R-:W-:Y:S02]  /*106f0*/  MOV R3, 0x181f ;  /* 0x0000181f00037802 */ /* 0x000fe40000000f00 */
[----:B------:R-:W-:Y:S02]  /*10700*/  MOV R2, 0x10720 ;  /* 0x0001072000027802 */ /* 0x000fe40000000f00 */
[----:B-1234-:R-:W-:Y:S05]  /*10710*/  CALL.REL.NOINC `($__internal_3_$__cuda_sm70_shflsync_idx_p) ;  /* 0x0000202000007944 */ /* 0x01efea0003c00000 */
[----:B------:R-:W2:Y:S04]  /*10720*/  LDL R2, [R1+0x58] ;  /* 0x0000580001027983 */ /* 0x000ea80000100800 */
[----:B------:R-:W3:Y:S04]  /*10730*/  LDL R14, [R1+0x70] ;  /* 0x00007000010e7983 */ /* 0x000ee80000100800 */
[----:B------:R-:W4:Y:S04]  /*10740*/  LDL R13, [R1+0x6c] ;  /* 0x00006c00010d7983 */ /* 0x000f280000100800 */
[----:B------:R-:W4:Y:S04]  /*10750*/  LDL R12, [R1+0x74] ;  /* 0x00007400010c7983 */ /* 0x000f280000100800 */
[----:B-----5:R-:W4:Y:S01]  /*10760*/  LDL R0, [R1+0x50] ;  /* 0x0000500001007983 */ /* 0x020f220000100800 */
[----:B------:R-:W-:-:S02]  /*10770*/  IADD3 R10, P1, R251, R89, RZ ;  /* 0x00000059fb0a7210 */ /* 0x000fc40007f3e0ff */
[C---:B------:R-:W-:Y:S02]  /*10780*/  IADD3 R8, P0, R251.reuse, R90, RZ ;  /* 0x0000005afb087210 */ /* 0x040fe40007f1e0ff */
[C---:B------:R-:W-:Y:S01]  /*10790*/  IADD3 R6, P5, R251.reuse, R91, RZ ;  /* 0x0000005bfb067210 */ /* 0x040fe20007fbe0ff */
[C---:B------:R-:W-:Y:S02]  /*107a0*/  IMAD.X R11, R4.reuse, 0x1, R84, P1 ;  /* 0x00000001040b7824 */ /* 0x040fe400008e0654 */
[C---:B------:R-:W-:Y:S02]  /*107b0*/  IMAD.X R9, R4.reuse, 0x1, R85, P0 ;  /* 0x0000000104097824 */ /* 0x040fe400000e0655 */
[----:B------:R-:W-:Y:S01]  /*107c0*/  IMAD.X R7, R4, 0x1, R86, P5 ;  /* 0x0000000104077824 */ /* 0x000fe200028e0656 */
[----:B--2---:R-:W-:Y:S02]  /*107d0*/  ISETP.GE.AND P3, PT, R2, c[0x0][0x1d4], PT ;  /* 0x0000750002007a0c */ /* 0x004fe40003f66270 */
[----:B------:R-:W-:Y:S01]  /*107e0*/  IADD3 R2, P4, R251, R92, RZ ;  /* 0x0000005cfb027210 */ /* 0x000fe20007f9e0ff */
[----:B------:R-:W-:Y:S01]  /*107f0*/  IMAD.MOV.U32 R251, RZ, RZ, R5 ;  /* 0x000000fffffb7224 */ /* 0x000fe200078e0005 */
[----:B---3--:R-:W-:-:S02]  /*10800*/  ISETP.GE.AND P2, PT, R14, c[0x0][0x1d4], PT ;  /* 0x000075000e007a0c */ /* 0x008fc40003f46270 */
[----:B------:R-:W-:Y:S01]  /*10810*/  SEL R5, RZ, 0x10, P3 ;  /* 0x00000010ff057807 */ /* 0x000fe20001800000 */
[----:B------:R-:W-:Y:S01]  /*10820*/  IMAD.X R3, R4, 0x1, R87, P4 ;  /* 0x0000000104037824 */ /* 0x000fe200020e0657 */
[----:B----4-:R-:W-:Y:S02]  /*10830*/  ISETP.GE.AND P1, PT, R13, c[0x0][0x1d4], PT ;  /* 0x000075000d007a0c */ /* 0x010fe40003f26270 */
[----:B------:R-:W-:Y:S02]  /*10840*/  SEL R14, RZ, 0x10, P2 ;  /* 0x00000010ff0e7807 */ /* 0x000fe40001000000 */
[----:B------:R-:W-:Y:S02]  /*10850*/  ISETP.GE.AND P0, PT, R12, c[0x0][0x1d4], PT ;  /* 0x000075000c007a0c */ /* 0x000fe40003f06270 */
[----:B------:R-:W-:Y:S01]  /*10860*/  SEL R13, RZ, 0x10, P1 ;  /* 0x00000010ff0d7807 */ /* 0x000fe20000800000 */
[----:B------:R-:W-:Y:S01]  /*10870*/  @!PT LDS RZ, [RZ] ;  /* 0x00000000fffff984 */ /* 0x000fe20000000800 */
[----:B------:R-:W-:Y:S01]  /*10880*/  @!PT LDS RZ, [RZ] ;  /* 0x00000000fffff984 */ /* 0x000fe20000000800 */
[----:B------:R-:W-:Y:S01]  /*10890*/  @!PT LDS RZ, [RZ] ;  /* 0x00000000fffff984 */ /* 0x000fe20000000800 */
[----:B------:R2:W-:Y:S01]  /*108a0*/  LDGSTS.E.BYPASS.LTC128B.128 [R0+0x10100], [R10.64], !P3 ;  /* 0x101000000a007fae */ /* 0x0005e2000d901d46 */
[----:B------:R-:W-:-:S03]  /*108b0*/  SEL R12, RZ, 0x10, P0 ;  /* 0x00000010ff0c7807 */ /* 0x000fc60000000000 */
[----:B------:R2:W-:Y:S04]  /*108c0*/  LDGSTS.E.BYPASS.LTC128B.128 [R0+0x12100], [R8.64], !P2 ;  /* 0x1210000008007fae */ /* 0x0005e8000d101d46 */
[----:B------:R2:W-:Y:S04]  /*108d0*/  LDGSTS.E.BYPASS.LTC128B.128 [R0+0x14100], [R6.64], !P1 ;  /* 0x1410000006007fae */ /* 0x0005e8000c901d46 */
[----:B------:R2:W-:Y:S02]  /*108e0*/  LDGSTS.E.BYPASS.LTC128B.128 [R0+0x16100], [R2.64], !P0 ;  /* 0x1610000002007fae */ /* 0x0005e4000c101d46 */
[----:B--2---:R-:W-:Y:S01]  /*108f0*/  IMAD.MOV.U32 R0, RZ, RZ, 0x1 ;  /* 0x00000001ff007424 */ /* 0x004fe200078e00ff */
[----:B------:R-:W-:Y:S01]  /*10900*/  MOV R2, 0x10940 ;  /* 0x0001094000027802 */ /* 0x000fe20000000f00 */
[----:B------:R-:W-:-:S03]  /*10910*/  IMAD.MOV.U32 R3, RZ, RZ, 0x181f ;  /* 0x0000181fff037424 */ /* 0x000fc600078e00ff */
[----:B------:R2:W-:Y:S04]  /*10920*/  STL [R1+0x68], R0 ;  /* 0x0000680001007387 */ /* 0x0005e80000100800 */
[----:B-12---:R-:W-:Y:S05]  /*10930*/  CALL.REL.NOINC `($__internal_3_$__cuda_sm70_shflsync_idx_p) ;  /* 0x00001e0000007944 */ /* 0x006fea0003c00000 */
[----:B-----5:R-:W-:Y:S01]  /*10940*/  MOV R0, 0x1 ;  /* 0x0000000100007802 */ /* 0x020fe20000000f00 */
[----:B------:R-:W-:Y:S01]  /*10950*/  IMAD.MOV.U32 R4, RZ, RZ, R251 ;  /* 0x000000ffff047224 */ /* 0x000fe200078e00fb */
[----:B------:R-:W-:Y:S01]  /*10960*/  MOV R3, 0x181f ;  /* 0x0000181f00037802 */ /* 0x000fe20000000f00 */
[----:B------:R-:W-:Y:S01]  /*10970*/  IMAD.MOV.U32 R251, RZ, RZ, R15 ;  /* 0x000000fffffb7224 */ /* 0x000fe200078e000f */
[----:B------:R-:W-:Y:S01]  /*10980*/  MOV R2, 0x109b0 ;  /* 0x000109b000027802 */ /* 0x000fe20000000f00 */
[----:B------:R2:W-:Y:S04]  /*10990*/  STL [R1+0x68], R0 ;  /* 0x0000680001007387 */ /* 0x0005e80000100800 */
[----:B-12---:R-:W-:Y:S05]  /*109a0*/  CALL.REL.NOINC `($__internal_3_$__cuda_sm70_shflsync_idx_p) ;  /* 0x00001d9000007944 */ /* 0x006fea0003c00000 */
[----:B-----5:R-:W-:Y:S01]  /*109b0*/  MOV R0, R251 ;  /* 0x000000fb00007202 */ /* 0x020fe20000000f00 */
[----:B-1----:R-:W-:Y:S05]  /*109c0*/  BRA `(.L_x_576) ;  /* 0xffff2da000007947 */ /* 0x002fea000383ffff */
.L_x_521:
[----:B------:R1:W-:Y:S01]  /*109d0*/  STL [R1+0x68], RZ ;  /* 0x000068ff01007387 */ /* 0x0003e20000100800 */
[----:B------:R-:W-:Y:S01]  /*109e0*/  IMAD.MOV.U32 R251, RZ, RZ, R4 ;  /* 0x000000fffffb7224 */ /* 0x000fe200078e0004 */
[----:B------:R-:W-:Y:S02]  /*109f0*/  MOV R3, 0x1c1f ;  /* 0x00001c1f00037802 */ /* 0x000fe40000000f00 */
[----:B------:R-:W-:-:S02]  /*10a00*/  MOV R2, 0x10a20 ;  /* 0x00010a2000027802 */ /* 0x000fc40000000f00 */
[----:B-1----:R-:W-:Y:S05]  /*10a10*/  CALL.REL.NOINC `($__internal_3_$__cuda_sm70_shflsync_idx_p) ;  /* 0x00001d2000007944 */ /* 0x002fea0003c00000 */
[----:B-----5:R-:W-:Y:S01]  /*10a20*/  MOV R0, R251 ;  /* 0x000000fb00007202 */ /* 0x020fe20000000f00 */
[----:B-1----:R-:W-:Y:S05]  /*10a30*/  BRA `(.L_x_577) ;  /* 0xffff302000007947 */ /* 0x002fea000383ffff */
.L_x_522:
[----:B------:R-:W-:Y:S01]  /*10a40*/  MOV R0, 0x1 ;  /* 0x0000000100007802 */ /* 0x000fe20000000f00 */
[----:B------:R-:W-:Y:S01]  /*10a50*/  IMAD.MOV.U32 R251, RZ, RZ, R4 ;  /* 0x000000fffffb7224 */ /* 0x000fe200078e0004 */
[----:B------:R-:W-:Y:S01]  /*10a60*/  MOV R2, 0x10aa0 ;  /* 0x00010aa000027802 */ /* 0x000fe20000000f00 */
[----:B------:R-:W-:-:S02]  /*10a70*/  IMAD.MOV.U32 R3, RZ, RZ, 0x1c1f ;  /* 0x00001c1fff037424 */ /* 0x000fc400078e00ff */
[----:B------:R2:W-:Y:S04]  /*10a80*/  STL [R1+0x68], R0 ;  /* 0x0000680001007387 */ /* 0x0005e80000100800 */
[----:B-12---:R-:W-:Y:S05]  /*10a90*/  CALL.REL.NOINC `($__internal_3_$__cuda_sm70_shflsync_idx_p) ;  /* 0x00001ca000007944 */ /* 0x006fea0003c00000 */
[----:B-----5:R-:W-:Y:S01]  /*10aa0*/  IMAD.IADD R0, R5, 0x1, R251 ;  /* 0x0000000105007824 */ /* 0x020fe200078e02fb */
[----:B------:R-:W-:Y:S02]  /*10ab0*/  FMNMX.FTZ R133, R9, R13, !PT ;  /* 0x0000000d09857209 */ /* 0x000fe40007810000 */
[----:B------:R-:W-:Y:S02]  /*10ac0*/  MOV R2, 0x10ee0 ;  /* 0x00010ee000027802 */ /* 0x000fe40000000f00 */
[----:B------:R-:W-:Y:S02]  /*10ad0*/  IMNMX R0, R6, R0, PT ;  /* 0x0000000006007217 */ /* 0x000fe40003800200 */
[----:B------:R-:W-:Y:S02]  /*10ae0*/  FMNMX.FTZ R133, R14, R133, !PT ;  /* 0x000000850e857209 */ /* 0x000fe40007810000 */
[C---:B------:R-:W-:Y:S02]  /*10af0*/  ISETP.GT.AND P1, PT, R0.reuse, RZ, PT ;  /* 0x000000ff0000720c */ /* 0x040fe40003f24270 */
[----:B------:R-:W-:-:S02]  /*10b00*/  ISETP.GT.AND P0, PT, R0, 0x1, PT ;  /* 0x000000010000780c */ /* 0x000fc40003f04270 */
[----:B------:R-:W-:Y:S02]  /*10b10*/  ISETP.GT.AND P2, PT, R0, 0x8, PT ;  /* 0x000000080000780c */ /* 0x000fe40003f44270 */
[----:B------:R-:W-:Y:S02]  /*10b20*/  FSEL R4, R38, -INF , P1 ;  /* 0xff80000026047808 */ /* 0x000fe40000800000 */
[----:B------:R-:W-:Y:S02]  /*10b30*/  FSEL R5, R39, -INF , P0 ;  /* 0xff80000027057808 */ /* 0x000fe40000000000 */
[----:B------:R-:W-:Y:S02]  /*10b40*/  ISETP.GT.AND P0, PT, R0, 0x9, PT ;  /* 0x000000090000780c */ /* 0x000fe40003f04270 */
[----:B------:R-:W-:Y:S02]  /*10b50*/  FSEL R12, R62, -INF , P2 ;  /* 0xff8000003e0c7808 */ /* 0x000fe40001000000 */
[----:B------:R-:W-:-:S02]  /*10b60*/  FMNMX.FTZ R3, R4, R5, !PT ;  /* 0x0000000504037209 */ /* 0x000fc40007810000 */
[----:B------:R-:W-:Y:S02]  /*10b70*/  FMNMX.FTZ R133, R15, R133, !PT ;  /* 0x000000850f857209 */ /* 0x000fe40007810000 */
[----:B------:R-:W-:Y:S02]  /*10b80*/  FSEL R11, R63, -INF , P0 ;  /* 0xff8000003f0b7808 */ /* 0x000fe40000000000 */
[----:B------:R-:W-:Y:S02]  /*10b90*/  ISETP.GT.AND P1, PT, R0, 0x10, PT ;  /* 0x000000100000780c */ /* 0x000fe40003f24270 */
[----:B------:R-:W-:Y:S02]  /*10ba0*/  FMNMX.FTZ R16, R12, R3, !PT ;  /* 0x000000030c107209 */ /* 0x000fe40007810000 */
[----:B------:R-:W-:Y:S02]  /*10bb0*/  FMNMX.FTZ R133, R17, R133, !PT ;  /* 0x0000008511857209 */ /* 0x000fe40007810000 */
[----:B------:R-:W-:-:S02]  /*10bc0*/  ISETP.GT.AND P0, PT, R0, 0x11, PT ;  /* 0x000000110000780c */ /* 0x000fc40003f04270 */
[----:B------:R-:W-:Y:S02]  /*10bd0*/  FSEL R8, R34, -INF , P1 ;  /* 0xff80000022087808 */ /* 0x000fe40000800000 */
[----:B------:R-:W-:Y:S02]  /*10be0*/  FMNMX.FTZ R16, R11, R16, !PT ;  /* 0x000000100b107209 */ /* 0x000fe40007810000 */
[----:B------:R-:W-:Y:S02]  /*10bf0*/  FMNMX.FTZ R133, R18, R133, !PT ;  /* 0x0000008512857209 */ /* 0x000fe40007810000 */
[----:B------:R-:W-:Y:S02]  /*10c00*/  FSEL R7, R35, -INF , P0 ;  /* 0xff80000023077808 */ /* 0x000fe40000000000 */
[----:B------:R-:W-:Y:S02]  /*10c10*/  ISETP.GT.AND P1, PT, R0, 0x18, PT ;  /* 0x000000180000780c */ /* 0x000fe40003f24270 */
[----:B------:R-:W-:-:S02]  /*10c20*/  FMNMX.FTZ R16, R8, R16, !PT ;  /* 0x0000001008107209 */ /* 0x000fc40007810000 */
[----:B------:R-:W-:Y:S02]  /*10c30*/  FMNMX.FTZ R133, R19, R133, !PT ;  /* 0x0000008513857209 */ /* 0x000fe40007810000 */
[----:B------:R-:W-:Y:S02]  /*10c40*/  ISETP.GT.AND P0, PT, R0, 0x19, PT ;  /* 0x000000190000780c */ /* 0x000fe40003f04270 */
[----:B------:R-:W-:Y:S02]  /*10c50*/  FSEL R6, R22, -INF , P1 ;  /* 0xff80000016067808 */ /* 0x000fe40000800000 */
[----:B------:R-:W-:Y:S02]  /*10c60*/  FMNMX.FTZ R16, R7, R16, !PT ;  /* 0x0000001007107209 */ /* 0x000fe40007810000 */
[----:B------:R-:W-:Y:S02]  /*10c70*/  FMNMX.FTZ R133, R20, R133, !PT ;  /* 0x0000008514857209 */ /* 0x000fe40007810000 */
[----:B------:R-:W-:-:S02]  /*10c80*/  FSEL R10, R23, -INF , P0 ;  /* 0xff800000170a7808 */ /* 0x000fc40000000000 */
[----:B------:R-:W-:Y:S02]  /*10c90*/  ISETP.GT.AND P1, PT, R0, 0x20, PT ;  /* 0x000000200000780c */ /* 0x000fe40003f24270 */
[----:B------:R-:W-:Y:S02]  /*10ca0*/  FMNMX.FTZ R16, R6, R16, !PT ;  /* 0x0000001006107209 */ /* 0x000fe40007810000 */
[----:B------:R-:W-:Y:S02]  /*10cb0*/  FMNMX.FTZ R133, R99, R133, !PT ;  /* 0x0000008563857209 */ /* 0x000fe40007810000 */
[----:B------:R-:W-:Y:S02]  /*10cc0*/  ISETP.GT.AND P0, PT, R0, 0x21, PT ;  /* 0x000000210000780c */ /* 0x000fe40003f04270 */
[----:B------:R-:W-:Y:S02]  /*10cd0*/  FSEL R91, R30, -INF , P1 ;  /* 0xff8000001e5b7808 */ /* 0x000fe40000800000 */
[----:B------:R-:W-:-:S02]  /*10ce0*/  FMNMX.FTZ R16, R10, R16, !PT ;  /* 0x000000100a107209 */ /* 0x000fc40007810000 */
[----:B------:R-:W-:Y:S02]  /*10cf0*/  FMNMX.FTZ R133, R98, R133, !PT ;  /* 0x0000008562857209 */ /* 0x000fe40007810000 */
[----:B------:R-:W-:Y:S02]  /*10d00*/  FSEL R90, R31, -INF , P0 ;  /* 0xff8000001f5a7808 */ /* 0x000fe40000000000 */
[C---:B------:R-:W-:Y:S02]  /*10d10*/  ISETP.GT.AND P1, PT, R0.reuse, 0x28, PT ;  /* 0x000000280000780c */ /* 0x040fe40003f24270 */
        /* <DEDUP_REMOVED lines=15> */
[C---:B------:R-:W-:Y:S02]  /*10e10*/  ISETP.GT.AND P1, PT, R0.reuse, 0x38, PT ;  /* 0x000000380000780c */ /* 0x040fe40003f24270 */
[----:B------:R-:W-:Y:S02]  /*10e20*/  FMNMX.FTZ R16, R87, R16, !PT ;  /* 0x0000001057107209 */ /* 0x000fe40007810000 */
[----:B------:R-:W-:Y:S02]  /*10e30*/  FMNMX.FTZ R133, R93, R133, !PT ;  /* 0x000000855d857209 */ /* 0x000fe40007810000 */
[----:B------:R-:W-:Y:S01]  /*10e40*/  ISETP.GT.AND P0, PT, R0, 0x39, PT ;  /* 0x000000390000780c */ /* 0x000fe20003f04270 */
[----:B------:R-:W-:Y:S01]  /*10e50*/  IMAD.MOV.U32 R0, RZ, RZ, 0x2 ;  /* 0x00000002ff007424 */ /* 0x000fe200078e00ff */
[----:B------:R-:W-:Y:S02]  /*10e60*/  FSEL R85, R50, -INF , P1 ;  /* 0xff80000032557808 */ /* 0x000fe40000800000 */
[----:B------:R-:W-:-:S02]  /*10e70*/  FMNMX.FTZ R16, R86, R16, !PT ;  /* 0x0000001056107209 */ /* 0x000fc40007810000 */
[----:B------:R-:W-:Y:S02]  /*10e80*/  FMNMX.FTZ R133, R92, R133, !PT ;  /* 0x000000855c857209 */ /* 0x000fe40007810000 */
[----:B------:R-:W-:Y:S02]  /*10e90*/  FSEL R84, R51, -INF , P0 ;  /* 0xff80000033547808 */ /* 0x000fe40000000000 */
[----:B------:R-:W-:Y:S01]  /*10ea0*/  FMNMX.FTZ R16, R85, R16, !PT ;  /* 0x0000001055107209 */ /* 0x000fe20007810000 */
[----:B------:R-:W-:-:S03]  /*10eb0*/  IMAD.MOV.U32 R132, RZ, RZ, R133 ;  /* 0x000000ffff847224 */ /* 0x000fc600078e0085 */
[----:B------:R-:W-:Y:S02]  /*10ec0*/  FMNMX.FTZ R16, R84, R16, !PT ;  /* 0x0000001054107209 */ /* 0x000fe40007810000 */
[----:B-1----:R-:W-:Y:S05]  /*10ed0*/  CALL.REL.NOINC `($__internal_2_$__cuda_sm70_shflsync_bfly_p) ;  /* 0x0000180000007944 */ /* 0x002fea0003c00000 */
[----:B------:R-:W-:Y:S01]  /*10ee0*/  FMNMX.FTZ R133, R133, R0, !PT ;  /* 0x0000000085857209 */ /* 0x000fe20007810000 */
[----:B------:R-:W-:Y:S01]  /*10ef0*/  IMAD.MOV.U32 R0, RZ, RZ, 0x1 ;  /* 0x00000001ff007424 */ /* 0x000fe200078e00ff */
[----:B------:R-:W-:-:S03]  /*10f00*/  MOV R2, 0x10f30 ;  /* 0x00010f3000027802 */ /* 0x000fc60000000f00 */
[----:B------:R-:W-:Y:S02]  /*10f10*/  IMAD.MOV.U32 R132, RZ, RZ, R133 ;  /* 0x000000ffff847224 */ /* 0x000fe400078e0085 */
[----:B------:R-:W-:Y:S05]  /*10f20*/  CALL.REL.NOINC `($__internal_2_$__cuda_sm70_shflsync_bfly_p) ;  /* 0x000017b000007944 */ /* 0x000fea0003c00000 */
[----:B------:R-:W-:Y:S01]  /*10f30*/  FMNMX.FTZ R133, R133, R0, !PT ;  /* 0x0000000085857209 */ /* 0x000fe20007810000 */
[----:B------:R-:W-:Y:S01]  /*10f40*/  IMAD.MOV.U32 R132, RZ, RZ, R16 ;  /* 0x000000ffff847224 */ /* 0x000fe200078e0010 */
[----:B------:R-:W-:Y:S01]  /*10f50*/  MOV R2, 0x10f80 ;  /* 0x00010f8000027802 */ /* 0x000fe20000000f00 */
[----:B------:R-:W-:Y:S02]  /*10f60*/  IMAD.MOV.U32 R0, RZ, RZ, 0x2 ;  /* 0x00000002ff007424 */ /* 0x000fe400078e00ff */
[----:B------:R-:W-:Y:S05]  /*10f70*/  CALL.REL.NOINC `($__internal_2_$__cuda_sm70_shflsync_bfly_p) ;  /* 0x0000176000007944 */ /* 0x000fea0003c00000 */
[----:B------:R-:W-:Y:S01]  /*10f80*/  FMNMX.FTZ R16, R16, R0, !PT ;  /* 0x0000000010107209 */ /* 0x000fe20007810000 */
[----:B------:R-:W-:Y:S01]  /*10f90*/  IMAD.MOV.U32 R0, RZ, RZ, 0x1 ;  /* 0x00000001ff007424 */ /* 0x000fe200078e00ff */
[----:B------:R-:W-:-:S03]  /*10fa0*/  MOV R2, 0x10fd0 ;  /* 0x00010fd000027802 */ /* 0x000fc60000000f00 */
[----:B------:R-:W-:Y:S02]  /*10fb0*/  IMAD.MOV.U32 R132, RZ, RZ, R16 ;  /* 0x000000ffff847224 */ /* 0x000fe400078e0010 */
[----:B------:R-:W-:Y:S05]  /*10fc0*/  CALL.REL.NOINC `($__internal_2_$__cuda_sm70_shflsync_bfly_p) ;  /* 0x0000171000007944 */ /* 0x000fea0003c00000 */
[----:B------:R-:W-:Y:S01]  /*10fd0*/  MOV R3, R0 ;  /* 0x0000000000037202 */ /* 0x000fe20000000f00 */
[----:B------:R-:W-:Y:S05]  /*10fe0*/  BRA `(.L_x_578) ;  /* 0xffff312000007947 */ /* 0x000fea000383ffff */
.L_x_526:
[----:B------:R-:W-:Y:S01]  /*10ff0*/  MOV R3, 0x181f ;  /* 0x0000181f00037802 */ /* 0x000fe20000000f00 */
[----:B------:R2:W-:Y:S01]  /*11000*/  STL [R1+0x68], RZ ;  /* 0x000068ff01007387 */ /* 0x0005e20000100800 */
[----:B------:R-:W-:Y:S01]  /*11010*/  MOV R2, 0x11040 ;  /* 0x0001104000027802 */ /* 0x000fe20000000f00 */
[----:B------:R-:W-:Y:S02]  /*11020*/  IMAD.MOV.U32 R251, RZ, RZ, R5 ;  /* 0x000000fffffb7224 */ /* 0x000fe400078e0005 */
[----:B-12---:R-:W-:Y:S05]  /*11030*/  CALL.REL.NOINC `($__internal_3_$__cuda_sm70_shflsync_idx_p) ;  /* 0x0000170000007944 */ /* 0x006fea0003c00000 */
[----:B-----5:R-:W-:Y:S01]  /*11040*/  MOV R4, R251 ;  /* 0x000000fb00047202 */ /* 0x020fe20000000f00 */
[----:B-1----:R-:W-:-:S05]  /*11050*/  BRA `(.L_x_579) ;  /* 0xffff4c9000007947 */ /* 0x002fca000383ffff */
.L_x_527:
[----:B------:R-:W-:Y:S01]  /*11060*/  MOV R3, 0x181f ;  /* 0x0000181f00037802 */ /* 0x000fe20000000f00 */
[----:B------:R4:W-:Y:S01]  /*11070*/  STL [R1+0x68], RZ ;  /* 0x000068ff01007387 */ /* 0x0009e20000100800 */
[----:B------:R-:W-:Y:S01]  /*11080*/  MOV R2, 0x110b0 ;  /* 0x000110b000027802 */ /* 0x000fe20000000f00 */
[----:B------:R-:W-:Y:S02]  /*11090*/  IMAD.MOV.U32 R251, RZ, RZ, R12 ;  /* 0x000000fffffb7224 */ /* 0x000fe400078e000c */
[----:B-1234-:R-:W-:Y:S05]  /*110a0*/  CALL.REL.NOINC `($__internal_3_$__cuda_sm70_shflsync_idx_p) ;  /* 0x0000169000007944 */ /* 0x01efea0003c00000 */
[----:B------:R-:W2:Y:S01]  /*110b0*/  LDL R3, [R1+0x58] ;  /* 0x0000580001037983 */ /* 0x000ea20000100800 */
[----:B------:R-:W-:Y:S03]  /*110c0*/  IADD3 R6, P0, R251, R23, RZ ;  /* 0x00000017fb067210 */ /* 0x000fe60007f1e0ff */
[----:B------:R-:W3:Y:S02]  /*110d0*/  LDL R2, [R1+0x70] ;  /* 0x0000700001027983 */ /* 0x000ee40000100800 */
[----:B-----5:R-:W-:Y:S02]  /*110e0*/  IMAD.X R7, R4, 0x1, R13, P0 ;  /* 0x0000000104077824 */ /* 0x020fe400000e060d */
[----:B------:R-:W4:Y:S04]  /*110f0*/  LDL R0, [R1+0x50] ;  /* 0x0000500001007983 */ /* 0x000f280000100800 */
[----:B------:R-:W4:Y:S04]  /*11100*/  LDL R15, [R1+0x6c] ;  /* 0x00006c00010f7983 */ /* 0x000f280000100800 */
[----:B------:R-:W4:Y:S01]  /*11110*/  LDL R14, [R1+0x74] ;  /* 0x00007400010e7983 */ /* 0x000f220000100800 */
[----:B--2---:R-:W-:Y:S02]  /*11120*/  ISETP.GE.AND P3, PT, R3, c[0x0][0x1d4], PT ;  /* 0x0000750003007a0c */ /* 0x004fe40003f66270 */
[----:B---3--:R-:W-:Y:S02]  /*11130*/  ISETP.GE.AND P2, PT, R2, c[0x0][0x1d4], PT ;  /* 0x0000750002007a0c */ /* 0x008fe40003f46270 */
[----:B------:R-:W-:Y:S05]  /*11140*/  IADD3 R2, P0, R251, R28, RZ ;  /* 0x0000001cfb027210 */ /* 0x000fea0007f1e0ff */
[C---:B------:R-:W-:Y:S01]  /*11150*/  IMAD.X R3, R4.reuse, 0x1, R20, P0 ;  /* 0x0000000104037824 */ /* 0x040fe200000e0614 */
[----:B----4-:R-:W-:Y:S03]  /*11160*/  ISETP.GE.AND P1, PT, R15, c[0x0][0x1d4], PT ;  /* 0x000075000f007a0c */ /* 0x010fe60003f26270 */
[----:B------:R-:W-:Y:S01]  /*11170*/  @!PT LDS RZ, [RZ] ;  /* 0x00000000fffff984 */ /* 0x000fe20000000800 */
[----:B------:R-:W-:Y:S01]  /*11180*/  @!PT LDS RZ, [RZ] ;  /* 0x00000000fffff984 */ /* 0x000fe20000000800 */
[----:B------:R-:W-:Y:S01]  /*11190*/  @!PT LDS RZ, [RZ] ;  /* 0x00000000fffff984 */ /* 0x000fe20000000800 */
[----:B------:R2:W-:Y:S01]  /*111a0*/  LDGSTS.E.BYPASS.LTC128B.128 [R0+0x100], [R6.64], !P3 ;  /* 0x0010000006007fae */ /* 0x0005e2000d901d46 */
[----:B------:R-:W-:Y:S03]  /*111b0*/  SEL R15, RZ, 0x10, P1 ;  /* 0x00000010ff0f7807 */ /* 0x000fe60000800000 */
[----:B------:R3:W-:Y:S01]  /*111c0*/  LDGSTS.E.BYPASS.LTC128B.128 [R0+0x2100], [R2.64], !P2 ;  /* 0x0210000002007fae */ /* 0x0007e2000d101d46 */
[----:B--2---:R-:W-:Y:S02]  /*111d0*/  SEL R6, RZ, 0x10, P2 ;  /* 0x00000010ff067807 */ /* 0x004fe40001000000 */
[C---:B---3--:R-:W-:Y:S05]  /*111e0*/  IADD3 R2, P0, R251.reuse, R29, RZ ;  /* 0x0000001dfb027210 */ /* 0x048fea0007f1e0ff */
[C---:B------:R-:W-:Y:S05]  /*111f0*/  IMAD.X R3, R4.reuse, 0x1, R21, P0 ;  /* 0x0000000104037824 */ /* 0x040fea00000e0615 */
[----:B------:R2:W-:Y:S02]  /*11200*/  LDGSTS.E.BYPASS.LTC128B.128 [R0+0x4100], [R2.64], !P1 ;  /* 0x0410000002007fae */ /* 0x0005e4000c901d46 */
[----:B--2---:R-:W-:Y:S01]  /*11210*/  IADD3 R2, P0, R251, R30, RZ ;  /* 0x0000001efb027210 */ /* 0x004fe20007f1e0ff */
[----:B------:R-:W-:Y:S01]  /*11220*/  IMAD.MOV.U32 R251, RZ, RZ, R5 ;  /* 0x000000fffffb7224 */ /* 0x000fe200078e0005 */
[----:B------:R-:W-:Y:S03]  /*11230*/  SEL R5, RZ, 0x10, P3 ;  /* 0x00000010ff057807 */ /* 0x000fe60001800000 */
[----:B------:R-:W-:Y:S01]  /*11240*/  IMAD.X R3, R4, 0x1, R22, P0 ;  /* 0x0000000104037824 */ /* 0x000fe200000e0616 */
[----:B------:R-:W-:Y:S04]  /*11250*/  ISETP.GE.AND P0, PT, R14, c[0x0][0x1d4], PT ;  /* 0x000075000e007a0c */ /* 0x000fe80003f06270 */
[----:B------:R-:W-:Y:S09]  /*11260*/  SEL R14, RZ, 0x10, P0 ;  /* 0x00000010ff0e7807 */ /* 0x000ff20000000000 */
[----:B------:R2:W-:Y:S02]  /*11270*/  LDGSTS.E.BYPASS.LTC128B.128 [R0+0x6100], [R2.64], !P0 ;  /* 0x0610000002007fae */ /* 0x0005e4000c101d46 */
[----:B--2---:R-:W-:Y:S01]  /*11280*/  IMAD.MOV.U32 R0, RZ, RZ, 0x1 ;  /* 0x00000001ff007424 */ /* 0x004fe200078e00ff */
[----:B------:R-:W-:Y:S01]  /*11290*/  MOV R2, 0x112d0 ;  /* 0x000112d000027802 */ /* 0x000fe20000000f00 */
[----:B------:R-:W-:Y:S03]  /*112a0*/  IMAD.MOV.U32 R3, RZ, RZ, 0x181f ;  /* 0x0000181fff037424 */ /* 0x000fe600078e00ff */
        /* <DEDUP_REMOVED lines=10> */
[----:B-1----:R-:W-:-:S05]  /*11350*/  BRA `(.L_x_580) ;  /* 0xffff4b8000007947 */ /* 0x002fca000383ffff */
.L_x_530:
[----:B------:R-:W-:Y:S01]  /*11360*/  MOV R3, 0x181f ;  /* 0x0000181f00037802 */ /* 0x000fe20000000f00 */
[----:B------:R2:W-:Y:S01]  /*11370*/  STL [R1+0x68], RZ ;  /* 0x000068ff01007387 */ /* 0x0005e20000100800 */
[----:B------:R-:W-:Y:S01]  /*11380*/  MOV R2, 0x113b0 ;  /* 0x000113b000027802 */ /* 0x000fe20000000f00 */
[----:B------:R-:W-:Y:S02]  /*11390*/  IMAD.MOV.U32 R251, RZ, RZ, R133 ;  /* 0x000000fffffb7224 */ /* 0x000fe400078e0085 */
[----:B-12---:R-:W-:Y:S05]  /*113a0*/  CALL.REL.NOINC `($__internal_3_$__cuda_sm70_shflsync_idx_p) ;  /* 0x0000139000007944 */ /* 0x006fea0003c00000 */
[----:B------:R-:W-:Y:S01]  /*113b0*/  MOV R132, R251 ;  /* 0x000000fb00847202 */ /* 0x000fe20000000f00 */
[----:B-1---5:R-:W-:-:S05]  /*113c0*/  BRA `(.L_x_581) ;  /* 0xffff5c8000007947 */ /* 0x022fca000383ffff */
.L_x_531:
        /* <DEDUP_REMOVED lines=8> */
[----:B------:R-:W-:Y:S02]  /*11450*/  IMAD.X R177, R132, 0x1, R179, P0 ;  /* 0x0000000184b17824 */ /* 0x000fe400000e06b3 */
[----:B-----5:R-:W4:Y:S04]  /*11460*/  LDL R0, [R1+0x50] ;  /* 0x0000500001007983 */ /* 0x020f280000100800 */
        /* <DEDUP_REMOVED lines=38> */
.L_x_532:
[----:B------:R-:W-:Y:S01]  /*116d0*/  MOV R3, 0x1c1f ;  /* 0x00001c1f00037802 */ /* 0x000fe20000000f00 */
[----:B------:R1:W-:Y:S01]  /*116e0*/  STL [R1+0x68], RZ ;  /* 0x000068ff01007387 */ /* 0x0003e20000100800 */
[----:B------:R-:W-:Y:S01]  /*116f0*/  MOV R2, 0x11720 ;  /* 0x0001172000027802 */ /* 0x000fe20000000f00 */
[----:B------:R-:W-:Y:S02]  /*11700*/  IMAD.MOV.U32 R251, RZ, RZ, R132 ;  /* 0x000000fffffb7224 */ /* 0x000fe400078e0084 */
[----:B-1----:R-:W-:Y:S05]  /*11710*/  CALL.REL.NOINC `($__internal_3_$__cuda_sm70_shflsync_idx_p) ;  /* 0x0000102000007944 */ /* 0x002fea0003c00000 */
[----:B-----5:R-:W-:Y:S01]  /*11720*/  MOV R0, R251 ;  /* 0x000000fb00007202 */ /* 0x020fe20000000f00 */
[----:B-1----:R-:W-:-:S05]  /*11730*/  BRA `(.L_x_583) ;  /* 0xffff5df000007947 */ /* 0x002fca000383ffff */
.L_x_533:
[----:B------:R-:W-:Y:S01]  /*11740*/  MOV R0, 0x1 ;  /* 0x0000000100007802 */ /* 0x000fe20000000f00 */
[----:B------:R-:W-:Y:S01]  /*11750*/  IMAD.MOV.U32 R251, RZ, RZ, R132 ;  /* 0x000000fffffb7224 */ /* 0x000fe200078e0084 */
[----:B------:R-:W-:Y:S01]  /*11760*/  MOV R2, 0x117a0 ;  /* 0x000117a000027802 */ /* 0x000fe20000000f00 */
[----:B------:R-:W-:Y:S02]  /*11770*/  IMAD.MOV.U32 R3, RZ, RZ, 0x1c1f ;  /* 0x00001c1fff037424 */ /* 0x000fe400078e00ff */
[----:B------:R2:W-:Y:S04]  /*11780*/  STL [R1+0x68], R0 ;  /* 0x0000680001007387 */ /* 0x0005e80000100800 */
[----:B-12---:R-:W-:Y:S05]  /*11790*/  CALL.REL.NOINC `($__internal_3_$__cuda_sm70_shflsync_idx_p) ;  /* 0x00000fa000007944 */ /* 0x006fea0003c00000 */
[----:B-----5:R-:W-:Y:S01]  /*117a0*/  FMNMX.FTZ R0, R4, R134, !PT ;  /* 0x0000008604007209 */ /* 0x020fe20007810000 */
[----:B------:R-:W-:Y:S03]  /*117b0*/  IMAD.IADD R133, R133, 0x1, R251 ;  /* 0x0000000185857824 */ /* 0x000fe600078e02fb */
[----:B------:R-:W-:Y:S02]  /*117c0*/  FMNMX.FTZ R0, R5, R0, !PT ;  /* 0x0000000005007209 */ /* 0x000fe40007810000 */
[C---:B------:R-:W-:Y:S02]  /*117d0*/  ISETP.GT.AND P3, PT, R133.reuse, RZ, PT ;  /* 0x000000ff8500720c */ /* 0x040fe40003f64270 */
[C---:B------:R-:W-:Y:S02]  /*117e0*/  ISETP.GT.AND P2, PT, R133.reuse, 0x1, PT ;  /* 0x000000018500780c */ /* 0x040fe40003f44270 */
[----:B------:R-:W-:Y:S02]  /*117f0*/  FSEL R6, R6, -INF , P3 ;  /* 0xff80000006067808 */ /* 0x000fe40001800000 */
[----:B------:R-:W-:Y:S02]  /*11800*/  ISETP.GT.AND P1, PT, R133, 0x8, PT ;  /* 0x000000088500780c */ /* 0x000fe40003f24270 */
[----:B------:R-:W-:Y:S02]  /*11810*/  FSEL R7, R7, -INF , P2 ;  /* 0xff80000007077808 */ /* 0x000fe40001000000 */
[----:B------:R-:W-:Y:S02]  /*11820*/  FMNMX.FTZ R2, R6, R135, !PT ;  /* 0x0000008706027209 */ /* 0x000fe40007810000 */
[----:B------:R-:W-:Y:S02]  /*11830*/  ISETP.GT.AND P0, PT, R133, 0x9, PT ;  /* 0x000000098500780c */ /* 0x000fe40003f04270 */
[----:B------:R-:W-:Y:S02]  /*11840*/  FSEL R10, R10, -INF , P1 ;  /* 0xff8000000a0a7808 */ /* 0x000fe40000800000 */
[----:B------:R-:W-:Y:S02]  /*11850*/  FMNMX.FTZ R2, R7, R2, !PT ;  /* 0x0000000207027209 */ /* 0x000fe40007810000 */
[----:B------:R-:W-:Y:S02]  /*11860*/  FSEL R11, R11, -INF , P0 ;  /* 0xff8000000b0b7808 */ /* 0x000fe40000000000 */
[C---:B------:R-:W-:Y:S02]  /*11870*/  ISETP.GT.AND P3, PT, R133.reuse, 0x10, PT ;  /* 0x000000108500780c */ /* 0x040fe40003f64270 */
[----:B------:R-:W-:Y:S02]  /*11880*/  FMNMX.FTZ R0, R8, R0, !PT ;  /* 0x0000000008007209 */ /* 0x000fe40007810000 */
[----:B------:R-:W-:Y:S02]  /*11890*/  FMNMX.FTZ R2, R10, R2, !PT ;  /* 0x000000020a027209 */ /* 0x000fe40007810000 */
[----:B------:R-:W-:Y:S02]  /*118a0*/  ISETP.GT.AND P2, PT, R133, 0x11, PT ;  /* 0x000000118500780c */ /* 0x000fe40003f44270 */
[----:B------:R-:W-:Y:S02]  /*118b0*/  FSEL R14, R14, -INF , P3 ;  /* 0xff8000000e0e7808 */ /* 0x000fe40001800000 */
        /* <DEDUP_REMOVED lines=31> */
[----:B------:R-:W-:Y:S02]  /*11ab0*/  FMNMX.FTZ R0, R25, R0, !PT ;  /* 0x0000000019007209 */ /* 0x000fe40007810000 */
[----:B------:R-:W-:Y:S02]  /*11ac0*/  FSEL R30, R30, -INF , P3 ;  /* 0xff8000001e1e7808 */ /* 0x000fe40001800000 */
[----:B------:R-:W-:Y:S02]  /*11ad0*/  FMNMX.FTZ R176, R27, R2, !PT ;  /* 0x000000021bb07209 */ /* 0x000fe40007810000 */
[----:B------:R-:W-:Y:S02]  /*11ae0*/  ISETP.GT.AND P1, PT, R133, 0x38, PT ;  /* 0x000000388500780c */ /* 0x000fe40003f24270 */
[----:B------:R-:W-:Y:S01]  /*11af0*/  FMNMX.FTZ R132, R28, R0, !PT ;  /* 0x000000001c847209 */ /* 0x000fe20007810000 */
[----:B------:R-:W-:Y:S01]  /*11b00*/  IMAD.MOV.U32 R0, RZ, RZ, 0x2 ;  /* 0x00000002ff007424 */ /* 0x000fe200078e00ff */
[----:B------:R-:W-:Y:S02]  /*11b10*/  FSEL R31, R31, -INF , P2 ;  /* 0xff8000001f1f7808 */ /* 0x000fe40001000000 */
[----:B------:R-:W-:Y:S02]  /*11b20*/  FMNMX.FTZ R176, R30, R176, !PT ;  /* 0x000000b01eb07209 */ /* 0x000fe40007810000 */
[----:B------:R-:W-:Y:S02]  /*11b30*/  ISETP.GT.AND P0, PT, R133, 0x39, PT ;  /* 0x000000398500780c */ /* 0x000fe40003f04270 */
[----:B------:R-:W-:Y:S02]  /*11b40*/  FMNMX.FTZ R132, R29, R132, !PT ;  /* 0x000000841d847209 */ /* 0x000fe40007810000 */
[----:B------:R-:W-:Y:S02]  /*11b50*/  FSEL R34, R34, -INF , P1 ;  /* 0xff80000022227808 */ /* 0x000fe40000800000 */
[----:B------:R-:W-:Y:S02]  /*11b60*/  FMNMX.FTZ R176, R31, R176, !PT ;  /* 0x000000b01fb07209 */ /* 0x000fe40007810000 */
[----:B------:R-:W-:Y:S02]  /*11b70*/  FMNMX.FTZ R132, R32, R132, !PT ;  /* 0x0000008420847209 */ /* 0x000fe40007810000 */
[----:B------:R-:W-:Y:S02]  /*11b80*/  FSEL R35, R35, -INF , P0 ;  /* 0xff80000023237808 */ /* 0x000fe40000000000 */
[----:B------:R-:W-:Y:S02]  /*11b90*/  FMNMX.FTZ R176, R34, R176, !PT ;  /* 0x000000b022b07209 */ /* 0x000fe40007810000 */
[----:B------:R-:W-:Y:S02]  /*11ba0*/  FMNMX.FTZ R132, R33, R132, !PT ;  /* 0x0000008421847209 */ /* 0x000fe40007810000 */
[----:B------:R-:W-:Y:S02]  /*11bb0*/  FMNMX.FTZ R176, R35, R176, !PT ;  /* 0x000000b023b07209 */ /* 0x000fe40007810000 */
[----:B------:R-:W-:Y:S02]  /*11bc0*/  MOV R2, 0x11be0 ;  /* 0x00011be000027802 */ /* 0x000fe40000000f00 */
[----:B-1----:R-:W-:Y:S05]  /*11bd0*/  CALL.REL.NOINC `($__internal_2_$__cuda_sm70_shflsync_bfly_p) ;  /* 0x00000b0000007944 */ /* 0x002fea0003c00000 */
[----:B------:R-:W-:Y:S01]  /*11be0*/  FMNMX.FTZ R132, R132, R0, !PT ;  /* 0x0000000084847209 */ /* 0x000fe20007810000 */
[----:B------:R-:W-:Y:S01]  /*11bf0*/  IMAD.MOV.U32 R0, RZ, RZ, 0x1 ;  /* 0x00000001ff007424 */ /* 0x000fe200078e00ff */
[----:B------:R-:W-:Y:S02]  /*11c00*/  MOV R2, 0x11c20 ;  /* 0x00011c2000027802 */ /* 0x000fe40000000f00 */
        /* <DEDUP_REMOVED lines=8> */
[----:B------:R-:W-:Y:S02]  /*11c90*/  MOV R2, 0x11cb0 ;  /* 0x00011cb000027802 */ /* 0x000fe40000000f00 */
[----:B------:R-:W-:Y:S05]  /*11ca0*/  CALL.REL.NOINC `($__internal_2_$__cuda_sm70_shflsync_bfly_p) ;  /* 0x00000a3000007944 */ /* 0x000fea0003c00000 */
[----:B------:R-:W-:-:S05]  /*11cb0*/  BRA `(.L_x_584) ;  /* 0xffff5f2000007947 */ /* 0x000fca000383ffff */
.L_x_536:
[----:B------:R-:W-:Y:S01]  /*11cc0*/  MOV R3, 0x181f ;  /* 0x0000181f00037802 */ /* 0x000fe20000000f00 */
[----:B------:R1:W-:Y:S01]  /*11cd0*/  STL [R1+0x68], RZ ;  /* 0x000068ff01007387 */ /* 0x0003e20000100800 */
[----:B------:R-:W-:Y:S01]  /*11ce0*/  MOV R2, 0x11d10 ;  /* 0x00011d1000027802 */ /* 0x000fe20000000f00 */
[----:B------:R-:W-:Y:S02]  /*11cf0*/  IMAD.MOV.U32 R251, RZ, RZ, R4 ;  /* 0x000000fffffb7224 */ /* 0x000fe400078e0004 */
[----:B-1----:R-:W-:Y:S05]  /*11d00*/  CALL.REL.NOINC `($__internal_3_$__cuda_sm70_shflsync_idx_p) ;  /* 0x00000a3000007944 */ /* 0x002fea0003c00000 */
[----:B------:R-:W-:Y:S01]  /*11d10*/  MOV R2, R251 ;  /* 0x000000fb00027202 */ /* 0x000fe20000000f00 */
[----:B-1---5:R-:W-:-:S05]  /*11d20*/  BRA `(.L_x_585) ;  /* 0xffff81c000007947 */ /* 0x022fca000383ffff */
.L_x_539:
[----:B------:R-:W-:Y:S01]  /*11d30*/  MOV R3, 0x181f ;  /* 0x0000181f00037802 */ /* 0x000fe20000000f00 */
[----:B------:R1:W-:Y:S01]  /*11d40*/  STL [R1+0x68], RZ ;  /* 0x000068ff01007387 */ /* 0x0003e20000100800 */
[----:B------:R-:W-:Y:S01]  /*11d50*/  MOV R2, 0x11d80 ;  /* 0x00011d8000027802 */ /* 0x000fe20000000f00 */
[----:B------:R-:W-:Y:S02]  /*11d60*/  IMAD.MOV.U32 R251, RZ, RZ, R133 ;  /* 0x000000fffffb7224 */ /* 0x000fe400078e0085 */
[----:B-1---5:R-:W-:Y:S05]  /*11d70*/  CALL.REL.NOINC `($__internal_3_$__cuda_sm70_shflsync_idx_p) ;  /* 0x000009c000007944 */ /* 0x022fea0003c00000 */
[----:B------:R-:W-:Y:S01]  /*11d80*/  MOV R132, R251 ;  /* 0x000000fb00847202 */ /* 0x000fe20000000f00 */
[----:B-1---5:R-:W-:-:S05]  /*11d90*/  BRA `(.L_x_586) ;  /* 0xffff95b000007947 */ /* 0x022fca000383ffff */
.L_x_540:
[----:B------:R-:W-:Y:S01]  /*11da0*/  MOV R3, 0x181f ;  /* 0x0000181f00037802 */ /* 0x000fe20000000f00 */
[----:B------:R3:W-:Y:S01]  /*11db0*/  STL [R1+0x68], RZ ;  /* 0x000068ff01007387 */ /* 0x0007e20000100800 */
[----:B------:R-:W-:Y:S01]  /*11dc0*/  MOV R2, 0x11df0 ;  /* 0x00011df000027802 */ /* 0x000fe20000000f00 */
[----:B------:R-:W-:Y:S02]  /*11dd0*/  IMAD.MOV.U32 R251, RZ, RZ, R178 ;  /* 0x000000fffffb7224 */ /* 0x000fe400078e00b2 */
[----:B-123-5:R-:W-:Y:S05]  /*11de0*/  CALL.REL.NOINC `($__internal_3_$__cuda_sm70_shflsync_idx_p) ;  /* 0x0000095000007944 */ /* 0x02efea0003c00000 */
[----:B------:R-:W2:Y:S04]  /*11df0*/  LDL R176, [R1+0x54] ;  /* 0x0000540001b07983 */ /* 0x000ea80000100800 */
[----:B-----5:R-:W3:Y:S01]  /*11e00*/  LDL R0, [R1+0x50] ;  /* 0x0000500001007983 */ /* 0x020ee20000100800 */
[----:B--2---:R-:W-:Y:S04]  /*11e10*/  IADD3 R2, -R176, 0x10, RZ ;  /* 0x00000010b0027810 */ /* 0x004fe80007ffe1ff */
[----:B------:R-:W-:Y:S04]  /*11e20*/  LOP3.LUT R2, R2, 0xf, RZ, 0xc0, !PT ;  /* 0x0000000f02027812 */ /* 0x000fe800078ec0ff */
[----:B------:R-:W-:Y:S04]  /*11e30*/  IADD3 R2, P1, P0, R2, R251, R183 ;  /* 0x000000fb02027210 */ /* 0x000fe8000783e0b7 */
[----:B------:R-:W-:Y:S02]  /*11e40*/  IADD3.X R3, RZ, R132, R179, P1, P0 ;  /* 0x00000084ff037210 */ /* 0x000fe40000fe04b3 */
[----:B------:R-:W-:Y:S11]  /*11e50*/  ISETP.NE.U32.AND P0, PT, R176, RZ, PT ;  /* 0x000000ffb000720c */ /* 0x000ff60003f05070 */
[----:B------:R-:W-:Y:S02]  /*11e60*/  @!UPT UIADD3 URZ, URZ, URZ, URZ ;  /* 0x0000003f3f3ff290 */ /* 0x000fe4000fffe03f */
[----:B------:R-:W-:Y:S01]  /*11e70*/  @!PT LDS RZ, [RZ] ;  /* 0x00000000fffff984 */ /* 0x000fe20000000800 */
[----:B------:R-:W-:Y:S01]  /*11e80*/  @!PT LDS RZ, [RZ] ;  /* 0x00000000fffff984 */ /* 0x000fe20000000800 */
[----:B------:R-:W-:Y:S01]  /*11e90*/  @!PT LDS RZ, [RZ] ;  /* 0x00000000fffff984 */ /* 0x000fe20000000800 */
[----:B---3--:R2:W-:Y:S02]  /*11ea0*/  LDGSTS.E.BYPASS.LTC128B.128.ZFILL [R0+0x10100], [R2.64], P0 ;  /* 0x1010000002007fae */ /* 0x0085e40008141d46 */
[C---:B--2---:R-:W-:Y:S05]  /*11eb0*/  IADD3 R2, P0, R251.reuse, R184, RZ ;  /* 0x000000b8fb027210 */ /* 0x044fea0007f1e0ff */
[C---:B------:R-:W-:Y:S01]  /*11ec0*/  IMAD.X R3, R132.reuse, 0x1, R180, P0 ;  /* 0x0000000184037824 */ /* 0x040fe200000e06b4 */
[C---:B------:R-:W-:Y:S04]  /*11ed0*/  IADD3 R176, P0, R251.reuse, R185, RZ ;  /* 0x000000b9fbb07210 */ /* 0x040fe80007f1e0ff */
[----:B------:R2:W-:Y:S01]  /*11ee0*/  LDGSTS.E.BYPASS.LTC128B.128 [R0+0x12100], [R2.64], !P5 ;  /* 0x1210000002007fae */ /* 0x0005e2000e901d46 */
[C---:B------:R-:W-:Y:S05]  /*11ef0*/  IMAD.X R177, R132.reuse, 0x1, R181, P0 ;  /* 0x0000000184b17824 */ /* 0x040fea00000e06b5 */
[----:B------:R3:W-:Y:S01]  /*11f00*/  LDGSTS.E.BYPASS.LTC128B.128 [R0+0x14100], [R176.64], !P4 ;  /* 0x14100000b0007fae */ /* 0x0007e2000e101d46 */
[----:B--2---:R-:W-:Y:S01]  /*11f10*/  IADD3 R2, P0, R251, R186, RZ ;  /* 0x000000bafb027210 */ /* 0x004fe20007f1e0ff */
[----:B------:R-:W-:Y:S04]  /*11f20*/  IMAD.MOV.U32 R251, RZ, RZ, R133 ;  /* 0x000000fffffb7224 */ /* 0x000fe800078e0085 */
[----:B------:R-:W-:Y:S05]  /*11f30*/  IMAD.X R3, R132, 0x1, R182, P0 ;  /* 0x0000000184037824 */ /* 0x000fea00000e06b6 */
[----:B------:R3:W-:Y:S02]  /*11f40*/  LDGSTS.E.BYPASS.LTC128B.128 [R0+0x16100], [R2.64], !P3 ;  /* 0x1610000002007fae */ /* 0x0007e4000d901d46 */
[----:B---3--:R-:W-:Y:S01]  /*11f50*/  IMAD.MOV.U32 R0, RZ, RZ, 0x1 ;  /* 0x00000001ff007424 */ /* 0x008fe200078e00ff */
        /* <DEDUP_REMOVED lines=13> */
.L_x_541:
[----:B------:R-:W-:Y:S02]  /*12030*/  MOV R0, 0x2 ;  /* 0x0000000200007802 */ /* 0x000fe40000000f00 */
[----:B------:R-:W-:Y:S02]  /*12040*/  MOV R2, 0x12060 ;  /* 0x0001206000027802 */ /* 0x000fe40000000f00 */
[----:B-----5:R-:W-:Y:S05]  /*12050*/  CALL.REL.NOINC `($__internal_2_$__cuda_sm70_shflsync_bfly_p) ;  /* 0x0000068000007944 */ /* 0x020fea0003c00000 */
        /* <DEDUP_REMOVED lines=14> */
.L_x_543:
[----:B------:R1:W5:Y:S01]  /*12140*/  LDL R132, [R1+0x7c] ;  /* 0x00007c0001847983 */ /* 0x0003620000100800 */
[----:B------:R-:W-:-:S02]  /*12150*/  MOV R0, 0x2 ;  /* 0x0000000200007802 */ /* 0x000fc40000000f00 */
[----:B------:R-:W-:Y:S02]  /*12160*/  MOV R2, 0x12180 ;  /* 0x0001218000027802 */ /* 0x000fe40000000f00 */
[----:B-1---5:R-:W-:Y:S05]  /*12170*/  CALL.REL.NOINC `($__internal_2_$__cuda_sm70_shflsync_bfly_p) ;  /* 0x0000056000007944 */ /* 0x022fea0003c00000 */
[----:B------:R-:W-:Y:S01]  /*12180*/  MOV R4, R0 ;  /* 0x0000000000047202 */ /* 0x000fe20000000f00 */
[----:B------:R-:W-:Y:S05]  /*12190*/  BRA `(.L_x_589) ;  /* 0xffffb53000007947 */ /* 0x000fea000383ffff */
.L_x_544:
[----:B------:R-:W-:Y:S01]  /*121a0*/  IMAD.MOV.U32 R132, RZ, RZ, R4 ;  /* 0x000000ffff847224 */ /* 0x000fe200078e0004 */
[----:B------:R-:W-:Y:S02]  /*121b0*/  MOV R0, 0x1 ;  /* 0x0000000100007802 */ /* 0x000fe40000000f00 */
[----:B------:R-:W-:Y:S02]  /*121c0*/  MOV R2, 0x121e0 ;  /* 0x000121e000027802 */ /* 0x000fe40000000f00 */
[----:B------:R-:W-:Y:S05]  /*121d0*/  CALL.REL.NOINC `($__internal_2_$__cuda_sm70_shflsync_bfly_p) ;  /* 0x0000050000007944 */ /* 0x000fea0003c00000 */
[----:B------:R1:W5:Y:S01]  /*121e0*/  LDL R132, [R1+0x78] ;  /* 0x0000780001847983 */ /* 0x0003620000100800 */
[----:B------:R-:W-:Y:S01]  /*121f0*/  FADD.FTZ R4, R4, R0 ;  /* 0x0000000004047221 */ /* 0x000fe20000010000 */
[----:B------:R-:W-:Y:S02]  /*12200*/  MOV R0, 0x2 ;  /* 0x0000000200007802 */ /* 0x000fe40000000f00 */
[----:B------:R-:W-:Y:S02]  /*12210*/  MOV R2, 0x12230 ;  /* 0x0001223000027802 */ /* 0x000fe40000000f00 */
[----:B-1---5:R-:W-:Y:S05]  /*12220*/  CALL.REL.NOINC `($__internal_2_$__cuda_sm70_shflsync_bfly_p) ;  /* 0x000004b000007944 */ /* 0x022fea0003c00000 */
[----:B------:R-:W2:Y:S02]  /*12230*/  LDL.LU R2, [R1+0x78] ;  /* 0x0000780001027983 */ /* 0x000ea40000300800 */
[----:B--2---:R-:W-:Y:S01]  /*12240*/  FADD.FTZ R5, R2, R0 ;  /* 0x0000000002057221 */ /* 0x004fe20000010000 */
[----:B------:R-:W-:-:S02]  /*12250*/  MOV R0, 0x1 ;  /* 0x0000000100007802 */ /* 0x000fc40000000f00 */
[----:B------:R-:W-:Y:S02]  /*12260*/  MOV R2, 0x12290 ;  /* 0x0001229000027802 */ /* 0x000fe40000000f00 */
[----:B------:R-:W-:Y:S02]  /*12270*/  MOV R132, R5 ;  /* 0x0000000500847202 */ /* 0x000fe40000000f00 */
[----:B------:R-:W-:Y:S05]  /*12280*/  CALL.REL.NOINC `($__internal_2_$__cuda_sm70_shflsync_bfly_p) ;  /* 0x0000045000007944 */ /* 0x000fea0003c00000 */
[----:B------:R-:W-:Y:S01]  /*12290*/  MOV R3, R0 ;  /* 0x0000000000037202 */ /* 0x000fe20000000f00 */
[----:B------:R-:W-:Y:S05]  /*122a0*/  BRA `(.L_x_590) ;  /* 0xffffb4b000007947 */ /* 0x000fea000383ffff */
.L_x_559:
[----:B------:R2:W-:Y:S01]  /*122b0*/  STL [R1+0x68], RZ ;  /* 0x000068ff01007387 */ /* 0x0005e20000100800 */
[----:B------:R-:W-:Y:S01]  /*122c0*/  IMAD.MOV.U32 R251, RZ, RZ, R5 ;  /* 0x000000fffffb7224 */ /* 0x000fe200078e0005 */
[----:B------:R-:W-:Y:S02]  /*122d0*/  MOV R3, 0x181f ;  /* 0x0000181f00037802 */ /* 0x000fe40000000f00 */
[----:B------:R-:W-:Y:S02]  /*122e0*/  MOV R2, 0x12300 ;  /* 0x0001230000027802 */ /* 0x000fe40000000f00 */
[----:B-12---:R-:W-:Y:S05]  /*122f0*/  CALL.REL.NOINC `($__internal_3_$__cuda_sm70_shflsync_idx_p) ;  /* 0x0000044000007944 */ /* 0x006fea0003c00000 */
[----:B-----5:R-:W-:Y:S01]  /*12300*/  MOV R4, R251 ;  /* 0x000000fb00047202 */ /* 0x020fe20000000f00 */
[----:B-1----:R-:W-:Y:S05]  /*12310*/  BRA `(.L_x_591) ;  /* 0xffffd98000007947 */ /* 0x002fea000383ffff */
.L_x_560:
[----:B------:R4:W-:Y:S01]  /*12320*/  STL [R1+0x68], RZ ;  /* 0x000068ff01007387 */ /* 0x0009e20000100800 */
[----:B------:R-:W-:Y:S01]  /*12330*/  IMAD.MOV.U32 R251, RZ, RZ, R13 ;  /* 0x000000fffffb7224 */ /* 0x000fe200078e000d */
[----:B------:R-:W-:-:S02]  /*12340*/  MOV R3, 0x181f ;  /* 0x0000181f00037802 */ /* 0x000fc40000000f00 */
[----:B------:R-:W-:Y:S02]  /*12350*/  MOV R2, 0x12370 ;  /* 0x0001237000027802 */ /* 0x000fe40000000f00 */
[----:B-1234-:R-:W-:Y:S05]  /*12360*/  CALL.REL.NOINC `($__internal_3_$__cuda_sm70_shflsync_idx_p) ;  /* 0x000003d000007944 */ /* 0x01efea0003c00000 */
[----:B-----5:R-:W-:Y:S01]  /*12370*/  MOV R0, R251 ;  /* 0x000000fb00007202 */ /* 0x020fe20000000f00 */
[----:B-1----:R-:W-:Y:S05]  /*12380*/  BRA `(.L_x_592) ;  /* 0xffffd93000007947 */ /* 0x002fea000383ffff */
.L_x_563:
[----:B-1----:R-:W-:Y:S01]  /*12390*/  MOV R0, 0x1 ;  /* 0x0000000100007802 */ /* 0x002fe20000000f00 */
[----:B------:R-:W-:Y:S01]  /*123a0*/  IMAD.MOV.U32 R251, RZ, RZ, R5 ;  /* 0x000000fffffb7224 */ /* 0x000fe200078e0005 */
[----:B------:R-:W-:Y:S01]  /*123b0*/  MOV R2, 0x123f0 ;  /* 0x000123f000027802 */ /* 0x000fe20000000f00 */
[----:B------:R-:W-:Y:S02]  /*123c0*/  IMAD.MOV.U32 R3, RZ, RZ, 0x181f ;  /* 0x0000181fff037424 */ /* 0x000fe400078e00ff */
[----:B------:R1:W-:Y:S04]  /*123d0*/  STL [R1+0x68], R0 ;  /* 0x0000680001007387 */ /* 0x0003e80000100800 */
[----:B-1-34-:R-:W-:Y:S05]  /*123e0*/  CALL.REL.NOINC `($__internal_3_$__cuda_sm70_shflsync_idx_p) ;  /* 0x0000035000007944 */ /* 0x01afea0003c00000 */
        /* <DEDUP_REMOVED lines=9> */
.L_x_566:
[----:B-1----:R-:W-:Y:S01]  /*12480*/  MOV R0, 0x2 ;  /* 0x0000000200007802 */ /* 0x002fe20000000f00 */
[----:B------:R-:W-:Y:S01]  /*12490*/  IMAD.MOV.U32 R251, RZ, RZ, R5 ;  /* 0x000000fffffb7224 */ /* 0x000fe200078e0005 */
[----:B------:R-:W-:Y:S01]  /*124a0*/  MOV R2, 0x124e0 ;  /* 0x000124e000027802 */ /* 0x000fe20000000f00 */
[----:B------:R-:W-:-:S02]  /*124b0*/  IMAD.MOV.U32 R3, RZ, RZ, 0x181f ;  /* 0x0000181fff037424 */ /* 0x000fc400078e00ff */
[----:B------:R1:W-:Y:S04]  /*124c0*/  STL [R1+0x68], R0 ;  /* 0x0000680001007387 */ /* 0x0003e80000100800 */
[----:B-1234-:R-:W-:Y:S05]  /*124d0*/  CALL.REL.NOINC `($__internal_3_$__cuda_sm70_shflsync_idx_p) ;  /* 0x0000026000007944 */ /* 0x01efea0003c00000 */
[----:B-----5:R-:W-:Y:S01]  /*124e0*/  MOV R4, R251 ;  /* 0x000000fb00047202 */ /* 0x020fe20000000f00 */
[----:B-1----:R-:W-:Y:S05]  /*124f0*/  BRA `(.L_x_594) ;  /* 0xffffdc2000007947 */ /* 0x002fea000383ffff */
.L_x_567:
[----:B-1----:R-:W-:Y:S01]  /*12500*/  MOV R0, 0x2 ;  /* 0x0000000200007802 */ /* 0x002fe20000000f00 */
[----:B------:R-:W-:Y:S01]  /*12510*/  IMAD.MOV.U32 R251, RZ, RZ, R13 ;  /* 0x000000fffffb7224 */ /* 0x000fe200078e000d */
[----:B------:R-:W-:Y:S01]  /*12520*/  MOV R2, 0x12560 ;  /* 0x0001256000027802 */ /* 0x000fe20000000f00 */
[----:B------:R-:W-:Y:S02]  /*12530*/  IMAD.MOV.U32 R3, RZ, RZ, 0x181f ;  /* 0x0000181fff037424 */ /* 0x000fe400078e00ff */
[----:B------:R1:W-:Y:S04]  /*12540*/  STL [R1+0x68], R0 ;  /* 0x0000680001007387 */ /* 0x0003e80000100800 */
[----:B-1234-:R-:W-:Y:S05]  /*12550*/  CALL.REL.NOINC `($__internal_3_$__cuda_sm70_shflsync_idx_p) ;  /* 0x000001e000007944 */ /* 0x01efea0003c00000 */
[----:B-----5:R-:W-:Y:S01]  /*12560*/  MOV R0, R251 ;  /* 0x000000fb00007202 */ /* 0x020fe20000000f00 */
[----:B-1----:R-:W-:Y:S05]  /*12570*/  BRA `(.L_x_595) ;  /* 0xffffdbc000007947 */ /* 0x002fea000383ffff */
.L_x_570:
[----:B---3--:R-:W-:Y:S01]  /*12580*/  MOV R0, 0x3 ;  /* 0x0000000300007802 */ /* 0x008fe20000000f00 */
[----:B------:R-:W-:Y:S01]  /*12590*/  IMAD.MOV.U32 R251, RZ, RZ, R5 ;  /* 0x000000fffffb7224 */ /* 0x000fe200078e0005 */
[----:B--2---:R-:W-:Y:S01]  /*125a0*/  MOV R2, 0x125e0 ;  /* 0x000125e000027802 */ /* 0x004fe20000000f00 */
[----:B------:R-:W-:-:S02]  /*125b0*/  IMAD.MOV.U32 R3, RZ, RZ, 0x181f ;  /* 0x0000181fff037424 */ /* 0x000fc400078e00ff */
        /* <DEDUP_REMOVED lines=11> */
.L_x_572:
[----:B------:R4:W-:Y:S01]  /*12670*/  STL [R1+0x68], RZ ;  /* 0x000068ff01007387 */ /* 0x0009e20000100800 */
[----:B------:R-:W-:Y:S01]  /*12680*/  IMAD.MOV.U32 R251, RZ, RZ, R81 ;  /* 0x000000fffffb7224 */ /* 0x000fe200078e0051 */
[----:B-1----:R-:W-:Y:S02]  /*12690*/  MOV R3, 0x1f ;  /* 0x0000001f00037802 */ /* 0x002fe40000000f00 */
[----:B--2---:R-:W-:-:S02]  /*126a0*/  MOV R2, 0x126c0 ;  /* 0x000126c000027802 */ /* 0x004fc40000000f00 */
[----:B---345:R-:W-:Y:S05]  /*126b0*/  CALL.REL.NOINC `($__internal_3_$__cuda_sm70_shflsync_idx_p) ;  /* 0x0000008000007944 */ /* 0x038fea0003c00000 */
[----:B-----5:R-:W-:Y:S01]  /*126c0*/  MOV R0, R251 ;  /* 0x000000fb00007202 */ /* 0x020fe20000000f00 */
[----:B-1----:R-:W-:Y:S05]  /*126d0*/  BRA `(.L_x_597) ;  /* 0xffffdec000007947 */ /* 0x002fea000383ffff */
        .weak           $__internal_2_$__cuda_sm70_shflsync_bfly_p
        .type           $__internal_2_$__cuda_sm70_shflsync_bfly_p,@function
        .size           $__internal_2_$__cuda_sm70_shflsync_bfly_p,($__internal_3_$__cuda_sm70_shflsync_idx_p - $__internal_2_$__cuda_sm70_shflsync_bfly_p)
$__internal_2_$__cuda_sm70_shflsync_bfly_p:
[----:B------:R-:W-:Y:S02]  /*126e0*/  MOV R177, 0xffffffff ;  /* 0xffffffff00b17802 */ /* 0x000fe40000000f00 */
[----:B------:R-:W-:-:S02]  /*126f0*/  MOV R3, 0x1f ;  /* 0x0000001f00037802 */ /* 0x000fc40000000f00 */
[----:B------:R-:W-:Y:S04]  /*12700*/  WARPSYNC R177 ;  /* 0x000000b100007348 */ /* 0x000fe80003800000 */
[----:B------:R1:W2:Y:S02]  /*12710*/  SHFL.BFLY PT, R0, R132, R0, R3 ;  /* 0x0c00000084007389 */ /* 0x0002a400000e0003 */
[----:B-1----:R-:W-:-:S04]  /*12720*/  MOV R3, 0x0 ;  /* 0x0000000000037802 */ /* 0x002fc80000000f00 */
[----:B--2---:R-:W-:Y:S05]  /*12730*/  RET.REL.NODEC R2 `(_ZN7cutlass13device_kernelIN5flash19enable_sm80_to_sm89INS1_16FlashAttnFwdSm80INS1_25CollectiveMainloopFwdSm80ILi8ELi1ELb1EN4cute5tupleIJNS5_1CILi128EEENS7_ILi64EEENS7_ILi256EEEEEELi256ENS_10bfloat16_tEfNS_4arch4Sm80ELb1ELb0ELb0ELb0ELb1ELb0ELb1ELb0EEENS1_21CollectiveEpilogueFwdINS6_IJS8_SA_S9_EEENS6_IJNS7_ILi1EEESI_SI_EEESC_SE_Li256ELb0ELb1ELb0ELb0EEENS1_30DynamicPersistentTileSchedulerILi256ELi256ELb0ELb1ELb0EEEEEEEEEvNT_6ParamsE) ;  /* 0xfffed8c002007950 */ /* 0x004fea0003c3ffff */
        .weak           $__internal_3_$__cuda_sm70_shflsync_idx_p
        .type           $__internal_3_$__cuda_sm70_shflsync_idx_p,@function
        .size           $__internal_3_$__cuda_sm70_shflsync_idx_p,(.L_x_1774 - $__internal_3_$__cuda_sm70_shflsync_idx_p)
$__internal_3_$__cuda_sm70_shflsync_idx_p:
[----:B------:R1:W-:Y:S04]  /*12740*/  STL [R1+0x10c], R4 ;  /* 0x00010c0401007387 */ /* 0x0003e80000100800 */
[----:B------:R2:W-:Y:S01]  /*12750*/  STL [R1+0x108], R0 ;  /* 0x0001080001007387 */ /* 0x0005e20000100800 */
[----:B-1----:R-:W-:-:S03]  /*12760*/  MOV R4, 0xffffffff ;  /* 0xffffffff00047802 */ /* 0x002fc60000000f00 */
[----:B--2---:R-:W2:Y:S01]  /*12770*/  LDL.LU R0, [R1+0x68] ;  /* 0x0000680001007983 */ /* 0x004ea20000300800 */
[----:B------:R-:W-:Y:S04]  /*12780*/  WARPSYNC R4 ;  /* 0x0000000400007348 */ /* 0x000fe80003800000 */
[----:B--2---:R1:W2:Y:S04]  /*12790*/  SHFL.IDX PT, R251, R251, R0, R3 ;  /* 0x00000000fbfb7389 */ /* 0x0042a800000e0003 */
[----:B-1----:R1:W5:Y:S04]  /*127a0*/  LDL.LU R4, [R1+0x10c] ;  /* 0x00010c0001047983 */ /* 0x0023680000300800 */
[----:B------:R1:W5:Y:S01]  /*127b0*/  LDL.LU R0, [R1+0x108] ;  /* 0x0001080001007983 */ /* 0x0003620000300800 */
[----:B------:R-:W-:-:S04]  /*127c0*/  MOV R3, 0x0 ;  /* 0x0000000000037802 */ /* 0x000fc80000000f00 */
[----:B--2---:R-:W-:Y:S05]  /*127d0*/  RET.REL.NODEC R2 `(_ZN7cutlass13device_kernelIN5flash19enable_sm80_to_sm89INS1_16FlashAttnFwdSm80INS1_25CollectiveMainloopFwdSm80ILi8ELi1ELb1EN4cute5tupleIJNS5_1CILi128EEENS7_ILi64EEENS7_ILi256EEEEEELi256ENS_10bfloat16_tEfNS_4arch4Sm80ELb1ELb0ELb0ELb0ELb1ELb0ELb1ELb0EEENS1_21CollectiveEpilogueFwdINS6_IJS8_SA_S9_EEENS6_IJNS7_ILi1EEESI_SI_EEESC_SE_Li256ELb0ELb1ELb0ELb0EEENS1_30DynamicPersistentTileSchedulerILi256ELi256ELb0ELb1ELb0EEEEEEEEEvNT_6ParamsE) ;  /* 0xfffed82002007950 */ /* 0x004fea0003c3ffff */
.L_x_598:
        /* <DEDUP_REMOVED lines=10> */
.L_x_1774:


//--------------------- .text._ZN7cutlass13device_kernelIN5flash19enable_sm80_to_sm89INS1_16FlashAttnFwdSm80INS1_25CollectiveMainloopFwdSm80ILi8ELi1ELb1EN4cute5tupleIJNS5_1CILi128EEENS7_ILi64EEENS7_ILi256EEEEEELi256ENS_10bfloat16_tEfNS_4arch4Sm80ELb1ELb0ELb0ELb1ELb1ELb0ELb1ELb0EEENS1_21CollectiveEpilogueFwdINS6_IJS8_SA_S9_EEENS6_IJNS7_ILi1EEESI_SI_EEESC_SE_Li256ELb1ELb1ELb0ELb0EEENS1_19SingleTileSchedulerILb1ELb0ELb1ELi128EEEEEEEEEvNT_6ParamsE --------------------------
	.section	.text._ZN7cutlass13device_kernelIN5flash19enable_sm80_to_sm89INS1_16FlashAttnFwdSm80INS1_25CollectiveMainloopFwdSm80ILi8ELi1ELb1EN4cute5tupleIJNS5_1CILi128EEENS7_ILi64EEENS7_ILi256EEEEEELi256ENS_10bfloat16_tEfNS_4arch4Sm80ELb1ELb0ELb0ELb1ELb1ELb0ELb1ELb0EEENS1_21CollectiveEpilogueFwdINS6_IJS8_SA_S9_EEENS6_IJNS7_ILi1EEESI_SI_EEESC_SE_Li256ELb1ELb1ELb0ELb0EEENS1_19SingleTileSchedulerILb1ELb0ELb1ELi128EEEEEEEEEvNT_6ParamsE,"ax",@progbits
	.sectioninfo	@"SHI_REGISTERS=255"
	.align	128
.text._ZN7cutlass13device_kernelIN5flash19enable_sm80_to_sm89INS1_16FlashAttnFwdSm80INS1_25CollectiveMainloopFwdSm80ILi8ELi1ELb1EN4cute5tupleIJNS5_1CILi128EEENS7_ILi64EEENS7_ILi256EEEEEELi256ENS_10bfloat16_tEfNS_4arch4Sm80ELb1ELb0ELb0ELb1ELb1ELb0ELb1ELb0EEENS1_21CollectiveEpilogueFwdINS6_IJS8_SA_S9_EEENS6_IJNS7_ILi1EEESI_SI_EEESC_SE_Li256ELb1ELb1ELb0ELb0EEENS1_19SingleTileSchedulerILb1ELb0ELb1ELi128EEEEEEEEEvNT_6ParamsE:
        .type           _ZN7cutlass13device_kernelIN5flash19enable_sm80_to_sm89INS1_16FlashAttnFwdSm80INS1_25CollectiveMainloopFwdSm80ILi8ELi1ELb1EN4cute5tupleIJNS5_1CILi128EEENS7_ILi64EEENS7_ILi256EEEEEELi256ENS_10bfloat16_tEfNS_4arch4Sm80ELb1ELb0ELb0ELb1ELb1ELb0ELb1ELb0EEENS1_21CollectiveEpilogueFwdINS6_IJS8_SA_S9_EEENS6_IJNS7_ILi1EEESI_SI_EEESC_SE_Li256ELb1ELb1ELb0ELb0EEENS1_19SingleTileSchedulerILb1ELb0ELb1ELi128EEEEEEEEEvNT_6ParamsE,@function
        .size           _ZN7cutlass13device_kernelIN5flash19enable_sm80_to_sm89INS1_16FlashAttnFwdSm80INS1_25CollectiveMainloopFwdSm80ILi8ELi1ELb1EN4cute5tupleIJNS5_1CILi128EEENS7_ILi64EEENS7_ILi256EEEEEELi256ENS_10bfloat16_tEfNS_4arch4Sm80ELb1ELb0ELb0ELb1ELb1ELb0ELb1ELb0EEENS1_21CollectiveEpilogueFwdINS6_IJS8_SA_S9_EEENS6_IJNS7_ILi1EEESI_SI_EEESC_SE_Li256ELb1ELb1ELb0ELb0EEENS1_19SingleTileSchedulerILb1ELb0ELb1ELi128EEEEEEEEEvNT_6ParamsE,(.L_x_1777 - _ZN7cutlass13device_kernelIN5flash19enable_sm80_to_sm89INS1_16FlashAttnFwdSm80INS1_25CollectiveMainloopFwdSm80ILi8ELi1ELb1EN4cute5tupleIJNS5_1CILi128EEENS7_ILi64EEENS7_ILi256EEEEEELi256ENS_10bfloat16_tEfNS_4arch4Sm80ELb1ELb0ELb0ELb1ELb1ELb0ELb1ELb0EEENS1_21CollectiveEpilogueFwdINS6_IJS8_SA_S9_EEENS6_IJNS7_ILi1EEESI_SI_EEESC_SE_Li256ELb1ELb1ELb0ELb0EEENS1_19SingleTileSchedulerILb1ELb0ELb1ELi128EEEEEEEEEvNT_6ParamsE)
        .other          _ZN7cutlass13device_kernelIN5flash19enable_sm80_to_sm89INS1_16FlashAttnFwdSm80INS1_25CollectiveMainloopFwdSm80ILi8ELi1ELb1EN4cute5tupleIJNS5_1CILi128EEENS7_ILi64EEENS7_ILi256EEEEEELi256ENS_10bfloat16_tEfNS_4arch4Sm80ELb1ELb0ELb0ELb1ELb1ELb0ELb1ELb0EEENS1_21CollectiveEpilogueFwdINS6_IJS8_SA_S9_EEENS6_IJNS7_ILi1EEESI_SI_EEESC_SE_Li256ELb1ELb1ELb0ELb0EEENS1_19SingleTileSchedulerILb1ELb0ELb1ELi128EEEEEEEEEvNT_6ParamsE,@"STO_CUDA_ENTRY STV_DEFAULT"
_ZN7cutlass13device_kernelIN5flash19enable_sm80_to_sm89INS1_16FlashAttnFwdSm80INS1_25CollectiveMainloopFwdSm80ILi8ELi1ELb1EN4cute5tupleIJNS5_1CILi128EEENS7_ILi64EEENS7_ILi256EEEEEELi256ENS_10bfloat16_tEfNS_4arch4Sm80ELb1ELb0ELb0ELb1ELb1ELb0ELb1ELb0EEENS1_21CollectiveEpilogueFwdINS6_IJS8_SA_S9_EEENS6_IJNS7_ILi1EEESI_SI_EEESC_SE_Li256ELb1ELb1ELb0ELb0EEENS1_19SingleTileSchedulerILb1ELb0ELb1ELi128EEEEEEEEEvNT_6ParamsE:
        /* <DEDUP_REMOVED lines=21> */
.L_x_600:
        /* <DEDUP_REMOVED lines=13> */
.L_x_602:
[----:B------:R-:W-:Y:S02]  /*0220*/  ULDC UR5, c[0x0][0x54c] ;  /* 0x0001530000057ab9 */ /* 0x000fe40000000800 */
.L_x_601:
[----:B------:R-:W-:Y:S02]  /*0230*/  ULDC UR4, c[0x0][0x548] ;  /* 0x0001520000047ab9 */ /* 0x000fe40000000800 */
[----:B------:R-:W-:-:S02]  /*0240*/  USHF.L.U32 UR11, UR10, 0x7, URZ ;  /* 0x000000070a0b7899 */ /* 0x000fc4000800063f */
[----:B------:R-:W-:-:S04]  /*0250*/  UIMAD UR4, UR5, UR4, URZ ;  /* 0x00000004050472a4 */ /* 0x000fc8000f8e023f */
[----:B------:R-:W-:-:S04]  /*0260*/  UISETP.GE.AND UP0, UPT, UR11, UR4, UPT ;  /* 0x000000040b00728c */ /* 0x000fc8000bf06270 */
[----:B------:R-:W-:Y:S01]  /*0270*/  USEL UR14, UR14, 0xffffffff, !UP0 ;  /* 0xffffffff0e0e7887 */ /* 0x000fe2000c000000 */
[----:B------:R-:W-:Y:S05]  /*0280*/  BRA `(.L_x_603) ;  /* 0x000001b000007947 */ /* 0x000fea0003800000 */
.L_x_599:
        /* <DEDUP_REMOVED lines=8> */
.L_x_604:
        /* <DEDUP_REMOVED lines=13> */
.L_x_606:
[----:B------:R-:W-:Y:S02]  /*03e0*/  ULDC UR5, c[0x0][0x54c] ;  /* 0x0001530000057ab9 */ /* 0x000fe40000000800 */
.L_x_605:
[----:B------:R-:W-:Y:S02]  /*03f0*/  ULDC UR4, c[0x0][0x548] ;  /* 0x0001520000047ab9 */ /* 0x000fe40000000800 */
[----:B------:R-:W-:-:S02]  /*0400*/  USHF.L.U32 UR11, UR10, 0x7, URZ ;  /* 0x000000070a0b7899 */ /* 0x000fc4000800063f */
[----:B------:R-:W-:-:S04]  /*0410*/  UIMAD UR4, UR5, UR4, URZ ;  /* 0x00000004050472a4 */ /* 0x000fc8000f8e023f */
[----:B------:R-:W-:-:S04]  /*0420*/  UISETP.GE.AND UP0, UPT, UR11, UR4, UPT ;  /* 0x000000040b00728c */ /* 0x000fc8000bf06270 */
[----:B------:R-:W-:-:S06]  /*0430*/  USEL UR14, UR14, 0xffffffff, !UP0 ;  /* 0xffffffff0e0e7887 */ /* 0x000fcc000c000000 */
.L_x_603:
        /* <DEDUP_REMOVED lines=40> */
[----:B-1234-:R-:W-:Y:S05]  /*06c0*/  @P0 BRA `(.L_x_607) ;  /* 0x0000006000000947 */ /* 0x01efea0003800000 */
[----:B------:R-:W-:Y:S05]  /*06d0*/  @!P1 BRA `(.L_x_607) ;  /* 0x0000005000009947 */ /* 0x000fea0003800000 */
[----:B------:R-:W2:Y:S04]  /*06e0*/  LDG.E R2, [R6.64] ;  /* 0x0000001006027981 */ /* 0x000ea8000c1e1900 */
[----:B------:R-:W3:Y:S01]  /*06f0*/  LDG.E R0, [R6.64+0x4] ;  /* 0x0000041006007981 */ /* 0x000ee2000c1e1900 */
[----:B--2---:R-:W1:Y:S08]  /*0700*/  R2UR UR13, R2 ;  /* 0x00000000020d73c2 */ /* 0x004e7000000e0000 */
[----:B---3--:R-:W1:Y:S02]  /*0710*/  R2UR UR4, R0 ;  /* 0x00000000000473c2 */ /* 0x008e6400000e0000 */
[----:B-1----:R-:W-:-:S06]  /*0720*/  UIADD3 UR13, -UR13, UR4, URZ ;  /* 0x000000040d0d7290 */ /* 0x002fcc000fffe13f */
.L_x_607:
        /* <DEDUP_REMOVED lines=10> */
.L_x_608:
        /* <DEDUP_REMOVED lines=12> */
.L_x_609:
[----:B------:R-:W-:Y:S01]  /*0890*/  ULDC UR4, c[0x0][0x2c4] ;  /* 0x0000b10000047ab9 */ /* 0x000fe20000000800 */
[----:B------:R-:W-:Y:S01]  /*08a0*/  PLOP3.LUT P2, PT, PT, PT, PT, 0x80, 0x0 ;  /* 0x000000000000781c */ /* 0x000fe20003f4f070 */
[----:B------:R-:W-:Y:S01]  /*08b0*/  UISETP.NE.AND UP1, UPT, UR4, 0x1, UPT ;  /* 0x000000010400788c */ /* 0x000fe2000bf25270 */
[----:B------:R-:W-:Y:S01]  /*08c0*/  CS2R R10, SRZ ;  /* 0x00000000000a7805 */ /* 0x000fe2000001ff00 */
[----:B------:R-:W-:Y:S01]  /*08d0*/  UIADD3 UR7, -UR12, UR7, URZ ;  /* 0x000000070c077290 */ /* 0x000fe2000fffe13f */
[----:B------:R-:W-:Y:S01]  /*08e0*/  IMAD.MOV.U32 R130, RZ, RZ, RZ ;  /* 0x000000ffff827224 */ /* 0x000fe200078e00ff */
[----:B------:R-:W-:Y:S01]  /*08f0*/  ULDC.64 UR4, c[0x0][0x2c8] ;  /* 0x0000b20000047ab9 */ /* 0x000fe20000000a00 */
[----:B------:R-:W-:Y:S01]  /*0900*/  CS2R R128, SRZ ;  /* 0x0000000000807805 */ /* 0x000fe2000001ff00 */
[----:B------:R-:W-:Y:S01]  /*0910*/  UIADD3 UR6, UR7, 0x40, -UR13 ;  /* 0x0000004007067890 */ /* 0x000fe2000fffe80d */
[----:B------:R-:W-:Y:S01]  /*0920*/  CS2R R14, SRZ ;  /* 0x00000000000e7805 */ /* 0x000fe2000001ff00 */
[----:B------:R-:W-:Y:S01]  /*0930*/  IMAD.MOV.U32 R126, RZ, RZ, RZ ;  /* 0x000000ffff7e7224 */ /* 0x000fe200078e00ff */
[----:B------:R-:W-:Y:S01]  /*0940*/  CS2R R124, SRZ ;  /* 0x00000000007c7805 */ /* 0x000fe2000001ff00 */
[----:B------:R-:W-:Y:S01]  /*0950*/  MOV R122, RZ ;  /* 0x000000ff007a7202 */ /* 0x000fe20000000f00 */
[----:B------:R-:W-:Y:S01]  /*0960*/  @UP1 UIADD3 UR18, UR11, 0x7f, URZ ;  /* 0x0000007f0b121890 */ /* 0x000fe2000fffe03f */
[----:B------:R-:W-:Y:S01]  /*0970*/  CS2R R120, SRZ ;  /* 0x0000000000787805 */ /* 0x000fe2000001ff00 */
[----:B------:R-:W-:Y:S01]  /*0980*/  CS2R R12, SRZ ;  /* 0x00000000000c7805 */ /* 0x000fe2000001ff00 */
[----:B------:R-:W-:Y:S01]  /*0990*/  IMAD.MOV.U32 R118, RZ, RZ, RZ ;  /* 0x000000ffff767224 */ /* 0x000fe200078e00ff */
[----:B------:R-:W-:Y:S01]  /*09a0*/  UIMAD.WIDE.U32 UR18, UR18, UR4, URZ ;  /* 0x00000004121272a5 */ /* 0x000fe2000f8e003f */
[----:B------:R-:W-:Y:S01]  /*09b0*/  CS2R R116, SRZ ;  /* 0x0000000000747805 */ /* 0x000fe2000001ff00 */
[----:B------:R-:W-:Y:S01]  /*09c0*/  UIADD3 UR4, UR11, 0x7f, URZ ;  /* 0x0000007f0b047890 */ /* 0x000fe2000fffe03f */
[----:B------:R-:W-:Y:S01]  /*09d0*/  CS2R R16, SRZ ;  /* 0x0000000000107805 */ /* 0x000fe2000001ff00 */
[----:B------:R-:W-:Y:S01]  /*09e0*/  @UP1 USHF.R.U32.HI UR4, URZ, UR5, UR19 ;  /* 0x000000053f041299 */ /* 0x000fe20008011613 */
[----:B------:R-:W-:Y:S01]  /*09f0*/  MOV R114, RZ ;  /* 0x000000ff00727202 */ /* 0x000fe20000000f00 */
[----:B------:R-:W-:Y:S01]  /*0a00*/  UIADD3 UR5, UR7, 0x3f, URZ ;  /* 0x0000003f07057890 */ /* 0x000fe2000fffe03f */
[----:B------:R-:W-:Y:S01]  /*0a10*/  CS2R R112, SRZ ;  /* 0x0000000000707805 */ /* 0x000fe2000001ff00 */
[----:B------:R-:W-:Y:S01]  /*0a20*/  UIADD3 UR6, UR6, UR4, URZ ;  /* 0x0000000406067290 */ /* 0x000fe2000fffe03f */
[----:B------:R-:W-:Y:S01]  /*0a30*/  CS2R R18, SRZ ;  /* 0x0000000000127805 */ /* 0x000fe2000001ff00 */
[----:B------:R-:W-:Y:S01]  /*0a40*/  USHF.R.S32.HI UR18, URZ, 0x1f, UR5 ;  /* 0x0000001f3f127899 */ /* 0x000fe20008011405 */
[----:B------:R-:W-:Y:S01]  /*0a50*/  IMAD.MOV.U32 R110, RZ, RZ, RZ ;  /* 0x000000ffff6e7224 */ /* 0x000fe200078e00ff */
[----:B------:R-:W-:Y:S01]  /*0a60*/  USHF.R.S32.HI UR4, URZ, 0x1f, UR6 ;  /* 0x0000001f3f047899 */ /* 0x000fe20008011406 */
[----:B------:R-:W-:Y:S01]  /*0a70*/  CS2R R108, SRZ ;  /* 0x00000000006c7805 */ /* 0x000fe2000001ff00 */
[----:B------:R-:W-:Y:S01]  /*0a80*/  ULEA.HI UR18, UR18, UR5, URZ, 0x6 ;  /* 0x0000000512127291 */ /* 0x000fe2000f8f303f */
[----:B------:R-:W-:Y:S01]  /*0a90*/  CS2R R106, SRZ ;  /* 0x00000000006a7805 */ /* 0x000fe2000001ff00 */
[----:B------:R-:W-:Y:S01]  /*0aa0*/  ULEA.HI UR4, UR4, UR6, URZ, 0x6 ;  /* 0x0000000604047291 */ /* 0x000fe2000f8f303f */
[----:B------:R-:W-:Y:S01]  /*0ab0*/  CS2R R20, SRZ ;  /* 0x0000000000147805 */ /* 0x000fe2000001ff00 */
[----:B------:R-:W-:Y:S01]  /*0ac0*/  USHF.R.S32.HI UR18, URZ, 0x6, UR18 ;  /* 0x000000063f127899 */ /* 0x000fe20008011412 */
[----:B------:R-:W-:Y:S01]  /*0ad0*/  MOV R104, RZ ;  /* 0x000000ff00687202 */ /* 0x000fe20000000f00 */
[----:B------:R-:W-:Y:S01]  /*0ae0*/  USHF.R.S32.HI UR4, URZ, 0x6, UR4 ;  /* 0x000000063f047899 */ /* 0x000fe20008011404 */
[----:B------:R-:W-:Y:S01]  /*0af0*/  CS2R R102, SRZ ;  /* 0x0000000000667805 */ /* 0x000fe2000001ff00 */
[----:B------:R-:W-:Y:S01]  /*0b00*/  IMAD.MOV.U32 R23, RZ, RZ, RZ ;  /* 0x000000ffff177224 */ /* 0x000fe200078e00ff */
[----:B------:R-:W-:Y:S01]  /*0b10*/  MOV R100, RZ ;  /* 0x000000ff00647202 */ /* 0x000fe20000000f00 */
[----:B------:R-:W-:Y:S01]  /*0b20*/  UISETP.LT.AND UP0, UPT, UR18, UR4, UPT ;  /* 0x000000041200728c */ /* 0x000fe2000bf01270 */
[----:B------:R-:W-:Y:S01]  /*0b30*/  CS2R R98, SRZ ;  /* 0x0000000000627805 */ /* 0x000fe2000001ff00 */
[----:B------:R-:W-:Y:S01]  /*0b40*/  CS2R R24, SRZ ;  /* 0x0000000000187805 */ /* 0x000fe2000001ff00 */
[----:B------:R-:W-:Y:S01]  /*0b50*/  IMAD.MOV.U32 R96, RZ, RZ, RZ ;  /* 0x000000ffff607224 */ /* 0x000fe200078e00ff */
[----:B------:R-:W-:Y:S01]  /*0b60*/  USEL UR6, UR18, UR4, UP0 ;  /* 0x0000000412067287 */ /* 0x000fe20008000000 */
[----:B------:R-:W-:Y:S01]  /*0b70*/  CS2R R94, SRZ ;  /* 0x00000000005e7805 */ /* 0x000fe2000001ff00 */
[----:B------:R-:W-:Y:S01]  /*0b80*/  MOV R92, RZ ;  /* 0x000000ff005c7202 */ /* 0x000fe20000000f00 */
[----:B------:R-:W-:Y:S01]  /*0b90*/  CS2R R90, SRZ ;  /* 0x00000000005a7805 */ /* 0x000fe2000001ff00 */
[----:B------:R-:W-:Y:S01]  /*0ba0*/  UISETP.GE.AND UP0, UPT, UR6, 0x1, UPT ;  /* 0x000000010600788c */ /* 0x000fe2000bf06270 */
[----:B------:R-:W-:Y:S01]  /*0bb0*/  CS2R R26, SRZ ;  /* 0x00000000001a7805 */ /* 0x000fe2000001ff00 */
[----:B------:R-:W-:Y:S01]  /*0bc0*/  IMAD.MOV.U32 R88, RZ, RZ, RZ ;  /* 0x000000ffff587224 */ /* 0x000fe200078e00ff */
[----:B------:R-:W-:Y:S01]  /*0bd0*/  CS2R R86, SRZ ;  /* 0x0000000000567805 */ /* 0x000fe2000001ff00 */
[----:B------:R-:W-:Y:S01]  /*0be0*/  MOV R84, RZ ;  /* 0x000000ff00547202 */ /* 0x000fe20000000f00 */
[----:B------:R-:W-:Y:S01]  /*0bf0*/  CS2R R82, SRZ ;  /* 0x0000000000527805 */ /* 0x000fe2000001ff00 */
[----:B------:R-:W-:Y:S01]  /*0c00*/  PLOP3.LUT P0, PT, PT, PT, UP0, 0x80, 0x0 ;  /* 0x000000000000781c */ /* 0x000fe20003f0f008 */
[----:B------:R-:W-:Y:S01]  /*0c10*/  CS2R R28, SRZ ;  /* 0x00000000001c7805 */ /* 0x000fe2000001ff00 */
[----:B------:R-:W-:Y:S01]  /*0c20*/  IMAD.MOV.U32 R80, RZ, RZ, RZ ;  /* 0x000000ffff507224 */ /* 0x000fe200078e00ff */
[----:B------:R-:W-:Y:S01]  /*0c30*/  CS2R R78, SRZ ;  /* 0x00000000004e7805 */ /* 0x000fe2000001ff00 */
[----:B------:R-:W-:Y:S01]  /*0c40*/  MOV R76, RZ ;  /* 0x000000ff004c7202 */ /* 0x000fe20000000f00 */
[----:B------:R-:W-:Y:S01]  /*0c50*/  CS2R R74, SRZ ;  /* 0x00000000004a7805 */ /* 0x000fe2000001ff00 */
        /* <DEDUP_REMOVED lines=47> */
[----:B------:R-:W-:-:S03]  /*0f50*/  ULDC.64 UR4, c[0x0][0x2b0] ;  /* 0x0000ac0000047ab9 */ /* 0x000fc60000000a00 */
[----:B------:R-:W-:Y:S01]  /*0f60*/  LEA.HI R22, R98, R101, RZ, 0x3 ;  /* 0x0000006562167211 */ /* 0x000fe200078f18ff */
[----:B------:R1:W2:Y:S01]  /*0f70*/  @P0 LDG.E R0, [R2.64] ;  /* 0x0000001002000981 */ /* 0x0002a2000c1e1900 */
[----:B------:R-:W-:Y:S02]  /*0f80*/  IMAD.MOV.U32 R17, RZ, RZ, RZ ;  /* 0x000000ffff117224 */ /* 0x000fe400078e00ff */
[----:B------:R-:W-:Y:S01]  /*0f90*/  SHF.R.S32.HI R20, RZ, 0x3, R22 ;  /* 0x00000003ff147819 */ /* 0x000fe20000011416 */
[----:B-1----:R-:W-:Y:S01]  /*0fa0*/  IMAD.MOV.U32 R2, RZ, RZ, c[0x0][0x2b8] ;  /* 0x0000ae00ff027624 */ /* 0x002fe200078e00ff */
[----:B------:R-:W-:Y:S04]  /*0fb0*/  BAR.SYNC.DEFER_BLOCKING 0x0 ;  /* 0x0000000000007b1d */ /* 0x000fe80000010000 */
[----:B------:R-:W-:-:S02]  /*0fc0*/  ISETP.NE.AND P2, PT, R2, 0x1, PT ;  /* 0x000000010200780c */ /* 0x000fc40003f45270 */
        /* <DEDUP_REMOVED lines=10> */
[----:B------:R-:W-:Y:S01]  /*1070*/  ULDC.64 UR4, c[0x0][0x178] ;  /* 0x00005e0000047ab9 */ /* 0x000fe20000000a00 */
[----:B------:R-:W-:Y:S02]  /*1080*/  IMAD.U32 R0, RZ, RZ, UR6 ;  /* 0x00000006ff007e24 */ /* 0x000fe4000f8e00ff */
[----:B------:R-:W-:-:S04]  /*1090*/  IMAD R110, R19, 0x20, R20 ;  /* 0x00000020136e7824 */ /* 0x000fc800078e0214 */
[----:B------:R-:W-:Y:S01]  /*10a0*/  IMAD R0, R0, 0x40, R110 ;  /* 0x0000004000007824 */ /* 0x000fe200078e026e */
[----:B------:R-:W-:Y:S02]  /*10b0*/  UIMAD UR21, UR21, UR4, URZ ;  /* 0x00000004151572a4 */ /* 0x000fe4000f8e023f */
[----:B------:R-:W-:Y:S01]  /*10c0*/  UIMAD.WIDE.U32 UR22, UR20, UR4, URZ ;  /* 0x00000004141672a5 */ /* 0x000fe2000f8e003f */
[----:B------:R-:W-:Y:S01]  /*10d0*/  IADD3 R4, R110, UR11, RZ ;  /* 0x0000000b6e047c10 */ /* 0x000fe2000fffe0ff */
[----:B------:R-:W-:Y:S01]  /*10e0*/  IMAD.SHL.U32 R108, R19, 0x8, RZ ;  /* 0x00000008136c7824 */ /* 0x000fe200078e00ff */
[----:B------:R-:W-:Y:S01]  /*10f0*/  IADD3 R0, R0, -0x40, RZ ;  /* 0xffffffc000007810 */ /* 0x000fe20007ffe0ff */
[----:B------:R-:W-:Y:S03]  /*1100*/  STL [R1+0x84], R110 ;  /* 0x0000846e01007387 */ /* 0x000fe60000100800 */
[----:B------:R-:W-:-:S02]  /*1110*/  ISETP.GE.AND P3, PT, R0, UR7, PT ;  /* 0x0000000700007c0c */ /* 0x000fc4000bf66270 */
[----:B------:R-:W-:Y:S02]  /*1120*/  IADD3 R16, R0, UR12, RZ ;  /* 0x0000000c00107c10 */ /* 0x000fe4000fffe0ff */
        /* <DEDUP_REMOVED lines=16> */
[----:B------:R-:W-:Y:S01]  /*1230*/  USHF.R.S32.HI UR21, URZ, 0x1f, UR14 ;  /* 0x0000001f3f157899 */ /* 0x000fe2000801140e */
[C---:B------:R-:W-:Y:S01]  /*1240*/  IADD3 R21, R108.reuse, 0x40, RZ ;  /* 0x000000406c157810 */ /* 0x040fe20007ffe0ff */
[----:B------:R-:W-:Y:S01]  /*1250*/  UIMAD UR20, UR8, UR4, URZ ;  /* 0x00000004081472a4 */ /* 0x000fe2000f8e023f */
[C---:B------:R-:W-:Y:S01]  /*1260*/  IADD3 R35, R108.reuse, 0x80, RZ ;  /* 0x000000806c237810 */ /* 0x040fe20007ffe0ff */
[----:B------:R-:W-:Y:S01]  /*1270*/  USEL UR21, UR21, URZ, !UP2 ;  /* 0x0000003f15157287 */ /* 0x000fe2000d000000 */
        /* <DEDUP_REMOVED lines=10> */
[----:B------:R-:W-:Y:S01]  /*1320*/  LEA.HI R97, R98, R101, RZ, 0x5 ;  /* 0x0000006562617211 */ /* 0x000fe200078f28ff */
[----:B------:R-:W-:Y:S01]  /*1330*/  UIADD3 UR25, UR25, UR20, URZ ;  /* 0x0000001419197290 */ /* 0x000fe2000fffe03f */
[----:B-1----:R-:W-:Y:S01]  /*1340*/  @P1 IMAD.HI.U32 R2, R4, c[0x0][0x2c8], RZ ;  /* 0x0000b20004021a27 */ /* 0x002fe200078e00ff */
[----:B------:R-:W-:Y:S01]  /*1350*/  UIMAD UR5, UR22, UR5, UR21 ;  /* 0x00000005160572a4 */ /* 0x000fe2000f8e0215 */
[----:B------:R-:W-:Y:S01]  /*1360*/  SHF.R.S32.HI R96, RZ, 0x5, R97 ;  /* 0x00000005ff607819 */ /* 0x000fe20000011461 */
[----:B------:R-:W-:Y:S01]  /*1370*/  UIMAD.WIDE.U32 UR22, UR22, UR4, UR24 ;  /* 0x00000004161672a5 */ /* 0x000fe2000f8e0018 */
[----:B------:R-:W-:Y:S01]  /*1380*/  SHF.R.S32.HI R109, RZ, 0x1f, R108 ;  /* 0x0000001fff6d7819 */ /* 0x000fe2000001146c */
[----:B------:R-:W-:Y:S01]  /*1390*/  ULDC UR21, c[0x0][0x2c4] ;  /* 0x0000b10000157ab9 */ /* 0x000fe20000000800 */
[----:B------:R-:W-:Y:S01]  /*13a0*/  @P0 SHF.R.U32.HI R0, RZ, c[0x0][0x2cc], R2 ;  /* 0x0000b300ff000a19 */ /* 0x000fe20000011602 */
[----:B------:R-:W-:-:S02]  /*13b0*/  UIADD3 UR5, UR23, UR5, URZ ;  /* 0x0000000517057290 */ /* 0x000fc4000fffe03f */
[----:B------:R-:W-:Y:S01]  /*13c0*/  IMAD.U32 R3, RZ, RZ, UR23 ;  /* 0x00000017ff037e24 */ /* 0x000fe2000f8e00ff */
[--C-:B------:R-:W-:Y:S01]  /*13d0*/  SHF.R.S32.HI R6, RZ, 0x1f, R0.reuse ;  /* 0x0000001fff067819 */ /* 0x100fe20000011400 */
[----:B------:R-:W-:Y:S01]  /*13e0*/  IMAD.MOV R5, RZ, RZ, -R0 ;  /* 0x000000ffff057224 */ /* 0x000fe200078e0a00 */
[----:B------:R-:W-:Y:S01]  /*13f0*/  UIMAD UR21, UR13, UR21, URZ ;  /* 0x000000150d1572a4 */ /* 0x000fe2000f8e023f */
[----:B------:R-:W-:Y:S01]  /*1400*/  IMAD.U32 R2, RZ, RZ, UR22 ;  /* 0x00000016ff027e24 */ /* 0x000fe2000f8e00ff */
[----:B------:R-:W-:Y:S01]  /*1410*/  ULEA UR24, UR6, 0xffffffc0, 0x6 ;  /* 0xffffffc006187891 */ /* 0x000fe2000f8e303f */
        /* <DEDUP_REMOVED lines=11> */
[----:B------:R-:W-:Y:S01]  /*14d0*/  IMAD.SHL.U32 R6, R20, 0x40, RZ ;  /* 0x0000004014067824 */ /* 0x000fe200078e00ff */
[----:B------:R-:W-:Y:S01]  /*14e0*/  UIADD3 UR20, UR23, UR20, URZ ;  /* 0x0000001417147290 */ /* 0x000fe2000fffe03f */
[----:B------:R-:W-:Y:S01]  /*14f0*/  IMAD.IADD R3, R3, 0x1, R5 ;  /* 0x0000000103037824 */ /* 0x000fe200078e0205 */
[----:B------:R-:W-:Y:S01]  /*1500*/  UIMAD UR8, UR8, UR4, URZ ;  /* 0x00000004080872a4 */ /* 0x000fe2000f8e023f */
[----:B------:R-:W-:Y:S01]  /*1510*/  IMAD R5, R0, c[0x0][0x1a8], RZ ;  /* 0x00006a0000057a24 */ /* 0x000fe200078e02ff */
[----:B------:R-:W-:Y:S01]  /*1520*/  LOP3.LUT R0, R6, 0x1c0, RZ, 0xc0, !PT ;  /* 0x000001c006007812 */ /* 0x000fe200078ec0ff */
[C---:B------:R-:W-:Y:S01]  /*1530*/  IMAD.WIDE.U32 R2, R4.reuse, c[0x0][0x1a8], R2 ;  /* 0x00006a0004027a25 */ /* 0x040fe200078e0002 */
[----:B------:R-:W-:Y:S02]  /*1540*/  UIMAD.WIDE.U32 UR26, UR9, UR4, URZ ;  /* 0x00000004091a72a5 */ /* 0x000fe4000f8e003f */
[----:B------:R-:W-:Y:S01]  /*1550*/  UIMAD UR8, UR9, UR5, UR8 ;  /* 0x00000005090872a4 */ /* 0x000fe2000f8e0208 */
[----:B------:R-:W-:Y:S01]  /*1560*/  IMAD R6, R4, c[0x0][0x1ac], R5 ;  /* 0x00006b0004067a24 */ /* 0x000fe200078e0205 */
[----:B------:R-:W-:Y:S01]  /*1570*/  SHF.R.U32.HI R5, RZ, 0x3, R0 ;  /* 0x00000003ff057819 */ /* 0x000fe20000011600 */
[----:B------:R-:W-:Y:S01]  /*1580*/  UIADD3 UR24, UR7, -UR24, URZ ;  /* 0x8000001807187290 */ /* 0x000fe2000fffe03f */
[----:B------:R-:W-:Y:S01]  /*1590*/  LOP3.LUT R4, R0, 0x38, R108, 0xf8, !PT ;  /* 0x0000003800047812 */ /* 0x000fe200078ef86c */
[----:B------:R-:W-:Y:S01]  /*15a0*/  IMAD.IADD R0, R3, 0x1, R6 ;  /* 0x0000000103007824 */ /* 0x000fe200078e0206 */
[----:B------:R-:W-:Y:S01]  /*15b0*/  LEA R14, P0, R2, c[0x0][0x160], 0x1 ;  /* 0x00005800020e7a11 */ /* 0x000fe200078008ff */
[----:B------:R-:W-:Y:S01]  /*15c0*/  UIADD3 UR8, UR27, UR8, URZ ;  /* 0x000000081b087290 */ /* 0x000fe2000fffe03f */
[----:B------:R-:W-:Y:S01]  /*15d0*/  LEA.HI R3, R98, R101, RZ, 0x6 ;  /* 0x0000006562037211 */ /* 0x000fe200078f30ff */
[----:B------:R-:W-:Y:S01]  /*15e0*/  UISETP.GE.AND UP0, UPT, UR6, 0x2, UPT ;  /* 0x000000020600788c */ /* 0x000fe2000bf06270 */
[----:B------:R-:W-:-:S02]  /*15f0*/  LEA.HI.X R13, R2, c[0x0][0x164], R0, 0x1, P0 ;  /* 0x00005900020d7a11 */ /* 0x000fc400000f0c00 */
[----:B------:R-:W-:Y:S01]  /*1600*/  SHFL.IDX PT, R2, R14, RZ, 0x181f ;  /* 0x00181fff0e027589 */ /* 0x000fe200000e0000 */
[----:B------:R-:W-:Y:S01]  /*1610*/  IMAD.SHL.U32 R0, R3, 0x8, RZ ;  /* 0x0000000803007824 */ /* 0x000fe200078e00ff */
[----:B------:R-:W-:Y:S02]  /*1620*/  LOP3.LUT R4, R4, R5, RZ, 0x3c, !PT ;  /* 0x0000000504047212 */ /* 0x000fe400078e3cff */
[----:B------:R-:W1:Y:S01]  /*1630*/  SHFL.IDX PT, R3, R13, RZ, 0x181f ;  /* 0x00181fff0d037589 */ /* 0x000e6200000e0000 */
[----:B------:R-:W-:Y:S02]  /*1640*/  ISETP.GE.AND P0, PT, R15, UR21, PT ;  /* 0x000000150f007c0c */ /* 0x000fe4000bf06270 */
[----:B------:R-:W-:Y:S02]  /*1650*/  LOP3.LUT R6, R4, 0xfffffe00, R0, 0xf8, !PT ;  /* 0xfffffe0004067812 */ /* 0x000fe400078ef800 */
[----:B------:R-:W-:Y:S02]  /*1660*/  SHF.R.S32.HI R5, RZ, 0x1f, R21 ;  /* 0x0000001fff057819 */ /* 0x000fe40000011415 */
[----:B------:R-:W-:Y:S01]  /*1670*/  SHF.R.S32.HI R4, RZ, 0x1f, R35 ;  /* 0x0000001fff047819 */ /* 0x000fe20000011423 */
[----:B------:R-:W-:Y:S01]  /*1680*/  IMAD.SHL.U32 R99, R6, 0x2, RZ ;  /* 0x0000000206637824 */ /* 0x000fe200078e00ff */
[----:B------:R-:W-:-:S02]  /*1690*/  SHF.R.S32.HI R0, RZ, 0x1f, R34 ;  /* 0x0000001fff007819 */ /* 0x000fc40000011422 */
[----:B------:R-:W-:Y:S02]  /*16a0*/  LEA.HI R5, R5, R21, RZ, 0x3 ;  /* 0x0000001505057211 */ /* 0x000fe400078f18ff */
[----:B------:R-:W-:Y:S02]  /*16b0*/  LEA.HI R4, R4, R35, RZ, 0x3 ;  /* 0x0000002304047211 */ /* 0x000fe400078f18ff */
[----:B------:R-:W-:Y:S02]  /*16c0*/  LEA.HI R0, R0, R34, RZ, 0x3 ;  /* 0x0000002200007211 */ /* 0x000fe400078f18ff */
[----:B------:R-:W-:Y:S02]  /*16d0*/  LOP3.LUT R106, R5, 0xfffffff8, RZ, 0xc0, !PT ;  /* 0xfffffff8056a7812 */ /* 0x000fe400078ec0ff */
[----:B------:R-:W-:Y:S01]  /*16e0*/  LOP3.LUT R104, R4, 0xfffffff8, RZ, 0xc0, !PT ;  /* 0xfffffff804687812 */ /* 0x000fe200078ec0ff */
[----:B------:R-:W-:Y:S01]  /*16f0*/  SHFL.IDX PT, R5, R13, 0x1, 0x181f ;  /* 0x00381f000d057f89 */ /* 0x000fe200000e0000 */
[----:B------:R-:W-:-:S02]  /*1700*/  LOP3.LUT R102, R0, 0xfffffff8, RZ, 0xc0, !PT ;  /* 0xfffffff800667812 */ /* 0x000fc400078ec0ff */
[----:B------:R-:W-:Y:S01]  /*1710*/  IADD3 R0, R15, 0x20, RZ ;  /* 0x000000200f007810 */ /* 0x000fe20007ffe0ff */
[----:B------:R-:W3:Y:S01]  /*1720*/  SHFL.IDX PT, R4, R14, 0x1, 0x181f ;  /* 0x00381f000e047f89 */ /* 0x000ee200000e0000 */
[----:B-1----:R-:W-:Y:S01]  /*1730*/  @!P0 IMAD.WIDE R10, R108, 0x2, R2 ;  /* 0x000000026c0a8825 */ /* 0x002fe200078e0202 */
[----:B------:R-:W-:Y:S02]  /*1740*/  IADD3 R20, -R20, UR24, RZ ;  /* 0x0000001814147c10 */ /* 0x000fe4000fffe1ff */
[----:B------:R-:W-:Y:S01]  /*1750*/  SHF.R.S32.HI R107, RZ, 0x1f, R106 ;  /* 0x0000001fff6b7819 */ /* 0x000fe2000001146a */
[----:B------:R-:W-:Y:S01]  /*1760*/  @!P0 IMAD.WIDE R8, R106, 0x2, R2 ;  /* 0x000000026a088825 */ /* 0x000fe200078e0202 */
[----:B------:R1:W-:Y:S01]  /*1770*/  @!P0 LDGSTS.E.BYPASS.LTC128B.128 [R99+0x100], [R10.64], !P6 ;  /* 0x001000000a638fae */ /* 0x0003e2000f101d50 */
[----:B------:R-:W-:Y:S02]  /*1780*/  SHF.R.S32.HI R105, RZ, 0x1f, R104 ;  /* 0x0000001fff697819 */ /* 0x000fe40000011468 */
[----:B------:R-:W-:Y:S01]  /*1790*/  @!P0 IMAD.WIDE R6, R104, 0x2, R2 ;  /* 0x0000000268068825 */ /* 0x000fe200078e0202 */
[----:B------:R3:W-:Y:S01]  /*17a0*/  @!P0 LDGSTS.E.BYPASS.LTC128B.128 [R99+0x4100], [R8.64], !P5 ;  /* 0x0410000008638fae */ /* 0x0007e2000e901d50 */
[----:B------:R-:W-:-:S02]  /*17b0*/  SHF.R.S32.HI R103, RZ, 0x1f, R102 ;  /* 0x0000001fff677819 */ /* 0x000fc40000011466 */
[----:B------:R-:W-:Y:S01]  /*17c0*/  @!P0 IMAD.WIDE R2, R102, 0x2, R2 ;  /* 0x0000000266028825 */ /* 0x000fe200078e0202 */
[----:B------:R4:W-:Y:S04]  /*17d0*/  @!P0 LDGSTS.E.BYPASS.LTC128B.128 [R99+0x8100], [R6.64], !P4 ;  /* 0x0810000006638fae */ /* 0x0009e8000e101d50 */
[----:B------:R5:W-:Y:S01]  /*17e0*/  @!P0 LDGSTS.E.BYPASS.LTC128B.128 [R99+0xc100], [R2.64], !P3 ;  /* 0x0c10000002638fae */ /* 0x000be2000d901d50 */
[----:B------:R-:W-:Y:S01]  /*17f0*/  ISETP.GE.AND P0, PT, R0, UR21, PT ;  /* 0x0000001500007c0c */ /* 0x000fe2000bf06270 */
[----:B------:R-:W-:-:S04]  /*1800*/  IMAD.MOV R0, RZ, RZ, -R12 ;  /* 0x000000ffff007224 */ /* 0x000fc800078e0a0c */
[----:B------:R-:W-:Y:S01]  /*1810*/  IMAD R18, R0, c[0x0][0x2b8], R16 ;  /* 0x0000ae0000127a24 */ /* 0x000fe200078e0210 */
[----:B------:R-:W-:-:S04]  /*1820*/  IADD3 R0, R15, 0x40, RZ ;  /* 0x000000400f007810 */ /* 0x000fc80007ffe0ff */
[----:B------:R-:W-:-:S03]  /*1830*/  SHF.R.S32.HI R12, RZ, 0x1f, R18 ;  /* 0x0000001fff0c7819 */ /* 0x000fc60000011412 */
[----:B---3--:R-:W-:-:S04]  /*1840*/  @!P0 IMAD.WIDE R8, R106, 0x2, R4 ;  /* 0x000000026a088825 */ /* 0x008fc800078e0204 */
[--C-:B----4-:R-:W-:Y:S01]  /*1850*/  @!P0 IMAD.WIDE R6, R108, 0x2, R4.reuse ;  /* 0x000000026c068825 */ /* 0x110fe200078e0204 */
[----:B-----5:R-:W-:Y:S04]  /*1860*/  SHFL.IDX PT, R2, R14, 0x2, 0x181f ;  /* 0x00581f000e027f89 */ /* 0x020fe800000e0000 */
[----:B------:R-:W1:Y:S04]  /*1870*/  SHFL.IDX PT, R3, R13, 0x2, 0x181f ;  /* 0x00581f000d037f89 */ /* 0x000e6800000e0000 */
[----:B------:R3:W-:Y:S04]  /*1880*/  @!P0 LDGSTS.E.BYPASS.LTC128B.128 [R99+0x1100], [R6.64], !P6 ;  /* 0x0110000006638fae */ /* 0x0007e8000f101d50 */
[----:B------:R4:W-:Y:S01]  /*1890*/  @!P0 LDGSTS.E.BYPASS.LTC128B.128 [R99+0x5100], [R8.64], !P5 ;  /* 0x0510000008638fae */ /* 0x0009e2000e901d50 */
[----:B---3--:R-:W-:-:S04]  /*18a0*/  @!P0 IMAD.WIDE R6, R104, 0x2, R4 ;  /* 0x0000000268068825 */ /* 0x008fc800078e0204 */
[----:B------:R-:W-:Y:S01]  /*18b0*/  @!P0 IMAD.WIDE R4, R102, 0x2, R4 ;  /* 0x0000000266048825 */ /* 0x000fe200078e0204 */
[----:B------:R3:W-:Y:S04]  /*18c0*/  @!P0 LDGSTS.E.BYPASS.LTC128B.128 [R99+0x9100], [R6.64], !P4 ;  /* 0x0910000006638fae */ /* 0x0007e8000e101d50 */
[----:B------:R5:W-:Y:S01]  /*18d0*/  @!P0 LDGSTS.E.BYPASS.LTC128B.128 [R99+0xd100], [R4.64], !P3 ;  /* 0x0d10000004638fae */ /* 0x000be2000d901d50 */
[----:B------:R-:W-:Y:S01]  /*18e0*/  ISETP.GE.AND P0, PT, R0, UR21, PT ;  /* 0x0000001500007c0c */ /* 0x000fe2000bf06270 */
[----:B------:R-:W-:-:S04]  /*18f0*/  IMAD R0, R12, c[0x0][0x1e0], RZ ;  /* 0x000078000c007a24 */ /* 0x000fc800078e02ff */
[----:B------:R-:W-:-:S08]  /*1900*/  IMAD R0, R18, c[0x0][0x1e4], R0 ;  /* 0x0000790012007a24 */ /* 0x000fd000078e0200 */
[----:B-1----:R-:W-:-:S04]  /*1910*/  @!P0 IMAD.WIDE R10, R108, 0x2, R2 ;  /* 0x000000026c0a8825 */ /* 0x002fc800078e0202 */
[--C-:B----4-:R-:W-:Y:S01]  /*1920*/  @!P0 IMAD.WIDE R8, R106, 0x2, R2.reuse ;  /* 0x000000026a088825 */ /* 0x110fe200078e0202 */
[----:B------:R1:W-:Y:S03]  /*1930*/  @!P0 LDGSTS.E.BYPASS.LTC128B.128 [R99+0x2100], [R10.64], !P6 ;  /* 0x021000000a638fae */ /* 0x0003e6000f101d50 */
[----:B---3--:R-:W-:Y:S01]  /*1940*/  @!P0 IMAD.WIDE R6, R104, 0x2, R2 ;  /* 0x0000000268068825 */ /* 0x008fe200078e0202 */
[----:B------:R3:W-:Y:S03]  /*1950*/  @!P0 LDGSTS.E.BYPASS.LTC128B.128 [R99+0x6100], [R8.64], !P5 ;  /* 0x0610000008638fae */ /* 0x0007e6000e901d50 */
[----:B-----5:R-:W-:Y:S01]  /*1960*/  IMAD.WIDE.U32 R4, R18, c[0x0][0x1e0], RZ ;  /* 0x0000780012047a25 */ /* 0x020fe200078e00ff */
[----:B------:R4:W-:Y:S03]  /*1970*/  @!P0 LDGSTS.E.BYPASS.LTC128B.128 [R99+0xa100], [R6.64], !P4 ;  /* 0x0a10000006638fae */ /* 0x0009e6000e101d50 */
[----:B------:R-:W-:-:S02]  /*1980*/  IMAD.IADD R5, R5, 0x1, R0 ;  /* 0x0000000105057824 */ /* 0x000fc400078e0200 */
[----:B------:R-:W-:-:S05]  /*1990*/  @!P0 IMAD.WIDE R2, R102, 0x2, R2 ;  /* 0x0000000266028825 */ /* 0x000fca00078e0202 */
[----:B------:R5:W-:Y:S01]  /*19a0*/  @!P0 LDGSTS.E.BYPASS.LTC128B.128 [R99+0xe100], [R2.64], !P3 ;  /* 0x0e10000002638fae */ /* 0x000be2000d901d50 */
[----:B-1----:R-:W-:-:S03]  /*19b0*/  IMAD R10, R12, c[0x0][0x208], RZ ;  /* 0x000082000c0a7a24 */ /* 0x002fc600078e02ff */
[----:B----4-:R-:W-:Y:S04]  /*19c0*/  SHFL.IDX PT, R6, R14, 0x3, 0x181f ;  /* 0x00781f000e067f89 */ /* 0x010fe800000e0000 */
[----:B------:R1:W4:Y:S01]  /*19d0*/  SHFL.IDX PT, R7, R13, 0x3, 0x181f ;  /* 0x00781f000d077f89 */ /* 0x00032200000e0000 */
[----:B-----5:R-:W-:Y:S01]  /*19e0*/  IMAD.WIDE.U32 R2, R18, c[0x0][0x208], RZ ;  /* 0x0000820012027a25 */ /* 0x020fe200078e00ff */
[----:B--2---:R-:W-:-:S03]  /*19f0*/  SHF.R.S32.HI R11, RZ, 0x1f, R17 ;  /* 0x0000001fff0b7819 */ /* 0x004fc60000011411 */
[----:B---3--:R-:W-:Y:S01]  /*1a00*/  IMAD.WIDE.U32 R8, R17, c[0x0][0x1f0], R4 ;  /* 0x00007c0011087a25 */ /* 0x008fe200078e0004 */
[----:B------:R-:W-:Y:S01]  /*1a10*/  IADD3 R5, R15, 0x60, RZ ;  /* 0x000000600f057810 */ /* 0x000fe20007ffe0ff */
[----:B------:R-:W-:Y:S02]  /*1a20*/  STL [R1+0x48], R17 ;  /* 0x0000481101007387 */ /* 0x000fe40000100800 */
[----:B------:R-:W-:Y:S01]  /*1a30*/  IMAD R0, R11, c[0x0][0x1f0], RZ ;  /* 0x00007c000b007a24 */ /* 0x000fe200078e02ff */
[----:B------:R-:W-:Y:S01]  /*1a40*/  ISETP.GE.AND P1, PT, R5, UR21, PT ;  /* 0x0000001505007c0c */ /* 0x000fe2000bf26270 */
[----:B------:R-:W-:Y:S01]  /*1a50*/  IMAD R4, R18, c[0x0][0x20c], R10 ;  /* 0x0000830012047a24 */ /* 0x000fe200078e020a */
[----:B------:R-:W-:Y:S01]  /*1a60*/  STL [R1+0x7c], R108 ;  /* 0x00007c6c01007387 */ /* 0x000fe20000100800 */
[----:B------:R-:W-:Y:S01]  /*1a70*/  IMAD R10, R17, c[0x0][0x1f4], R0 ;  /* 0x00007d00110a7a24 */ /* 0x000fe200078e0200 */
[----:B------:R-:W-:Y:S01]  /*1a80*/  IADD3 R0, P0, R8, UR22, RZ ;  /* 0x0000001608007c10 */ /* 0x000fe2000ff1e0ff */
[----:B------:R-:W-:Y:S01]  /*1a90*/  IMAD.IADD R5, R3, 0x1, R4 ;  /* 0x0000000103057824 */ /* 0x000fe200078e0204 */
[----:B------:R-:W-:Y:S01]  /*1aa0*/  STL [R1+0x44], R99 ;  /* 0x0000446301007387 */ /* 0x000fe20000100800 */
[----:B------:R-:W-:Y:S01]  /*1ab0*/  IMAD.MOV.U32 R4, RZ, RZ, R2 ;  /* 0x000000ffff047224 */ /* 0x000fe200078e0002 */
[----:B------:R-:W-:-:S02]  /*1ac0*/  IADD3.X R8, R9, UR20, R10, P0, !PT ;  /* 0x0000001409087c10 */ /* 0x000fc400087fe40a */
[C---:B-1----:R-:W-:Y:S01]  /*1ad0*/  LEA R13, P0, R0.reuse, c[0x0][0x1c8], 0x1 ;  /* 0x00007200000d7a11 */ /* 0x042fe200078008ff */
[----:B------:R-:W-:Y:S01]  /*1ae0*/  IMAD.WIDE.U32 R4, R17, c[0x0][0x218], R4 ;  /* 0x0000860011047a25 */ /* 0x000fe200078e0004 */
[----:B------:R-:W-:Y:S02]  /*1af0*/  STL [R1+0xb0], R106 ;  /* 0x0000b06a01007387 */ /* 0x000fe40000100800 */
[----:B------:R-:W-:Y:S01]  /*1b00*/  LEA.HI.X R12, R0, c[0x0][0x1cc], R8, 0x1, P0 ;  /* 0x00007300000c7a11 */ /* 0x000fe200000f0c08 */
[----:B------:R-:W-:Y:S01]  /*1b10*/  IMAD R0, R11, c[0x0][0x218], RZ ;  /* 0x000086000b007a24 */ /* 0x000fe200078e02ff */
[----:B------:R-:W-:Y:S01]  /*1b20*/  SHFL.IDX PT, R2, R13, RZ, 0x181f ;  /* 0x00181fff0d027589 */ /* 0x000fe200000e0000 */
[----:B----4-:R-:W-:-:S03]  /*1b30*/  @!P1 IMAD.WIDE R10, R108, 0x2, R6 ;  /* 0x000000026c0a9825 */ /* 0x010fc600078e0206 */
[----:B------:R-:W1:Y:S01]  /*1b40*/  SHFL.IDX PT, R3, R12, RZ, 0x181f ;  /* 0x00181fff0c037589 */ /* 0x000e6200000e0000 */
[----:B------:R-:W-:Y:S02]  /*1b50*/  IMAD R0, R17, c[0x0][0x21c], R0 ;  /* 0x0000870011007a24 */ /* 0x000fe400078e0200 */
[----:B------:R-:W-:Y:S01]  /*1b60*/  @!P1 IMAD.WIDE R8, R106, 0x2, R6 ;  /* 0x000000026a089825 */ /* 0x000fe200078e0206 */
[----:B------:R2:W-:Y:S01]  /*1b70*/  @!P1 LDGSTS.E.BYPASS.LTC128B.128 [R99+0x3100], [R10.64], !P6 ;  /* 0x031000000a639fae */ /* 0x0005e2000f101d50 */
[----:B------:R-:W-:-:S03]  /*1b80*/  ISETP.GE.AND P6, PT, R108, c[0x0][0x1d4], PT ;  /* 0x000075006c007a0c */ /* 0x000fc60003fc6270 */
[----:B------:R3:W-:Y:S04]  /*1b90*/  @!P1 LDGSTS.E.BYPASS.LTC128B.128 [R99+0x7100], [R8.64], !P5 ;  /* 0x0710000008639fae */ /* 0x0007e8000e901d50 */
[----:B------:R-:W-:Y:S04]  /*1ba0*/  STL [R1+0xb4], R104 ;  /* 0x0000b46801007387 */ /* 0x000fe80000100800 */
[----:B------:R-:W-:Y:S04]  /*1bb0*/  STL [R1+0x58], R102 ;  /* 0x0000586601007387 */ /* 0x000fe80000100800 */
[----:B------:R-:W-:Y:S01]  /*1bc0*/  STL [R1+0x4c], R18 ;  /* 0x00004c1201007387 */ /* 0x000fe20000100800 */
[----:B--2---:R-:W-:-:S02]  /*1bd0*/  IADD3 R10, P0, R4, UR26, RZ ;  /* 0x0000001a040a7c10 */ /* 0x004fc4000ff1e0ff */
[----:B------:R-:W-:Y:S02]  /*1be0*/  LEA.HI R11, R98, R101, RZ, 0x4 ;  /* 0x00000065620b7211 */ /* 0x000fe400078f20ff */
[----:B------:R-:W-:Y:S01]  /*1bf0*/  IADD3.X R4, R5, UR8, R0, P0, !PT ;  /* 0x0000000805047c10 */ /* 0x000fe200087fe400 */
[--C-:B---3--:R-:W-:Y:S01]  /*1c00*/  @!P1 IMAD.WIDE R8, R104, 0x2, R6.reuse ;  /* 0x0000000268089825 */ /* 0x108fe200078e0206 */
[----:B------:R-:W-:Y:S02]  /*1c10*/  ISETP.GE.AND P0, PT, R20, 0x1, PT ;  /* 0x000000011400780c */ /* 0x000fe40003f06270 */
[----:B------:R-:W-:Y:S01]  /*1c20*/  LEA R0, P5, R10, c[0x0][0x1f8], 0x1 ;  /* 0x00007e000a007a11 */ /* 0x000fe200078a08ff */
[----:B------:R-:W-:Y:S01]  /*1c30*/  @!P1 IMAD.WIDE R6, R102, 0x2, R6 ;  /* 0x0000000266069825 */ /* 0x000fe200078e0206 */
[----:B------:R2:W-:Y:S01]  /*1c40*/  @!P1 LDGSTS.E.BYPASS.LTC128B.128 [R99+0xb100], [R8.64], !P4 ;  /* 0x0b10000008639fae */ /* 0x0005e2000e101d50 */
[----:B------:R-:W-:Y:S02]  /*1c50*/  ISETP.GE.AND P4, PT, R35, c[0x0][0x1d4], PT ;  /* 0x0000750023007a0c */ /* 0x000fe40003f86270 */
[----:B------:R-:W-:Y:S01]  /*1c60*/  LEA.HI.X R10, R10, c[0x0][0x1fc], R4, 0x1, P5 ;  /* 0x00007f000a0a7a11 */ /* 0x000fe200028f0c04 */
[----:B------:R-:W3:Y:S01]  /*1c70*/  SHFL.IDX PT, R14, R0, RZ, 0x181f ;  /* 0x00181fff000e7589 */ /* 0x000ee200000e0000 */
[----:B------:R-:W-:-:S03]  /*1c80*/  ISETP.GE.AND P5, PT, R21, c[0x0][0x1d4], PT ;  /* 0x0000750015007a0c */ /* 0x000fc60003fa6270 */
[----:B------:R4:W-:Y:S01]  /*1c90*/  @!P1 LDGSTS.E.BYPASS.LTC128B.128 [R99+0xf100], [R6.64], !P3 ;  /* 0x0f10000006639fae */ /* 0x0009e2000d901d50 */
[--C-:B-1----:R-:W-:Y:S01]  /*1ca0*/  @P0 IMAD.WIDE R4, R104, 0x2, R2.reuse ;  /* 0x0000000268040825 */ /* 0x102fe200078e0202 */
[----:B------:R-:W-:Y:S02]  /*1cb0*/  ISETP.GE.AND P3, PT, R34, c[0x0][0x1d4], PT ;  /* 0x0000750022007a0c */ /* 0x000fe40003f66270 */
[----:B------:R-:W1:Y:S01]  /*1cc0*/  SHFL.IDX PT, R17, R10, RZ, 0x181f ;  /* 0x00181fff0a117589 */ /* 0x000e6200000e0000 */
[----:B------:R-:W-:Y:S02]  /*1cd0*/  ISETP.GT.AND P1, PT, R20, 0x20, PT ;  /* 0x000000201400780c */ /* 0x000fe40003f24270 */
[----:B------:R-:W-:Y:S01]  /*1ce0*/  SEL R100, RZ, 0x10, P3 ;  /* 0x00000010ff647807 */ /* 0x000fe20001800000 */
[----:B------:R-:W5:Y:S04]  /*1cf0*/  SHFL.IDX PT, R15, R0, 0x1, 0x181f ;  /* 0x00381f00000f7f89 */ /* 0x000f6800000e0000 */
[----:B------:R-:W0:Y:S04]  /*1d00*/  LDGDEPBAR ;  /* 0x00000000000079af */ /* 0x000e280000000000 */
[----:B------:R1:W3:Y:S01]  /*1d10*/  SHFL.IDX PT, R16, R10, 0x1, 0x181f ;  /* 0x00381f000a107f89 */ /* 0x0002e200000e0000 */
[----:B--2---:R-:W-:-:S05]  /*1d20*/  @P0 IMAD.WIDE R8, R108, 0x2, R2 ;  /* 0x000000026c080825 */ /* 0x004fca00078e0202 */
[----:B------:R2:W-:Y:S01]  /*1d30*/  @P0 LDGSTS.E.BYPASS.LTC128B.128 [R99+0x10100], [R8.64], !P6 ;  /* 0x1010000008630fae */ /* 0x0005e2000f101d50 */
[----:B----4-:R-:W-:-:S04]  /*1d40*/  @P0 IMAD.WIDE R6, R106, 0x2, R2 ;  /* 0x000000026a060825 */ /* 0x010fc800078e0202 */
[----:B------:R-:W-:Y:S01]  /*1d50*/  @P0 IMAD.WIDE R2, R102, 0x2, R2 ;  /* 0x0000000266020825 */ /* 0x000fe200078e0202 */
[----:B------:R4:W-:Y:S04]  /*1d60*/  @P0 LDGSTS.E.BYPASS.LTC128B.128 [R99+0x12100], [R6.64], !P5 ;  /* 0x1210000006630fae */ /* 0x0009e8000e901d50 */
[----:B------:R5:W-:Y:S01]  /*1d70*/  @P0 LDGSTS.E.BYPASS.LTC128B.128 [R99+0x14100], [R4.64], !P4 ;  /* 0x1410000004630fae */ /* 0x000be2000e101d50 */
[----:B-1----:R-:W-:-:S03]  /*1d80*/  LOP3.LUT R10, R11, 0xfffffff0, RZ, 0xc0, !PT ;  /* 0xfffffff00b0a7812 */ /* 0x002fc600078ec0ff */
[----:B------:R1:W-:Y:S02]  /*1d90*/  @P0 LDGSTS.E.BYPASS.LTC128B.128 [R99+0x16100], [R2.64], !P3 ;  /* 0x1610000002630fae */ /* 0x0003e4000d901d50 */
[----:B------:R-:W-:-:S05]  /*1da0*/  IMAD.IADD R10, R101, 0x1, -R10 ;  /* 0x00000001650a7824 */ /* 0x000fca00078e0a0a */
[----:B------:R-:W-:Y:S01]  /*1db0*/  SHF.R.S32.HI R18, RZ, 0x1f, R10 ;  /* 0x0000001fff127819 */ /* 0x000fe2000001140a */
[----:B--2---:R-:W-:-:S03]  /*1dc0*/  IMAD.WIDE R8, R108, 0x2, RZ ;  /* 0x000000026c087825 */ /* 0x004fc600078e02ff */
[----:B------:R-:W-:Y:S02]  /*1dd0*/  LEA.HI R18, R18, R10, RZ, 0x3 ;  /* 0x0000000a12127211 */ /* 0x000fe400078f18ff */
[----:B---3--:R-:W-:Y:S02]  /*1de0*/  IADD3 R32, P0, R14, R8, RZ ;  /* 0x000000080e207210 */ /* 0x008fe40007f1e0ff */
[----:B----4-:R-:W-:Y:S01]  /*1df0*/  SHF.R.S32.HI R6, RZ, 0x4, R11 ;  /* 0x00000004ff067819 */ /* 0x010fe2000001140b */
[----:B------:R-:W-:Y:S02]  /*1e00*/  IMAD.SHL.U32 R7, R19, 0x40, RZ ;  /* 0x0000004013077824 */ /* 0x000fe400078e00ff */
[----:B------:R-:W-:Y:S01]  /*1e10*/  IMAD.X R33, R17, 0x1, R9, P0 ;  /* 0x0000000111217824 */ /* 0x000fe200000e0609 */
[----:B-----5:R2:W-:Y:S01]  /*1e20*/  SHFL.IDX PT, R4, R13, 0x1, 0x181f ;  /* 0x00381f000d047f89 */ /* 0x0205e200000e0000 */
[----:B------:R-:W-:Y:S02]  /*1e30*/  LEA.HI R0, R11, R6, RZ, 0x1 ;  /* 0x000000060b007211 */ /* 0x000fe400078f08ff */
[----:B------:R-:W-:Y:S01]  /*1e40*/  IADD3 R30, P0, R8, R15, RZ ;  /* 0x0000000f081e7210 */ /* 0x000fe20007f1e0ff */
[----:B------:R3:W4:Y:S01]  /*1e50*/  SHFL.IDX PT, R5, R12, 0x1, 0x181f ;  /* 0x00381f000c057f89 */ /* 0x00072200000e0000 */
[----:B------:R-:W-:Y:S01]  /*1e60*/  LOP3.LUT R0, R0, 0xfffffffe, RZ, 0xc0, !PT ;  /* 0xfffffffe00007812 */ /* 0x000fe200078ec0ff */
[----:B-1----:R-:W-:Y:S01]  /*1e70*/  IMAD.WIDE R2, R106, 0x2, RZ ;  /* 0x000000026a027825 */ /* 0x002fe200078e02ff */
[----:B------:R-:W-:-:S03]  /*1e80*/  LOP3.LUT R11, R18, 0xfffffff8, RZ, 0xc0, !PT ;  /* 0xfffffff8120b7812 */ /* 0x000fc600078ec0ff */
[----:B------:R-:W-:Y:S01]  /*1e90*/  IMAD.X R31, R9, 0x1, R16, P0 ;  /* 0x00000001091f7824 */ /* 0x000fe200000e0610 */
[----:B------:R-:W-:Y:S01]  /*1ea0*/  IADD3 R28, P0, R14, R2, RZ ;  /* 0x000000020e1c7210 */ /* 0x000fe20007f1e0ff */
[----:B------:R-:W-:-:S04]  /*1eb0*/  IMAD.IADD R11, R10, 0x1, -R11 ;  /* 0x000000010a0b7824 */ /* 0x000fc800078e0a0b */
[----:B------:R-:W-:Y:S01]  /*1ec0*/  IMAD.X R29, R17, 0x1, R3, P0 ;  /* 0x00000001111d7824 */ /* 0x000fe200000e0603 */
[----:B------:R-:W-:-:S05]  /*1ed0*/  IADD3 R26, P0, R2, R15, RZ ;  /* 0x0000000f021a7210 */ /* 0x000fca0007f1e0ff */
[----:B------:R-:W-:Y:S02]  /*1ee0*/  IMAD.X R27, R3, 0x1, R16, P0 ;  /* 0x00000001031b7824 */ /* 0x000fe400000e0610 */
[----:B--2---:R-:W-:Y:S01]  /*1ef0*/  IMAD.IADD R13, R6, 0x1, -R0 ;  /* 0x00000001060d7824 */ /* 0x004fe200078e0a00 */
[----:B------:R-:W-:Y:S01]  /*1f00*/  LOP3.LUT R0, R7, 0x1c0, RZ, 0xc0, !PT ;  /* 0x000001c007007812 */ /* 0x000fe200078ec0ff */
[----:B------:R-:W-:-:S03]  /*1f10*/  IMAD.WIDE R2, R104, 0x2, RZ ;  /* 0x0000000268027825 */ /* 0x000fc600078e02ff */
[----:B---3--:R-:W-:Y:S01]  /*1f20*/  LOP3.LUT R12, R0, 0x8, R22, 0xf8, !PT ;  /* 0x00000008000c7812 */ /* 0x008fe200078ef816 */
[----:B----4-:R-:W-:Y:S01]  /*1f30*/  @P1 IMAD.WIDE R8, R108, 0x2, R4 ;  /* 0x000000026c081825 */ /* 0x010fe200078e0204 */
[----:B------:R-:W-:Y:S02]  /*1f40*/  SHF.R.U32.HI R0, RZ, 0x3, R0 ;  /* 0x00000003ff007819 */ /* 0x000fe40000011600 */
[----:B------:R-:W-:Y:S01]  /*1f50*/  IADD3 R22, P0, R2, R15, RZ ;  /* 0x0000000f02167210 */ /* 0x000fe20007f1e0ff */
[----:B------:R-:W-:Y:S01]  /*1f60*/  @P1 IMAD.WIDE R6, R106, 0x2, R4 ;  /* 0x000000026a061825 */ /* 0x000fe200078e0204 */
[----:B------:R1:W-:Y:S01]  /*1f70*/  @P1 LDGSTS.E.BYPASS.LTC128B.128 [R99+0x11100], [R8.64], !P6 ;  /* 0x1110000008631fae */ /* 0x0003e2000f101d50 */
[----:B------:R-:W-:Y:S02]  /*1f80*/  LOP3.LUT R0, R12, R0, RZ, 0x3c, !PT ;  /* 0x000000000c007212 */ /* 0x000fe400078e3cff */
[----:B------:R-:W-:Y:S01]  /*1f90*/  IMAD.X R23, R3, 0x1, R16, P0 ;  /* 0x0000000103177824 */ /* 0x000fe200000e0610 */
[----:B------:R2:W-:Y:S02]  /*1fa0*/  @P1 LDGSTS.E.BYPASS.LTC128B.128 [R99+0x13100], [R6.64], !P5 ;  /* 0x1310000006631fae */ /* 0x0005e4000e901d50 */
[----:B------:R-:W-:-:S04]  /*1fb0*/  IMAD R0, R13, 0x200, R0 ;  /* 0x000002000d007824 */ /* 0x000fc800078e0200 */
[----:B------:R-:W-:-:S05]  /*1fc0*/  IMAD.SHL.U32 R134, R0, 0x2, RZ ;  /* 0x0000000200867824 */ /* 0x000fca00078e00ff */
[C---:B------:R-:W-:Y:S02]  /*1fd0*/  IADD3 R0, R134.reuse, 0x10100, RZ ;  /* 0x0001010086007810 */ /* 0x040fe40007ffe0ff */
[----:B------:R-:W-:Y:S01]  /*1fe0*/  IADD3 R111, R134, 0x10120, RZ ;  /* 0x00010120866f7810 */ /* 0x000fe20007ffe0ff */
[----:B-1----:R-:W-:-:S04]  /*1ff0*/  @P1 IMAD.WIDE R8, R104, 0x2, R4 ;  /* 0x0000000268081825 */ /* 0x002fc800078e0204 */
[----:B------:R-:W-:Y:S01]  /*2000*/  @P1 IMAD.WIDE R4, R102, 0x2, R4 ;  /* 0x0000000266041825 */ /* 0x000fe200078e0204 */
[----:B------:R1:W-:Y:S03]  /*2010*/  @P1 LDGSTS.E.BYPASS.LTC128B.128 [R99+0x15100], [R8.64], !P4 ;  /* 0x1510000008631fae */ /* 0x0003e6000e101d50 */
[----:B--2---:R-:W-:Y:S01]  /*2020*/  IMAD.SHL.U32 R6, R11, 0x40, RZ ;  /* 0x000000400b067824 */ /* 0x004fe200078e00ff */
[----:B------:R2:W-:Y:S01]  /*2030*/  @P1 LDGSTS.E.BYPASS.LTC128B.128 [R99+0x17100], [R4.64], !P3 ;  /* 0x1710000004631fae */ /* 0x0005e2000d901d50 */
[----:B------:R-:W-:Y:S01]  /*2040*/  IMAD.SHL.U32 R7, R13, 0x8, RZ ;  /* 0x000000080d077824 */ /* 0x000fe200078e00ff */
[----:B------:R-:W-:Y:S01]  /*2050*/  IADD3 R24, P1, R14, R2, RZ ;  /* 0x000000020e187210 */ /* 0x000fe20007f3e0ff */
[----:B------:R-:W-:Y:S01]  /*2060*/  IMAD.SHL.U32 R2, R18, 0x40, RZ ;  /* 0x0000004012027824 */ /* 0x000fe200078e00ff */
[----:B------:R-:W0:Y:S01]  /*2070*/  LDGDEPBAR ;  /* 0x00000000000079af */ /* 0x000e220000000000 */
[----:B------:R-:W-:-:S02]  /*2080*/  LOP3.LUT R6, R6, 0x1c0, RZ, 0xc0, !PT ;  /* 0x000001c006067812 */ /* 0x000fc400078ec0ff */
[----:B------:R-:W-:Y:S01]  /*2090*/  IMAD.X R25, R17, 0x1, R3, P1 ;  /* 0x0000000111197824 */ /* 0x000fe200008e0603 */
[----:B------:R-:W-:Y:S02]  /*20a0*/  LOP3.LUT P1, RZ, R19, 0x2, RZ, 0xc0, !PT ;  /* 0x0000000213ff7812 */ /* 0x000fe4000782c0ff */
[----:B------:R-:W-:Y:S02]  /*20b0*/  LOP3.LUT R7, R6, 0x8, R7, 0xf8, !PT ;  /* 0x0000000806077812 */ /* 0x000fe400078ef807 */
[----:B------:R-:W-:Y:S02]  /*20c0*/  SHF.R.U32.HI R6, RZ, 0x3, R6 ;  /* 0x00000003ff067819 */ /* 0x000fe40000011606 */
[----:B------:R-:W-:Y:S02]  /*20d0*/  IADD3 R3, R99, 0x100, RZ ;  /* 0x0000010063037810 */ /* 0x000fe40007ffe0ff */
[----:B------:R-:W-:-:S05]  /*20e0*/  LOP3.LUT R6, R7, R6, RZ, 0x3c, !PT ;  /* 0x0000000607067212 */ /* 0x000fca00078e3cff */
[----:B------:R-:W-:Y:S02]  /*20f0*/  @P1 IADD3 R111, R0, -0x20, RZ ;  /* 0xffffffe0006f1810 */ /* 0x000fe40007ffe0ff */
[----:B------:R-:W-:-:S03]  /*2100*/  LOP3.LUT P1, RZ, R11, 0x2, RZ, 0xc0, !PT ;  /* 0x000000020bff7812 */ /* 0x000fc6000782c0ff */
[----:B------:R-:W-:Y:S01]  /*2110*/  STL [R1], R111 ;  /* 0x0000006f01007387 */ /* 0x000fe20000100800 */
[----:B--2---:R-:W-:Y:S01]  /*2120*/  IMAD.WIDE R4, R102, 0x2, RZ ;  /* 0x0000000266047825 */ /* 0x004fe200078e02ff */
[----:B------:R-:W-:-:S04]  /*2130*/  DEPBAR.LE SB0, 0x1 ;  /* 0x000080400000791a */ /* 0x000fc80000000000 */
[----:B------:R-:W-:Y:S01]  /*2140*/  BAR.SYNC.DEFER_BLOCKING 0x0 ;  /* 0x0000000000007b1d */ /* 0x000fe20000010000 */
[----:B------:R-:W-:-:S05]  /*2150*/  IADD3 R12, P0, R14, R4, RZ ;  /* 0x000000040e0c7210 */ /* 0x000fca0007f1e0ff */
[----:B------:R-:W-:Y:S01]  /*2160*/  IMAD.X R13, R17, 0x1, R5, P0 ;  /* 0x00000001110d7824 */ /* 0x000fe200000e0605 */
[----:B-1----:R-:W-:Y:S01]  /*2170*/  IADD3 R8, P0, R4, R15, RZ ;  /* 0x0000000f04087210 */ /* 0x002fe20007f1e0ff */
[----:B------:R-:W-:Y:S01]  /*2180*/  STL [R1+0xc4], R109 ;  /* 0x0000c46d01007387 */ /* 0x000fe20000100800 */
[----:B------:R-:W-:Y:S01]  /*2190*/  LOP3.LUT R4, R6, 0xfffffe00, R2, 0xf8, !PT ;  /* 0xfffffe0006047812 */ /* 0x000fe200078ef802 */
[----:B------:R-:W-:Y:S01]  /*21a0*/  IMAD.MOV.U32 R2, RZ, RZ, 0x20 ;  /* 0x00000020ff027424 */ /* 0x000fe200078e00ff */
[----:B------:R-:W-:Y:S01]  /*21b0*/  IADD3 R6, R111, 0x800, RZ ;  /* 0x000008006f067810 */ /* 0x000fe20007ffe0ff */
[----:B------:R-:W-:Y:S01]  /*21c0*/  IMAD.X R9, R5, 0x1, R16, P0 ;  /* 0x0000000105097824 */ /* 0x000fe200000e0610 */
[----:B------:R-:W-:Y:S01]  /*21d0*/  LOP3.LUT P0, RZ, R11, 0x4, RZ, 0xc0, !PT ;  /* 0x000000040bff7812 */ /* 0x000fe2000780c0ff */
[----:B------:R-:W-:Y:S01]  /*21e0*/  IMAD.MOV.U32 R5, RZ, RZ, 0x10 ;  /* 0x00000010ff057424 */ /* 0x000fe200078e00ff */
[----:B------:R-:W-:Y:S01]  /*21f0*/  STL [R1+0x94], R100 ;  /* 0x0000946401007387 */ /* 0x000fe20000100800 */
[----:B------:R-:W-:Y:S01]  /*2200*/  IMAD R232, R96, 0x400, R4 ;  /* 0x0000040060e87824 */ /* 0x000fe200078e0204 */
[----:B------:R-:W-:-:S02]  /*2210*/  SEL R0, R2, 0xffffffe0, !P0 ;  /* 0xffffffe002007807 */ /* 0x000fc40004000000 */
[----:B------:R-:W-:Y:S01]  /*2220*/  SEL R5, R5, 0xfffffff0, !P1 ;  /* 0xfffffff005057807 */ /* 0x000fe20004800000 */
[----:B------:R-:W-:Y:S01]  /*2230*/  STL [R1+0xbc], R107 ;  /* 0x0000bc6b01007387 */ /* 0x000fe20000100800 */
[C---:B------:R-:W-:Y:S01]  /*2240*/  LEA R240, R232.reuse, 0x100, 0x1 ;  /* 0x00000100e8f07811 */ /* 0x040fe200078e08ff */
[----:B------:R-:W-:Y:S01]  /*2250*/  IMAD.SHL.U32 R232, R232, 0x2, RZ ;  /* 0x00000002e8e87824 */ /* 0x000fe200078e00ff */
[----:B------:R-:W-:Y:S01]  /*2260*/  ISETP.GE.AND P1, PT, R108, c[0x0][0x1d4], PT ;  /* 0x000075006c007a0c */ /* 0x000fe20003f26270 */
[----:B------:R-:W-:Y:S02]  /*2270*/  STL [R1+0xc0], R105 ;  /* 0x0000c06901007387 */ /* 0x000fe40000100800 */
[--C-:B------:R-:W-:Y:S01]  /*2280*/  IMAD R236, R5, 0x2, R240.reuse ;  /* 0x0000000205ec7824 */ /* 0x100fe200078e02f0 */
[----:B------:R-:W-:Y:S01]  /*2290*/  ISETP.LT.OR P0, PT, R20, 0x1, P1 ;  /* 0x000000011400780c */ /* 0x000fe20000f01670 */
[C---:B------:R-:W-:Y:S01]  /*22a0*/  IMAD R240, R0.reuse, 0x2, R240 ;  /* 0x0000000200f07824 */ /* 0x040fe200078e02f0 */
[----:B------:R-:W-:Y:S01]  /*22b0*/  LDSM.16.M88.4 R168, [R232+0x100] ;  /* 0x00010000e8a8783b */ /* 0x000fe20000000200 */
[----:B------:R-:W-:Y:S01]  /*22c0*/  IMAD R244, R0, 0x2, R236 ;  /* 0x0000000200f47824 */ /* 0x000fe200078e02ec */
[----:B------:R-:W-:-:S02]  /*22d0*/  ISETP.GE.AND P1, PT, R21, c[0x0][0x1d4], PT ;  /* 0x0000750015007a0c */ /* 0x000fc40003f26270 */
        /* <DEDUP_REMOVED lines=16> */
[----:B------:R1:W-:Y:S04]  /*23e0*/  STL [R1+0x50], R3 ;  /* 0x0000500301007387 */ /* 0x0003e80000100800 */
[----:B------:R-:W-:Y:S01]  /*23f0*/  STL [R1+0x90], R103 ;  /* 0x0000906701007387 */ /* 0x000fe20000100800 */
[----:B------:R-:W-:-:S04]  /*2400*/  DEPBAR.LE SB0, 0x0 ;  /* 0x000080000000791a */ /* 0x000fc80000000000 */
[----:B------:R-:W-:Y:S01]  /*2410*/  BAR.SYNC.DEFER_BLOCKING 0x0 ;  /* 0x0000000000007b1d */ /* 0x000fe20000010000 */
[----:B-1----:R-:W-:-:S05]  /*2420*/  IADD3 R3, R99, 0x4100, RZ ;  /* 0x0000410063037810 */ /* 0x002fca0007ffe0ff */
[----:B------:R-:W-:Y:S04]  /*2430*/  LDSM.16.M88.4 R36, [R134+0x10100] ;  /* 0x010100008624783b */ /* 0x000fe80000000200 */
[----:B------:R-:W1:Y:S04]  /*2440*/  LDSM.16.M88.4 R40, [R134+0x10900] ;  /* 0x010900008628783b */ /* 0x000e680000000200 */
[----:B------:R-:W-:Y:S04]  /*2450*/  LDSM.16.M88.4 R48, [R134+0x11100] ;  /* 0x011100008630783b */ /* 0x000fe80000000200 */
[----:B------:R-:W-:Y:S04]  /*2460*/  LDSM.16.M88.4 R56, [R134+0x11900] ;  /* 0x011900008638783b */ /* 0x000fe80000000200 */
[----:B------:R-:W-:Y:S04]  /*2470*/  LDSM.16.M88.4 R44, [R111] ;  /* 0x000000006f2c783b */ /* 0x000fe80000000200 */
[----:B------:R-:W2:Y:S04]  /*2480*/  LDSM.16.M88.4 R52, [R111+0x800] ;  /* 0x000800006f34783b */ /* 0x000ea80000000200 */
[----:B------:R-:W3:Y:S04]  /*2490*/  LDSM.16.M88.4 R72, [R111+0x1000] ;  /* 0x001000006f48783b */ /* 0x000ee80000000200 */
[----:B------:R-:W4:Y:S04]  /*24a0*/  LDSM.16.M88.4 R76, [R111+0x1800] ;  /* 0x001800006f4c783b */ /* 0x000f280000000200 */
[----:B------:R-:W-:Y:S01]  /*24b0*/  @!PT LDS RZ, [RZ] ;  /* 0x00000000fffff984 */ /* 0x000fe20000000800 */
[----:B------:R-:W-:Y:S01]  /*24c0*/  @!PT LDS RZ, [RZ] ;  /* 0x00000000fffff984 */ /* 0x000fe20000000800 */
[----:B------:R-:W-:Y:S01]  /*24d0*/  @!PT LDS RZ, [RZ] ;  /* 0x00000000fffff984 */ /* 0x000fe20000000800 */
[----:B------:R5:W-:Y:S01]  /*24e0*/  LDGSTS.E.BYPASS.LTC128B.128 [R99+0x100], [R32.64], !P0 ;  /* 0x0010000020637fae */ /* 0x000be2000c101d50 */
[----:B------:R-:W-:-:S02]  /*24f0*/  ISETP.LT.OR P0, PT, R20, 0x1, P1 ;  /* 0x000000011400780c */ /* 0x000fc40000f01670 */
[----:B------:R-:W-:-:S11]  /*2500*/  ISETP.GE.AND P1, PT, R35, c[0x0][0x1d4], PT ;  /* 0x0000750023007a0c */ /* 0x000fd60003f26270 */
[----:B------:R1:W-:Y:S01]  /*2510*/  LDGSTS.E.BYPASS.LTC128B.128 [R99+0x2100], [R28.64], !P0 ;  /* 0x021000001c637fae */ /* 0x0003e2000c101d50 */
[----:B------:R-:W-:Y:S02]  /*2520*/  ISETP.LT.OR P0, PT, R20, 0x1, P1 ;  /* 0x000000011400780c */ /* 0x000fe40000f01670 */
[----:B------:R-:W-:-:S11]  /*2530*/  ISETP.GE.AND P1, PT, R34, c[0x0][0x1d4], PT ;  /* 0x0000750022007a0c */ /* 0x000fd60003f26270 */
[----:B------:R1:W-:Y:S01]  /*2540*/  LDGSTS.E.BYPASS.LTC128B.128 [R99+0x4100], [R24.64], !P0 ;  /* 0x0410000018637fae */ /* 0x0003e2000c101d50 */
[C---:B------:R-:W-:Y:S02]  /*2550*/  ISETP.LT.OR P0, PT, R20.reuse, 0x1, P1 ;  /* 0x000000011400780c */ /* 0x040fe40000f01670 */
[----:B------:R-:W-:-:S11]  /*2560*/  ISETP.LT.OR P1, PT, R20, 0x21, P1 ;  /* 0x000000211400780c */ /* 0x000fd60000f21670 */
[----:B------:R1:W-:Y:S01]  /*2570*/  LDGSTS.E.BYPASS.LTC128B.128 [R99+0x6100], [R12.64], !P0 ;  /* 0x061000000c637fae */ /* 0x0003e2000c101d50 */
[----:B------:R-:W-:-:S04]  /*2580*/  ISETP.GE.AND P0, PT, R108, c[0x0][0x1d4], PT ;  /* 0x000075006c007a0c */ /* 0x000fc80003f06270 */
[----:B------:R-:W-:-:S13]  /*2590*/  ISETP.LT.OR P0, PT, R20, 0x21, P0 ;  /* 0x000000211400780c */ /* 0x000fda0000701670 */
[----:B------:R2:W-:Y:S01]  /*25a0*/  LDGSTS.E.BYPASS.LTC128B.128 [R99+0x1100], [R30.64], !P0 ;  /* 0x011000001e637fae */ /* 0x0005e2000c101d50 */
[----:B------:R-:W-:-:S04]  /*25b0*/  ISETP.GE.AND P0, PT, R21, c[0x0][0x1d4], PT ;  /* 0x0000750015007a0c */ /* 0x000fc80003f06270 */
[----:B------:R-:W-:Y:S01]  /*25c0*/  ISETP.LT.OR P0, PT, R20, 0x21, P0 ;  /* 0x000000211400780c */ /* 0x000fe20000701670 */
[C---:B-1----:R-:W-:Y:S11]  /*25d0*/  HMMA.16816.F32.BF16 R12, R168.reuse, R40, RZ ;  /* 0x00000028a80c723c */ /* 0x042ff600000418ff */
[----:B------:R-:W-:Y:S01]  /*25e0*/  @!UPT UIADD3 URZ, URZ, URZ, URZ ;  /* 0x0000003f3f3ff290 */ /* 0x000fe2000fffe03f */
[----:B------:R1:W-:Y:S01]  /*25f0*/  LDGSTS.E.BYPASS.LTC128B.128 [R99+0x3100], [R26.64], !P0 ;  /* 0x031000001a637fae */ /* 0x0003e2000c101d50 */
[----:B------:R-:W-:Y:S02]  /*2600*/  LOP3.LUT P0, RZ, R19, 0x4, RZ, 0xc0, !PT ;  /* 0x0000000413ff7812 */ /* 0x000fe4000780c0ff */
[----:B------:R-:W-:Y:S02]  /*2610*/  HMMA.16816.F32.BF16 R16, R168, R38, RZ ;  /* 0x00000026a810723c */ /* 0x000fe400000418ff */
[----:B------:R-:W-:Y:S02]  /*2620*/  SEL R2, R2, 0xffffffe0, !P0 ;  /* 0xffffffe002027807 */ /* 0x000fe40004000000 */
[----:B------:R-:W-:-:S03]  /*2630*/  ISETP.GE.AND P0, PT, R35, c[0x0][0x1d4], PT ;  /* 0x0000750023007a0c */ /* 0x000fc60003f06270 */
[----:B------:R-:W-:Y:S01]  /*2640*/  IMAD R252, R2, 0x2, R134 ;  /* 0x0000000202fc7824 */ /* 0x000fe200078e0286 */
[----:B------:R-:W-:Y:S01]  /*2650*/  ISETP.LT.OR P0, PT, R20, 0x21, P0 ;  /* 0x000000211400780c */ /* 0x000fe20000701670 */
[----:B--2---:R-:W-:Y:S01]  /*2660*/  HMMA.16816.F32.BF16 R28, R168, R42, RZ ;  /* 0x0000002aa81c723c */ /* 0x004fe200000418ff */
[----:B------:R-:W-:Y:S01]  /*2670*/  IMAD R249, R2, 0x2, R111 ;  /* 0x0000000202f97824 */ /* 0x000fe200078e026f */
[----:B------:R-:W-:-:S05]  /*2680*/  IADD3 R2, R99, 0x2100, RZ ;  /* 0x0000210063027810 */ /* 0x000fca0007ffe0ff */
[----:B------:R2:W-:Y:S01]  /*2690*/  STL [R1+0xa8], R2 ;  /* 0x0000a80201007387 */ /* 0x0005e20000100800 */
[----:B------:R-:W-:Y:S03]  /*26a0*/  HMMA.16816.F32.BF16 R60, R172, R52, R12 ;  /* 0x00000034ac3c723c */ /* 0x000fe6000004180c */
[----:B------:R3:W-:Y:S04]  /*26b0*/  STL [R1+0xa4], R3 ;  /* 0x0000a40301007387 */ /* 0x0007e80000100800 */
[----:B------:R4:W-:Y:S01]  /*26c0*/  LDGSTS.E.BYPASS.LTC128B.128 [R99+0x5100], [R22.64], !P0 ;  /* 0x0510000016637fae */ /* 0x0009e2000c101d50 */
[----:B-1----:R-:W-:Y:S01]  /*26d0*/  HMMA.16816.F32.BF16 R24, R168, R36, RZ ;  /* 0x00000024a818723c */ /* 0x002fe200000418ff */
[----:B------:R-:W-:-:S02]  /*26e0*/  PLOP3.LUT P0, PT, PT, PT, UP0, 0x40, 0x0 ;  /* 0x000000000000781c */ /* 0x000fc40003f0e808 */
[----:B------:R1:W-:Y:S01]  /*26f0*/  LDGSTS.E.BYPASS.LTC128B.128 [R99+0x7100], [R8.64], !P1 ;  /* 0x0710000008637fae */ /* 0x0003e2000c901d50 */
[----:B------:R-:W-:-:S03]  /*2700*/  ISETP.GT.AND P1, PT, R110, 0x3f, PT ;  /* 0x0000003f6e00780c */ /* 0x000fc60003f24270 */
[----:B------:R-:W1:Y:S01]  /*2710*/  LDSM.16.M88.4 R40, [R252+0x10100] ;  /* 0x01010000fc28783b */ /* 0x000e620000000200 */
[----:B------:R-:W-:Y:S03]  /*2720*/  HMMA.16816.F32.BF16 R68, R172, R46, R16 ;  /* 0x0000002eac44723c */ /* 0x000fe60000041810 */
[----:B------:R-:W-:Y:S04]  /*2730*/  LDSM.16.M88.4 R80, [R111+0x4000] ;  /* 0x004000006f50783b */ /* 0x000fe80000000200 */
[----:B------:R-:W-:Y:S01]  /*2740*/  LDSM.16.M88.4 R84, [R134+0x17100] ;  /* 0x017100008654783b */ /* 0x000fe20000000200 */
[----:B------:R-:W-:Y:S01]  /*2750*/  HMMA.16816.F32.BF16 R16, R168, R50, RZ ;  /* 0x00000032a810723c */ /* 0x000fe200000418ff */
[----:B--2---:R-:W-:-:S02]  /*2760*/  IADD3 R2, R99, 0x6100, RZ ;  /* 0x0000610063027810 */ /* 0x004fc40007ffe0ff */
[----:B------:R-:W-:Y:S01]  /*2770*/  LDSM.16.M88.4 R92, [R252+0x16900] ;  /* 0x01690000fc5c783b */ /* 0x000fe20000000200 */
[----:B---3--:R-:W-:-:S03]  /*2780*/  IADD3 R3, R111, 0x1000, RZ ;  /* 0x000010006f037810 */ /* 0x008fc60007ffe0ff */
[----:B------:R-:W-:Y:S01]  /*2790*/  LDSM.16.M88.4 R88, [R252+0x17900] ;  /* 0x01790000fc58783b */ /* 0x000fe20000000200 */
[----:B------:R-:W-:Y:S03]  /*27a0*/  HMMA.16816.F32.BF16 R64, R172, R44, R24 ;  /* 0x0000002cac40723c */ /* 0x000fe60000041818 */
[----:B------:R2:W-:Y:S04]  /*27b0*/  STL [R1+0xa0], R2 ;  /* 0x0000a00201007387 */ /* 0x0005e80000100800 */
[----:B------:R3:W-:Y:S01]  /*27c0*/  STL [R1+0x3c], R6 ;  /* 0x00003c0601007387 */ /* 0x0007e20000100800 */
[C---:B------:R-:W-:Y:S03]  /*27d0*/  HMMA.16816.F32.BF16 R24, R168.reuse, R48, RZ ;  /* 0x00000030a818723c */ /* 0x040fe600000418ff */
[----:B------:R-:W4:Y:S04]  /*27e0*/  LDSM.16.M88.4 R48, [R252+0x10900] ;  /* 0x01090000fc30783b */ /* 0x000f280000000200 */
[----:B------:R5:W-:Y:S01]  /*27f0*/  STL [R1+0x38], R3 ;  /* 0x0000380301007387 */ /* 0x000be20000100800 */
[C---:B------:R-:W-:Y:S03]  /*2800*/  HMMA.16816.F32.BF16 R12, R168.reuse, R56, RZ ;  /* 0x00000038a80c723c */ /* 0x040fe600000418ff */
[----:B------:R-:W0:Y:S05]  /*2810*/  LDGDEPBAR ;  /* 0x00000000000079af */ /* 0x000e2a0000000000 */
[----:B-1----:R-:W-:Y:S01]  /*2820*/  HMMA.16816.F32.BF16 R8, R168, R58, RZ ;  /* 0x0000003aa808723c */ /* 0x002fe200000418ff */
[----:B------:R-:W1:Y:S01]  /*2830*/  LDSM.16.M88.4 R56, [R252+0x11100] ;  /* 0x01110000fc38783b */ /* 0x000e620000000200 */
[----:B--2---:R-:W-:-:S06]  /*2840*/  IADD3 R2, R111, 0x1800, RZ ;  /* 0x000018006f027810 */ /* 0x004fcc0007ffe0ff */
[----:B------:R-:W-:Y:S01]  /*2850*/  HMMA.16816.F32.BF16 R44, R172, R54, R28 ;  /* 0x00000036ac2c723c */ /* 0x000fe2000004181c */
[----:B------:R-:W2:Y:S01]  /*2860*/  LDSM.16.M88.4 R28, [R252+0x11900] ;  /* 0x01190000fc1c783b */ /* 0x000ea20000000200 */
[----:B---3--:R-:W-:-:S03]  /*2870*/  IADD3 R6, R111, 0x2000, RZ ;  /* 0x000020006f067810 */ /* 0x008fc60007ffe0ff */
[----:B------:R-:W-:Y:S03]  /*2880*/  LDSM.16.M88.4 R52, [R249+0x1000] ;  /* 0x00100000f934783b */ /* 0x000fe60000000200 */
[C---:B------:R-:W-:Y:S01]  /*2890*/  HMMA.16816.F32.BF16 R36, R172.reuse, R72, R24 ;  /* 0x00000048ac24723c */ /* 0x040fe20000041818 */
[C---:B-----5:R-:W-:Y:S01]  /*28a0*/  IADD3 R3, R111.reuse, 0x2800, RZ ;  /* 0x000028006f037810 */ /* 0x060fe20007ffe0ff */
[----:B------:R3:W-:Y:S04]  /*28b0*/  STL [R1+0x34], R2 ;  /* 0x0000340201007387 */ /* 0x0007e80000100800 */
[----:B------:R5:W-:Y:S02]  /*28c0*/  STL [R1+0x30], R6 ;  /* 0x0000300601007387 */ /* 0x000be40000100800 */
[C---:B------:R-:W-:Y:S02]  /*28d0*/  HMMA.16816.F32.BF16 R32, R172.reuse, R74, R16 ;  /* 0x0000004aac20723c */ /* 0x040fe40000041810 */
[----:B------:R-:W1:Y:S04]  /*28e0*/  LDSM.16.M88.4 R16, [R249] ;  /* 0x00000000f910783b */ /* 0x000e680000000200 */
[----:B------:R-:W-:Y:S02]  /*28f0*/  LDSM.16.M88.4 R72, [R134+0x12100] ;  /* 0x012100008648783b */ /* 0x000fe40000000200 */
[----:B----4-:R-:W-:Y:S02]  /*2900*/  HMMA.16816.F32.BF16 R24, R172, R76, R12 ;  /* 0x0000004cac18723c */ /* 0x010fe4000004180c */
[----:B------:R4:W-:Y:S06]  /*2910*/  STL [R1+0x2c], R3 ;  /* 0x00002c0301007387 */ /* 0x0009ec0000100800 */
[----:B------:R-:W-:Y:S01]  /*2920*/  HMMA.16816.F32.BF16 R12, R192, R40, R64 ;  /* 0x00000028c00c723c */ /* 0x000fe20000041840 */
[----:B------:R-:W2:Y:S01]  /*2930*/  LDSM.16.M88.4 R64, [R249+0x800] ;  /* 0x00080000f940783b */ /* 0x000ea20000000200 */
[----:B---3--:R-:W-:-:S02]  /*2940*/  IADD3 R2, R111, 0x3000, RZ ;  /* 0x000030006f027810 */ /* 0x008fc40007ffe0ff */
[----:B-----5:R-:W-:-:S04]  /*2950*/  IADD3 R6, R111, 0x3800, RZ ;  /* 0x000038006f067810 */ /* 0x020fc80007ffe0ff */
[----:B------:R-:W-:Y:S01]  /*2960*/  HMMA.16816.F32.BF16 R20, R172, R78, R8 ;  /* 0x0000004eac14723c */ /* 0x000fe20000041808 */
[----:B------:R-:W-:Y:S04]  /*2970*/  LDSM.16.M88.4 R76, [R134+0x14100] ;  /* 0x01410000864c783b */ /* 0x000fe80000000200 */
[----:B------:R3:W-:Y:S03]  /*2980*/  STL [R1+0x28], R2 ;  /* 0x0000280201007387 */ /* 0x0007e60000100800 */
[----:B------:R-:W-:Y:S01]  /*2990*/  HMMA.16816.F32.BF16 R8, R192, R42, R68 ;  /* 0x0000002ac008723c */ /* 0x000fe20000041844 */
[----:B------:R-:W-:Y:S01]  /*29a0*/  LDSM.16.M88.4 R68, [R134+0x12900] ;  /* 0x012900008644783b */ /* 0x000fe20000000200 */
[----:B----4-:R-:W-:-:S03]  /*29b0*/  IADD3 R3, R111, 0x4000, RZ ;  /* 0x000040006f037810 */ /* 0x010fc60007ffe0ff */
[----:B------:R4:W-:Y:S03]  /*29c0*/  STL [R1+0x24], R6 ;  /* 0x0000240601007387 */ /* 0x0009e60000100800 */
[C---:B------:R-:W-:Y:S01]  /*29d0*/  HMMA.16816.F32.BF16 R60, R192.reuse, R48, R60 ;  /* 0x00000030c03c723c */ /* 0x040fe2000004183c */
[----:B------:R5:W-:Y:S07]  /*29e0*/  STL [R1+0x20], R3 ;  /* 0x0000200301007387 */ /* 0x000bee0000100800 */
[----:B------:R-:W-:Y:S01]  /*29f0*/  HMMA.16816.F32.BF16 R44, R192, R50, R44 ;  /* 0x00000032c02c723c */ /* 0x000fe2000004182c */
[----:B---3--:R-:W-:-:S07]  /*2a00*/  IADD3 R2, R111, 0x4800, RZ ;  /* 0x000048006f027810 */ /* 0x008fce0007ffe0ff */
[----:B-1----:R-:W-:Y:S01]  /*2a10*/  HMMA.16816.F32.BF16 R40, R192, R56, R36 ;  /* 0x00000038c028723c */ /* 0x002fe20000041824 */
[----:B------:R1:W-:Y:S01]  /*2a20*/  STL [R1+0x1c], R2 ;  /* 0x00001c0201007387 */ /* 0x0003e20000100800 */
[----:B----4-:R-:W-:-:S06]  /*2a30*/  IADD3 R6, R111, 0x5000, RZ ;  /* 0x000050006f067810 */ /* 0x010fcc0007ffe0ff */
[----:B------:R-:W-:Y:S01]  /*2a40*/  HMMA.16816.F32.BF16 R36, R192, R58, R32 ;  /* 0x0000003ac024723c */ /* 0x000fe20000041820 */
[----:B------:R-:W3:Y:S01]  /*2a50*/  LDSM.16.M88.4 R56, [R249+0x1800] ;  /* 0x00180000f938783b */ /* 0x000ee20000000200 */
[----:B-----5:R-:W-:-:S03]  /*2a60*/  IADD3 R3, R111, 0x5800, RZ ;  /* 0x000058006f037810 */ /* 0x020fc60007ffe0ff */
[----:B------:R4:W-:Y:S03]  /*2a70*/  STL [R1+0x18], R6 ;  /* 0x0000180601007387 */ /* 0x0009e60000100800 */
[C---:B--2---:R-:W-:Y:S01]  /*2a80*/  HMMA.16816.F32.BF16 R32, R192.reuse, R28, R24 ;  /* 0x0000001cc020723c */ /* 0x044fe20000041818 */
[----:B------:R2:W-:Y:S07]  /*2a90*/  STL [R1+0x14], R3 ;  /* 0x0000140301007387 */ /* 0x0005ee0000100800 */
[----:B------:R-:W-:Y:S01]  /*2aa0*/  HMMA.16816.F32.BF16 R28, R192, R30, R20 ;  /* 0x0000001ec01c723c */ /* 0x000fe20000041814 */
[----:B-1----:R-:W-:-:S07]  /*2ab0*/  IADD3 R2, R111, 0x6000, RZ ;  /* 0x000060006f027810 */ /* 0x002fce0007ffe0ff */
[----:B------:R-:W-:Y:S01]  /*2ac0*/  HMMA.16816.F32.BF16 R24, R196, R16, R12 ;  /* 0x00000010c418723c */ /* 0x000fe2000004180c */
[----:B------:R1:W-:Y:S01]  /*2ad0*/  STL [R1+0x10], R2 ;  /* 0x0000100201007387 */ /* 0x0003e20000100800 */
[----:B----4-:R-:W-:-:S06]  /*2ae0*/  IADD3 R6, R111, 0x6800, RZ ;  /* 0x000068006f067810 */ /* 0x010fcc0007ffe0ff */
[C---:B------:R-:W-:Y:S01]  /*2af0*/  HMMA.16816.F32.BF16 R20, R196.reuse, R18, R8 ;  /* 0x00000012c414723c */ /* 0x040fe20000041808 */
[C---:B--2---:R-:W-:Y:S01]  /*2b00*/  IADD3 R3, R111.reuse, 0x7000, RZ ;  /* 0x000070006f037810 */ /* 0x044fe20007ffe0ff */
[----:B------:R-:W-:Y:S06]  /*2b10*/  STL [R1+0xc], R6 ;  /* 0x00000c0601007387 */ /* 0x000fec0000100800 */
[C---:B------:R-:W-:Y:S01]  /*2b20*/  HMMA.16816.F32.BF16 R16, R196.reuse, R64, R60 ;  /* 0x00000040c410723c */ /* 0x040fe2000004183c */
[----:B------:R-:W-:Y:S07]  /*2b30*/  LDSM.16.M88.4 R60, [R134+0x13900] ;  /* 0x01390000863c783b */ /* 0x000fee0000000200 */
[----:B------:R-:W-:Y:S01]  /*2b40*/  HMMA.16816.F32.BF16 R12, R196, R66, R44 ;  /* 0x00000042c40c723c */ /* 0x000fe2000004182c */
[----:B------:R-:W2:Y:S01]  /*2b50*/  LDSM.16.M88.4 R64, [R134+0x13100] ;  /* 0x013100008640783b */ /* 0x000ea20000000200 */
[----:B-1----:R-:W-:-:S05]  /*2b60*/  IADD3 R2, R111, 0x7800, RZ ;  /* 0x000078006f027810 */ /* 0x002fca0007ffe0ff */
[----:B------:R-:W-:Y:S01]  /*2b70*/  STL [R1+0x4], R2 ;  /* 0x0000040201007387 */ /* 0x000fe20000100800 */
[C---:B------:R-:W-:Y:S03]  /*2b80*/  HMMA.16816.F32.BF16 R8, R196.reuse, R52, R40 ;  /* 0x00000034c408723c */ /* 0x040fe60000041828 */
[----:B------:R-:W-:Y:S05]  /*2b90*/  STL [R1+0x8], R3 ;  /* 0x0000080301007387 */ /* 0x000fea0000100800 */
[C---:B------:R-:W-:Y:S08]  /*2ba0*/  HMMA.16816.F32.BF16 R52, R196.reuse, R54, R36 ;  /* 0x00000036c434723c */ /* 0x040ff00000041824 */
[C---:B---3--:R-:W-:Y:S01]  /*2bb0*/  HMMA.16816.F32.BF16 R48, R196.reuse, R56, R32 ;  /* 0x00000038c430723c */ /* 0x048fe20000041820 */
[----:B------:R-:W-:Y:S07]  /*2bc0*/  LDSM.16.M88.4 R32, [R111+0x2800] ;  /* 0x002800006f20783b */ /* 0x000fee0000000200 */
[----:B------:R-:W-:Y:S01]  /*2bd0*/  HMMA.16816.F32.BF16 R44, R196, R58, R28 ;  /* 0x0000003ac42c723c */ /* 0x000fe2000004181c */
[----:B------:R-:W1:Y:S07]  /*2be0*/  LDSM.16.M88.4 R56, [R111+0x2000] ;  /* 0x002000006f38783b */ /* 0x000e6e0000000200 */
[C---:B------:R-:W-:Y:S08]  /*2bf0*/  HMMA.16816.F32.BF16 R40, R200.reuse, R72, R24 ;  /* 0x00000048c828723c */ /* 0x040ff00000041818 */
[C---:B------:R-:W-:Y:S01]  /*2c00*/  HMMA.16816.F32.BF16 R36, R200.reuse, R74, R20 ;  /* 0x0000004ac824723c */ /* 0x040fe20000041814 */
[----:B------:R-:W3:Y:S04]  /*2c10*/  LDSM.16.M88.4 R20, [R111+0x3000] ;  /* 0x003000006f14783b */ /* 0x000ee80000000200 */
[----:B------:R-:W-:Y:S03]  /*2c20*/  LDSM.16.M88.4 R72, [R252+0x13100] ;  /* 0x01310000fc48783b */ /* 0x000fe60000000200 */
[C---:B------:R-:W-:Y:S08]  /*2c30*/  HMMA.16816.F32.BF16 R28, R200.reuse, R68, R16 ;  /* 0x00000044c81c723c */ /* 0x040ff00000041810 */
[C---:B------:R-:W-:Y:S01]  /*2c40*/  HMMA.16816.F32.BF16 R24, R200.reuse, R70, R12 ;  /* 0x00000046c818723c */ /* 0x040fe2000004180c */
[----:B------:R-:W-:Y:S07]  /*2c50*/  LDSM.16.M88.4 R68, [R252+0x12900] ;  /* 0x01290000fc44783b */ /* 0x000fee0000000200 */
[C---:B--2---:R-:W-:Y:S08]  /*2c60*/  HMMA.16816.F32.BF16 R16, R200.reuse, R64, R8 ;  /* 0x00000040c810723c */ /* 0x044ff00000041808 */
[C---:B------:R-:W-:Y:S01]  /*2c70*/  HMMA.16816.F32.BF16 R12, R200.reuse, R66, R52 ;  /* 0x00000042c80c723c */ /* 0x040fe20000041834 */
[----:B------:R-:W2:Y:S07]  /*2c80*/  LDSM.16.M88.4 R64, [R111+0x3800] ;  /* 0x003800006f40783b */ /* 0x000eae0000000200 */
[C---:B------:R-:W-:Y:S01]  /*2c90*/  HMMA.16816.F32.BF16 R8, R200.reuse, R60, R48 ;  /* 0x0000003cc808723c */ /* 0x040fe20000041830 */
[----:B------:R-:W4:Y:S07]  /*2ca0*/  LDSM.16.M88.4 R48, [R252+0x12100] ;  /* 0x01210000fc30783b */ /* 0x000f2e0000000200 */
[----:B------:R-:W-:Y:S01]  /*2cb0*/  HMMA.16816.F32.BF16 R44, R200, R62, R44 ;  /* 0x0000003ec82c723c */ /* 0x000fe2000004182c */
[----:B------:R-:W-:Y:S07]  /*2cc0*/  LDSM.16.M88.4 R60, [R249+0x2800] ;  /* 0x00280000f93c783b */ /* 0x000fee0000000200 */
[C---:B-1----:R-:W-:Y:S08]  /*2cd0*/  HMMA.16816.F32.BF16 R40, R204.reuse, R56, R40 ;  /* 0x00000038cc28723c */ /* 0x042ff00000041828 */
[C---:B------:R-:W-:Y:S01]  /*2ce0*/  HMMA.16816.F32.BF16 R52, R204.reuse, R58, R36 ;  /* 0x0000003acc34723c */ /* 0x040fe20000041824 */
[----:B------:R-:W-:Y:S07]  /*2cf0*/  LDSM.16.M88.4 R56, [R249+0x3000] ;  /* 0x00300000f938783b */ /* 0x000fee0000000200 */
[C---:B------:R-:W-:Y:S08]  /*2d00*/  HMMA.16816.F32.BF16 R36, R204.reuse, R32, R28 ;  /* 0x00000020cc24723c */ /* 0x040ff0000004181c */
[C---:B------:R-:W-:Y:S08]  /*2d10*/  HMMA.16816.F32.BF16 R32, R204.reuse, R34, R24 ;  /* 0x00000022cc20723c */ /* 0x040ff00000041818 */
[C---:B---3--:R-:W-:Y:S08]  /*2d20*/  HMMA.16816.F32.BF16 R28, R204.reuse, R20, R16 ;  /* 0x00000014cc1c723c */ /* 0x048ff00000041810 */
[C---:B------:R-:W-:Y:S01]  /*2d30*/  HMMA.16816.F32.BF16 R24, R204.reuse, R22, R12 ;  /* 0x00000016cc18723c */ /* 0x040fe2000004180c */
[----:B------:R-:W1:Y:S07]  /*2d40*/  LDSM.16.M88.4 R20, [R252+0x13900] ;  /* 0x01390000fc14783b */ /* 0x000e6e0000000200 */
[C---:B--2---:R-:W-:Y:S08]  /*2d50*/  HMMA.16816.F32.BF16 R16, R204.reuse, R64, R8 ;  /* 0x00000040cc10723c */ /* 0x044ff00000041808 */
[----:B------:R-:W-:Y:S01]  /*2d60*/  HMMA.16816.F32.BF16 R12, R204, R66, R44 ;  /* 0x00000042cc0c723c */ /* 0x000fe2000004182c */
[----:B------:R-:W2:Y:S07]  /*2d70*/  LDSM.16.M88.4 R64, [R249+0x2000] ;  /* 0x00200000f940783b */ /* 0x000eae0000000200 */
[C---:B----4-:R-:W-:Y:S08]  /*2d80*/  HMMA.16816.F32.BF16 R8, R208.reuse, R48, R40 ;  /* 0x00000030d008723c */ /* 0x050ff00000041828 */
[C---:B------:R-:W-:Y:S08]  /*2d90*/  HMMA.16816.F32.BF16 R52, R208.reuse, R50, R52 ;  /* 0x00000032d034723c */ /* 0x040ff00000041834 */
[C---:B------:R-:W-:Y:S08]  /*2da0*/  HMMA.16816.F32.BF16 R48, R208.reuse, R68, R36 ;  /* 0x00000044d030723c */ /* 0x040ff00000041824 */
[C---:B------:R-:W-:Y:S01]  /*2db0*/  HMMA.16816.F32.BF16 R44, R208.reuse, R70, R32 ;  /* 0x00000046d02c723c */ /* 0x040fe20000041820 */
[----:B------:R-:W3:Y:S07]  /*2dc0*/  LDSM.16.M88.4 R68, [R249+0x3800] ;  /* 0x00380000f944783b */ /* 0x000eee0000000200 */
[C---:B------:R-:W-:Y:S08]  /*2dd0*/  HMMA.16816.F32.BF16 R40, R208.reuse, R72, R28 ;  /* 0x00000048d028723c */ /* 0x040ff0000004181c */
[C---:B------:R-:W-:Y:S01]  /*2de0*/  HMMA.16816.F32.BF16 R36, R208.reuse, R74, R24 ;  /* 0x0000004ad024723c */ /* 0x040fe20000041818 */
[----:B------:R-:W-:Y:S07]  /*2df0*/  LDSM.16.M88.4 R72, [R134+0x14900] ;  /* 0x014900008648783b */ /* 0x000fee0000000200 */
[----:B-1----:R-:W-:Y:S08]  /*2e00*/  HMMA.16816.F32.BF16 R28, R208, R22, R12 ;  /* 0x00000016d01c723c */ /* 0x002ff0000004180c */
[----:B--2---:R-:W-:Y:S08]  /*2e10*/  HMMA.16816.F32.BF16 R24, R212, R64, R8 ;  /* 0x00000040d418723c */ /* 0x004ff00000041808 */
[----:B------:R-:W-:Y:S08]  /*2e20*/  HMMA.16816.F32.BF16 R32, R208, R20, R16 ;  /* 0x00000014d020723c */ /* 0x000ff00000041810 */
[C---:B------:R-:W-:Y:S01]  /*2e30*/  HMMA.16816.F32.BF16 R20, R212.reuse, R66, R52 ;  /* 0x00000042d414723c */ /* 0x040fe20000041834 */
[----:B------:R-:W1:Y:S04]  /*2e40*/  LDSM.16.M88.4 R52, [R134+0x15100] ;  /* 0x015100008634783b */ /* 0x000e680000000200 */
[----:B------:R-:W2:Y:S03]  /*2e50*/  LDSM.16.M88.4 R64, [R134+0x15900] ;  /* 0x015900008640783b */ /* 0x000ea60000000200 */
[C---:B------:R-:W-:Y:S08]  /*2e60*/  HMMA.16816.F32.BF16 R8, R212.reuse, R56, R40 ;  /* 0x00000038d408723c */ /* 0x040ff00000041828 */
[C---:B---3--:R-:W-:Y:S08]  /*2e70*/  HMMA.16816.F32.BF16 R28, R212.reuse, R70, R28 ;  /* 0x00000046d41c723c */ /* 0x048ff0000004181c */
[----:B------:R-:W-:Y:S08]  /*2e80*/  HMMA.16816.F32.BF16 R16, R212, R60, R48 ;  /* 0x0000003cd410723c */ /* 0x000ff00000041830 */
[----:B------:R-:W-:Y:S08]  /*2e90*/  HMMA.16816.F32.BF16 R24, R216, R76, R24 ;  /* 0x0000004cd818723c */ /* 0x000ff00000041818 */
[C---:B------:R-:W-:Y:S01]  /*2ea0*/  HMMA.16816.F32.BF16 R12, R212.reuse, R62, R44 ;  /* 0x0000003ed40c723c */ /* 0x040fe2000004182c */
[----:B------:R-:W3:Y:S07]  /*2eb0*/  LDSM.16.M88.4 R60, [R111+0x4800] ;  /* 0x004800006f3c783b */ /* 0x000eee0000000200 */
[C---:B------:R-:W-:Y:S01]  /*2ec0*/  HMMA.16816.F32.BF16 R36, R212.reuse, R58, R36 ;  /* 0x0000003ad424723c */ /* 0x040fe20000041824 */
[----:B------:R-:W4:Y:S07]  /*2ed0*/  LDSM.16.M88.4 R56, [R111+0x5000] ;  /* 0x005000006f38783b */ /* 0x000f2e0000000200 */
[----:B------:R-:W-:Y:S01]  /*2ee0*/  HMMA.16816.F32.BF16 R32, R212, R68, R32 ;  /* 0x00000044d420723c */ /* 0x000fe20000041820 */
[----:B------:R-:W-:Y:S07]  /*2ef0*/  LDSM.16.M88.4 R68, [R252+0x15100] ;  /* 0x01510000fc44783b */ /* 0x000fee0000000200 */
[C---:B------:R-:W-:Y:S01]  /*2f00*/  HMMA.16816.F32.BF16 R48, R216.reuse, R78, R20 ;  /* 0x0000004ed830723c */ /* 0x040fe20000041814 */
[----:B------:R-:W-:Y:S07]  /*2f10*/  LDSM.16.M88.4 R76, [R252+0x15900] ;  /* 0x01590000fc4c783b */ /* 0x000fee0000000200 */
[C---:B-1----:R-:W-:Y:S08]  /*2f20*/  HMMA.16816.F32.BF16 R20, R216.reuse, R52, R8 ;  /* 0x00000034d814723c */ /* 0x042ff00000041808 */
[C---:B--2---:R-:W-:Y:S08]  /*2f30*/  HMMA.16816.F32.BF16 R8, R216.reuse, R66, R28 ;  /* 0x00000042d808723c */ /* 0x044ff0000004181c */
[----:B------:R-:W-:Y:S08]  /*2f40*/  HMMA.16816.F32.BF16 R44, R216, R72, R16 ;  /* 0x00000048d82c723c */ /* 0x000ff00000041810 */
[----:B------:R-:W-:Y:S01]  /*2f50*/  HMMA.16816.F32.BF16 R28, R220, R80, R24 ;  /* 0x00000050dc1c723c */ /* 0x000fe20000041818 */
[----:B------:R-:W1:Y:S07]  /*2f60*/  LDSM.16.M88.4 R24, [R111+0x5800] ;  /* 0x005800006f18783b */ /* 0x000e6e0000000200 */
[C---:B------:R-:W-:Y:S01]  /*2f70*/  HMMA.16816.F32.BF16 R40, R216.reuse, R74, R12 ;  /* 0x0000004ad828723c */ /* 0x040fe2000004180c */
[----:B------:R-:W2:Y:S07]  /*2f80*/  LDSM.16.M88.4 R72, [R252+0x14900] ;  /* 0x01490000fc48783b */ /* 0x000eae0000000200 */
[C---:B------:R-:W-:Y:S08]  /*2f90*/  HMMA.16816.F32.BF16 R16, R216.reuse, R54, R36 ;  /* 0x00000036d810723c */ /* 0x040ff00000041824 */
[----:B------:R-:W-:Y:S01]  /*2fa0*/  HMMA.16816.F32.BF16 R12, R216, R64, R32 ;  /* 0x00000040d80c723c */ /* 0x000fe20000041820 */
[----:B------:R-:W5:Y:S07]  /*2fb0*/  LDSM.16.M88.4 R32, [R252+0x14100] ;  /* 0x01410000fc20783b */ /* 0x000f6e0000000200 */
[C---:B---3--:R-:W-:Y:S08]  /*2fc0*/  HMMA.16816.F32.BF16 R52, R220.reuse, R60, R44 ;  /* 0x0000003cdc34723c */ /* 0x048ff0000004182c */
[C---:B------:R-:W-:Y:S01]  /*2fd0*/  HMMA.16816.F32.BF16 R36, R220.reuse, R82, R48 ;  /* 0x00000052dc24723c */ /* 0x040fe20000041830 */
[----:B------:R-:W-:Y:S07]  /*2fe0*/  LDSM.16.M88.4 R80, [R134+0x16900] ;  /* 0x016900008650783b */ /* 0x000fee0000000200 */
[C---:B------:R-:W-:Y:S01]  /*2ff0*/  HMMA.16816.F32.BF16 R44, R220.reuse, R62, R40 ;  /* 0x0000003edc2c723c */ /* 0x040fe20000041828 */
[----:B------:R-:W-:Y:S07]  /*3000*/  LDSM.16.M88.4 R60, [R249+0x4800] ;  /* 0x00480000f93c783b */ /* 0x000fee0000000200 */
[C---:B----4-:R-:W-:Y:S01]  /*3010*/  HMMA.16816.F32.BF16 R40, R220.reuse, R58, R16 ;  /* 0x0000003adc28723c */ /* 0x050fe20000041810 */
[----:B------:R-:W3:Y:S07]  /*3020*/  LDSM.16.M88.4 R16, [R249+0x4000] ;  /* 0x00400000f910783b */ /* 0x000eee0000000200 */
[C---:B------:R-:W-:Y:S01]  /*3030*/  HMMA.16816.F32.BF16 R48, R220.reuse, R56, R20 ;  /* 0x00000038dc30723c */ /* 0x040fe20000041814 */
[----:B------:R-:W-:Y:S07]  /*3040*/  LDSM.16.M88.4 R56, [R249+0x5800] ;  /* 0x00580000f938783b */ /* 0x000fee0000000200 */
[C---:B-1----:R-:W-:Y:S08]  /*3050*/  HMMA.16816.F32.BF16 R64, R220.reuse, R24, R12 ;  /* 0x00000018dc40723c */ /* 0x042ff0000004180c */
[----:B------:R-:W-:Y:S08]  /*3060*/  HMMA.16816.F32.BF16 R20, R220, R26, R8 ;  /* 0x0000001adc14723c */ /* 0x000ff00000041808 */
[C---:B--2---:R-:W-:Y:S01]  /*3070*/  HMMA.16816.F32.BF16 R24, R224.reuse, R72, R52 ;  /* 0x00000048e018723c */ /* 0x044fe20000041834 */
[----:B------:R-:W1:Y:S07]  /*3080*/  LDSM.16.M88.4 R52, [R249+0x5000] ;  /* 0x00500000f934783b */ /* 0x000e6e0000000200 */
[C---:B-----5:R-:W-:Y:S08]  /*3090*/  HMMA.16816.F32.BF16 R12, R224.reuse, R32, R28 ;  /* 0x00000020e00c723c */ /* 0x060ff0000004181c */
[C---:B------:R-:W-:Y:S08]  /*30a0*/  HMMA.16816.F32.BF16 R8, R224.reuse, R34, R36 ;  /* 0x00000022e008723c */ /* 0x040ff00000041824 */
[C---:B------:R-:W-:Y:S01]  /*30b0*/  HMMA.16816.F32.BF16 R32, R224.reuse, R74, R44 ;  /* 0x0000004ae020723c */ /* 0x040fe2000004182c */
[----:B------:R-:W-:Y:S07]  /*30c0*/  LDSM.16.M88.4 R72, [R111+0x6000] ;  /* 0x006000006f48783b */ /* 0x000fee0000000200 */
[C---:B------:R-:W-:Y:S08]  /*30d0*/  HMMA.16816.F32.BF16 R44, R224.reuse, R70, R40 ;  /* 0x00000046e02c723c */ /* 0x040ff00000041828 */
[C---:B------:R-:W-:Y:S01]  /*30e0*/  HMMA.16816.F32.BF16 R48, R224.reuse, R68, R48 ;  /* 0x00000044e030723c */ /* 0x040fe20000041830 */
[----:B------:R-:W-:Y:S07]  /*30f0*/  LDSM.16.M88.4 R68, [R134+0x17900] ;  /* 0x017900008644783b */ /* 0x000fee0000000200 */
[C---:B------:R-:W-:Y:S01]  /*3100*/  HMMA.16816.F32.BF16 R40, R224.reuse, R76, R64 ;  /* 0x0000004ce028723c */ /* 0x040fe20000041840 */
[----:B------:R-:W2:Y:S07]  /*3110*/  LDSM.16.M88.4 R64, [R134+0x16100] ;  /* 0x016100008640783b */ /* 0x000eae0000000200 */
[----:B------:R-:W-:Y:S01]  /*3120*/  HMMA.16816.F32.BF16 R36, R224, R78, R20 ;  /* 0x0000004ee024723c */ /* 0x000fe20000041814 */
[----:B------:R-:W4:Y:S07]  /*3130*/  LDSM.16.M88.4 R76, [R111+0x6800] ;  /* 0x006800006f4c783b */ /* 0x000f2e0000000200 */
[C---:B---3--:R-:W-:Y:S08]  /*3140*/  HMMA.16816.F32.BF16 R28, R228.reuse, R16, R12 ;  /* 0x00000010e41c723c */ /* 0x048ff0000004180c */
[C---:B------:R-:W-:Y:S08]  /*3150*/  HMMA.16816.F32.BF16 R20, R228.reuse, R18, R8 ;  /* 0x00000012e414723c */ /* 0x040ff00000041808 */
[C---:B------:R-:W-:Y:S08]  /*3160*/  HMMA.16816.F32.BF16 R16, R228.reuse, R60, R24 ;  /* 0x0000003ce410723c */ /* 0x040ff00000041818 */
[C---:B------:R-:W-:Y:S01]  /*3170*/  HMMA.16816.F32.BF16 R12, R228.reuse, R62, R32 ;  /* 0x0000003ee40c723c */ /* 0x040fe20000041820 */
[----:B------:R-:W-:Y:S07]  /*3180*/  LDSM.16.M88.4 R32, [R111+0x7800] ;  /* 0x007800006f20783b */ /* 0x000fee0000000200 */
[C---:B-1----:R-:W-:Y:S08]  /*3190*/  HMMA.16816.F32.BF16 R8, R228.reuse, R52, R48 ;  /* 0x00000034e408723c */ /* 0x042ff00000041830 */
[C---:B------:R-:W-:Y:S08]  /*31a0*/  HMMA.16816.F32.BF16 R60, R228.reuse, R56, R40 ;  /* 0x00000038e43c723c */ /* 0x040ff00000041828 */
[C---:B------:R-:W-:Y:S08]  /*31b0*/  HMMA.16816.F32.BF16 R24, R228.reuse, R54, R44 ;  /* 0x00000036e418723c */ /* 0x040ff0000004182c */
[----:B------:R-:W-:Y:S01]  /*31c0*/  HMMA.16816.F32.BF16 R56, R228, R58, R36 ;  /* 0x0000003ae438723c */ /* 0x000fe20000041824 */
[----:B------:R-:W1:Y:S07]  /*31d0*/  LDSM.16.M88.4 R36, [R111+0x7000] ;  /* 0x007000006f24783b */ /* 0x000e6e0000000200 */
[C---:B--2---:R-:W-:Y:S08]  /*31e0*/  HMMA.16816.F32.BF16 R52, R232.reuse, R64, R28 ;  /* 0x00000040e834723c */ /* 0x044ff0000004181c */
[C---:B------:R-:W-:Y:S08]  /*31f0*/  HMMA.16816.F32.BF16 R48, R232.reuse, R66, R20 ;  /* 0x00000042e830723c */ /* 0x040ff00000041814 */
[C---:B------:R-:W-:Y:S08]  /*3200*/  HMMA.16816.F32.BF16 R44, R232.reuse, R80, R16 ;  /* 0x00000050e82c723c */ /* 0x040ff00000041810 */
[C---:B------:R-:W-:Y:S08]  /*3210*/  HMMA.16816.F32.BF16 R28, R232.reuse, R84, R8 ;  /* 0x00000054e81c723c */ /* 0x040ff00000041808 */
[C---:B------:R-:W-:Y:S08]  /*3220*/  HMMA.16816.F32.BF16 R20, R232.reuse, R68, R60 ;  /* 0x00000044e814723c */ /* 0x040ff0000004183c */
[C---:B------:R-:W-:Y:S01]  /*3230*/  HMMA.16816.F32.BF16 R40, R232.reuse, R82, R12 ;  /* 0x00000052e828723c */ /* 0x040fe2000004180c */
[----:B------:R-:W2:Y:S07]  /*3240*/  LDSM.16.M88.4 R80, [R252+0x16100] ;  /* 0x01610000fc50783b */ /* 0x000eae0000000200 */
[C---:B------:R-:W-:Y:S01]  /*3250*/  HMMA.16816.F32.BF16 R24, R232.reuse, R86, R24 ;  /* 0x00000056e818723c */ /* 0x040fe20000041818 */
[----:B------:R-:W3:Y:S07]  /*3260*/  LDSM.16.M88.4 R84, [R252+0x17100] ;  /* 0x01710000fc54783b */ /* 0x000eee0000000200 */
[----:B------:R-:W-:Y:S08]  /*3270*/  HMMA.16816.F32.BF16 R16, R232, R70, R56 ;  /* 0x00000046e810723c */ /* 0x000ff00000041838 */
[C---:B------:R-:W-:Y:S01]  /*3280*/  HMMA.16816.F32.BF16 R12, R236.reuse, R72, R52 ;  /* 0x00000048ec0c723c */ /* 0x040fe20000041834 */
[----:B------:R-:W5:Y:S07]  /*3290*/  LDSM.16.M88.4 R52, [R249+0x6000] ;  /* 0x00600000f934783b */ /* 0x000f6e0000000200 */
[C---:B------:R-:W-:Y:S08]  /*32a0*/  HMMA.16816.F32.BF16 R8, R236.reuse, R74, R48 ;  /* 0x0000004aec08723c */ /* 0x040ff00000041830 */
[C---:B----4-:R-:W-:Y:S01]  /*32b0*/  HMMA.16816.F32.BF16 R68, R236.reuse, R76, R44 ;  /* 0x0000004cec44723c */ /* 0x050fe2000004182c */
[----:B------:R-:W4:Y:S07]  /*32c0*/  LDSM.16.M88.4 R44, [R249+0x6800] ;  /* 0x00680000f92c783b */ /* 0x000f2e0000000200 */
[C---:B-1----:R-:W-:Y:S08]  /*32d0*/  HMMA.16816.F32.BF16 R72, R236.reuse, R36, R28 ;  /* 0x00000024ec48723c */ /* 0x042ff0000004181c */
[C---:B------:R-:W-:Y:S08]  /*32e0*/  HMMA.16816.F32.BF16 R60, R236.reuse, R32, R20 ;  /* 0x00000020ec3c723c */ /* 0x040ff00000041814 */
[C---:B------:R-:W-:Y:S01]  /*32f0*/  HMMA.16816.F32.BF16 R76, R236.reuse, R78, R40 ;  /* 0x0000004eec4c723c */ /* 0x040fe20000041828 */
[----:B------:R-:W1:Y:S07]  /*3300*/  LDSM.16.M88.4 R40, [R249+0x7000] ;  /* 0x00700000f928783b */ /* 0x000e6e0000000200 */
[----:B------:R-:W-:Y:S01]  /*3310*/  HMMA.16816.F32.BF16 R64, R236, R38, R24 ;  /* 0x00000026ec40723c */ /* 0x000fe20000041818 */
[----:B------:R-:W1:Y:S01]  /*3320*/  LDSM.16.M88.4 R36, [R249+0x7800] ;  /* 0x00780000f924783b */ /* 0x000e620000000200 */
[----:B------:R-:W-:-:S06]  /*3330*/  DEPBAR.LE SB0, 0x0 ;  /* 0x000080000000791a */ /* 0x000fcc0000000000 */
[----:B------:R-:W-:Y:S08]  /*3340*/  HMMA.16816.F32.BF16 R56, R236, R34, R16 ;  /* 0x00000022ec38723c */ /* 0x000ff00000041810 */
[C---:B--2---:R-:W-:Y:S08]  /*3350*/  HMMA.16816.F32.BF16 R48, R240.reuse, R80, R12 ;  /* 0x00000050f030723c */ /* 0x044ff0000004180c */
[C---:B------:R-:W-:Y:S08]  /*3360*/  HMMA.16816.F32.BF16 R32, R240.reuse, R82, R8 ;  /* 0x00000052f020723c */ /* 0x040ff00000041808 */
[C---:B------:R-:W-:Y:S08]  /*3370*/  HMMA.16816.F32.BF16 R28, R240.reuse, R92, R68 ;  /* 0x0000005cf01c723c */ /* 0x040ff00000041844 */
[C---:B---3--:R-:W-:Y:S08]  /*3380*/  HMMA.16816.F32.BF16 R20, R240.reuse, R84, R72 ;  /* 0x00000054f014723c */ /* 0x048ff00000041848 */
[C---:B------:R-:W-:Y:S08]  /*3390*/  HMMA.16816.F32.BF16 R12, R240.reuse, R88, R60 ;  /* 0x00000058f00c723c */ /* 0x040ff0000004183c */
[C---:B------:R-:W-:Y:S08]  /*33a0*/  HMMA.16816.F32.BF16 R24, R240.reuse, R94, R76 ;  /* 0x0000005ef018723c */ /* 0x040ff0000004184c */
[C---:B------:R-:W-:Y:S08]  /*33b0*/  HMMA.16816.F32.BF16 R16, R240.reuse, R86, R64 ;  /* 0x00000056f010723c */ /* 0x040ff00000041840 */
[----:B------:R-:W-:Y:S08]  /*33c0*/  HMMA.16816.F32.BF16 R8, R240, R90, R56 ;  /* 0x0000005af008723c */ /* 0x000ff00000041838 */
[C---:B-----5:R-:W-:Y:S08]  /*33d0*/  HMMA.16816.F32.BF16 R56, R244.reuse, R52, R48 ;  /* 0x00000034f438723c */ /* 0x060ff00000041830 */
[C---:B------:R-:W-:Y:S08]  /*33e0*/  HMMA.16816.F32.BF16 R52, R244.reuse, R54, R32 ;  /* 0x00000036f434723c */ /* 0x040ff00000041820 */
[C---:B----4-:R-:W-:Y:S08]  /*33f0*/  HMMA.16816.F32.BF16 R48, R244.reuse, R44, R28 ;  /* 0x0000002cf430723c */ /* 0x050ff0000004181c */
[C---:B-1----:R-:W-:Y:S08]  /*3400*/  HMMA.16816.F32.BF16 R32, R244.reuse, R40, R20 ;  /* 0x00000028f420723c */ /* 0x042ff00000041814 */
[C---:B------:R-:W-:Y:S08]  /*3410*/  HMMA.16816.F32.BF16 R28, R244.reuse, R36, R12 ;  /* 0x00000024f41c723c */ /* 0x040ff0000004180c */
[C---:B------:R-:W-:Y:S08]  /*3420*/  HMMA.16816.F32.BF16 R44, R244.reuse, R46, R24 ;  /* 0x0000002ef42c723c */ /* 0x040ff00000041818 */
[C---:B------:R-:W-:Y:S08]  /*3430*/  HMMA.16816.F32.BF16 R40, R244.reuse, R42, R16 ;  /* 0x0000002af428723c */ /* 0x040ff00000041810 */
[----:B------:R-:W-:Y:S01]  /*3440*/  HMMA.16816.F32.BF16 R36, R244, R38, R8 ;  /* 0x00000026f424723c */ /* 0x000fe20000041808 */
[----:B------:R-:W-:Y:S06]  /*3450*/  BAR.SYNC.DEFER_BLOCKING 0x0 ;  /* 0x0000000000007b1d */ /* 0x000fec0000010000 */
[----:B------:R-:W-:Y:S05]  /*3460*/  @P0 BRA `(.L_x_611) ;  /* 0x0000052000000947 */ /* 0x000fea0003800000 */
[----:B------:R-:W-:Y:S01]  /*3470*/  ULEA UR4, UR6, UR12, 0x6 ;  /* 0x0000000c06047291 */ /* 0x000fe2000f8e303f */
[----:B------:R-:W-:Y:S01]  /*3480*/  IMAD.MOV.U32 R9, RZ, RZ, RZ ;  /* 0x000000ffff097224 */ /* 0x000fe200078e00ff */
[----:B------:R-:W-:-:S04]  /*3490*/  P2R R11, PR, RZ, 0x8 ;  /* 0x00000008ff0b7803 */ /* 0x000fc80000000000 */
        /* <DEDUP_REMOVED lines=12> */
[----:B------:R-:W-:Y:S01]  /*3560*/  IMAD.SHL.U32 R60, R108, 0x2, RZ ;  /* 0x000000026c3c7824 */ /* 0x000fe200078e00ff */
[----:B------:R-:W-:Y:S01]  /*3570*/  SEL R26, RZ, 0x10, P5 ;  /* 0x00000010ff1a7807 */ /* 0x000fe20002800000 */
[----:B------:R-:W-:Y:S01]  /*3580*/  IMAD R10, R2, c[0x0][0x2b8], R3 ;  /* 0x0000ae00020a7a24 */ /* 0x000fe200078e0203 */
[----:B------:R-:W-:Y:S01]  /*3590*/  IADD3 R8, -R27, 0x10, RZ ;  /* 0x000000101b087810 */ /* 0x000fe20007ffe1ff */
[----:B------:R-:W-:Y:S01]  /*35a0*/  IMAD.SHL.U32 R20, R104, 0x2, RZ ;  /* 0x0000000268147824 */ /* 0x000fe200078e00ff */
[----:B------:R-:W-:Y:S01]  /*35b0*/  SEL R25, RZ, 0x10, P4 ;  /* 0x00000010ff197807 */ /* 0x000fe20002000000 */
[----:B------:R-:W-:Y:S01]  /*35c0*/  IMAD.SHL.U32 R22, R102, 0x2, RZ ;  /* 0x0000000266167824 */ /* 0x000fe200078e00ff */
[----:B------:R-:W-:Y:S01]  /*35d0*/  SHF.R.S32.HI R2, RZ, 0x1f, R10 ;  /* 0x0000001fff027819 */ /* 0x000fe2000001140a */
[----:B------:R3:W-:Y:S01]  /*35e0*/  STL [R1+0x4c], R10 ;  /* 0x00004c0a01007387 */ /* 0x0007e20000100800 */
[----:B------:R-:W-:-:S02]  /*35f0*/  LOP3.LUT R8, R8, 0xf, RZ, 0xc0, !PT ;  /* 0x0000000f08087812 */ /* 0x000fc400078ec0ff */
[----:B------:R-:W-:Y:S02]  /*3600*/  SHF.L.U64.HI R21, R106, 0x1, R107 ;  /* 0x000000016a157819 */ /* 0x000fe4000001026b */
[----:B------:R-:W-:Y:S02]  /*3610*/  SHF.L.U64.HI R23, R104, 0x1, R105 ;  /* 0x0000000168177819 */ /* 0x000fe40000010269 */
[----:B------:R-:W-:Y:S01]  /*3620*/  SHF.L.U64.HI R24, R102, 0x1, R103 ;  /* 0x0000000166187819 */ /* 0x000fe20000010267 */
[----:B-1----:R-:W-:Y:S02]  /*3630*/  IMAD R6, R2, c[0x0][0x1e0], RZ ;  /* 0x0000780002067a24 */ /* 0x002fe400078e02ff */
[----:B------:R-:W-:-:S04]  /*3640*/  IMAD.WIDE.U32 R2, R10, c[0x0][0x1e0], RZ ;  /* 0x000078000a027a25 */ /* 0x000fc800078e00ff */
[----:B------:R-:W-:-:S04]  /*3650*/  IMAD R6, R10, c[0x0][0x1e4], R6 ;  /* 0x000079000a067a24 */ /* 0x000fc800078e0206 */
[----:B------:R-:W-:Y:S01]  /*3660*/  IMAD.IADD R3, R3, 0x1, R6 ;  /* 0x0000000103037824 */ /* 0x000fe200078e0206 */
[----:B---3--:R-:W-:-:S04]  /*3670*/  IADD3 R10, -R26, 0x10, RZ ;  /* 0x000000101a0a7810 */ /* 0x008fc80007ffe1ff */
[----:B------:R-:W-:Y:S02]  /*3680*/  LOP3.LUT R10, R10, 0xf, RZ, 0xc0, !PT ;  /* 0x0000000f0a0a7812 */ /* 0x000fe400078ec0ff */
[----:B--2---:R-:W-:Y:S01]  /*3690*/  SHF.R.S32.HI R6, RZ, 0x1f, R9 ;  /* 0x0000001fff067819 */ /* 0x004fe20000011409 */
[----:B------:R-:W-:Y:S01]  /*36a0*/  IMAD.WIDE.U32 R2, R9, c[0x0][0x1f0], R2 ;  /* 0x00007c0009027a25 */ /* 0x000fe200078e0002 */
[----:B------:R1:W-:Y:S03]  /*36b0*/  STL [R1+0x48], R9 ;  /* 0x0000480901007387 */ /* 0x0003e60000100800 */
[----:B------:R-:W-:Y:S01]  /*36c0*/  IMAD R6, R6, c[0x0][0x1f0], RZ ;  /* 0x00007c0006067a24 */ /* 0x000fe200078e02ff */
[----:B------:R-:W-:-:S03]  /*36d0*/  IADD3 R2, P0, R2, UR22, RZ ;  /* 0x0000001602027c10 */ /* 0x000fc6000ff1e0ff */
[----:B------:R-:W-:-:S05]  /*36e0*/  IMAD R6, R9, c[0x0][0x1f4], R6 ;  /* 0x00007d0009067a24 */ /* 0x000fca00078e0206 */
[----:B------:R-:W-:Y:S02]  /*36f0*/  IADD3.X R3, R3, UR20, R6, P0, !PT ;  /* 0x0000001403037c10 */ /* 0x000fe400087fe406 */
[----:B------:R-:W-:-:S04]  /*3700*/  LEA R7, P0, R2, c[0x0][0x1c8], 0x1 ;  /* 0x0000720002077a11 */ /* 0x000fc800078008ff */
[----:B------:R-:W-:Y:S02]  /*3710*/  LEA.HI.X R6, R2, c[0x0][0x1cc], R3, 0x1, P0 ;  /* 0x0000730002067a11 */ /* 0x000fe400000f0c03 */
[----:B------:R-:W2:Y:S04]  /*3720*/  SHFL.IDX PT, R2, R7, 0x1, 0x181f ;  /* 0x00381f0007027f89 */ /* 0x000ea800000e0000 */
[----:B------:R-:W3:Y:S01]  /*3730*/  SHFL.IDX PT, R3, R6, 0x1, 0x181f ;  /* 0x00381f0006037f89 */ /* 0x000ee200000e0000 */
[----:B-1----:R-:W-:Y:S02]  /*3740*/  SHF.L.U64.HI R9, R108, 0x1, R109 ;  /* 0x000000016c097819 */ /* 0x002fe4000001026d */
[----:B--2---:R-:W-:Y:S01]  /*3750*/  IADD3 R18, P3, P0, R8, R2, R60 ;  /* 0x0000000208127210 */ /* 0x004fe2000787e03c */
[----:B------:R-:W-:-:S03]  /*3760*/  IMAD.SHL.U32 R8, R106, 0x2, RZ ;  /* 0x000000026a087824 */ /* 0x000fc600078e00ff */
[-C--:B---3--:R-:W-:Y:S02]  /*3770*/  IADD3.X R19, RZ, R3.reuse, R9, P3, P0 ;  /* 0x00000003ff137210 */ /* 0x088fe40001fe0409 */
[----:B------:R-:W-:Y:S02]  /*3780*/  IADD3 R16, P3, P0, R10, R2, R8 ;  /* 0x000000020a107210 */ /* 0x000fe4000787e008 */
[----:B------:R-:W-:Y:S02]  /*3790*/  IADD3 R10, -R25, 0x10, RZ ;  /* 0x00000010190a7810 */ /* 0x000fe40007ffe1ff */
[----:B------:R-:W-:Y:S02]  /*37a0*/  IADD3.X R17, RZ, R3, R21, P3, P0 ;  /* 0x00000003ff117210 */ /* 0x000fe40001fe0415 */
[----:B------:R-:W-:-:S04]  /*37b0*/  LOP3.LUT R10, R10, 0xf, RZ, 0xc0, !PT ;  /* 0x0000000f0a0a7812 */ /* 0x000fc800078ec0ff */
[----:B------:R-:W-:Y:S02]  /*37c0*/  IADD3 R14, P3, P0, R10, R2, R20 ;  /* 0x000000020a0e7210 */ /* 0x000fe4000787e014 */
[----:B------:R-:W-:Y:S02]  /*37d0*/  IADD3 R10, -R100, 0x10, RZ ;  /* 0x00000010640a7810 */ /* 0x000fe40007ffe1ff */
[----:B------:R-:W-:Y:S02]  /*37e0*/  IADD3.X R15, RZ, R3, R23, P3, P0 ;  /* 0x00000003ff0f7210 */ /* 0x000fe40001fe0417 */
[----:B------:R-:W-:-:S04]  /*37f0*/  LOP3.LUT R10, R10, 0xf, RZ, 0xc0, !PT ;  /* 0x0000000f0a0a7812 */ /* 0x000fc800078ec0ff */
[----:B------:R-:W-:Y:S02]  /*3800*/  IADD3 R12, P3, P0, R10, R2, R22 ;  /* 0x000000020a0c7210 */ /* 0x000fe4000787e016 */
[----:B------:R-:W1:Y:S02]  /*3810*/  SHFL.IDX PT, R2, R7, RZ, 0x181f ;  /* 0x00181fff07027589 */ /* 0x000e6400000e0000 */
[----:B------:R-:W-:Y:S02]  /*3820*/  IADD3.X R13, RZ, R3, R24, P3, P0 ;  /* 0x00000003ff0d7210 */ /* 0x000fe40001fe0418 */
[----:B------:R-:W2:Y:S01]  /*3830*/  SHFL.IDX PT, R3, R6, RZ, 0x181f ;  /* 0x00181fff06037589 */ /* 0x000ea200000e0000 */
[----:B------:R-:W-:Y:S02]  /*3840*/  ISETP.NE.AND P3, PT, R11, RZ, PT ;  /* 0x000000ff0b00720c */ /* 0x000fe40003f65270 */
        /* <DEDUP_REMOVED lines=20> */
.L_x_611:
[----:B-1----:R-:W-:Y:S01]  /*3990*/  LOP3.LUT R2, R97, 0xffffffe0, RZ, 0xc0, !PT ;  /* 0xffffffe061027812 */ /* 0x002fe200078ec0ff */
[----:B------:R-:W-:Y:S01]  /*39a0*/  UMOV UR4, 0xffffffc0 ;  /* 0xffffffc000047882 */ /* 0x000fe20000000000 */
[----:B------:R-:W-:Y:S01]  /*39b0*/  LEA.HI R3, R98, R101, RZ, 0x2 ;  /* 0x0000006562037211 */ /* 0x000fe200078f10ff */
[----:B------:R-:W-:Y:S01]  /*39c0*/  UIMAD UR4, UR6, UR4, 0x41 ;  /* 0x00000041060474a4 */ /* 0x000fe2000f8e0204 */
[----:B------:R-:W-:Y:S01]  /*39d0*/  SHF.R.S32.HI R7, RZ, 0x1f, R96 ;  /* 0x0000001fff077819 */ /* 0x000fe20000011460 */
[----:B------:R-:W-:Y:S01]  /*39e0*/  IMAD.IADD R2, R101, 0x1, -R2 ;  /* 0x0000000165027824 */ /* 0x000fe200078e0a02 */
[----:B------:R-:W-:Y:S01]  /*39f0*/  LOP3.LUT R3, R3, 0xfffffffc, RZ, 0xc0, !PT ;  /* 0xfffffffc03037812 */ /* 0x000fe200078ec0ff */
[----:B------:R-:W-:Y:S01]  /*3a00*/  IMAD.SHL.U32 R135, R4, 0x2, RZ ;  /* 0x0000000204877824 */ /* 0x000fe200078e00ff */
[----:B------:R-:W-:Y:S01]  /*3a10*/  LEA.HI R7, R7, R96, RZ, 0x3 ;  /* 0x0000006007077211 */ /* 0x000fe200078f18ff */
[----:B------:R-:W-:Y:S01]  /*3a20*/  @UP1 USHF.L.U32 UR10, UR10, 0x7, URZ ;  /* 0x000000070a0a1899 */ /* 0x000fe2000800063f */
[----:B------:R-:W-:Y:S01]  /*3a30*/  SHF.R.S32.HI R6, RZ, 0x1f, R2 ;  /* 0x0000001fff067819 */ /* 0x000fe20000011402 */
[----:B------:R-:W-:Y:S01]  /*3a40*/  IMAD.IADD R3, R101, 0x1, -R3 ;  /* 0x0000000165037824 */ /* 0x000fe200078e0a03 */
[----:B------:R-:W-:Y:S01]  /*3a50*/  LOP3.LUT R7, R7, 0xffffff8, RZ, 0xc0, !PT ;  /* 0x0ffffff807077812 */ /* 0x000fe200078ec0ff */
[--C-:B------:R-:W-:Y:S01]  /*3a60*/  IMAD R248, R5, 0x2, R135.reuse ;  /* 0x0000000205f87824 */ /* 0x100fe200078e0287 */
[----:B------:R-:W-:Y:S01]  /*3a70*/  LEA.HI R6, R6, R2, RZ, 0x2 ;  /* 0x0000000206067211 */ /* 0x000fe200078f10ff */
[----:B------:R-:W-:Y:S01]  /*3a80*/  IMAD R251, R0, 0x2, R135 ;  /* 0x0000000200fb7824 */ /* 0x000fe200078e0287 */
[----:B------:R-:W-:Y:S01]  /*3a90*/  LEA.HI R8, R3, R3, RZ, 0x1 ;  /* 0x0000000303087211 */ /* 0x000fe200078f08ff */
[----:B------:R-:W-:Y:S01]  /*3aa0*/  IMAD.IADD R9, R96, 0x1, -R7 ;  /* 0x0000000160097824 */ /* 0x000fe200078e0a07 */
[----:B------:R-:W-:Y:S01]  /*3ab0*/  PLOP3.LUT P0, PT, PT, PT, UP1, 0x80, 0x0 ;  /* 0x000000000000781c */ /* 0x000fe20003f0f018 */
[----:B------:R-:W-:Y:S01]  /*3ac0*/  LDSM.16.MT88.4 R24, [R135+0x100] ;  /* 0x000100008718783b */ /* 0x000fe20000004200 */
[----:B------:R-:W-:Y:S01]  /*3ad0*/  LEA.HI.SX32 R7, R6, UR11, 0x1e ;  /* 0x0000000b06077c11 */ /* 0x000fe2000f8ff2ff */
[----:B------:R-:W-:Y:S01]  /*3ae0*/  IMAD R250, R0, 0x2, R248 ;  /* 0x0000000200fa7824 */ /* 0x000fe200078e02f8 */
[----:B------:R-:W-:Y:S01]  /*3af0*/  LOP3.LUT R8, R8, 0x1ffffffe, RZ, 0xc0, !PT ;  /* 0x1ffffffe08087812 */ /* 0x000fe200078ec0ff */
[----:B------:R-:W-:Y:S01]  /*3b00*/  LDSM.16.MT88.4 R64, [R135+0x2100] ;  /* 0x002100008740783b */ /* 0x000fe20000004200 */
[----:B------:R-:W-:Y:S01]  /*3b10*/  LOP3.LUT R6, R6, 0x7ffffffc, RZ, 0xc0, !PT ;  /* 0x7ffffffc06067812 */ /* 0x000fe200078ec0ff */
[----:B------:R-:W-:-:S02]  /*3b20*/  IMAD R7, R9, 0x10, R7 ;  /* 0x0000001009077824 */ /* 0x000fc400078e0207 */
[----:B------:R-:W-:Y:S01]  /*3b30*/  IMAD.IADD R3, R3, 0x1, -R8 ;  /* 0x0000000103037824 */ /* 0x000fe200078e0a08 */
[----:B------:R-:W-:Y:S01]  /*3b40*/  LDSM.16.MT88.4 R72, [R248+0x2100] ;  /* 0x00210000f848783b */ /* 0x000fe20000004200 */
[----:B------:R-:W-:Y:S02]  /*3b50*/  IMAD.IADD R2, R2, 0x1, -R6 ;  /* 0x0000000102027824 */ /* 0x000fe400078e0a06 */
[----:B------:R-:W-:Y:S01]  /*3b60*/  IMAD R133, R3, 0x8, R7 ;  /* 0x0000000803857824 */ /* 0x000fe200078e0207 */
[----:B------:R-:W-:Y:S01]  /*3b70*/  LDSM.16.MT88.4 R68, [R250+0x900] ;  /* 0x00090000fa44783b */ /* 0x000fe20000004200 */
[----:B------:R-:W-:Y:S01]  /*3b80*/  IMAD.U32 R6, RZ, RZ, UR4 ;  /* 0x00000004ff067e24 */ /* 0x000fe2000f8e00ff */
[----:B------:R-:W-:Y:S01]  /*3b90*/  ULDC.64 UR4, c[0x0][0x2c8] ;  /* 0x0000b20000047ab9 */ /* 0x000fe20000000a00 */
[----:B------:R-:W-:Y:S01]  /*3ba0*/  @P0 IMAD.HI.U32 R7, R133, c[0x0][0x2c8], RZ ;  /* 0x0000b20085070a27 */ /* 0x000fe200078e00ff */
[----:B------:R-:W-:Y:S01]  /*3bb0*/  PLOP3.LUT P0, PT, PT, PT, UP1, 0x80, 0x0 ;  /* 0x000000000000781c */ /* 0x000fe20003f0f018 */
[----:B------:R-:W-:Y:S02]  /*3bc0*/  STL [R1+0x9c], R133 ;  /* 0x00009c8501007387 */ /* 0x000fe40000100800 */
[----:B------:R-:W-:-:S02]  /*3bd0*/  IMAD.MOV.U32 R3, RZ, RZ, R133 ;  /* 0x000000ffff037224 */ /* 0x000fc400078e0085 */
[----:B------:R-:W-:Y:S01]  /*3be0*/  IMAD.SHL.U32 R10, R2, 0x2, RZ ;  /* 0x00000002020a7824 */ /* 0x000fe200078e00ff */
[----:B------:R-:W0:Y:S04]  /*3bf0*/  LDGDEPBAR ;  /* 0x00000000000079af */ /* 0x000e280000000000 */
[----:B------:R-:W-:Y:S01]  /*3c00*/  IADD3 R2, -R10, UR7, R6 ;  /* 0x000000070a027c10 */ /* 0x000fe2000fffe106 */
[----:B------:R-:W-:Y:S02]  /*3c10*/  STL [R1+0xac], R10 ;  /* 0x0000ac0a01007387 */ /* 0x000fe40000100800 */
[----:B------:R-:W-:Y:S02]  /*3c20*/  @P0 SHF.R.U32.HI R3, RZ, c[0x0][0x2cc], R7 ;  /* 0x0000b300ff030a19 */ /* 0x000fe40000011607 */
[----:B------:R-:W-:-:S02]  /*3c30*/  IADD3 R6, R2, -UR13, RZ ;  /* 0x8000000d02067c10 */ /* 0x000fc4000fffe0ff */
[----:B------:R-:W-:Y:S01]  /*3c40*/  IADD3 R7, -R10, UR24, RZ ;  /* 0x000000180a077c10 */ /* 0x000fe2000fffe1ff */
[----:B------:R-:W1:Y:S01]  /*3c50*/  SHFL.IDX PT, R8, R3, RZ, 0x1c1f ;  /* 0x001c1fff03087589 */ /* 0x000e6200000e0000 */
[----:B------:R-:W-:Y:S02]  /*3c60*/  UIMAD.WIDE.U32 UR24, UR10, UR4, URZ ;  /* 0x000000040a1872a5 */ /* 0x000fe4000f8e003f */
[----:B------:R-:W-:Y:S01]  /*3c70*/  UIADD3 UR10, UR6, -0x2, URZ ;  /* 0xfffffffe060a7890 */ /* 0x000fe2000fffe03f */
[----:B------:R-:W2:Y:S04]  /*3c80*/  SHFL.IDX PT, R3, R3, 0x1, 0x1c1f ;  /* 0x003c1f0003037f89 */ /* 0x000ea800000e0000 */
[----:B------:R-:W-:Y:S02]  /*3c90*/  @UP1 UMOV UR21, UR25 ;  /* 0x0000001900151c82 */ /* 0x000fe40008000000 */
[----:B------:R-:W-:-:S04]  /*3ca0*/  @UP1 USHF.R.U32.HI UR11, URZ, UR5, UR21 ;  /* 0x000000053f0b1299 */ /* 0x000fc80008011615 */
[----:B------:R-:W-:-:S04]  /*3cb0*/  UIADD3 UR11, UR11, UR7, -UR13 ;  /* 0x000000070b0b7290 */ /* 0x000fc8000fffe80d */
[----:B------:R-:W-:-:S04]  /*3cc0*/  USHF.R.S32.HI UR4, URZ, 0x1f, UR11 ;  /* 0x0000001f3f047899 */ /* 0x000fc8000801140b */
[----:B------:R-:W-:Y:S01]  /*3cd0*/  ULEA.HI UR4, UR4, UR11, URZ, 0x6 ;  /* 0x0000000b04047291 */ /* 0x000fe2000f8f303f */
[----:B-1----:R-:W-:-:S03]  /*3ce0*/  IMAD.IADD R2, R6, 0x1, R8 ;  /* 0x0000000106027824 */ /* 0x002fc600078e0208 */
[----:B------:R-:W-:Y:S01]  /*3cf0*/  USHF.R.S32.HI UR4, URZ, 0x6, UR4 ;  /* 0x000000063f047899 */ /* 0x000fe20008011404 */
[----:B--2---:R-:W-:Y:S01]  /*3d00*/  IMAD.IADD R3, R6, 0x1, R3 ;  /* 0x0000000106037824 */ /* 0x004fe200078e0203 */
[----:B------:R-:W-:Y:S02]  /*3d10*/  IMNMX R2, R7, R2, PT ;  /* 0x0000000207027217 */ /* 0x000fe40003800200 */
[----:B------:R-:W-:Y:S02]  /*3d20*/  UISETP.LT.AND UP0, UPT, URZ, UR4, UPT ;  /* 0x000000043f00728c */ /* 0x000fe4000bf01270 */
[----:B------:R-:W-:Y:S02]  /*3d30*/  ISETP.GT.AND P0, PT, R2, RZ, PT ;  /* 0x000000ff0200720c */ /* 0x000fe40003f04270 */
[----:B------:R-:W-:Y:S02]  /*3d40*/  USEL UR4, URZ, UR4, !UP0 ;  /* 0x000000043f047287 */ /* 0x000fe4000c000000 */
[----:B------:R-:W-:-:S02]  /*3d50*/  FSEL R11, R56, -INF , P0 ;  /* 0xff800000380b7808 */ /* 0x000fc40000000000 */
[----:B------:R-:W-:Y:S01]  /*3d60*/  UISETP.GE.AND UP0, UPT, UR10, UR4, UPT ;  /* 0x000000040a00728c */ /* 0x000fe2000bf06270 */
[----:B------:R-:W-:-:S04]  /*3d70*/  ISETP.GT.AND P0, PT, R2, 0x1, PT ;  /* 0x000000010200780c */ /* 0x000fc80003f04270 */
[----:B------:R-:W-:Y:S02]  /*3d80*/  FSEL R10, R57, -INF , P0 ;  /* 0xff800000390a7808 */ /* 0x000fe40000000000 */
        /* <DEDUP_REMOVED lines=26> */
[----:B------:R-:W-:Y:S02]  /*3f30*/  ISETP.GT.AND P0, PT, R2, 0x39, PT ;  /* 0x000000390200780c */ /* 0x000fe40003f04270 */
[----:B------:R-:W-:Y:S02]  /*3f40*/  IMNMX R2, R7, R3, PT ;  /* 0x0000000307027217 */ /* 0x000fe40003800200 */
[----:B------:R-:W-:Y:S02]  /*3f50*/  FSEL R96, R37, -INF , P0 ;  /* 0xff80000025607808 */ /* 0x000fe40000000000 */
[----:B------:R-:W-:Y:S02]  /*3f60*/  ISETP.GT.AND P0, PT, R2, RZ, PT ;  /* 0x000000ff0200720c */ /* 0x000fe40003f04270 */
[----:B------:R-:W-:-:S02]  /*3f70*/  FMNMX.FTZ R3, R11, R10, !PT ;  /* 0x0000000a0b037209 */ /* 0x000fc40007810000 */
[----:B------:R-:W-:Y:S02]  /*3f80*/  FSEL R9, R58, -INF , P0 ;  /* 0xff8000003a097808 */ /* 0x000fe40000000000 */
[----:B------:R-:W-:Y:S02]  /*3f90*/  ISETP.GT.AND P0, PT, R2, 0x1, PT ;  /* 0x000000010200780c */ /* 0x000fe40003f04270 */
[----:B------:R-:W-:Y:S02]  /*3fa0*/  FMNMX.FTZ R3, R14, R3, !PT ;  /* 0x000000030e037209 */ /* 0x000fe40007810000 */
[----:B------:R-:W-:Y:S02]  /*3fb0*/  FSEL R8, R59, -INF , P0 ;  /* 0xff8000003b087808 */ /* 0x000fe40000000000 */
[----:B------:R-:W-:Y:S01]  /*3fc0*/  ISETP.GT.AND P0, PT, R2, 0x8, PT ;  /* 0x000000080200780c */ /* 0x000fe20003f04270 */
[----:B------:R-:W-:Y:S01]  /*3fd0*/  LDSM.16.MT88.4 R56, [R250+0x100] ;  /* 0x00010000fa38783b */ /* 0x000fe20000004200 */
[----:B------:R-:W-:-:S02]  /*3fe0*/  FMNMX.FTZ R3, R13, R3, !PT ;  /* 0x000000030d037209 */ /* 0x000fc40007810000 */
[----:B------:R-:W-:Y:S02]  /*3ff0*/  FSEL R7, R54, -INF , P0 ;  /* 0xff80000036077808 */ /* 0x000fe40000000000 */
[C---:B------:R-:W-:Y:S02]  /*4000*/  ISETP.GT.AND P0, PT, R2.reuse, 0x9, PT ;  /* 0x000000090200780c */ /* 0x040fe40003f04270 */
[----:B------:R-:W-:Y:S02]  /*4010*/  FMNMX.FTZ R3, R15, R3, !PT ;  /* 0x000000030f037209 */ /* 0x000fe40007810000 */
[----:B------:R-:W-:Y:S02]  /*4020*/  FSEL R12, R55, -INF , P0 ;  /* 0xff800000370c7808 */ /* 0x000fe40000000000 */
[----:B------:R-:W-:Y:S02]  /*4030*/  ISETP.GT.AND P0, PT, R2, 0x10, PT ;  /* 0x000000100200780c */ /* 0x000fe40003f04270 */
[----:B------:R-:W-:-:S02]  /*4040*/  FMNMX.FTZ R3, R16, R3, !PT ;  /* 0x0000000310037209 */ /* 0x000fc40007810000 */
[----:B------:R-:W-:Y:S02]  /*4050*/  FSEL R20, R50, -INF , P0 ;  /* 0xff80000032147808 */ /* 0x000fe40000000000 */
[C---:B------:R-:W-:Y:S02]  /*4060*/  ISETP.GT.AND P0, PT, R2.reuse, 0x11, PT ;  /* 0x000000110200780c */ /* 0x040fe40003f04270 */
[----:B------:R-:W-:Y:S02]  /*4070*/  FMNMX.FTZ R3, R21, R3, !PT ;  /* 0x0000000315037209 */ /* 0x000fe40007810000 */
[----:B------:R-:W-:Y:S02]  /*4080*/  FMNMX.FTZ R6, R9, R8, !PT ;  /* 0x0000000809067209 */ /* 0x000fe40007810000 */
[----:B------:R-:W-:Y:S02]  /*4090*/  FSEL R19, R51, -INF , P0 ;  /* 0xff80000033137808 */ /* 0x000fe40000000000 */
[----:B------:R-:W-:Y:S01]  /*40a0*/  ISETP.GT.AND P0, PT, R2, 0x18, PT ;  /* 0x000000180200780c */ /* 0x000fe20003f04270 */
[----:B------:R-:W-:Y:S01]  /*40b0*/  LDSM.16.MT88.4 R48, [R251+0x100] ;  /* 0x00010000fb30783b */ /* 0x000fe20000004200 */
[----:B------:R-:W-:-:S02]  /*40c0*/  FMNMX.FTZ R3, R22, R3, !PT ;  /* 0x0000000316037209 */ /* 0x000fc40007810000 */
[----:B------:R-:W-:Y:S02]  /*40d0*/  FMNMX.FTZ R6, R7, R6, !PT ;  /* 0x0000000607067209 */ /* 0x000fe40007810000 */
[----:B------:R-:W-:Y:S02]  /*40e0*/  FSEL R18, R46, -INF , P0 ;  /* 0xff8000002e127808 */ /* 0x000fe40000000000 */
[----:B------:R-:W-:Y:S02]  /*40f0*/  ISETP.GT.AND P0, PT, R2, 0x19, PT ;  /* 0x000000190200780c */ /* 0x000fe40003f04270 */
[----:B------:R-:W-:Y:S02]  /*4100*/  FMNMX.FTZ R3, R106, R3, !PT ;  /* 0x000000036a037209 */ /* 0x000fe40007810000 */
[----:B------:R-:W-:Y:S02]  /*4110*/  FMNMX.FTZ R6, R12, R6, !PT ;  /* 0x000000060c067209 */ /* 0x000fe40007810000 */
[----:B------:R-:W-:-:S02]  /*4120*/  FSEL R17, R47, -INF , P0 ;  /* 0xff8000002f117808 */ /* 0x000fc40000000000 */
[----:B------:R-:W-:Y:S02]  /*4130*/  FMNMX.FTZ R132, R105, R3, !PT ;  /* 0x0000000369847209 */ /* 0x000fe40007810000 */
[----:B------:R-:W-:Y:S02]  /*4140*/  ISETP.GT.AND P0, PT, R2, 0x20, PT ;  /* 0x000000200200780c */ /* 0x000fe40003f04270 */
[----:B------:R-:W-:Y:S02]  /*4150*/  FMNMX.FTZ R3, R20, R6, !PT ;  /* 0x0000000614037209 */ /* 0x000fe40007810000 */
[----:B------:R-:W-:Y:S02]  /*4160*/  FSEL R99, R34, -INF , P0 ;  /* 0xff80000022637808 */ /* 0x000fe40000000000 */
[----:B------:R-:W-:Y:S02]  /*4170*/  FMNMX.FTZ R3, R19, R3, !PT ;  /* 0x0000000313037209 */ /* 0x000fe40007810000 */
[----:B------:R-:W-:-:S02]  /*4180*/  ISETP.GT.AND P0, PT, R2, 0x21, PT ;  /* 0x000000210200780c */ /* 0x000fc40003f04270 */
[----:B------:R-:W-:Y:S02]  /*4190*/  FMNMX.FTZ R3, R18, R3, !PT ;  /* 0x0000000312037209 */ /* 0x000fe40007810000 */
[----:B------:R-:W-:Y:S02]  /*41a0*/  FSEL R98, R35, -INF , P0 ;  /* 0xff80000023627808 */ /* 0x000fe40000000000 */
[----:B------:R-:W-:Y:S01]  /*41b0*/  ISETP.GT.AND P0, PT, R2, 0x28, PT ;  /* 0x000000280200780c */ /* 0x000fe20003f04270 */
[----:B------:R-:W-:Y:S01]  /*41c0*/  LDSM.16.MT88.4 R32, [R251+0x900] ;  /* 0x00090000fb20783b */ /* 0x000fe20000004200 */
[----:B------:R-:W-:Y:S02]  /*41d0*/  FMNMX.FTZ R3, R17, R3, !PT ;  /* 0x0000000311037209 */ /* 0x000fe40007810000 */
[----:B------:R-:W-:Y:S02]  /*41e0*/  FSEL R95, R42, -INF , P0 ;  /* 0xff8000002a5f7808 */ /* 0x000fe40000000000 */
[----:B------:R-:W-:-:S02]  /*41f0*/  ISETP.GT.AND P0, PT, R2, 0x29, PT ;  /* 0x000000290200780c */ /* 0x000fc40003f04270 */
[----:B------:R-:W-:Y:S02]  /*4200*/  FMNMX.FTZ R3, R99, R3, !PT ;  /* 0x0000000363037209 */ /* 0x000fe40007810000 */
[----:B------:R-:W-:Y:S02]  /*4210*/  FMNMX.FTZ R132, R104, R132, !PT ;  /* 0x0000008468847209 */ /* 0x000fe40007810000 */
[----:B------:R-:W-:Y:S02]  /*4220*/  FSEL R97, R43, -INF , P0 ;  /* 0xff8000002b617808 */ /* 0x000fe40000000000 */
[----:B------:R-:W-:Y:S01]  /*4230*/  ISETP.GT.AND P0, PT, R2, 0x30, PT ;  /* 0x000000300200780c */ /* 0x000fe20003f04270 */
[----:B------:R-:W-:Y:S01]  /*4240*/  LDSM.16.MT88.4 R40, [R135+0x900] ;  /* 0x000900008728783b */ /* 0x000fe20000004200 */
[----:B------:R-:W-:Y:S02]  /*4250*/  FMNMX.FTZ R3, R98, R3, !PT ;  /* 0x0000000362037209 */ /* 0x000fe40007810000 */
[----:B------:R-:W-:-:S02]  /*4260*/  FMNMX.FTZ R132, R103, R132, !PT ;  /* 0x0000008467847209 */ /* 0x000fc40007810000 */
[----:B------:R-:W-:Y:S02]  /*4270*/  FSEL R94, R30, -INF , P0 ;  /* 0xff8000001e5e7808 */ /* 0x000fe40000000000 */
[----:B------:R-:W-:Y:S02]  /*4280*/  FMNMX.FTZ R3, R95, R3, !PT ;  /* 0x000000035f037209 */ /* 0x000fe40007810000 */
[----:B------:R-:W-:Y:S02]  /*4290*/  ISETP.GT.AND P0, PT, R2, 0x31, PT ;  /* 0x000000310200780c */ /* 0x000fe40003f04270 */
[----:B------:R-:W-:Y:S02]  /*42a0*/  FMNMX.FTZ R132, R102, R132, !PT ;  /* 0x0000008466847209 */ /* 0x000fe40007810000 */
[----:B------:R-:W-:Y:S02]  /*42b0*/  FMNMX.FTZ R3, R97, R3, !PT ;  /* 0x0000000361037209 */ /* 0x000fe40007810000 */
[----:B------:R-:W-:-:S02]  /*42c0*/  FSEL R93, R31, -INF , P0 ;  /* 0xff8000001f5d7808 */ /* 0x000fc40000000000 */
[----:B------:R-:W-:Y:S02]  /*42d0*/  ISETP.GT.AND P0, PT, R2, 0x38, PT ;  /* 0x000000380200780c */ /* 0x000fe40003f04270 */
[----:B------:R-:W-:Y:S02]  /*42e0*/  FMNMX.FTZ R132, R101, R132, !PT ;  /* 0x0000008465847209 */ /* 0x000fe40007810000 */
[----:B------:R-:W-:Y:S02]  /*42f0*/  FMNMX.FTZ R3, R94, R3, !PT ;  /* 0x000000035e037209 */ /* 0x000fe40007810000 */
[----:B------:R-:W-:Y:S02]  /*4300*/  FSEL R92, R38, -INF , P0 ;  /* 0xff800000265c7808 */ /* 0x000fe40000000000 */
[----:B------:R-:W-:Y:S02]  /*4310*/  FMNMX.FTZ R132, R100, R132, !PT ;  /* 0x0000008464847209 */ /* 0x000fe40007810000 */
[----:B------:R-:W-:-:S02]  /*4320*/  ISETP.GT.AND P0, PT, R2, 0x39, PT ;  /* 0x000000390200780c */ /* 0x000fc40003f04270 */
[----:B------:R-:W-:Y:S02]  /*4330*/  FMNMX.FTZ R2, R93, R3, !PT ;  /* 0x000000035d027209 */ /* 0x000fe40007810000 */
[----:B------:R-:W-:Y:S02]  /*4340*/  FMNMX.FTZ R132, R96, R132, !PT ;  /* 0x0000008460847209 */ /* 0x000fe40007810000 */
[----:B------:R-:W-:Y:S02]  /*4350*/  FSEL R91, R39, -INF , P0 ;  /* 0xff800000275b7808 */ /* 0x000fe40000000000 */
[----:B------:R-:W-:Y:S01]  /*4360*/  FMNMX.FTZ R2, R92, R2, !PT ;  /* 0x000000025c027209 */ /* 0x000fe20007810000 */
[----:B------:R-:W1:Y:S03]  /*4370*/  SHFL.BFLY PT, R6, R132, 0x2, 0x1f ;  /* 0x0c401f0084067f89 */ /* 0x000e6600000e0000 */
[----:B------:R-:W-:Y:S01]  /*4380*/  FMNMX.FTZ R2, R91, R2, !PT ;  /* 0x000000025b027209 */ /* 0x000fe20007810000 */
[----:B------:R-:W-:Y:S04]  /*4390*/  LDSM.16.MT88.4 R36, [R248+0x900] ;  /* 0x00090000f824783b */ /* 0x000fe80000004200 */
[----:B------:R-:W2:Y:S01]  /*43a0*/  SHFL.BFLY PT, R3, R2, 0x2, 0x1f ;  /* 0x0c401f0002037f89 */ /* 0x000ea200000e0000 */
[----:B-1----:R-:W-:-:S05]  /*43b0*/  FMNMX.FTZ R132, R6, R132, !PT ;  /* 0x0000008406847209 */ /* 0x002fca0007810000 */
[----:B------:R-:W1:Y:S01]  /*43c0*/  SHFL.BFLY PT, R6, R132, 0x1, 0x1f ;  /* 0x0c201f0084067f89 */ /* 0x000e6200000e0000 */
[----:B--2---:R-:W-:-:S05]  /*43d0*/  FMNMX.FTZ R2, R2, R3, !PT ;  /* 0x0000000302027209 */ /* 0x004fca0007810000 */
        /* <DEDUP_REMOVED lines=11> */
[----:B------:R-:W-:Y:S01]  /*4490*/  MUFU.EX2 R79, R11 ;  /* 0x0000000b004f7308 */ /* 0x000fe20000000800 */
[--C-:B------:R-:W-:Y:S01]  /*44a0*/  FFMA.FTZ R14, R14, c[0x0][0x2d0], -R6.reuse ;  /* 0x0000b4000e0e7a23 */ /* 0x100fe20000010806 */
[----:B------:R-:W-:Y:S01]  /*44b0*/  PLOP3.LUT P0, PT, PT, PT, UP0, 0x40, 0x0 ;  /* 0x000000000000781c */ /* 0x000fe20003f0e808 */
[----:B------:R-:W-:-:S02]  /*44c0*/  FFMA.FTZ R13, R13, c[0x0][0x2d0], -R6 ;  /* 0x0000b4000d0d7a23 */ /* 0x000fc40000010806 */
[--C-:B------:R-:W-:Y:S02]  /*44d0*/  FFMA.FTZ R9, R9, c[0x0][0x2d0], -R2.reuse ;  /* 0x0000b40009097a23 */ /* 0x100fe40000010802 */
[--C-:B------:R-:W-:Y:S01]  /*44e0*/  FFMA.FTZ R4, R8, c[0x0][0x2d0], -R2.reuse ;  /* 0x0000b40008047a23 */ /* 0x100fe20000010802 */
[----:B------:R-:W1:Y:S01]  /*44f0*/  MUFU.EX2 R78, R10 ;  /* 0x0000000a004e7308 */ /* 0x000e620000000800 */
[----:B------:R-:W-:Y:S02]  /*4500*/  FFMA.FTZ R7, R7, c[0x0][0x2d0], -R2 ;  /* 0x0000b40007077a23 */ /* 0x000fe40000010802 */
[----:B------:R-:W-:-:S05]  /*4510*/  FFMA.FTZ R0, R22, c[0x0][0x2d0], -R6 ;  /* 0x0000b40016007a23 */ /* 0x000fca0000010806 */
[----:B------:R2:W-:Y:S08]  /*4520*/  MUFU.EX2 R77, R9 ;  /* 0x00000009004d7308 */ /* 0x0005f00000000800 */
[----:B------:R3:W-:Y:S01]  /*4530*/  MUFU.EX2 R76, R4 ;  /* 0x00000004004c7308 */ /* 0x0007e20000000800 */
[----:B--2---:R-:W2:Y:S07]  /*4540*/  LDSM.16.MT88.4 R8, [R248+0x100] ;  /* 0x00010000f808783b */ /* 0x004eae0000004200 */
[----:B------:R-:W-:Y:S01]  /*4550*/  MUFU.EX2 R82, R14 ;  /* 0x0000000e00527308 */ /* 0x000fe20000000800 */
[----:B---3--:R-:W-:-:S07]  /*4560*/  FFMA.FTZ R4, R12, c[0x0][0x2d0], -R2 ;  /* 0x0000b4000c047a23 */ /* 0x008fce0000010802 */
[----:B------:R-:W3:Y:S01]  /*4570*/  MUFU.EX2 R85, R13 ;  /* 0x0000000d00557308 */ /* 0x000ee20000000800 */
[----:B-1----:R-:W-:-:S07]  /*4580*/  F2FP.BF16.PACK_AB R12, R78, R79 ;  /* 0x0000004f4e0c723e */ /* 0x002fce00000010ff */
[----:B------:R-:W-:Y:S08]  /*4590*/  MUFU.EX2 R80, R7 ;  /* 0x0000000700507308 */ /* 0x000ff00000000800 */
[----:B------:R1:W4:Y:S01]  /*45a0*/  MUFU.EX2 R84, R4 ;  /* 0x0000000400547308 */ /* 0x0003220000000800 */
[----:B---3--:R-:W-:Y:S02]  /*45b0*/  F2FP.BF16.PACK_AB R14, R85, R82 ;  /* 0x00000052550e723e */ /* 0x008fe400000010ff */
[----:B------:R-:W-:-:S05]  /*45c0*/  F2FP.BF16.PACK_AB R13, R76, R77 ;  /* 0x0000004d4c0d723e */ /* 0x000fca00000010ff */
[----:B------:R3:W-:Y:S01]  /*45d0*/  MUFU.EX2 R89, R0 ;  /* 0x0000000000597308 */ /* 0x0007e20000000800 */
[----:B-1----:R-:W-:Y:S01]  /*45e0*/  FFMA.FTZ R4, R15, c[0x0][0x2d0], -R6 ;  /* 0x0000b4000f047a23 */ /* 0x002fe20000010806 */
[----:B----4-:R-:W-:-:S06]  /*45f0*/  F2FP.BF16.PACK_AB R15, R84, R80 ;  /* 0x00000050540f723e */ /* 0x010fcc00000010ff */
[----:B------:R1:W-:Y:S01]  /*4600*/  MUFU.EX2 R83, R4 ;  /* 0x0000000400537308 */ /* 0x0003e20000000800 */
[----:B---3--:R-:W-:Y:S01]  /*4610*/  FFMA.FTZ R0, R20, c[0x0][0x2d0], -R2 ;  /* 0x0000b40014007a23 */ /* 0x008fe20000010802 */
[C---:B--2---:R-:W-:Y:S06]  /*4620*/  HMMA.16816.F32.BF16 R44, R12.reuse, R8, RZ ;  /* 0x000000080c2c723c */ /* 0x044fec00000418ff */
[----:B------:R2:W-:Y:S02]  /*4630*/  MUFU.EX2 R7, R0 ;  /* 0x0000000000077308 */ /* 0x0005e40000000800 */
[----:B------:R-:W-:Y:S01]  /*4640*/  HMMA.16816.F32.BF16 R60, R12, R24, RZ ;  /* 0x000000180c3c723c */ /* 0x000fe200000418ff */
[----:B-1----:R-:W-:-:S05]  /*4650*/  FFMA.FTZ R4, R16, c[0x0][0x2d0], -R6 ;  /* 0x0000b40010047a23 */ /* 0x002fca0000010806 */
[----:B------:R1:W3:Y:S02]  /*4660*/  MUFU.EX2 R88, R4 ;  /* 0x0000000400587308 */ /* 0x0002e40000000800 */
[----:B------:R-:W-:Y:S01]  /*4670*/  HMMA.16816.F32.BF16 R52, R12, R26, RZ ;  /* 0x0000001a0c34723c */ /* 0x000fe200000418ff */
[----:B--2---:R-:W-:-:S05]  /*4680*/  FFMA.FTZ R0, R19, c[0x0][0x2d0], -R2 ;  /* 0x0000b40013007a23 */ /* 0x004fca0000010802 */
[----:B------:R2:W4:Y:S02]  /*4690*/  MUFU.EX2 R81, R0 ;  /* 0x0000000000517308 */ /* 0x0005240000000800 */
[----:B------:R-:W-:Y:S01]  /*46a0*/  HMMA.16816.F32.BF16 R24, R12, R48, RZ ;  /* 0x000000300c18723c */ /* 0x000fe200000418ff */
[----:B-1----:R-:W-:-:S07]  /*46b0*/  FFMA.FTZ R4, R21, c[0x0][0x2d0], -R6 ;  /* 0x0000b40015047a23 */ /* 0x002fce0000010806 */
[----:B------:R-:W-:Y:S01]  /*46c0*/  HMMA.16816.F32.BF16 R28, R12, R10, RZ ;  /* 0x0000000a0c1c723c */ /* 0x000fe200000418ff */
[----:B---3--:R-:W-:Y:S01]  /*46d0*/  F2FP.BF16.PACK_AB R8, R88, R83 ;  /* 0x000000535808723e */ /* 0x008fe200000010ff */
[----:B------:R-:W1:Y:S01]  /*46e0*/  MUFU.EX2 R90, R4 ;  /* 0x00000004005a7308 */ /* 0x000e620000000800 */
[----:B--2---:R-:W-:-:S05]  /*46f0*/  FFMA.FTZ R0, R18, c[0x0][0x2d0], -R2 ;  /* 0x0000b40012007a23 */ /* 0x004fca0000010802 */
[----:B------:R-:W-:Y:S01]  /*4700*/  HMMA.16816.F32.BF16 R20, R12, R50, RZ ;  /* 0x000000320c14723c */ /* 0x000fe200000418ff */
[----:B----4-:R-:W-:Y:S01]  /*4710*/  F2FP.BF16.PACK_AB R9, R81, R7 ;  /* 0x000000075109723e */ /* 0x010fe200000010ff */
[----:B------:R-:W-:Y:S01]  /*4720*/  LDSM.16.MT88.4 R48, [R250+0x2100] ;  /* 0x00210000fa30783b */ /* 0x000fe20000004200 */
[----:B------:R2:W-:Y:S01]  /*4730*/  MUFU.EX2 R87, R0 ;  /* 0x0000000000577308 */ /* 0x0005e20000000800 */
[----:B-1----:R-:W-:Y:S01]  /*4740*/  F2FP.BF16.PACK_AB R10, R89, R90 ;  /* 0x0000005a590a723e */ /* 0x002fe200000010ff */
[----:B--2---:R-:W-:-:S03]  /*4750*/  FFMA.FTZ R0, R17, c[0x0][0x2d0], -R2 ;  /* 0x0000b40011007a23 */ /* 0x004fc60000010802 */
[----:B------:R-:W-:Y:S03]  /*4760*/  HMMA.16816.F32.BF16 R16, R12, R56, RZ ;  /* 0x000000380c10723c */ /* 0x000fe600000418ff */
[----:B------:R-:W1:Y:S02]  /*4770*/  MUFU.EX2 R86, R0 ;  /* 0x0000000000567308 */ /* 0x000e640000000800 */
[----:B-1----:R-:W-:-:S07]  /*4780*/  F2FP.BF16.PACK_AB R11, R86, R87 ;  /* 0x00000057560b723e */ /* 0x002fce00000010ff */
[C---:B------:R-:W-:Y:S01]  /*4790*/  HMMA.16816.F32.BF16 R108, R8.reuse, R36, R44 ;  /* 0x00000024086c723c */ /* 0x040fe2000004182c */
[----:B------:R-:W1:Y:S07]  /*47a0*/  LDSM.16.MT88.4 R44, [R135+0x2900] ;  /* 0x00290000872c783b */ /* 0x000e6e0000004200 */
[C---:B------:R-:W-:Y:S08]  /*47b0*/  HMMA.16816.F32.BF16 R24, R8.reuse, R32, R24 ;  /* 0x000000200818723c */ /* 0x040ff00000041818 */
[C---:B------:R-:W-:Y:S01]  /*47c0*/  HMMA.16816.F32.BF16 R148, R8.reuse, R38, R28 ;  /* 0x000000260894723c */ /* 0x040fe2000004181c */
[----:B------:R-:W2:Y:S07]  /*47d0*/  LDSM.16.MT88.4 R36, [R248+0x2900] ;  /* 0x00290000f824783b */ /* 0x000eae0000004200 */
[----:B------:R-:W-:Y:S01]  /*47e0*/  HMMA.16816.F32.BF16 R140, R8, R34, R20 ;  /* 0x00000022088c723c */ /* 0x000fe20000041814 */
[----:B------:R-:W-:-:S02]  /*47f0*/  IMAD.MOV.U32 R129, RZ, RZ, R110 ;  /* 0x000000ffff817224 */ /* 0x000fc400078e006e */
[----:B------:R-:W-:Y:S02]  /*4800*/  IMAD.MOV.U32 R128, RZ, RZ, R111 ;  /* 0x000000ffff807224 */ /* 0x000fe400078e006f */
[----:B------:R-:W-:Y:S02]  /*4810*/  IMAD.MOV.U32 R131, RZ, RZ, R108 ;  /* 0x000000ffff837224 */ /* 0x000fe400078e006c */
[----:B------:R-:W-:Y:S01]  /*4820*/  IMAD.MOV.U32 R130, RZ, RZ, R109 ;  /* 0x000000ffff827224 */ /* 0x000fe200078e006d */
[----:B------:R-:W-:Y:S01]  /*4830*/  HMMA.16816.F32.BF16 R32, R12, R58, RZ ;  /* 0x0000003a0c20723c */ /* 0x000fe200000418ff */
[----:B------:R-:W-:Y:S01]  /*4840*/  IMAD.MOV.U32 R112, RZ, RZ, R25 ;  /* 0x000000ffff707224 */ /* 0x000fe200078e0019 */
[----:B------:R-:W-:Y:S01]  /*4850*/  LDSM.16.MT88.4 R56, [R251+0x2900] ;  /* 0x00290000fb38783b */ /* 0x000fe20000004200 */
[----:B------:R-:W-:Y:S02]  /*4860*/  IMAD.MOV.U32 R111, RZ, RZ, R26 ;  /* 0x000000ffff6f7224 */ /* 0x000fe400078e001a */
[----:B------:R-:W-:-:S02]  /*4870*/  IMAD.MOV.U32 R110, RZ, RZ, R24 ;  /* 0x000000ffff6e7224 */ /* 0x000fc400078e0018 */
[----:B------:R-:W-:Y:S01]  /*4880*/  IMAD.MOV.U32 R107, RZ, RZ, R27 ;  /* 0x000000ffff6b7224 */ /* 0x000fe200078e001b */
[----:B------:R-:W-:Y:S08]  /*4890*/  HMMA.16816.F32.BF16 R28, R12, R64, RZ ;  /* 0x000000400c1c723c */ /* 0x000ff000000418ff */
[C---:B------:R-:W-:Y:S01]  /*48a0*/  HMMA.16816.F32.BF16 R164, R8.reuse, R40, R60 ;  /* 0x0000002808a4723c */ /* 0x040fe2000004183c */
[----:B------:R-:W-:Y:S07]  /*48b0*/  LDSM.16.MT88.4 R60, [R135+0x4100] ;  /* 0x00410000873c783b */ /* 0x000fee0000004200 */
[----:B------:R-:W-:Y:S01]  /*48c0*/  HMMA.16816.F32.BF16 R156, R8, R42, R52 ;  /* 0x0000002a089c723c */ /* 0x000fe20000041834 */
[----:B------:R-:W3:Y:S07]  /*48d0*/  LDSM.16.MT88.4 R40, [R251+0x2100] ;  /* 0x00210000fb28783b */ /* 0x000eee0000004200 */
[C---:B------:R-:W-:Y:S01]  /*48e0*/  HMMA.16816.F32.BF16 R24, R12.reuse, R66, RZ ;  /* 0x000000420c18723c */ /* 0x040fe200000418ff */
[----:B------:R-:W-:Y:S07]  /*48f0*/  LDSM.16.MT88.4 R64, [R135+0x4900] ;  /* 0x004900008740783b */ /* 0x000fee0000004200 */
[----:B------:R-:W-:Y:S08]  /*4900*/  HMMA.16816.F32.BF16 R20, R12, R72, RZ ;  /* 0x000000480c14723c */ /* 0x000ff000000418ff */
[C---:B------:R-:W-:Y:S08]  /*4910*/  HMMA.16816.F32.BF16 R52, R8.reuse, R70, R32 ;  /* 0x000000460834723c */ /* 0x040ff00000041820 */
[C---:B-1----:R-:W-:Y:S08]  /*4920*/  HMMA.16816.F32.BF16 R28, R8.reuse, R44, R28 ;  /* 0x0000002c081c723c */ /* 0x042ff0000004181c */
[C---:B------:R-:W-:Y:S08]  /*4930*/  HMMA.16816.F32.BF16 R16, R8.reuse, R68, R16 ;  /* 0x000000440810723c */ /* 0x040ff00000041810 */
[----:B------:R-:W-:Y:S01]  /*4940*/  HMMA.16816.F32.BF16 R24, R8, R46, R24 ;  /* 0x0000002e0818723c */ /* 0x000fe20000041818 */
[----:B------:R-:W-:Y:S01]  /*4950*/  IMAD.MOV.U32 R109, RZ, RZ, R52 ;  /* 0x000000ffff6d7224 */ /* 0x000fe200078e0034 */
[----:B------:R-:W-:Y:S01]  /*4960*/  LDSM.16.MT88.4 R44, [R251+0x4100] ;  /* 0x00410000fb2c783b */ /* 0x000fe20000004200 */
[----:B------:R-:W-:-:S02]  /*4970*/  IMAD.MOV.U32 R108, RZ, RZ, R53 ;  /* 0x000000ffff6c7224 */ /* 0x000fc400078e0035 */
[----:B------:R-:W-:Y:S02]  /*4980*/  IMAD.MOV.U32 R5, RZ, RZ, R54 ;  /* 0x000000ffff057224 */ /* 0x000fe400078e0036 */
[----:B------:R-:W-:Y:S01]  /*4990*/  IMAD.MOV.U32 R0, RZ, RZ, R55 ;  /* 0x000000ffff007224 */ /* 0x000fe200078e0037 */
[----:B--2---:R-:W-:Y:S01]  /*49a0*/  HMMA.16816.F32.BF16 R20, R8, R36, R20 ;  /* 0x000000240814723c */ /* 0x004fe20000041814 */
[----:B------:R-:W-:Y:S01]  /*49b0*/  IMAD.MOV.U32 R116, RZ, RZ, R28 ;  /* 0x000000ffff747224 */ /* 0x000fe200078e001c */
[----:B------:R-:W1:Y:S01]  /*49c0*/  LDSM.16.MT88.4 R52, [R250+0x2900] ;  /* 0x00290000fa34783b */ /* 0x000e620000004200 */
[----:B------:R-:W-:Y:S02]  /*49d0*/  IMAD.MOV.U32 R115, RZ, RZ, R29 ;  /* 0x000000ffff737224 */ /* 0x000fe400078e001d */
[----:B------:R-:W-:Y:S02]  /*49e0*/  IMAD.MOV.U32 R114, RZ, RZ, R30 ;  /* 0x000000ffff727224 */ /* 0x000fe400078e001e */
[----:B------:R-:W-:Y:S01]  /*49f0*/  IMAD.MOV.U32 R113, RZ, RZ, R31 ;  /* 0x000000ffff717224 */ /* 0x000fe200078e001f */
[----:B---3--:R-:W-:Y:S01]  /*4a00*/  HMMA.16816.F32.BF16 R32, R12, R40, RZ ;  /* 0x000000280c20723c */ /* 0x008fe200000418ff */
[----:B------:R-:W-:-:S02]  /*4a10*/  IMAD.MOV.U32 R178, RZ, RZ, R16 ;  /* 0x000000ffffb27224 */ /* 0x000fc400078e0010 */
[----:B------:R-:W-:Y:S02]  /*4a20*/  IMAD.MOV.U32 R177, RZ, RZ, R17 ;  /* 0x000000ffffb17224 */ /* 0x000fe400078e0011 */
[----:B------:R-:W-:Y:S02]  /*4a30*/  IMAD.MOV.U32 R176, RZ, RZ, R18 ;  /* 0x000000ffffb07224 */ /* 0x000fe400078e0012 */
[----:B------:R-:W-:Y:S01]  /*4a40*/  IMAD.MOV.U32 R4, RZ, RZ, R19 ;  /* 0x000000ffff047224 */ /* 0x000fe200078e0013 */
[----:B------:R-:W-:Y:S01]  /*4a50*/  HMMA.16816.F32.BF16 R28, R12, R42, RZ ;  /* 0x0000002a0c1c723c */ /* 0x000fe200000418ff */
[----:B------:R-:W2:Y:S01]  /*4a60*/  LDSM.16.MT88.4 R40, [R248+0x4100] ;  /* 0x00410000f828783b */ /* 0x000ea20000004200 */
[----:B------:R-:W-:Y:S02]  /*4a70*/  IMAD.MOV.U32 R120, RZ, RZ, R24 ;  /* 0x000000ffff787224 */ /* 0x000fe400078e0018 */
[----:B------:R-:W-:Y:S02]  /*4a80*/  IMAD.MOV.U32 R119, RZ, RZ, R25 ;  /* 0x000000ffff777224 */ /* 0x000fe400078e0019 */
[----:B------:R-:W-:-:S02]  /*4a90*/  IMAD.MOV.U32 R118, RZ, RZ, R26 ;  /* 0x000000ffff767224 */ /* 0x000fc400078e001a */
[C---:B------:R-:W-:Y:S01]  /*4aa0*/  HMMA.16816.F32.BF16 R16, R12.reuse, R74, RZ ;  /* 0x0000004a0c10723c */ /* 0x040fe200000418ff */
[----:B------:R-:W-:Y:S02]  /*4ab0*/  IMAD.MOV.U32 R117, RZ, RZ, R27 ;  /* 0x000000ffff757224 */ /* 0x000fe400078e001b */
[----:B------:R-:W-:Y:S02]  /*4ac0*/  IMAD.MOV.U32 R73, RZ, RZ, R20 ;  /* 0x000000ffff497224 */ /* 0x000fe400078e0014 */
[----:B------:R-:W-:Y:S02]  /*4ad0*/  IMAD.MOV.U32 R72, RZ, RZ, R21 ;  /* 0x000000ffff487224 */ /* 0x000fe400078e0015 */
[----:B------:R-:W-:Y:S01]  /*4ae0*/  IMAD.MOV.U32 R37, RZ, RZ, R22 ;  /* 0x000000ffff257224 */ /* 0x000fe200078e0016 */
[----:B------:R-:W-:Y:S01]  /*4af0*/  HMMA.16816.F32.BF16 R24, R12, R48, RZ ;  /* 0x000000300c18723c */ /* 0x000fe200000418ff */
[----:B------:R-:W-:-:S06]  /*4b00*/  IMAD.MOV.U32 R36, RZ, RZ, R23 ;  /* 0x000000ffff247224 */ /* 0x000fcc00078e0017 */
[----:B------:R-:W-:Y:S01]  /*4b10*/  IMAD.MOV.U32 R49, RZ, RZ, R111 ;  /* 0x000000ffff317224 */ /* 0x000fe200078e006f */
[----:B------:R-:W-:Y:S01]  /*4b20*/  HMMA.16816.F32.BF16 R20, R12, R50, RZ ;  /* 0x000000320c14723c */ /* 0x000fe200000418ff */
[----:B------:R-:W-:-:S06]  /*4b30*/  IMAD.MOV.U32 R48, RZ, RZ, R112 ;  /* 0x000000ffff307224 */ /* 0x000fcc00078e0070 */
[----:B------:R-:W-:Y:S01]  /*4b40*/  IMAD.MOV.U32 R51, RZ, RZ, R110 ;  /* 0x000000ffff337224 */ /* 0x000fe200078e006e */
[C---:B------:R-:W-:Y:S01]  /*4b50*/  HMMA.16816.F32.BF16 R180, R8.reuse, R56, R32 ;  /* 0x0000003808b4723c */ /* 0x040fe20000041820 */
[----:B------:R-:W3:Y:S06]  /*4b60*/  LDSM.16.MT88.4 R32, [R248+0x4900] ;  /* 0x00490000f820783b */ /* 0x000eec0000004200 */
[----:B------:R-:W-:Y:S01]  /*4b70*/  IMAD.MOV.U32 R56, RZ, RZ, R73 ;  /* 0x000000ffff387224 */ /* 0x000fe200078e0049 */
[----:B------:R-:W-:Y:S01]  /*4b80*/  HMMA.16816.F32.BF16 R188, R8, R38, R16 ;  /* 0x0000002608bc723c */ /* 0x000fe20000041810 */
[----:B------:R-:W-:-:S07]  /*4b90*/  IMAD.MOV.U32 R57, RZ, RZ, R72 ;  /* 0x000000ffff397224 */ /* 0x000fce00078e0048 */
[----:B------:R-:W-:Y:S07]  /*4ba0*/  HMMA.16816.F32.BF16 R16, R12, R60, RZ ;  /* 0x0000003c0c10723c */ /* 0x000fee00000418ff */
[----:B------:R-:W-:Y:S01]  /*4bb0*/  IMAD.MOV.U32 R60, RZ, RZ, R116 ;  /* 0x000000ffff3c7224 */ /* 0x000fe200078e0074 */
[----:B------:R-:W-:Y:S01]  /*4bc0*/  HMMA.16816.F32.BF16 R68, R8, R58, R28 ;  /* 0x0000003a0844723c */ /* 0x000fe2000004181c */
[----:B------:R-:W-:-:S06]  /*4bd0*/  IMAD.MOV.U32 R61, RZ, RZ, R115 ;  /* 0x000000ffff3d7224 */ /* 0x000fcc00078e0073 */
[----:B------:R-:W-:Y:S01]  /*4be0*/  IMAD.MOV.U32 R58, RZ, RZ, R37 ;  /* 0x000000ffff3a7224 */ /* 0x000fe200078e0025 */
[C---:B-1----:R-:W-:Y:S01]  /*4bf0*/  HMMA.16816.F32.BF16 R72, R8.reuse, R52, R24 ;  /* 0x000000340848723c */ /* 0x042fe20000041818 */
[----:B------:R-:W-:Y:S02]  /*4c00*/  IMAD.MOV.U32 R59, RZ, RZ, R36 ;  /* 0x000000ffff3b7224 */ /* 0x000fe400078e0024 */
[----:B------:R-:W1:Y:S04]  /*4c10*/  LDSM.16.MT88.4 R36, [R251+0x4900] ;  /* 0x00490000fb24783b */ /* 0x000e680000004200 */
[----:B------:R-:W-:Y:S01]  /*4c20*/  IMAD.MOV.U32 R52, RZ, RZ, R120 ;  /* 0x000000ffff347224 */ /* 0x000fe200078e0078 */
[----:B------:R-:W-:Y:S01]  /*4c30*/  HMMA.16816.F32.BF16 R152, R8, R54, R20 ;  /* 0x000000360898723c */ /* 0x000fe20000041814 */
[----:B------:R-:W-:-:S06]  /*4c40*/  IMAD.MOV.U32 R53, RZ, RZ, R119 ;  /* 0x000000ffff357224 */ /* 0x000fcc00078e0077 */
[----:B------:R-:W-:Y:S01]  /*4c50*/  IMAD.MOV.U32 R54, RZ, RZ, R118 ;  /* 0x000000ffff367224 */ /* 0x000fe200078e0076 */
[----:B--2---:R-:W-:Y:S01]  /*4c60*/  HMMA.16816.F32.BF16 R24, R12, R40, RZ ;  /* 0x000000280c18723c */ /* 0x004fe200000418ff */
[----:B------:R-:W-:-:S07]  /*4c70*/  IMAD.MOV.U32 R55, RZ, RZ, R117 ;  /* 0x000000ffff377224 */ /* 0x000fce00078e0075 */
[----:B------:R-:W-:Y:S01]  /*4c80*/  HMMA.16816.F32.BF16 R20, R12, R42, RZ ;  /* 0x0000002a0c14723c */ /* 0x000fe200000418ff */
[----:B------:R-:W2:Y:S07]  /*4c90*/  LDSM.16.MT88.4 R40, [R250+0x4100] ;  /* 0x00410000fa28783b */ /* 0x000eae0000004200 */
[----:B------:R-:W-:Y:S08]  /*4ca0*/  HMMA.16816.F32.BF16 R160, R8, R64, R16 ;  /* 0x0000004008a0723c */ /* 0x000ff00000041810 */
[----:B------:R-:W-:Y:S07]  /*4cb0*/  HMMA.16816.F32.BF16 R16, R12, R44, RZ ;  /* 0x0000002c0c10723c */ /* 0x000fee00000418ff */
[----:B------:R-:W-:Y:S01]  /*4cc0*/  IMAD.MOV.U32 R44, RZ, RZ, R109 ;  /* 0x000000ffff2c7224 */ /* 0x000fe200078e006d */
[----:B---3--:R-:W-:Y:S01]  /*4cd0*/  HMMA.16816.F32.BF16 R144, R8, R32, R24 ;  /* 0x000000200890723c */ /* 0x008fe20000041818 */
[----:B------:R-:W3:Y:S01]  /*4ce0*/  LDSM.16.MT88.4 R24, [R250+0x4900] ;  /* 0x00490000fa18783b */ /* 0x000ee20000004200 */
[----:B------:R-:W-:-:S05]  /*4cf0*/  IMAD.MOV.U32 R45, RZ, RZ, R108 ;  /* 0x000000ffff2d7224 */ /* 0x000fca00078e006c */
[--C-:B------:R-:W-:Y:S01]  /*4d00*/  FFMA.FTZ R33, R94, c[0x0][0x2d0], -R2.reuse ;  /* 0x0000b4005e217a23 */ /* 0x100fe20000010802 */
[----:B------:R-:W-:Y:S01]  /*4d10*/  HMMA.16816.F32.BF16 R28, R12, R62, RZ ;  /* 0x0000003e0c1c723c */ /* 0x000fe200000418ff */
[----:B------:R-:W-:-:S06]  /*4d20*/  FFMA.FTZ R32, R93, c[0x0][0x2d0], -R2 ;  /* 0x0000b4005d207a23 */ /* 0x000fcc0000010802 */
[----:B------:R-:W-:Y:S01]  /*4d30*/  IMAD.MOV.U32 R62, RZ, RZ, R114 ;  /* 0x000000ffff3e7224 */ /* 0x000fe200078e0072 */
[----:B-1----:R-:W-:Y:S01]  /*4d40*/  HMMA.16816.F32.BF16 R136, R8, R36, R16 ;  /* 0x000000240888723c */ /* 0x002fe20000041810 */
[----:B------:R-:W-:-:S06]  /*4d50*/  IMAD.MOV.U32 R63, RZ, RZ, R113 ;  /* 0x000000ffff3f7224 */ /* 0x000fcc00078e0071 */
[--C-:B------:R-:W-:Y:S01]  /*4d60*/  FFMA.FTZ R36, R102, c[0x0][0x2d0], -R6.reuse ;  /* 0x0000b40066247a23 */ /* 0x100fe20000010806 */
[----:B--2---:R-:W-:Y:S01]  /*4d70*/  HMMA.16816.F32.BF16 R16, R12, R40, RZ ;  /* 0x000000280c10723c */ /* 0x004fe200000418ff */
[----:B------:R-:W-:Y:S02]  /*4d80*/  FFMA.FTZ R37, R101, c[0x0][0x2d0], -R6 ;  /* 0x0000b40065257a23 */ /* 0x000fe40000010806 */
[----:B------:R-:W-:Y:S02]  /*4d90*/  IMAD.MOV.U32 R101, RZ, RZ, R130 ;  /* 0x000000ffff657224 */ /* 0x000fe400078e0082 */
[----:B------:R-:W-:-:S03]  /*4da0*/  IMAD.MOV.U32 R102, RZ, RZ, R129 ;  /* 0x000000ffff667224 */ /* 0x000fc600078e0081 */
[C---:B------:R-:W-:Y:S07]  /*4db0*/  HMMA.16816.F32.BF16 R120, R8.reuse, R34, R20 ;  /* 0x000000220878723c */ /* 0x040fee0000041814 */
[--C-:B------:R-:W-:Y:S01]  /*4dc0*/  FFMA.FTZ R35, R92, c[0x0][0x2d0], -R2.reuse ;  /* 0x0000b4005c237a23 */ /* 0x100fe20000010802 */
[----:B------:R-:W-:Y:S01]  /*4dd0*/  HMMA.16816.F32.BF16 R124, R8, R66, R28 ;  /* 0x00000042087c723c */ /* 0x000fe2000004181c */
[----:B------:R-:W1:Y:S01]  /*4de0*/  LDSM.16.MT88.4 R28, [R135+0x6100] ;  /* 0x00610000871c783b */ /* 0x000e620000004200 */
[----:B------:R-:W-:-:S06]  /*4df0*/  FFMA.FTZ R34, R91, c[0x0][0x2d0], -R2 ;  /* 0x0000b4005b227a23 */ /* 0x000fcc0000010802 */
[----:B------:R-:W-:Y:S07]  /*4e00*/  HMMA.16816.F32.BF16 R20, R12, R46, RZ ;  /* 0x0000002e0c14723c */ /* 0x000fee00000418ff */
[----:B------:R-:W-:Y:S01]  /*4e10*/  IMAD.MOV.U32 R46, RZ, RZ, R5 ;  /* 0x000000ffff2e7224 */ /* 0x000fe200078e0005 */
[----:B---3--:R-:W-:Y:S01]  /*4e20*/  HMMA.16816.F32.BF16 R116, R8, R24, R16 ;  /* 0x000000180874723c */ /* 0x008fe20000041810 */
[----:B------:R-:W-:Y:S02]  /*4e30*/  IMAD.MOV.U32 R47, RZ, RZ, R0 ;  /* 0x000000ffff2f7224 */ /* 0x000fe400078e0000 */
[----:B------:R-:W-:-:S02]  /*4e40*/  FADD.FTZ R0, R79, R78 ;  /* 0x0000004e4f007221 */ /* 0x000fc40000010000 */
[----:B------:R-:W-:Y:S02]  /*4e50*/  FADD.FTZ R5, R77, R76 ;  /* 0x0000004c4d057221 */ /* 0x000fe40000010000 */
[----:B------:R-:W-:Y:S01]  /*4e60*/  IMAD.MOV.U32 R76, RZ, RZ, R178 ;  /* 0x000000ffff4c7224 */ /* 0x000fe200078e00b2 */
[----:B------:R-:W-:Y:S01]  /*4e70*/  HMMA.16816.F32.BF16 R16, R12, R42, RZ ;  /* 0x0000002a0c10723c */ /* 0x000fe200000418ff */
[----:B------:R-:W-:Y:S02]  /*4e80*/  IMAD.MOV.U32 R77, RZ, RZ, R177 ;  /* 0x000000ffff4d7224 */ /* 0x000fe400078e00b1 */
[----:B------:R-:W-:Y:S02]  /*4e90*/  IMAD.MOV.U32 R78, RZ, RZ, R176 ;  /* 0x000000ffff4e7224 */ /* 0x000fe400078e00b0 */
[----:B------:R-:W-:Y:S02]  /*4ea0*/  FADD.FTZ R0, R82, R0 ;  /* 0x0000000052007221 */ /* 0x000fe40000010000 */
[----:B------:R-:W-:Y:S01]  /*4eb0*/  IMAD.MOV.U32 R79, RZ, RZ, R4 ;  /* 0x000000ffff4f7224 */ /* 0x000fe200078e0004 */
[----:B------:R-:W-:Y:S01]  /*4ec0*/  HMMA.16816.F32.BF16 R108, R8, R38, R20 ;  /* 0x00000026086c723c */ /* 0x000fe20000041814 */
[----:B------:R-:W2:Y:S01]  /*4ed0*/  LDSM.16.MT88.4 R20, [R135+0x6900] ;  /* 0x006900008714783b */ /* 0x000ea20000004200 */
[----:B------:R-:W-:-:S02]  /*4ee0*/  FADD.FTZ R5, R80, R5 ;  /* 0x0000000550057221 */ /* 0x000fc40000010000 */
[----:B------:R-:W-:Y:S02]  /*4ef0*/  FADD.FTZ R4, R85, R0 ;  /* 0x0000000055047221 */ /* 0x000fe40000010000 */
[----:B------:R-:W-:Y:S02]  /*4f00*/  FADD.FTZ R0, R84, R5 ;  /* 0x0000000554007221 */ /* 0x000fe40000010000 */
[----:B------:R-:W-:Y:S02]  /*4f10*/  FADD.FTZ R4, R83, R4 ;  /* 0x0000000453047221 */ /* 0x000fe40000010000 */
[----:B------:R-:W-:Y:S02]  /*4f20*/  FADD.FTZ R0, R7, R0 ;  /* 0x0000000007007221 */ /* 0x000fe40000010000 */
[--C-:B------:R-:W-:Y:S02]  /*4f30*/  FFMA.FTZ R24, R106, c[0x0][0x2d0], -R6.reuse ;  /* 0x0000b4006a187a23 */ /* 0x100fe40000010806 */
[----:B------:R-:W-:-:S02]  /*4f40*/  FFMA.FTZ R38, R100, c[0x0][0x2d0], -R6 ;  /* 0x0000b40064267a23 */ /* 0x000fc40000010806 */
[----:B------:R-:W-:Y:S01]  /*4f50*/  HMMA.16816.F32.BF16 R112, R8, R26, R16 ;  /* 0x0000001a0870723c */ /* 0x000fe20000041810 */
[----:B------:R-:W-:Y:S02]  /*4f60*/  FFMA.FTZ R39, R96, c[0x0][0x2d0], -R6 ;  /* 0x0000b40060277a23 */ /* 0x000fe40000010806 */
[----:B------:R-:W-:Y:S02]  /*4f70*/  FADD.FTZ R25, R88, R4 ;  /* 0x0000000458197221 */ /* 0x000fe40000010000 */
[----:B------:R-:W-:Y:S02]  /*4f80*/  IMAD.MOV.U32 R106, RZ, RZ, R49 ;  /* 0x000000ffff6a7224 */ /* 0x000fe400078e0031 */
[----:B------:R-:W-:Y:S01]  /*4f90*/  FFMA.FTZ R26, R105, c[0x0][0x2d0], -R6 ;  /* 0x0000b400691a7a23 */ /* 0x000fe20000010806 */
[----:B-1----:R-:W-:Y:S01]  /*4fa0*/  HMMA.16816.F32.BF16 R16, R12, R28, RZ ;  /* 0x0000001c0c10723c */ /* 0x002fe200000418ff */
[----:B------:R-:W-:Y:S02]  /*4fb0*/  FADD.FTZ R27, R81, R0 ;  /* 0x00000000511b7221 */ /* 0x000fe40000010000 */
[----:B------:R-:W-:Y:S01]  /*4fc0*/  MUFU.EX2 R0, R26 ;  /* 0x0000001a00007308 */ /* 0x000fe20000000800 */
[----:B------:R-:W-:-:S02]  /*4fd0*/  IMAD.MOV.U32 R105, RZ, RZ, R48 ;  /* 0x000000ffff697224 */ /* 0x000fc400078e0030 */
[----:B------:R-:W-:Y:S02]  /*4fe0*/  IMAD.MOV.U32 R100, RZ, RZ, R131 ;  /* 0x000000ffff647224 */ /* 0x000fe400078e0083 */
[--C-:B------:R-:W-:Y:S02]  /*4ff0*/  FFMA.FTZ R28, R104, c[0x0][0x2d0], -R6.reuse ;  /* 0x0000b400681c7a23 */ /* 0x100fe40000010806 */
[----:B------:R-:W-:Y:S02]  /*5000*/  FFMA.FTZ R29, R103, c[0x0][0x2d0], -R6 ;  /* 0x0000b400671d7a23 */ /* 0x000fe40000010806 */
[----:B------:R-:W-:Y:S02]  /*5010*/  IMAD.MOV.U32 R104, RZ, RZ, R51 ;  /* 0x000000ffff687224 */ /* 0x000fe400078e0033 */
[----:B------:R-:W-:-:S10]  /*5020*/  IMAD.MOV.U32 R103, RZ, RZ, R128 ;  /* 0x000000ffff677224 */ /* 0x000fd400078e0080 */
[----:B--2---:R-:W-:Y:S08]  /*5030*/  HMMA.16816.F32.BF16 R184, R8, R20, R16 ;  /* 0x0000001408b8723c */ /* 0x004ff00000041810 */
[----:B------:R-:W-:Y:S07]  /*5040*/  HMMA.16816.F32.BF16 R16, R12, R30, RZ ;  /* 0x0000001e0c10723c */ /* 0x000fee00000418ff */
[----:B------:R-:W-:-:S02]  /*5050*/  FFMA.FTZ R31, R95, c[0x0][0x2d0], -R2 ;  /* 0x0000b4005f1f7a23 */ /* 0x000fc40000010802 */
[--C-:B------:R-:W-:Y:S11]  /*5060*/  FFMA.FTZ R30, R97, c[0x0][0x2d0], -R2.reuse ;  /* 0x0000b400611e7a23 */ /* 0x100ff60000010802 */
[----:B------:R-:W-:Y:S04]  /*5070*/  @!UPT UIADD3 URZ, URZ, URZ, URZ ;  /* 0x0000003f3f3ff290 */ /* 0x000fe8000fffe03f */
[----:B------:R-:W-:Y:S01]  /*5080*/  HMMA.16816.F32.BF16 R176, R8, R22, R16 ;  /* 0x0000001608b0723c */ /* 0x000fe20000041810 */
[----:B------:R-:W1:Y:S04]  /*5090*/  LDSM.16.MT88.4 R20, [R248+0x6100] ;  /* 0x00610000f814783b */ /* 0x000e680000004200 */
[----:B------:R-:W2:Y:S03]  /*50a0*/  LDSM.16.MT88.4 R16, [R248+0x6900] ;  /* 0x00690000f810783b */ /* 0x000ea60000004200 */
[C---:B-1----:R-:W-:Y:S08]  /*50b0*/  HMMA.16816.F32.BF16 R4, R12.reuse, R20, RZ ;  /* 0x000000140c04723c */ /* 0x042ff000000418ff */
[----:B------:R-:W-:Y:S11]  /*50c0*/  HMMA.16816.F32.BF16 R20, R12, R22, RZ ;  /* 0x000000160c14723c */ /* 0x000ff600000418ff */
[----:B------:R-:W-:Y:S05]  /*50d0*/  @!UPT UIADD3 URZ, URZ, URZ, URZ ;  /* 0x0000003f3f3ff290 */ /* 0x000fea000fffe03f */
[C---:B--2---:R-:W-:Y:S01]  /*50e0*/  HMMA.16816.F32.BF16 R80, R8.reuse, R16, R4 ;  /* 0x000000100850723c */ /* 0x044fe20000041804 */
[----:B------:R1:W2:Y:S06]  /*50f0*/  MUFU.EX2 R4, R24 ;  /* 0x0000001800047308 */ /* 0x0002ac0000000800 */
[----:B------:R-:W-:Y:S01]  /*5100*/  FADD.FTZ R5, R90, R25 ;  /* 0x000000195a057221 */ /* 0x000fe20000010000 */
[----:B------:R-:W-:Y:S01]  /*5110*/  HMMA.16816.F32.BF16 R64, R8, R18, R20 ;  /* 0x000000120840723c */ /* 0x000fe20000041814 */
[----:B------:R-:W-:Y:S01]  /*5120*/  FADD.FTZ R17, R87, R27 ;  /* 0x0000001b57117221 */ /* 0x000fe20000010000 */
[----:B------:R-:W3:Y:S01]  /*5130*/  MUFU.EX2 R16, R28 ;  /* 0x0000001c00107308 */ /* 0x000ee20000000800 */
[--C-:B------:R-:W-:Y:S01]  /*5140*/  FFMA.FTZ R6, R99, c[0x0][0x2d0], -R2.reuse ;  /* 0x0000b40063067a23 */ /* 0x100fe20000010802 */
[----:B------:R-:W-:Y:S03]  /*5150*/  LDSM.16.MT88.4 R20, [R251+0x6900] ;  /* 0x00690000fb14783b */ /* 0x000fe60000004200 */
[----:B------:R-:W-:Y:S01]  /*5160*/  FADD.FTZ R18, R89, R5 ;  /* 0x0000000559127221 */ /* 0x000fe20000010000 */
[----:B-1----:R-:W1:Y:S01]  /*5170*/  LDSM.16.MT88.4 R24, [R251+0x6100] ;  /* 0x00610000fb18783b */ /* 0x002e620000004200 */
[----:B------:R-:W-:Y:S01]  /*5180*/  FFMA.FTZ R5, R98, c[0x0][0x2d0], -R2 ;  /* 0x0000b40062057a23 */ /* 0x000fe20000010802 */
[----:B------:R-:W4:Y:S01]  /*5190*/  MUFU.EX2 R6, R6 ;  /* 0x0000000600067308 */ /* 0x000f220000000800 */
[----:B------:R-:W-:-:S02]  /*51a0*/  FADD.FTZ R19, R86, R17 ;  /* 0x0000001156137221 */ /* 0x000fc40000010000 */
[----:B--2---:R-:W-:Y:S01]  /*51b0*/  FADD.FTZ R17, R4, R18 ;  /* 0x0000001204117221 */ /* 0x004fe20000010000 */
[----:B------:R-:W-:-:S03]  /*51c0*/  F2FP.BF16.PACK_AB R4, R0, R4 ;  /* 0x000000040004723e */ /* 0x000fc600000010ff */
[----:B------:R-:W-:Y:S01]  /*51d0*/  FADD.FTZ R2, R0, R17 ;  /* 0x0000001100027221 */ /* 0x000fe20000010000 */
[----:B------:R-:W2:Y:S03]  /*51e0*/  MUFU.EX2 R5, R5 ;  /* 0x0000000500057308 */ /* 0x000ea60000000800 */
[----:B---3--:R-:W-:-:S05]  /*51f0*/  FADD.FTZ R2, R16, R2 ;  /* 0x0000000210027221 */ /* 0x008fca0000010000 */
[----:B------:R2:W3:Y:S01]  /*5200*/  MUFU.EX2 R7, R29 ;  /* 0x0000001d00077308 */ /* 0x0004e20000000800 */
[----:B----4-:R-:W-:-:S04]  /*5210*/  FADD.FTZ R0, R6, R19 ;  /* 0x0000001306007221 */ /* 0x010fc80000010000 */
[C---:B--2---:R-:W-:Y:S01]  /*5220*/  FADD.FTZ R29, R5.reuse, R0 ;  /* 0x00000000051d7221 */ /* 0x044fe20000010000 */
[----:B------:R-:W-:Y:S01]  /*5230*/  F2FP.BF16.PACK_AB R5, R5, R6 ;  /* 0x000000060505723e */ /* 0x000fe200000010ff */
[C---:B---3--:R-:W-:Y:S01]  /*5240*/  FADD.FTZ R28, R7.reuse, R2 ;  /* 0x00000002071c7221 */ /* 0x048fe20000010000 */
[----:B------:R-:W-:Y:S01]  /*5250*/  F2FP.BF16.PACK_AB R6, R7, R16 ;  /* 0x000000100706723e */ /* 0x000fe200000010ff */
[----:B------:R-:W2:Y:S01]  /*5260*/  MUFU.EX2 R2, R31 ;  /* 0x0000001f00027308 */ /* 0x000ea20000000800 */
[C---:B-1----:R-:W-:Y:S07]  /*5270*/  HMMA.16816.F32.BF16 R16, R12.reuse, R24, RZ ;  /* 0x000000180c10723c */ /* 0x042fee00000418ff */
[----:B------:R-:W1:Y:S01]  /*5280*/  MUFU.EX2 R0, R30 ;  /* 0x0000001e00007308 */ /* 0x000e620000000800 */
[----:B------:R-:W-:Y:S01]  /*5290*/  HMMA.16816.F32.BF16 R24, R12, R26, RZ ;  /* 0x0000001a0c18723c */ /* 0x000fe200000418ff */
[----:B--2---:R-:W-:Y:S11]  /*52a0*/  FADD.FTZ R7, R2, R29 ;  /* 0x0000001d02077221 */ /* 0x004ff60000010000 */
[----:B------:R-:W-:Y:S04]  /*52b0*/  @!UPT UIADD3 URZ, URZ, URZ, URZ ;  /* 0x0000003f3f3ff290 */ /* 0x000fe8000fffe03f */
[C---:B------:R-:W-:Y:S01]  /*52c0*/  HMMA.16816.F32.BF16 R48, R8.reuse, R20, R16 ;  /* 0x000000140830723c */ /* 0x040fe20000041810 */
[----:B------:R-:W2:Y:S07]  /*52d0*/  MUFU.EX2 R17, R36 ;  /* 0x0000002400117308 */ /* 0x000eae0000000800 */
[----:B------:R-:W-:Y:S01]  /*52e0*/  HMMA.16816.F32.BF16 R40, R8, R22, R24 ;  /* 0x000000160828723c */ /* 0x000fe20000041818 */
[----:B------:R-:W3:Y:S06]  /*52f0*/  MUFU.EX2 R16, R37 ;  /* 0x0000002500107308 */ /* 0x000eec0000000800 */
[C---:B-1----:R-:W-:Y:S01]  /*5300*/  FADD.FTZ R23, R0.reuse, R7 ;  /* 0x0000000700177221 */ /* 0x042fe20000010000 */
[----:B------:R-:W-:Y:S01]  /*5310*/  F2FP.BF16.PACK_AB R7, R0, R2 ;  /* 0x000000020007723e */ /* 0x000fe200000010ff */
[----:B------:R-:W1:Y:S01]  /*5320*/  MUFU.EX2 R19, R33 ;  /* 0x0000002100137308 */ /* 0x000e620000000800 */
[----:B--2---:R-:W-:-:S07]  /*5330*/  FADD.FTZ R22, R17, R28 ;  /* 0x0000001c11167221 */ /* 0x004fce0000010000 */
[----:B------:R-:W2:Y:S01]  /*5340*/  MUFU.EX2 R21, R38 ;  /* 0x0000002600157308 */ /* 0x000ea20000000800 */
[C---:B---3--:R-:W-:Y:S01]  /*5350*/  FADD.FTZ R2, R16.reuse, R22 ;  /* 0x0000001610027221 */ /* 0x048fe20000010000 */
[----:B------:R-:W-:-:S06]  /*5360*/  F2FP.BF16.PACK_AB R128, R16, R17 ;  /* 0x000000111080723e */ /* 0x000fcc00000010ff */
[----:B------:R-:W3:Y:S01]  /*5370*/  MUFU.EX2 R18, R32 ;  /* 0x0000002000127308 */ /* 0x000ee20000000800 */
[----:B-1----:R-:W-:-:S07]  /*5380*/  FADD.FTZ R0, R19, R23 ;  /* 0x0000001713007221 */ /* 0x002fce0000010000 */
[----:B------:R-:W1:Y:S01]  /*5390*/  MUFU.EX2 R20, R39 ;  /* 0x0000002700147308 */ /* 0x000e620000000800 */
[----:B--2---:R-:W-:Y:S02]  /*53a0*/  FADD.FTZ R2, R21, R2 ;  /* 0x0000000215027221 */ /* 0x004fe40000010000 */
[C---:B---3--:R-:W-:Y:S01]  /*53b0*/  FADD.FTZ R16, R18.reuse, R0 ;  /* 0x0000000012107221 */ /* 0x048fe20000010000 */
[----:B------:R-:W-:Y:S01]  /*53c0*/  F2FP.BF16.PACK_AB R129, R18, R19 ;  /* 0x000000131281723e */ /* 0x000fe200000010ff */
[C---:B-1----:R-:W-:Y:S01]  /*53d0*/  FADD.FTZ R0, R20.reuse, R2 ;  /* 0x0000000214007221 */ /* 0x042fe20000010000 */
[----:B------:R-:W-:Y:S02]  /*53e0*/  F2FP.BF16.PACK_AB R130, R20, R21 ;  /* 0x000000151482723e */ /* 0x000fe400000010ff */
[----:B------:R-:W1:Y:S01]  /*53f0*/  MUFU.EX2 R2, R35 ;  /* 0x0000002300027308 */ /* 0x000e620000000800 */
[----:B------:R-:W2:Y:S04]  /*5400*/  LDSM.16.MT88.4 R20, [R250+0x6100] ;  /* 0x00610000fa14783b */ /* 0x000ea80000004200 */
[----:B------:R3:W-:Y:S01]  /*5410*/  STL [R1+0x54], R0 ;  /* 0x0000540001007387 */ /* 0x0007e20000100800 */
[----:B-1----:R-:W-:-:S02]  /*5420*/  FADD.FTZ R16, R2, R16 ;  /* 0x0000001002107221 */ /* 0x002fc40000010000 */
[----:B---3--:R-:W1:Y:S01]  /*5430*/  MUFU.EX2 R0, R34 ;  /* 0x0000002200007308 */ /* 0x008e620000000800 */
[----:B--2---:R-:W-:Y:S01]  /*5440*/  HMMA.16816.F32.BF16 R24, R12, R20, RZ ;  /* 0x000000140c18723c */ /* 0x004fe200000418ff */
[C---:B-1----:R-:W-:Y:S01]  /*5450*/  FADD.FTZ R16, R0.reuse, R16 ;  /* 0x0000001000107221 */ /* 0x042fe20000010000 */
[----:B------:R-:W-:-:S06]  /*5460*/  F2FP.BF16.PACK_AB R131, R0, R2 ;  /* 0x000000020083723e */ /* 0x000fcc00000010ff */
[----:B------:R-:W-:Y:S01]  /*5470*/  HMMA.16816.F32.BF16 R12, R12, R22, RZ ;  /* 0x000000160c0c723c */ /* 0x000fe200000418ff */
[----:B------:R-:W-:Y:S04]  /*5480*/  STL [R1+0x80], R16 ;  /* 0x0000801001007387 */ /* 0x000fe80000100800 */
[----:B------:R-:W1:Y:S11]  /*5490*/  LDSM.16.MT88.4 R16, [R250+0x6900] ;  /* 0x00690000fa10783b */ /* 0x000e760000004200 */
[C---:B-1----:R-:W-:Y:S08]  /*54a0*/  HMMA.16816.F32.BF16 R24, R8.reuse, R16, R24 ;  /* 0x000000100818723c */ /* 0x042ff00000041818 */
[----:B------:R-:W-:Y:S01]  /*54b0*/  HMMA.16816.F32.BF16 R12, R8, R18, R12 ;  /* 0x00000012080c723c */ /* 0x000fe2000004180c */
        /* <DEDUP_REMOVED lines=25> */
[----:B------:R-:W2:Y:S03]  /*5650*/  LDSM.16.MT88.4 R152, [R248+0x1900] ;  /* 0x00190000f898783b */ /* 0x000ea60000004200 */
[C---:B-1----:R-:W-:Y:S01]  /*5660*/  HMMA.16816.F32.BF16 R84, R4.reuse, R8, R160 ;  /* 0x000000080454723c */ /* 0x042fe200000418a0 */
[----:B------:R-:W1:Y:S07]  /*5670*/  LDSM.16.MT88.4 R160, [R135+0x1900] ;  /* 0x0019000087a0783b */ /* 0x000e6e0000004200 */
[----:B------:R-:W-:Y:S01]  /*5680*/  HMMA.16816.F32.BF16 R88, R4, R10, R124 ;  /* 0x0000000a0458723c */ /* 0x000fe2000004187c */
[----:B------:R-:W3:Y:S07]  /*5690*/  LDSM.16.MT88.4 R8, [R248+0x5100] ;  /* 0x00510000f808783b */ /* 0x000eee0000004200 */
[C---:B--2---:R-:W-:Y:S08]  /*56a0*/  HMMA.16816.F32.BF16 R156, R128.reuse, R152, R156 ;  /* 0x00000098809c723c */ /* 0x044ff0000004189c */
[C---:B------:R-:W-:Y:S08]  /*56b0*/  HMMA.16816.F32.BF16 R152, R128.reuse, R154, R20 ;  /* 0x0000009a8098723c */ /* 0x040ff00000041814 */
[----:B-1----:R-:W-:Y:S08]  /*56c0*/  HMMA.16816.F32.BF16 R164, R128, R160, R164 ;  /* 0x000000a080a4723c */ /* 0x002ff000000418a4 */
[C---:B---3--:R-:W-:Y:S01]  /*56d0*/  HMMA.16816.F32.BF16 R92, R4.reuse, R8, R144 ;  /* 0x00000008045c723c */ /* 0x048fe20000041890 */
[----:B------:R-:W1:Y:S07]  /*56e0*/  LDSM.16.MT88.4 R144, [R251+0x1900] ;  /* 0x00190000fb90783b */ /* 0x000e6e0000004200 */
[----:B------:R-:W-:Y:S01]  /*56f0*/  HMMA.16816.F32.BF16 R96, R4, R10, R120 ;  /* 0x0000000a0460723c */ /* 0x000fe20000041878 */
[----:B------:R-:W2:Y:S07]  /*5700*/  LDSM.16.MT88.4 R8, [R251+0x5100] ;  /* 0x00510000fb08783b */ /* 0x000eae0000004200 */
[C---:B------:R-:W-:Y:S08]  /*5710*/  HMMA.16816.F32.BF16 R160, R128.reuse, R162, R16 ;  /* 0x000000a280a0723c */ /* 0x040ff00000041810 */
[----:B-1----:R-:W-:Y:S08]  /*5720*/  HMMA.16816.F32.BF16 R148, R128, R144, R148 ;  /* 0x000000908094723c */ /* 0x002ff00000041894 */
[C---:B--2---:R-:W-:Y:S01]  /*5730*/  HMMA.16816.F32.BF16 R100, R4.reuse, R8, R136 ;  /* 0x000000080464723c */ /* 0x044fe20000041888 */
[----:B------:R-:W1:Y:S07]  /*5740*/  LDSM.16.MT88.4 R136, [R250+0x1900] ;  /* 0x00190000fa88783b */ /* 0x000e6e0000004200 */
[----:B------:R-:W-:Y:S01]  /*5750*/  HMMA.16816.F32.BF16 R104, R4, R10, R108 ;  /* 0x0000000a0468723c */ /* 0x000fe2000004186c */
[----:B------:R-:W2:Y:S07]  /*5760*/  LDSM.16.MT88.4 R8, [R250+0x5100] ;  /* 0x00510000fa08783b */ /* 0x000eae0000004200 */
[C---:B------:R-:W-:Y:S08]  /*5770*/  HMMA.16816.F32.BF16 R144, R128.reuse, R146, R28 ;  /* 0x000000928090723c */ /* 0x040ff0000004181c */
[----:B-1----:R-:W-:Y:S08]  /*5780*/  HMMA.16816.F32.BF16 R140, R128, R136, R140 ;  /* 0x00000088808c723c */ /* 0x002ff0000004188c */
[C---:B--2---:R-:W-:Y:S08]  /*5790*/  HMMA.16816.F32.BF16 R108, R4.reuse, R8, R116 ;  /* 0x00000008046c723c */ /* 0x044ff00000041874 */
[----:B------:R-:W-:Y:S01]  /*57a0*/  HMMA.16816.F32.BF16 R112, R4, R10, R112 ;  /* 0x0000000a0470723c */ /* 0x000fe20000041870 */
[----:B------:R-:W1:Y:S07]  /*57b0*/  LDSM.16.MT88.4 R8, [R135+0x7100] ;  /* 0x007100008708783b */ /* 0x000e6e0000004200 */
[----:B------:R-:W-:Y:S08]  /*57c0*/  HMMA.16816.F32.BF16 R136, R128, R138, R32 ;  /* 0x0000008a8088723c */ /* 0x000ff00000041820 */
[C---:B-1----:R-:W-:Y:S08]  /*57d0*/  HMMA.16816.F32.BF16 R184, R4.reuse, R8, R184 ;  /* 0x0000000804b8723c */ /* 0x042ff000000418b8 */
[C---:B------:R-:W-:Y:S01]  /*57e0*/  HMMA.16816.F32.BF16 R176, R4.reuse, R10, R176 ;  /* 0x0000000a04b0723c */ /* 0x040fe200000418b0 */
[----:B------:R-:W1:Y:S07]  /*57f0*/  LDSM.16.MT88.4 R8, [R248+0x7100] ;  /* 0x00710000f808783b */ /* 0x000e6e0000004200 */
[C---:B-1----:R-:W-:Y:S01]  /*5800*/  HMMA.16816.F32.BF16 R120, R4.reuse, R8, R80 ;  /* 0x000000080478723c */ /* 0x042fe20000041850 */
[----:B------:R-:W-:Y:S07]  /*5810*/  LDSM.16.MT88.4 R80, [R248+0x5900] ;  /* 0x00590000f850783b */ /* 0x000fee0000004200 */
[C---:B------:R-:W-:Y:S01]  /*5820*/  HMMA.16816.F32.BF16 R116, R4.reuse, R10, R64 ;  /* 0x0000000a0474723c */ /* 0x040fe20000041840 */
[----:B------:R-:W1:Y:S04]  /*5830*/  LDSM.16.MT88.4 R8, [R251+0x7100] ;  /* 0x00710000fb08783b */ /* 0x000e680000004200 */
[----:B------:R-:W-:Y:S03]  /*5840*/  LDSM.16.MT88.4 R64, [R250+0x3900] ;  /* 0x00390000fa40783b */ /* 0x000fe60000004200 */
[C---:B-1----:R-:W-:Y:S01]  /*5850*/  HMMA.16816.F32.BF16 R124, R4.reuse, R10, R40 ;  /* 0x0000000a047c723c */ /* 0x042fe20000041828 */
[----:B------:R-:W1:Y:S07]  /*5860*/  LDSM.16.MT88.4 R40, [R135+0x3900] ;  /* 0x003900008728783b */ /* 0x000e6e0000004200 */
[----:B------:R-:W-:Y:S01]  /*5870*/  HMMA.16816.F32.BF16 R180, R4, R8, R48 ;  /* 0x0000000804b4723c */ /* 0x000fe20000041830 */
[----:B------:R-:W2:Y:S04]  /*5880*/  LDSM.16.MT88.4 R48, [R248+0x3900] ;  /* 0x00390000f830783b */ /* 0x000ea80000004200 */
[----:B------:R-:W3:Y:S03]  /*5890*/  LDSM.16.MT88.4 R8, [R250+0x7100] ;  /* 0x00710000fa08783b */ /* 0x000ee60000004200 */
[C---:B-1----:R-:W-:Y:S08]  /*58a0*/  HMMA.16816.F32.BF16 R36, R128.reuse, R40, R36 ;  /* 0x000000288024723c */ /* 0x042ff00000041824 */
[C---:B------:R-:W-:Y:S08]  /*58b0*/  HMMA.16816.F32.BF16 R40, R128.reuse, R42, R44 ;  /* 0x0000002a8028723c */ /* 0x040ff0000004182c */
[C---:B--2---:R-:W-:Y:S08]  /*58c0*/  HMMA.16816.F32.BF16 R44, R128.reuse, R48, R52 ;  /* 0x00000030802c723c */ /* 0x044ff00000041834 */
[----:B------:R-:W-:Y:S01]  /*58d0*/  HMMA.16816.F32.BF16 R48, R128, R50, R56 ;  /* 0x000000328030723c */ /* 0x000fe20000041838 */
[----:B------:R-:W1:Y:S07]  /*58e0*/  LDSM.16.MT88.4 R56, [R251+0x3900] ;  /* 0x00390000fb38783b */ /* 0x000e6e0000004200 */
[C---:B---3--:R-:W-:Y:S08]  /*58f0*/  HMMA.16816.F32.BF16 R24, R4.reuse, R8, R24 ;  /* 0x000000080418723c */ /* 0x048ff00000041818 */
[----:B------:R-:W-:Y:S01]  /*5900*/  HMMA.16816.F32.BF16 R12, R4, R10, R12 ;  /* 0x0000000a040c723c */ /* 0x000fe2000004180c */
[----:B------:R-:W-:Y:S07]  /*5910*/  LDSM.16.MT88.4 R4, [R250+0x7900] ;  /* 0x00790000fa04783b */ /* 0x000fee0000004200 */
[C---:B-1----:R-:W-:Y:S08]  /*5920*/  HMMA.16816.F32.BF16 R52, R128.reuse, R56, R60 ;  /* 0x000000388034723c */ /* 0x042ff0000004183c */
[C---:B------:R-:W-:Y:S01]  /*5930*/  HMMA.16816.F32.BF16 R60, R128.reuse, R64, R72 ;  /* 0x00000040803c723c */ /* 0x040fe20000041848 */
[----:B------:R-:W1:Y:S07]  /*5940*/  LDSM.16.MT88.4 R72, [R135+0x5900] ;  /* 0x005900008748783b */ /* 0x000e6e0000004200 */
[C---:B------:R-:W-:Y:S08]  /*5950*/  HMMA.16816.F32.BF16 R64, R128.reuse, R66, R76 ;  /* 0x000000428040723c */ /* 0x040ff0000004184c */
[C---:B------:R-:W-:Y:S08]  /*5960*/  HMMA.16816.F32.BF16 R76, R128.reuse, R80, R92 ;  /* 0x00000050804c723c */ /* 0x040ff0000004185c */
[C---:B------:R-:W-:Y:S01]  /*5970*/  HMMA.16816.F32.BF16 R80, R128.reuse, R82, R96 ;  /* 0x000000528050723c */ /* 0x040fe20000041860 */
[----:B------:R-:W2:Y:S07]  /*5980*/  LDSM.16.MT88.4 R96, [R250+0x5900] ;  /* 0x00590000fa60783b */ /* 0x000eae0000004200 */
[C---:B------:R-:W-:Y:S08]  /*5990*/  HMMA.16816.F32.BF16 R56, R128.reuse, R58, R68 ;  /* 0x0000003a8038723c */ /* 0x040ff00000041844 */
        /* <DEDUP_REMOVED lines=9> */
[C---:B--2---:R-:W-:Y:S01]  /*5a30*/  HMMA.16816.F32.BF16 R108, R128.reuse, R112, R120 ;  /* 0x00000070806c723c */ /* 0x044fe20000041878 */
[----:B------:R-:W2:Y:S07]  /*5a40*/  LDSM.16.MT88.4 R120, [R251+0x7900] ;  /* 0x00790000fb78783b */ /* 0x000eae0000004200 */
[C---:B------:R-:W-:Y:S08]  /*5a50*/  HMMA.16816.F32.BF16 R112, R128.reuse, R114, R116 ;  /* 0x000000728070723c */ /* 0x040ff00000041874 */
[C---:B-1----:R-:W-:Y:S08]  /*5a60*/  HMMA.16816.F32.BF16 R100, R128.reuse, R104, R184 ;  /* 0x000000688064723c */ /* 0x042ff000000418b8 */
[C---:B------:R-:W-:Y:S08]  /*5a70*/  HMMA.16816.F32.BF16 R104, R128.reuse, R106, R176 ;  /* 0x0000006a8068723c */ /* 0x040ff000000418b0 */
[C---:B--2---:R-:W-:Y:S08]  /*5a80*/  HMMA.16816.F32.BF16 R116, R128.reuse, R120, R180 ;  /* 0x000000788074723c */ /* 0x044ff000000418b4 */
[C---:B------:R-:W-:Y:S08]  /*5a90*/  HMMA.16816.F32.BF16 R120, R128.reuse, R122, R124 ;  /* 0x0000007a8078723c */ /* 0x040ff0000004187c */
[C---:B------:R-:W-:Y:S08]  /*5aa0*/  HMMA.16816.F32.BF16 R124, R128.reuse, R4, R24 ;  /* 0x00000004807c723c */ /* 0x040ff00000041818 */
[----:B------:R-:W-:Y:S01]  /*5ab0*/  HMMA.16816.F32.BF16 R128, R128, R6, R12 ;  /* 0x000000068080723c */ /* 0x000fe2000004180c */
[----:B------:R-:W-:Y:S07]  /*5ac0*/  @P0 BRA `(.L_x_612) ;  /* 0x000040e000000947 */ /* 0x000fee0003800000 */
[----:B------:R-:W2:Y:S04]  /*5ad0*/  LDL R8, [R1+0xc4] ;  /* 0x0000c40001087983 */ /* 0x000ea80000100800 */
[----:B------:R-:W2:Y:S04]  /*5ae0*/  LDL R9, [R1+0x7c] ;  /* 0x00007c0001097983 */ /* 0x000ea80000100800 */
[----:B------:R-:W3:Y:S04]  /*5af0*/  LDL R188, [R1+0xbc] ;  /* 0x0000bc0001bc7983 */ /* 0x000ee80000100800 */
[----:B------:R-:W3:Y:S04]  /*5b00*/  LDL R189, [R1+0xb0] ;  /* 0x0000b00001bd7983 */ /* 0x000ee80000100800 */
[----:B------:R-:W4:Y:S04]  /*5b10*/  LDL R190, [R1+0xc0] ;  /* 0x0000c00001be7983 */ /* 0x000f280000100800 */
[----:B------:R-:W4:Y:S01]  /*5b20*/  LDL R191, [R1+0xb4] ;  /* 0x0000b40001bf7983 */ /* 0x000f220000100800 */
[----:B------:R-:W-:Y:S01]  /*5b30*/  PLOP3.LUT P0, PT, PT, PT, UP1, 0x80, 0x0 ;  /* 0x000000000000781c */ /* 0x000fe20003f0f018 */
[----:B------:R-:W-:Y:S01]  /*5b40*/  IMAD.MOV.U32 R2, RZ, RZ, R132 ;  /* 0x000000ffff027224 */ /* 0x000fe200078e0084 */
[----:B------:R-:W-:-:S11]  /*5b50*/  UMOV UR5, 0x1 ;  /* 0x0000000100057882 */ /* 0x000fd60000000000 */
[----:B------:R-:W-:Y:S01]  /*5b60*/  @P0 IMAD.HI.U32 R0, R133, c[0x0][0x2c8], RZ ;  /* 0x0000b20085000a27 */ /* 0x000fe200078e00ff */
[----:B------:R-:W-:-:S03]  /*5b70*/  PLOP3.LUT P0, PT, PT, PT, UP1, 0x80, 0x0 ;  /* 0x000000000000781c */ /* 0x000fc60003f0f018 */
[----:B------:R-:W-:-:S10]  /*5b80*/  IMAD.MOV.U32 R133, RZ, RZ, R3 ;  /* 0x000000ffff857224 */ /* 0x000fd400078e0003 */
[----:B------:R-:W-:-:S05]  /*5b90*/  @P0 SHF.R.U32.HI R4, RZ, c[0x0][0x2cc], R0 ;  /* 0x0000b300ff040a19 */ /* 0x000fca0000011600 */
[----:B------:R3:W-:Y:S01]  /*5ba0*/  @P0 STL [R1+0x98], R4 ;  /* 0x0000980401000387 */ /* 0x0007e20000100800 */
[C---:B--2---:R-:W-:Y:S01]  /*5bb0*/  SHF.L.U64.HI R3, R9.reuse, 0x1, R8 ;  /* 0x0000000109037819 */ /* 0x044fe20000010208 */
[----:B------:R-:W-:-:S04]  /*5bc0*/  IMAD.SHL.U32 R0, R9, 0x2, RZ ;  /* 0x0000000209007824 */ /* 0x000fc800078e00ff */
[----:B------:R1:W-:Y:S01]  /*5bd0*/  STL [R1+0x78], R3 ;  /* 0x0000780301007387 */ /* 0x0003e20000100800 */
[----:B---3--:R-:W-:-:S03]  /*5be0*/  SHF.L.U64.HI R4, R189, 0x1, R188 ;  /* 0x00000001bd047819 */ /* 0x008fc600000102bc */
[----:B------:R2:W-:Y:S04]  /*5bf0*/  STL [R1+0xb8], R0 ;  /* 0x0000b80001007387 */ /* 0x0005e80000100800 */
[----:B------:R4:W-:Y:S01]  /*5c00*/  STL [R1+0x74], R4 ;  /* 0x0000740401007387 */ /* 0x0009e20000100800 */
[----:B-1----:R-:W-:Y:S01]  /*5c10*/  IMAD.SHL.U32 R3, R189, 0x2, RZ ;  /* 0x00000002bd037824 */ /* 0x002fe200078e00ff */
[----:B--2---:R-:W-:-:S04]  /*5c20*/  SEL R0, RZ, 0x10, P5 ;  /* 0x00000010ff007807 */ /* 0x004fc80002800000 */
[----:B------:R1:W-:Y:S01]  /*5c30*/  STL [R1+0x70], R3 ;  /* 0x0000700301007387 */ /* 0x0003e20000100800 */
[----:B----4-:R-:W-:-:S03]  /*5c40*/  SHF.L.U64.HI R4, R191, 0x1, R190 ;  /* 0x00000001bf047819 */ /* 0x010fc600000102be */
[----:B------:R2:W-:Y:S04]  /*5c50*/  STL [R1+0x8c], R0 ;  /* 0x00008c0001007387 */ /* 0x0005e80000100800 */
[----:B------:R3:W-:Y:S01]  /*5c60*/  STL [R1+0x6c], R4 ;  /* 0x00006c0401007387 */ /* 0x0007e20000100800 */
[----:B-1----:R-:W-:Y:S01]  /*5c70*/  IMAD.SHL.U32 R3, R191, 0x2, RZ ;  /* 0x00000002bf037824 */ /* 0x002fe200078e00ff */
[----:B--2---:R-:W-:-:S04]  /*5c80*/  SEL R0, RZ, 0x10, P4 ;  /* 0x00000010ff007807 */ /* 0x004fc80002000000 */
[----:B------:R3:W-:Y:S04]  /*5c90*/  STL [R1+0x68], R3 ;  /* 0x0000680301007387 */ /* 0x0007e80000100800 */
[----:B------:R3:W-:Y:S02]  /*5ca0*/  STL [R1+0x88], R0 ;  /* 0x0000880001007387 */ /* 0x0007e40000100800 */
.L_x_615:
[----:B------:R-:W2:Y:S01]  /*5cb0*/  LDL R5, [R1] ;  /* 0x0000000001057983 */ /* 0x000ea20000100800 */
[----:B------:R-:W-:Y:S04]  /*5cc0*/  DEPBAR.LE SB0, 0x0 ;  /* 0x000080000000791a */ /* 0x000fe80000000000 */
[----:B---3--:R-:W3:Y:S04]  /*5cd0*/  LDL R4, [R1+0x3c] ;  /* 0x00003c0001047983 */ /* 0x008ee80000100800 */
[----:B------:R-:W-:Y:S01]  /*5ce0*/  BAR.SYNC.DEFER_BLOCKING 0x0 ;  /* 0x0000000000007b1d */ /* 0x000fe20000010000 */
[----:B------:R-:W-:Y:S05]  /*5cf0*/  ISETP.LE.AND P0, PT, RZ, UR10, PT ;  /* 0x0000000aff007c0c */ /* 0x000fea000bf03270 */
[----:B------:R-:W4:Y:S04]  /*5d00*/  LDL R3, [R1+0x38] ;  /* 0x0000380001037983 */ /* 0x000f280000100800 */
[----:B------:R-:W4:Y:S04]  /*5d10*/  LDL R0, [R1+0x34] ;  /* 0x0000340001007983 */ /* 0x000f280000100800 */
[----:B------:R1:W5:Y:S04]  /*5d20*/  LDL R132, [R1+0x40] ;  /* 0x0000400001847983 */ /* 0x0003680000100800 */
[----:B------:R1:W1:Y:S04]  /*5d30*/  LDSM.16.M88.4 R8, [R134+0x10100] ;  /* 0x010100008608783b */ /* 0x0002680000000200 */
[----:B------:R1:W1:Y:S04]  /*5d40*/  LDSM.16.M88.4 R16, [R134+0x10900] ;  /* 0x010900008610783b */ /* 0x0002680000000200 */
[----:B------:R1:W1:Y:S04]  /*5d50*/  LDSM.16.M88.4 R24, [R134+0x11100] ;  /* 0x011100008618783b */ /* 0x0002680000000200 */
[----:B------:R1:W1:Y:S04]  /*5d60*/  LDSM.16.M88.4 R32, [R134+0x11900] ;  /* 0x011900008620783b */ /* 0x0002680000000200 */
[----:B--2---:R2:W1:Y:S04]  /*5d70*/  LDSM.16.M88.4 R176, [R5] ;  /* 0x0000000005b0783b */ /* 0x0044680000000200 */
[----:B---3--:R2:W3:Y:S04]  /*5d80*/  LDSM.16.M88.4 R180, [R4] ;  /* 0x0000000004b4783b */ /* 0x0084e80000000200 */
[----:B----4-:R2:W4:Y:S04]  /*5d90*/  LDSM.16.M88.4 R184, [R3] ;  /* 0x0000000003b8783b */ /* 0x0105280000000200 */
[----:B------:R2:W1:Y:S01]  /*5da0*/  LDSM.16.M88.4 R188, [R0] ;  /* 0x0000000000bc783b */ /* 0x0004620000000200 */
[----:B------:R-:W-:-:S05]  /*5db0*/  @!P0 BRA `(.L_x_613) ;  /* 0x000004b000008947 */ /* 0x000fca0003800000 */
[----:B--2---:R-:W2:Y:S01]  /*5dc0*/  LDL R3, [R1+0x4c] ;  /* 0x00004c0001037983 */ /* 0x004ea20000100800 */
[----:B-----5:R-:W-:Y:S03]  /*5dd0*/  LOP3.LUT R132, R132, 0xffffbfff, RZ, 0xc0, !PT ;  /* 0xffffbfff84847812 */ /* 0x020fe600078ec0ff */
[----:B----4-:R-:W4:Y:S01]  /*5de0*/  LDL R6, [R1+0x48] ;  /* 0x0000480001067983 */ /* 0x010f220000100800 */
[----:B------:R-:W-:Y:S03]  /*5df0*/  @P1 LOP3.LUT R132, R132, 0x4000, RZ, 0xfc, !PT ;  /* 0x0000400084841812 */ /* 0x000fe600078efcff */
[----:B---3--:R-:W3:Y:S04]  /*5e00*/  LDL R13, [R1+0x50] ;  /* 0x00005000010d7983 */ /* 0x008ee80000100800 */
[----:B------:R-:W-:Y:S04]  /*5e10*/  STL [R1+0x40], R132 ;  /* 0x0000408401007387 */ /* 0x000fe80000100800 */
[----:B------:R-:W3:Y:S04]  /*5e20*/  LDL R29, [R1+0xb8] ;  /* 0x0000b800011d7983 */ /* 0x000ee80000100800 */
        /* <DEDUP_REMOVED lines=8> */
[----:B------:R-:W3:Y:S01]  /*5eb0*/  LDL R30, [R1+0xa0] ;  /* 0x0000a000011e7983 */ /* 0x000ee20000100800 */
[----:B--2---:R-:W-:Y:S01]  /*5ec0*/  SHF.R.S32.HI R0, RZ, 0x1f, R3 ;  /* 0x0000001fff007819 */ /* 0x004fe20000011403 */
[C---:B------:R-:W-:Y:S04]  /*5ed0*/  IMAD.WIDE.U32 R4, R3.reuse, c[0x0][0x208], RZ ;  /* 0x0000820003047a25 */ /* 0x040fe800078e00ff */
[----:B------:R-:W-:Y:S04]  /*5ee0*/  IMAD R0, R0, c[0x0][0x208], RZ ;  /* 0x0000820000007a24 */ /* 0x000fe800078e02ff */
[----:B------:R-:W-:Y:S04]  /*5ef0*/  IMAD R0, R3, c[0x0][0x20c], R0 ;  /* 0x0000830003007a24 */ /* 0x000fe800078e0200 */
[----:B------:R-:W-:Y:S01]  /*5f00*/  IMAD.IADD R5, R5, 0x1, R0 ;  /* 0x0000000105057824 */ /* 0x000fe200078e0200 */
[----:B----4-:R-:W-:Y:S03]  /*5f10*/  SHF.R.S32.HI R0, RZ, 0x1f, R6 ;  /* 0x0000001fff007819 */ /* 0x010fe60000011406 */
        /* <DEDUP_REMOVED lines=8> */
[----:B------:R2:W-:Y:S04]  /*5fa0*/  SHFL.IDX PT, R0, R12, 0x1, 0x181f ;  /* 0x00381f000c007f89 */ /* 0x0005e800000e0000 */
[----:B------:R-:W4:Y:S04]  /*5fb0*/  SHFL.IDX PT, R5, R3, RZ, 0x181f ;  /* 0x00181fff03057589 */ /* 0x000f2800000e0000 */
[----:B------:R-:W1:Y:S01]  /*5fc0*/  SHFL.IDX PT, R3, R3, 0x1, 0x181f ;  /* 0x00381f0003037f89 */ /* 0x000e6200000e0000 */
[C---:B---3--:R-:W-:Y:S03]  /*5fd0*/  IADD3 R6, P0, R4.reuse, R29, RZ ;  /* 0x0000001d04067210 */ /* 0x048fe60007f1e0ff */
[----:B--2---:R-:W2:Y:S02]  /*5fe0*/  LDL R12, [R1+0x90] ;  /* 0x00009000010c7983 */ /* 0x004ea40000100800 */
[C---:B----4-:R-:W-:Y:S05]  /*5ff0*/  IMAD.X R7, R5.reuse, 0x1, R28, P0 ;  /* 0x0000000105077824 */ /* 0x050fea00000e061c */
[----:B------:R3:W-:Y:S02]  /*6000*/  LDGSTS.E.BYPASS.LTC128B.128 [R13], [R6.64], !P6 ;  /* 0x00000000060d7fae */ /* 0x0007e4000f101d50 */
[C---:B---3--:R-:W-:Y:S05]  /*6010*/  IADD3 R6, P0, R4.reuse, R23, RZ ;  /* 0x0000001704067210 */ /* 0x048fea0007f1e0ff */
[C---:B------:R-:W-:Y:S05]  /*6020*/  IMAD.X R7, R5.reuse, 0x1, R22, P0 ;  /* 0x0000000105077824 */ /* 0x040fea00000e0616 */
[----:B------:R3:W-:Y:S02]  /*6030*/  LDGSTS.E.BYPASS.LTC128B.128 [R21], [R6.64], !P5 ;  /* 0x0000000006157fae */ /* 0x0007e4000e901d50 */
[C---:B---3--:R-:W-:Y:S02]  /*6040*/  IADD3 R6, P0, R4.reuse, R20, RZ ;  /* 0x0000001404067210 */ /* 0x048fe40007f1e0ff */
[----:B------:R-:W3:Y:S03]  /*6050*/  LDL R21, [R1+0x8c] ;  /* 0x00008c0001157983 */ /* 0x000ee60000100800 */
[----:B------:R-:W-:Y:S05]  /*6060*/  IMAD.X R7, R5, 0x1, R15, P0 ;  /* 0x0000000105077824 */ /* 0x000fea00000e060f */
[----:B------:R4:W-:Y:S04]  /*6070*/  LDGSTS.E.BYPASS.LTC128B.128 [R14], [R6.64], !P4 ;  /* 0x00000000060e7fae */ /* 0x0009e8000e101d50 */
[----:B----4-:R-:W4:Y:S01]  /*6080*/  LDL R14, [R1+0x88] ;  /* 0x00008800010e7983 */ /* 0x010f220000100800 */
[C---:B------:R-:W-:Y:S05]  /*6090*/  IMAD.SHL.U32 R6, R31.reuse, 0x2, RZ ;  /* 0x000000021f067824 */ /* 0x040fea00078e00ff */
[----:B------:R-:W-:Y:S02]  /*60a0*/  IADD3 R4, P0, R4, R6, RZ ;  /* 0x0000000604047210 */ /* 0x000fe40007f1e0ff */
[----:B--2---:R-:W-:Y:S02]  /*60b0*/  SHF.L.U64.HI R7, R31, 0x1, R12 ;  /* 0x000000011f077819 */ /* 0x004fe4000001020c */
[----:B------:R-:W2:Y:S03]  /*60c0*/  LDL R12, [R1+0x94] ;  /* 0x00009400010c7983 */ /* 0x000ea60000100800 */
[----:B------:R-:W-:Y:S05]  /*60d0*/  IMAD.X R5, R5, 0x1, R7, P0 ;  /* 0x0000000105057824 */ /* 0x000fea00000e0607 */
[----:B------:R1:W-:Y:S02]  /*60e0*/  LDGSTS.E.BYPASS.LTC128B.128 [R30], [R4.64], !P3 ;  /* 0x00000000041e7fae */ /* 0x0003e4000d901d50 */
[----:B-1----:R-:W-:Y:S05]  /*60f0*/  IADD3 R4, P0, R0, R29, RZ ;  /* 0x0000001d00047210 */ /* 0x002fea0007f1e0ff */
[----:B------:R-:W-:Y:S05]  /*6100*/  IMAD.X R5, R3, 0x1, R28, P0 ;  /* 0x0000000103057824 */ /* 0x000fea00000e061c */
[----:B------:R3:W-:Y:S02]  /*6110*/  LDGSTS.E.BYPASS.LTC128B.128 [R13+0x1000], [R4.64], !P6 ;  /* 0x01000000040d7fae */ /* 0x0007e4000f101d50 */
[C---:B---3--:R-:W-:Y:S04]  /*6120*/  IADD3 R4, -R21.reuse, 0x10, RZ ;  /* 0x0000001015047810 */ /* 0x048fe80007ffe1ff */
[----:B------:R-:W-:Y:S04]  /*6130*/  LOP3.LUT R4, R4, 0xf, RZ, 0xc0, !PT ;  /* 0x0000000f04047812 */ /* 0x000fe800078ec0ff */
[-C--:B------:R-:W-:Y:S04]  /*6140*/  IADD3 R4, P1, P0, R4, R0.reuse, R23 ;  /* 0x0000000004047210 */ /* 0x080fe8000783e017 */
[-C--:B------:R-:W-:Y:S02]  /*6150*/  IADD3.X R5, RZ, R3.reuse, R22, P1, P0 ;  /* 0x00000003ff057210 */ /* 0x080fe40000fe0416 */
[----:B------:R-:W-:Y:S11]  /*6160*/  ISETP.NE.U32.AND P0, PT, R21, RZ, PT ;  /* 0x000000ff1500720c */ /* 0x000ff60003f05070 */
[----:B------:R-:W-:Y:S02]  /*6170*/  @!UPT UIADD3 URZ, URZ, URZ, URZ ;  /* 0x0000003f3f3ff290 */ /* 0x000fe4000fffe03f */
[----:B------:R4:W-:Y:S02]  /*6180*/  LDGSTS.E.BYPASS.LTC128B.128.ZFILL [R13+0x3000], [R4.64], P0 ;  /* 0x03000000040d7fae */ /* 0x0009e40008141d50 */
[----:B----4-:R-:W-:Y:S04]  /*6190*/  IADD3 R4, -R14, 0x10, RZ ;  /* 0x000000100e047810 */ /* 0x010fe80007ffe1ff */
[----:B------:R-:W-:Y:S04]  /*61a0*/  LOP3.LUT R4, R4, 0xf, RZ, 0xc0, !PT ;  /* 0x0000000f04047812 */ /* 0x000fe800078ec0ff */
[-C--:B------:R-:W-:Y:S04]  /*61b0*/  IADD3 R4, P1, P0, R4, R0.reuse, R20 ;  /* 0x0000000004047210 */ /* 0x080fe8000783e014 */
[-C--:B------:R-:W-:Y:S02]  /*61c0*/  IADD3.X R5, RZ, R3.reuse, R15, P1, P0 ;  /* 0x00000003ff057210 */ /* 0x080fe40000fe040f */
[----:B------:R-:W-:Y:S11]  /*61d0*/  ISETP.NE.U32.AND P0, PT, R14, RZ, PT ;  /* 0x000000ff0e00720c */ /* 0x000ff60003f05070 */
[----:B------:R-:W-:Y:S02]  /*61e0*/  @!UPT UIADD3 URZ, URZ, URZ, URZ ;  /* 0x0000003f3f3ff290 */ /* 0x000fe4000fffe03f */
[----:B------:R2:W-:Y:S02]  /*61f0*/  LDGSTS.E.BYPASS.LTC128B.128.ZFILL [R13+0x5000], [R4.64], P0 ;  /* 0x05000000040d7fae */ /* 0x0005e40008141d50 */
[----:B--2---:R-:W-:Y:S04]  /*6200*/  IADD3 R4, -R12, 0x10, RZ ;  /* 0x000000100c047810 */ /* 0x004fe80007ffe1ff */
[----:B------:R-:W-:Y:S04]  /*6210*/  LOP3.LUT R4, R4, 0xf, RZ, 0xc0, !PT ;  /* 0x0000000f04047812 */ /* 0x000fe800078ec0ff */
[----:B------:R-:W-:Y:S04]  /*6220*/  IADD3 R4, P1, P0, R4, R0, R6 ;  /* 0x0000000004047210 */ /* 0x000fe8000783e006 */
[----:B------:R-:W-:Y:S02]  /*6230*/  IADD3.X R5, RZ, R3, R7, P1, P0 ;  /* 0x00000003ff057210 */ /* 0x000fe40000fe0407 */
[----:B------:R-:W-:Y:S02]  /*6240*/  ISETP.NE.U32.AND P0, PT, R12, RZ, PT ;  /* 0x000000ff0c00720c */ /* 0x000fe40003f05070 */
[----:B------:R-:W-:Y:S11]  /*6250*/  LOP3.LUT P1, RZ, R132, 0x4000, RZ, 0xc0, !PT ;  /* 0x0000400084ff7812 */ /* 0x000ff6000782c0ff */
[----:B------:R1:W-:Y:S02]  /*6260*/  LDGSTS.E.BYPASS.LTC128B.128.ZFILL [R13+0x7000], [R4.64], P0 ;  /* 0x07000000040d7fae */ /* 0x0003e40008141d50 */
.L_x_613:
[C---:B-12---:R-:W-:Y:S01]  /*6270*/  HMMA.16816.F32.BF16 R4, R168.reuse, R8, RZ ;  /* 0x00000008a804723c */ /* 0x046fe200000418ff */
[----:B------:R-:W2:Y:S01]  /*6280*/  LDL R3, [R1+0x28] ;  /* 0x0000280001037983 */ /* 0x000ea20000100800 */
[----:B------:R-:W-:Y:S05]  /*6290*/  UISETP.GE.AND UP0, UPT, UR10, 0x1, UPT ;  /* 0x000000010a00788c */ /* 0x000fea000bf06270 */
[----:B------:R-:W0:Y:S01]  /*62a0*/  LDGDEPBAR ;  /* 0x00000000000079af */ /* 0x000e220000000000 */
[C---:B------:R-:W-:Y:S01]  /*62b0*/  HMMA.16816.F32.BF16 R8, R168.reuse, R10, RZ ;  /* 0x0000000aa808723c */ /* 0x040fe200000418ff */
[----:B------:R-:W-:Y:S04]  /*62c0*/  PLOP3.LUT P0, PT, PT, PT, UP0, 0x40, 0x0 ;  /* 0x000000000000781c */ /* 0x000fe80003f0e808 */
[----:B----4-:R-:W4:Y:S03]  /*62d0*/  LDL R0, [R1+0x24] ;  /* 0x0000240001007983 */ /* 0x010f260000100800 */
[C---:B------:R-:W-:Y:S08]  /*62e0*/  HMMA.16816.F32.BF16 R12, R168.reuse, R16, RZ ;  /* 0x00000010a80c723c */ /* 0x040ff000000418ff */
        /* <DEDUP_REMOVED lines=8> */
[C---:B---3--:R-:W-:Y:S08]  /*6370*/  HMMA.16816.F32.BF16 R12, R172.reuse, R180, R12 ;  /* 0x000000b4ac0c723c */ /* 0x048ff0000004180c */
[C---:B------:R-:W-:Y:S01]  /*6380*/  HMMA.16816.F32.BF16 R16, R172.reuse, R182, R16 ;  /* 0x000000b6ac10723c */ /* 0x040fe20000041810 */
[----:B------:R-:W3:Y:S07]  /*6390*/  LDSM.16.M88.4 R180, [R252+0x10900] ;  /* 0x01090000fcb4783b */ /* 0x000eee0000000200 */
[C---:B------:R-:W-:Y:S08]  /*63a0*/  HMMA.16816.F32.BF16 R20, R172.reuse, R184, R20 ;  /* 0x000000b8ac14723c */ /* 0x040ff00000041814 */
[C---:B------:R-:W-:Y:S01]  /*63b0*/  HMMA.16816.F32.BF16 R24, R172.reuse, R186, R24 ;  /* 0x000000baac18723c */ /* 0x040fe20000041818 */
[----:B------:R-:W-:Y:S07]  /*63c0*/  LDSM.16.M88.4 R184, [R252+0x11900] ;  /* 0x01190000fcb8783b */ /* 0x000fee0000000200 */
[C---:B------:R-:W-:Y:S01]  /*63d0*/  HMMA.16816.F32.BF16 R28, R172.reuse, R188, R28 ;  /* 0x000000bcac1c723c */ /* 0x040fe2000004181c */
[----:B------:R-:W4:Y:S06]  /*63e0*/  LDL R188, [R1+0x30] ;  /* 0x0000300001bc7983 */ /* 0x000f2c0000100800 */
[----:B------:R-:W4:Y:S01]  /*63f0*/  LDL R189, [R1+0x2c] ;  /* 0x00002c0001bd7983 */ /* 0x000f220000100800 */
[----:B------:R-:W-:Y:S08]  /*6400*/  HMMA.16816.F32.BF16 R32, R172, R190, R32 ;  /* 0x000000beac20723c */ /* 0x000ff00000041820 */
[C---:B-1----:R-:W-:Y:S08]  /*6410*/  HMMA.16816.F32.BF16 R4, R192.reuse, R176, R4 ;  /* 0x000000b0c004723c */ /* 0x042ff00000041804 */
[C---:B------:R-:W-:Y:S01]  /*6420*/  HMMA.16816.F32.BF16 R8, R192.reuse, R178, R8 ;  /* 0x000000b2c008723c */ /* 0x040fe20000041808 */
[----:B------:R-:W1:Y:S07]  /*6430*/  LDSM.16.M88.4 R176, [R252+0x11100] ;  /* 0x01110000fcb0783b */ /* 0x000e6e0000000200 */
[C---:B---3--:R-:W-:Y:S08]  /*6440*/  HMMA.16816.F32.BF16 R12, R192.reuse, R180, R12 ;  /* 0x000000b4c00c723c */ /* 0x048ff0000004180c */
[C---:B------:R-:W-:Y:S01]  /*6450*/  HMMA.16816.F32.BF16 R16, R192.reuse, R182, R16 ;  /* 0x000000b6c010723c */ /* 0x040fe20000041810 */
[----:B------:R-:W3:Y:S07]  /*6460*/  LDSM.16.M88.4 R180, [R249] ;  /* 0x00000000f9b4783b */ /* 0x000eee0000000200 */
[C---:B-1----:R-:W-:Y:S08]  /*6470*/  HMMA.16816.F32.BF16 R20, R192.reuse, R176, R20 ;  /* 0x000000b0c014723c */ /* 0x042ff00000041814 */
[C---:B------:R-:W-:Y:S01]  /*6480*/  HMMA.16816.F32.BF16 R24, R192.reuse, R178, R24 ;  /* 0x000000b2c018723c */ /* 0x040fe20000041818 */
[----:B------:R-:W1:Y:S07]  /*6490*/  LDSM.16.M88.4 R176, [R249+0x800] ;  /* 0x00080000f9b0783b */ /* 0x000e6e0000000200 */
[C---:B------:R-:W-:Y:S08]  /*64a0*/  HMMA.16816.F32.BF16 R28, R192.reuse, R184, R28 ;  /* 0x000000b8c01c723c */ /* 0x040ff0000004181c */
[----:B------:R-:W-:Y:S01]  /*64b0*/  HMMA.16816.F32.BF16 R32, R192, R186, R32 ;  /* 0x000000bac020723c */ /* 0x000fe20000041820 */
[----:B------:R-:W1:Y:S07]  /*64c0*/  LDSM.16.M88.4 R184, [R249+0x1000] ;  /* 0x00100000f9b8783b */ /* 0x000e6e0000000200 */
[C---:B---3--:R-:W-:Y:S08]  /*64d0*/  HMMA.16816.F32.BF16 R4, R196.reuse, R180, R4 ;  /* 0x000000b4c404723c */ /* 0x048ff00000041804 */
[C---:B------:R-:W-:Y:S01]  /*64e0*/  HMMA.16816.F32.BF16 R8, R196.reuse, R182, R8 ;  /* 0x000000b6c408723c */ /* 0x040fe20000041808 */
[----:B------:R-:W3:Y:S07]  /*64f0*/  LDSM.16.M88.4 R180, [R249+0x1800] ;  /* 0x00180000f9b4783b */ /* 0x000eee0000000200 */
[C---:B-1----:R-:W-:Y:S08]  /*6500*/  HMMA.16816.F32.BF16 R12, R196.reuse, R176, R12 ;  /* 0x000000b0c40c723c */ /* 0x042ff0000004180c */
[C---:B------:R-:W-:Y:S01]  /*6510*/  HMMA.16816.F32.BF16 R16, R196.reuse, R178, R16 ;  /* 0x000000b2c410723c */ /* 0x040fe20000041810 */
[----:B------:R-:W1:Y:S07]  /*6520*/  LDSM.16.M88.4 R176, [R134+0x12100] ;  /* 0x0121000086b0783b */ /* 0x000e6e0000000200 */
[C---:B------:R-:W-:Y:S08]  /*6530*/  HMMA.16816.F32.BF16 R20, R196.reuse, R184, R20 ;  /* 0x000000b8c414723c */ /* 0x040ff00000041814 */
[C---:B------:R-:W-:Y:S01]  /*6540*/  HMMA.16816.F32.BF16 R24, R196.reuse, R186, R24 ;  /* 0x000000bac418723c */ /* 0x040fe20000041818 */
[----:B------:R-:W2:Y:S07]  /*6550*/  LDSM.16.M88.4 R184, [R134+0x12900] ;  /* 0x0129000086b8783b */ /* 0x000eae0000000200 */
[C---:B---3--:R-:W-:Y:S08]  /*6560*/  HMMA.16816.F32.BF16 R28, R196.reuse, R180, R28 ;  /* 0x000000b4c41c723c */ /* 0x048ff0000004181c */
[----:B------:R-:W-:Y:S01]  /*6570*/  HMMA.16816.F32.BF16 R32, R196, R182, R32 ;  /* 0x000000b6c420723c */ /* 0x000fe20000041820 */
[----:B------:R-:W3:Y:S07]  /*6580*/  LDSM.16.M88.4 R180, [R134+0x13100] ;  /* 0x0131000086b4783b */ /* 0x000eee0000000200 */
[C---:B-1----:R-:W-:Y:S08]  /*6590*/  HMMA.16816.F32.BF16 R4, R200.reuse, R176, R4 ;  /* 0x000000b0c804723c */ /* 0x042ff00000041804 */
[C---:B------:R-:W-:Y:S01]  /*65a0*/  HMMA.16816.F32.BF16 R8, R200.reuse, R178, R8 ;  /* 0x000000b2c808723c */ /* 0x040fe20000041808 */
[----:B------:R-:W1:Y:S07]  /*65b0*/  LDSM.16.M88.4 R176, [R134+0x13900] ;  /* 0x0139000086b0783b */ /* 0x000e6e0000000200 */
[C---:B--2---:R-:W-:Y:S08]  /*65c0*/  HMMA.16816.F32.BF16 R12, R200.reuse, R184, R12 ;  /* 0x000000b8c80c723c */ /* 0x044ff0000004180c */
[C---:B------:R-:W-:Y:S08]  /*65d0*/  HMMA.16816.F32.BF16 R16, R200.reuse, R186, R16 ;  /* 0x000000bac810723c */ /* 0x040ff00000041810 */
[C---:B---3--:R-:W-:Y:S08]  /*65e0*/  HMMA.16816.F32.BF16 R20, R200.reuse, R180, R20 ;  /* 0x000000b4c814723c */ /* 0x048ff00000041814 */
[C---:B------:R-:W-:Y:S08]  /*65f0*/  HMMA.16816.F32.BF16 R24, R200.reuse, R182, R24 ;  /* 0x000000b6c818723c */ /* 0x040ff00000041818 */
[C---:B-1----:R-:W-:Y:S08]  /*6600*/  HMMA.16816.F32.BF16 R28, R200.reuse, R176, R28 ;  /* 0x000000b0c81c723c */ /* 0x042ff0000004181c */
[----:B------:R-:W-:Y:S01]  /*6610*/  HMMA.16816.F32.BF16 R32, R200, R178, R32 ;  /* 0x000000b2c820723c */ /* 0x000fe20000041820 */
[----:B------:R1:W-:Y:S06]  /*6620*/  LDSM.16.M88.4 R176, [R3] ;  /* 0x0000000003b0783b */ /* 0x0003ec0000000200 */
[----:B-1----:R-:W2:Y:S06]  /*6630*/  LDL R3, [R1+0x18] ;  /* 0x0000180001037983 */ /* 0x002eac0000100800 */
[----:B----4-:R1:W3:Y:S06]  /*6640*/  LDSM.16.M88.4 R184, [R188] ;  /* 0x00000000bcb8783b */ /* 0x0102ec0000000200 */
[----:B------:R4:W3:Y:S06]  /*6650*/  LDSM.16.M88.4 R180, [R189] ;  /* 0x00000000bdb4783b */ /* 0x0008ec0000000200 */
[----:B-1----:R-:W2:Y:S06]  /*6660*/  LDL R188, [R1+0x1c] ;  /* 0x00001c0001bc7983 */ /* 0x002eac0000100800 */
[----:B----4-:R-:W4:Y:S01]  /*6670*/  LDL R189, [R1+0x20] ;  /* 0x0000200001bd7983 */ /* 0x010f220000100800 */
[C---:B---3--:R-:W-:Y:S08]  /*6680*/  HMMA.16816.F32.BF16 R4, R204.reuse, R184, R4 ;  /* 0x000000b8cc04723c */ /* 0x048ff00000041804 */
[C---:B------:R-:W-:Y:S01]  /*6690*/  HMMA.16816.F32.BF16 R8, R204.reuse, R186, R8 ;  /* 0x000000bacc08723c */ /* 0x040fe20000041808 */
[----:B------:R1:W3:Y:S07]  /*66a0*/  LDSM.16.M88.4 R184, [R0] ;  /* 0x0000000000b8783b */ /* 0x0002ee0000000200 */
[C---:B------:R-:W-:Y:S08]  /*66b0*/  HMMA.16816.F32.BF16 R12, R204.reuse, R180, R12 ;  /* 0x000000b4cc0c723c */ /* 0x040ff0000004180c */
[C---:B------:R-:W-:Y:S01]  /*66c0*/  HMMA.16816.F32.BF16 R16, R204.reuse, R182, R16 ;  /* 0x000000b6cc10723c */ /* 0x040fe20000041810 */
[----:B------:R-:W3:Y:S07]  /*66d0*/  LDSM.16.M88.4 R180, [R252+0x12100] ;  /* 0x01210000fcb4783b */ /* 0x000eee0000000200 */
[C---:B------:R-:W-:Y:S01]  /*66e0*/  HMMA.16816.F32.BF16 R20, R204.reuse, R176, R20 ;  /* 0x000000b0cc14723c */ /* 0x040fe20000041814 */
[----:B-1----:R-:W4:Y:S07]  /*66f0*/  LDL R0, [R1+0x14] ;  /* 0x0000140001007983 */ /* 0x002f2e0000100800 */
        /* <DEDUP_REMOVED lines=24> */
[C---:B------:R-:W-:Y:S01]  /*6880*/  HMMA.16816.F32.BF16 R24, R212.reuse, R182, R24 ;  /* 0x000000b6d418723c */ /* 0x040fe20000041818 */
[----:B------:R-:W3:Y:S07]  /*6890*/  LDSM.16.M88.4 R180, [R134+0x14900] ;  /* 0x0149000086b4783b */ /* 0x000eee0000000200 */
[C---:B-1----:R-:W-:Y:S08]  /*68a0*/  HMMA.16816.F32.BF16 R28, R212.reuse, R176, R28 ;  /* 0x000000b0d41c723c */ /* 0x042ff0000004181c */
[----:B------:R-:W-:Y:S01]  /*68b0*/  HMMA.16816.F32.BF16 R32, R212, R178, R32 ;  /* 0x000000b2d420723c */ /* 0x000fe20000041820 */
[----:B------:R-:W1:Y:S07]  /*68c0*/  LDSM.16.M88.4 R176, [R134+0x15100] ;  /* 0x0151000086b0783b */ /* 0x000e6e0000000200 */
[C---:B---3--:R-:W-:Y:S08]  /*68d0*/  HMMA.16816.F32.BF16 R4, R216.reuse, R184, R4 ;  /* 0x000000b8d804723c */ /* 0x048ff00000041804 */
[C---:B------:R-:W-:Y:S01]  /*68e0*/  HMMA.16816.F32.BF16 R8, R216.reuse, R186, R8 ;  /* 0x000000bad808723c */ /* 0x040fe20000041808 */
[----:B------:R-:W3:Y:S07]  /*68f0*/  LDSM.16.M88.4 R184, [R134+0x15900] ;  /* 0x0159000086b8783b */ /* 0x000eee0000000200 */
[C---:B------:R-:W-:Y:S08]  /*6900*/  HMMA.16816.F32.BF16 R12, R216.reuse, R180, R12 ;  /* 0x000000b4d80c723c */ /* 0x040ff0000004180c */
[C---:B------:R-:W-:Y:S08]  /*6910*/  HMMA.16816.F32.BF16 R16, R216.reuse, R182, R16 ;  /* 0x000000b6d810723c */ /* 0x040ff00000041810 */
[C---:B-1----:R-:W-:Y:S08]  /*6920*/  HMMA.16816.F32.BF16 R20, R216.reuse, R176, R20 ;  /* 0x000000b0d814723c */ /* 0x042ff00000041814 */
[C---:B------:R-:W-:Y:S08]  /*6930*/  HMMA.16816.F32.BF16 R24, R216.reuse, R178, R24 ;  /* 0x000000b2d818723c */ /* 0x040ff00000041818 */
[C---:B---3--:R-:W-:Y:S08]  /*6940*/  HMMA.16816.F32.BF16 R28, R216.reuse, R184, R28 ;  /* 0x000000b8d81c723c */ /* 0x048ff0000004181c */
[----:B------:R-:W-:Y:S01]  /*6950*/  HMMA.16816.F32.BF16 R32, R216, R186, R32 ;  /* 0x000000bad820723c */ /* 0x000fe20000041820 */
[----:B--2---:R1:W-:Y:S06]  /*6960*/  LDSM.16.M88.4 R184, [R3] ;  /* 0x0000000003b8783b */ /* 0x0043ec0000000200 */
[----:B-1----:R-:W2:Y:S06]  /*6970*/  LDL R3, [R1+0x8] ;  /* 0x0000080001037983 */ /* 0x002eac0000100800 */
[----:B------:R1:W-:Y:S06]  /*6980*/  LDSM.16.M88.4 R176, [R188] ;  /* 0x00000000bcb0783b */ /* 0x0003ec0000000200 */
[----:B----4-:R3:W4:Y:S06]  /*6990*/  LDSM.16.M88.4 R180, [R189] ;  /* 0x00000000bdb4783b */ /* 0x01072c0000000200 */
[----:B-1----:R-:W2:Y:S06]  /*69a0*/  LDL R188, [R1+0xc] ;  /* 0x00000c0001bc7983 */ /* 0x002eac0000100800 */
[----:B---3--:R-:W3:Y:S01]  /*69b0*/  LDL R189, [R1+0x10] ;  /* 0x0000100001bd7983 */ /* 0x008ee20000100800 */
[C---:B----4-:R-:W-:Y:S08]  /*69c0*/  HMMA.16816.F32.BF16 R4, R220.reuse, R180, R4 ;  /* 0x000000b4dc04723c */ /* 0x050ff00000041804 */
[C---:B------:R-:W-:Y:S01]  /*69d0*/  HMMA.16816.F32.BF16 R8, R220.reuse, R182, R8 ;  /* 0x000000b6dc08723c */ /* 0x040fe20000041808 */
[----:B------:R1:W4:Y:S07]  /*69e0*/  LDSM.16.M88.4 R180, [R0] ;  /* 0x0000000000b4783b */ /* 0x00032e0000000200 */
[C---:B------:R-:W-:Y:S08]  /*69f0*/  HMMA.16816.F32.BF16 R12, R220.reuse, R176, R12 ;  /* 0x000000b0dc0c723c */ /* 0x040ff0000004180c */
[C---:B------:R-:W-:Y:S01]  /*6a00*/  HMMA.16816.F32.BF16 R16, R220.reuse, R178, R16 ;  /* 0x000000b2dc10723c */ /* 0x040fe20000041810 */
[----:B------:R-:W4:Y:S07]  /*6a10*/  LDSM.16.M88.4 R176, [R252+0x14100] ;  /* 0x01410000fcb0783b */ /* 0x000f2e0000000200 */
[C---:B------:R-:W-:Y:S01]  /*6a20*/  HMMA.16816.F32.BF16 R20, R220.reuse, R184, R20 ;  /* 0x000000b8dc14723c */ /* 0x040fe20000041814 */
[----:B-1----:R-:W3:Y:S07]  /*6a30*/  LDL R0, [R1+0x4] ;  /* 0x0000040001007983 */ /* 0x002eee0000100800 */
        /* <DEDUP_REMOVED lines=35> */
[C---:B------:R-:W-:Y:S08]  /*6c70*/  HMMA.16816.F32.BF16 R24, R232.reuse, R186, R24 ;  /* 0x000000bae818723c */ /* 0x040ff00000041818 */
[C---:B----4-:R-:W-:Y:S08]  /*6c80*/  HMMA.16816.F32.BF16 R28, R232.reuse, R180, R28 ;  /* 0x000000b4e81c723c */ /* 0x050ff0000004181c */
[----:B------:R-:W-:Y:S01]  /*6c90*/  HMMA.16816.F32.BF16 R32, R232, R182, R32 ;  /* 0x000000b6e820723c */ /* 0x000fe20000041820 */
[----:B--2---:R-:W-:Y:S06]  /*6ca0*/  LDSM.16.M88.4 R180, [R3] ;  /* 0x0000000003b4783b */ /* 0x004fec0000000200 */
[----:B------:R-:W-:Y:S06]  /*6cb0*/  LDSM.16.M88.4 R184, [R188] ;  /* 0x00000000bcb8783b */ /* 0x000fec0000000200 */
[----:B---3--:R1:W2:Y:S02]  /*6cc0*/  LDSM.16.M88.4 R176, [R189] ;  /* 0x00000000bdb0783b */ /* 0x0082a40000000200 */
[----:B-1---5:R-:W-:Y:S01]  /*6cd0*/  MOV R189, R132 ;  /* 0x0000008400bd7202 */ /* 0x022fe20000000f00 */
[C---:B--2---:R-:W-:Y:S08]  /*6ce0*/  HMMA.16816.F32.BF16 R4, R236.reuse, R176, R4 ;  /* 0x000000b0ec04723c */ /* 0x044ff00000041804 */
[C---:B------:R-:W-:Y:S01]  /*6cf0*/  HMMA.16816.F32.BF16 R8, R236.reuse, R178, R8 ;  /* 0x000000b2ec08723c */ /* 0x040fe20000041808 */
[----:B------:R-:W1:Y:S07]  /*6d00*/  LDSM.16.M88.4 R176, [R0] ;  /* 0x0000000000b0783b */ /* 0x000e6e0000000200 */
[C---:B------:R-:W-:Y:S08]  /*6d10*/  HMMA.16816.F32.BF16 R12, R236.reuse, R184, R12 ;  /* 0x000000b8ec0c723c */ /* 0x040ff0000004180c */
[C---:B------:R-:W-:Y:S01]  /*6d20*/  HMMA.16816.F32.BF16 R16, R236.reuse, R186, R16 ;  /* 0x000000baec10723c */ /* 0x040fe20000041810 */
[----:B------:R-:W2:Y:S07]  /*6d30*/  LDSM.16.M88.4 R184, [R252+0x16100] ;  /* 0x01610000fcb8783b */ /* 0x000eae0000000200 */
[C---:B------:R-:W-:Y:S08]  /*6d40*/  HMMA.16816.F32.BF16 R20, R236.reuse, R180, R20 ;  /* 0x000000b4ec14723c */ /* 0x040ff00000041814 */
[C---:B------:R-:W-:Y:S01]  /*6d50*/  HMMA.16816.F32.BF16 R24, R236.reuse, R182, R24 ;  /* 0x000000b6ec18723c */ /* 0x040fe20000041818 */
[----:B------:R-:W3:Y:S07]  /*6d60*/  LDSM.16.M88.4 R180, [R252+0x16900] ;  /* 0x01690000fcb4783b */ /* 0x000eee0000000200 */
[C---:B-1----:R-:W-:Y:S08]  /*6d70*/  HMMA.16816.F32.BF16 R28, R236.reuse, R176, R28 ;  /* 0x000000b0ec1c723c */ /* 0x042ff0000004181c */
[----:B------:R-:W-:Y:S01]  /*6d80*/  HMMA.16816.F32.BF16 R32, R236, R178, R32 ;  /* 0x000000b2ec20723c */ /* 0x000fe20000041820 */
[----:B------:R-:W1:Y:S07]  /*6d90*/  LDSM.16.M88.4 R176, [R252+0x17100] ;  /* 0x01710000fcb0783b */ /* 0x000e6e0000000200 */
[C---:B--2---:R-:W-:Y:S08]  /*6da0*/  HMMA.16816.F32.BF16 R4, R240.reuse, R184, R4 ;  /* 0x000000b8f004723c */ /* 0x044ff00000041804 */
[C---:B------:R-:W-:Y:S01]  /*6db0*/  HMMA.16816.F32.BF16 R8, R240.reuse, R186, R8 ;  /* 0x000000baf008723c */ /* 0x040fe20000041808 */
[----:B------:R-:W2:Y:S07]  /*6dc0*/  LDSM.16.M88.4 R184, [R252+0x17900] ;  /* 0x01790000fcb8783b */ /* 0x000eae0000000200 */
[C---:B---3--:R-:W-:Y:S08]  /*6dd0*/  HMMA.16816.F32.BF16 R12, R240.reuse, R180, R12 ;  /* 0x000000b4f00c723c */ /* 0x048ff0000004180c */
        /* <DEDUP_REMOVED lines=11> */
[----:B------:R-:W-:Y:S05]  /*6e90*/  DEPBAR.LE SB0, 0x0 ;  /* 0x000080000000791a */ /* 0x000fea0000000000 */
[----:B------:R-:W-:Y:S01]  /*6ea0*/  BAR.SYNC.DEFER_BLOCKING 0x0 ;  /* 0x0000000000007b1d */ /* 0x000fe20000010000 */
[C---:B-1----:R-:W-:Y:S08]  /*6eb0*/  HMMA.16816.F32.BF16 R12, R244.reuse, R176, R12 ;  /* 0x000000b0f40c723c */ /* 0x042ff0000004180c */
[C---:B------:R-:W-:Y:S08]  /*6ec0*/  HMMA.16816.F32.BF16 R16, R244.reuse, R178, R16 ;  /* 0x000000b2f410723c */ /* 0x040ff00000041810 */
[C---:B--2---:R-:W-:Y:S08]  /*6ed0*/  HMMA.16816.F32.BF16 R20, R244.reuse, R184, R20 ;  /* 0x000000b8f414723c */ /* 0x044ff00000041814 */
[C---:B------:R-:W-:Y:S08]  /*6ee0*/  HMMA.16816.F32.BF16 R24, R244.reuse, R186, R24 ;  /* 0x000000baf418723c */ /* 0x040ff00000041818 */
[C---:B---3--:R-:W-:Y:S08]  /*6ef0*/  HMMA.16816.F32.BF16 R28, R244.reuse, R180, R28 ;  /* 0x000000b4f41c723c */ /* 0x048ff0000004181c */
[----:B------:R-:W-:Y:S01]  /*6f00*/  HMMA.16816.F32.BF16 R32, R244, R182, R32 ;  /* 0x000000b6f420723c */ /* 0x000fe20000041820 */
[----:B------:R-:W-:-:S07]  /*6f10*/  @P0 BRA `(.L_x_614) ;  /* 0x000005e000000947 */ /* 0x000fce0003800000 */
[----:B------:R-:W2:Y:S01]  /*6f20*/  LDL R0, [R1+0x84] ;  /* 0x0000840001007983 */ /* 0x000ea20000100800 */
[----:B------:R-:W-:Y:S01]  /*6f30*/  ULEA UR6, UR10, UR12, 0x6 ;  /* 0x0000000c0a067291 */ /* 0x000fe2000f8e303f */
[----:B------:R-:W-:Y:S01]  /*6f40*/  IMAD.MOV.U32 R178, RZ, RZ, RZ ;  /* 0x000000ffffb27224 */ /* 0x000fe200078e00ff */
[----:B------:R-:W-:Y:S01]  /*6f50*/  LOP3.LUT R189, R189, 0xffffbfff, RZ, 0xc0, !PT ;  /* 0xffffbfffbdbd7812 */ /* 0x000fe200078ec0ff */
[----:B------:R1:W-:Y:S03]  /*6f60*/  STL [R1+0xc8], R2 ;  /* 0x0000c80201007387 */ /* 0x0003e60000100800 */
[----:B------:R-:W-:Y:S01]  /*6f70*/  IMAD.U32 R3, RZ, RZ, UR6 ;  /* 0x00000006ff037e24 */ /* 0x000fe2000f8e00ff */
[----:B------:R-:W3:Y:S01]  /*6f80*/  LDL R183, [R1+0x78] ;  /* 0x0000780001b77983 */ /* 0x000ee20000100800 */
[----:B------:R-:W-:Y:S03]  /*6f90*/  @P2 LOP3.LUT R189, R189, 0x4000, RZ, 0xfc, !PT ;  /* 0x00004000bdbd2812 */ /* 0x000fe600078efcff */
[----:B------:R-:W4:Y:S01]  /*6fa0*/  LDL R182, [R1+0x44] ;  /* 0x0000440001b67983 */ /* 0x000f220000100800 */
[----:B------:R-:W-:Y:S03]  /*6fb0*/  LOP3.LUT R189, R189, 0xffff7fff, RZ, 0xc0, !PT ;  /* 0xffff7fffbdbd7812 */ /* 0x000fe600078ec0ff */
[----:B------:R-:W3:Y:S01]  /*6fc0*/  LDL R186, [R1+0x70] ;  /* 0x0000700001ba7983 */ /* 0x000ee20000100800 */
[----:B------:R-:W-:Y:S03]  /*6fd0*/  @P1 LOP3.LUT R189, R189, 0x8000, RZ, 0xfc, !PT ;  /* 0x00008000bdbd1812 */ /* 0x000fe600078efcff */
[----:B------:R-:W3:Y:S01]  /*6fe0*/  LDL R187, [R1+0x74] ;  /* 0x0000740001bb7983 */ /* 0x000ee20000100800 */
[----:B------:R-:W-:Y:S03]  /*6ff0*/  LOP3.LUT R189, R189, 0xfffeffff, RZ, 0xc0, !PT ;  /* 0xfffeffffbdbd7812 */ /* 0x000fe600078ec0ff */
[----:B------:R-:W3:Y:S01]  /*7000*/  LDL R185, [R1+0x68] ;  /* 0x0000680001b97983 */ /* 0x000ee20000100800 */
[----:B------:R-:W-:Y:S03]  /*7010*/  @P5 LOP3.LUT R189, R189, 0x10000, RZ, 0xfc, !PT ;  /* 0x00010000bdbd5812 */ /* 0x000fe600078efcff */
[----:B------:R-:W3:Y:S04]  /*7020*/  LDL R190, [R1+0x6c] ;  /* 0x00006c0001be7983 */ /* 0x000ee80000100800 */
[----:B-1----:R-:W3:Y:S01]  /*7030*/  LDL R2, [R1+0xb8] ;  /* 0x0000b80001027983 */ /* 0x002ee20000100800 */
        /* <DEDUP_REMOVED lines=12> */
[----:B------:R1:W2:Y:S02]  /*7100*/  @!P1 LDG.E R178, [R176.64] ;  /* 0x00000010b0b29981 */ /* 0x0002a4000c1e1900 */
[----:B------:R-:W-:Y:S04]  /*7110*/  IMAD R0, R0, c[0x0][0x1e0], RZ ;  /* 0x0000780000007a24 */ /* 0x000fe800078e02ff */
[C---:B------:R-:W-:Y:S02]  /*7120*/  IMAD R0, R179.reuse, c[0x0][0x1e4], R0 ;  /* 0x00007900b3007a24 */ /* 0x040fe400078e0200 */
[----:B-1----:R-:W-:Y:S04]  /*7130*/  IMAD.WIDE.U32 R176, R179, c[0x0][0x1e0], RZ ;  /* 0x00007800b3b07a25 */ /* 0x002fe800078e00ff */
[----:B------:R-:W-:Y:S01]  /*7140*/  IMAD.IADD R177, R177, 0x1, R0 ;  /* 0x00000001b1b17824 */ /* 0x000fe200078e0200 */
[----:B--2---:R-:W-:Y:S01]  /*7150*/  STL [R1+0x48], R178 ;  /* 0x000048b201007387 */ /* 0x004fe20000100800 */
[----:B------:R-:W-:Y:S02]  /*7160*/  SHF.R.S32.HI R3, RZ, 0x1f, R178 ;  /* 0x0000001fff037819 */ /* 0x000fe400000114b2 */
[----:B------:R-:W-:Y:S01]  /*7170*/  IMAD.WIDE.U32 R176, R178, c[0x0][0x1f0], R176 ;  /* 0x00007c00b2b07a25 */ /* 0x000fe200078e00b0 */
[----:B------:R-:W2:Y:S03]  /*7180*/  LDL R184, [R1+0x8c] ;  /* 0x00008c0001b87983 */ /* 0x000ea60000100800 */
[----:B------:R-:W-:Y:S01]  /*7190*/  IMAD R3, R3, c[0x0][0x1f0], RZ ;  /* 0x00007c0003037a24 */ /* 0x000fe200078e02ff */
[----:B------:R-:W-:Y:S01]  /*71a0*/  IADD3 R0, P0, R176, UR22, RZ ;  /* 0x00000016b0007c10 */ /* 0x000fe2000ff1e0ff */
[----:B------:R-:W2:Y:S02]  /*71b0*/  LDL R188, [R1+0x94] ;  /* 0x0000940001bc7983 */ /* 0x000ea40000100800 */
[----:B------:R-:W-:Y:S02]  /*71c0*/  IMAD R3, R178, c[0x0][0x1f4], R3 ;  /* 0x00007d00b2037a24 */ /* 0x000fe400078e0203 */
[----:B------:R-:W2:Y:S03]  /*71d0*/  LDL R191, [R1+0x88] ;  /* 0x0000880001bf7983 */ /* 0x000ea60000100800 */
[----:B------:R-:W-:Y:S02]  /*71e0*/  IADD3.X R3, R177, UR20, R3, P0, !PT ;  /* 0x00000014b1037c10 */ /* 0x000fe400087fe403 */
[C---:B------:R-:W-:Y:S04]  /*71f0*/  LEA R177, P0, R0.reuse, c[0x0][0x1c8], 0x1 ;  /* 0x0000720000b17a11 */ /* 0x040fe800078008ff */
[----:B------:R-:W-:Y:S01]  /*7200*/  LEA.HI.X R3, R0, c[0x0][0x1cc], R3, 0x1, P0 ;  /* 0x0000730000037a11 */ /* 0x000fe200000f0c03 */
[----:B------:R-:W3:Y:S04]  /*7210*/  SHFL.IDX PT, R132, R177, RZ, 0x181f ;  /* 0x00181fffb1847589 */ /* 0x000ee800000e0000 */
[----:B------:R-:W1:Y:S04]  /*7220*/  SHFL.IDX PT, R176, R3, RZ, 0x181f ;  /* 0x00181fff03b07589 */ /* 0x000e6800000e0000 */
[----:B------:R-:W2:Y:S04]  /*7230*/  SHFL.IDX PT, R0, R177, 0x1, 0x181f ;  /* 0x00381f00b1007f89 */ /* 0x000ea800000e0000 */
[----:B------:R-:W2:Y:S01]  /*7240*/  SHFL.IDX PT, R3, R3, 0x1, 0x181f ;  /* 0x00381f0003037f89 */ /* 0x000ea200000e0000 */
[----:B---3--:R-:W-:Y:S05]  /*7250*/  IADD3 R178, P0, R132, R2, RZ ;  /* 0x0000000284b27210 */ /* 0x008fea0007f1e0ff */
[----:B-1----:R-:W-:Y:S05]  /*7260*/  IMAD.X R179, R176, 0x1, R183, P0 ;  /* 0x00000001b0b37824 */ /* 0x002fea00000e06b7 */
[----:B----4-:R1:W-:Y:S02]  /*7270*/  LDGSTS.E.BYPASS.LTC128B.128 [R182+0x10100], [R178.64], !P6 ;  /* 0x10100000b2b67fae */ /* 0x0103e4000f101d50 */
[----:B-1----:R-:W-:Y:S05]  /*7280*/  IADD3 R178, P0, R132, R186, RZ ;  /* 0x000000ba84b27210 */ /* 0x002fea0007f1e0ff */
[----:B------:R-:W-:Y:S01]  /*7290*/  IMAD.X R179, R176, 0x1, R187, P0 ;  /* 0x00000001b0b37824 */ /* 0x000fe200000e06bb */
[----:B------:R-:W-:Y:S04]  /*72a0*/  IADD3 R180, P0, R132, R185, RZ ;  /* 0x000000b984b47210 */ /* 0x000fe80007f1e0ff */
[----:B------:R1:W-:Y:S01]  /*72b0*/  LDGSTS.E.BYPASS.LTC128B.128 [R182+0x12100], [R178.64], !P5 ;  /* 0x12100000b2b67fae */ /* 0x0003e2000e901d50 */
[----:B------:R-:W-:Y:S05]  /*72c0*/  IMAD.X R181, R176, 0x1, R190, P0 ;  /* 0x00000001b0b57824 */ /* 0x000fea00000e06be */
[----:B------:R3:W-:Y:S04]  /*72d0*/  LDGSTS.E.BYPASS.LTC128B.128 [R182+0x14100], [R180.64], !P4 ;  /* 0x14100000b4b67fae */ /* 0x0007e8000e101d50 */
[----:B-1----:R-:W3:Y:S04]  /*72e0*/  LDL R179, [R1+0x58] ;  /* 0x0000580001b37983 */ /* 0x002ee80000100800 */
[----:B------:R-:W4:Y:S04]  /*72f0*/  LDL R178, [R1+0x90] ;  /* 0x0000900001b27983 */ /* 0x000f280000100800 */
[----:B------:R1:W-:Y:S01]  /*7300*/  STL [R1+0x40], R189 ;  /* 0x000040bd01007387 */ /* 0x0003e20000100800 */
[C---:B---3--:R-:W-:Y:S01]  /*7310*/  IMAD.SHL.U32 R180, R179.reuse, 0x2, RZ ;  /* 0x00000002b3b47824 */ /* 0x048fe200078e00ff */
[----:B----4-:R-:W-:Y:S04]  /*7320*/  SHF.L.U64.HI R181, R179, 0x1, R178 ;  /* 0x00000001b3b57819 */ /* 0x010fe800000102b2 */
[----:B------:R-:W-:Y:S05]  /*7330*/  IADD3 R178, P0, R132, R180, RZ ;  /* 0x000000b484b27210 */ /* 0x000fea0007f1e0ff */
[----:B------:R-:W-:Y:S01]  /*7340*/  IMAD.X R179, R176, 0x1, R181, P0 ;  /* 0x00000001b0b37824 */ /* 0x000fe200000e06b5 */
[----:B--2---:R-:W-:Y:S02]  /*7350*/  IADD3 R176, P0, R0, R2, RZ ;  /* 0x0000000200b07210 */ /* 0x004fe40007f1e0ff */
[----:B------:R1:W5:Y:S03]  /*7360*/  LDL.LU R2, [R1+0xc8] ;  /* 0x0000c80001027983 */ /* 0x0003660000300800 */
[----:B------:R-:W-:Y:S01]  /*7370*/  IMAD.X R177, R3, 0x1, R183, P0 ;  /* 0x0000000103b17824 */ /* 0x000fe200000e06b7 */
[----:B------:R2:W-:Y:S04]  /*7380*/  LDGSTS.E.BYPASS.LTC128B.128 [R182+0x16100], [R178.64], !P3 ;  /* 0x16100000b2b67fae */ /* 0x0005e8000d901d50 */
[----:B------:R3:W-:Y:S01]  /*7390*/  LDGSTS.E.BYPASS.LTC128B.128 [R182+0x11100], [R176.64], !P6 ;  /* 0x11100000b0b67fae */ /* 0x0007e2000f101d50 */
[----:B--2---:R-:W-:Y:S02]  /*73a0*/  IADD3 R178, -R191, 0x10, RZ ;  /* 0x00000010bfb27810 */ /* 0x004fe40007ffe1ff */
[----:B---3--:R-:W-:Y:S02]  /*73b0*/  IADD3 R176, -R184, 0x10, RZ ;  /* 0x00000010b8b07810 */ /* 0x008fe40007ffe1ff */
[----:B------:R-:W-:Y:S02]  /*73c0*/  LOP3.LUT R178, R178, 0xf, RZ, 0xc0, !PT ;  /* 0x0000000fb2b27812 */ /* 0x000fe400078ec0ff */
[----:B------:R-:W-:Y:S04]  /*73d0*/  LOP3.LUT R176, R176, 0xf, RZ, 0xc0, !PT ;  /* 0x0000000fb0b07812 */ /* 0x000fe800078ec0ff */
[-C--:B------:R-:W-:Y:S04]  /*73e0*/  IADD3 R176, P2, P0, R176, R0.reuse, R186 ;  /* 0x00000000b0b07210 */ /* 0x080fe8000785e0ba */
[-C--:B------:R-:W-:Y:S02]  /*73f0*/  IADD3.X R177, RZ, R3.reuse, R187, P2, P0 ;  /* 0x00000003ffb17210 */ /* 0x080fe400017e04bb */
[----:B------:R-:W-:Y:S02]  /*7400*/  ISETP.NE.U32.AND P0, PT, R184, RZ, PT ;  /* 0x000000ffb800720c */ /* 0x000fe40003f05070 */
[-C--:B------:R-:W-:Y:S04]  /*7410*/  IADD3 R178, P2, P1, R178, R0.reuse, R185 ;  /* 0x00000000b2b27210 */ /* 0x080fe8000795e0b9 */
[-C--:B------:R-:W-:Y:S02]  /*7420*/  IADD3.X R179, RZ, R3.reuse, R190, P2, P1 ;  /* 0x00000003ffb37210 */ /* 0x080fe400017e24be */
[C---:B------:R-:W-:Y:S02]  /*7430*/  LOP3.LUT P1, RZ, R189.reuse, 0x8000, RZ, 0xc0, !PT ;  /* 0x00008000bdff7812 */ /* 0x040fe4000782c0ff */
[----:B------:R-:W-:Y:S03]  /*7440*/  LOP3.LUT P2, RZ, R189, 0x4000, RZ, 0xc0, !PT ;  /* 0x00004000bdff7812 */ /* 0x000fe6000784c0ff */
[----:B------:R2:W-:Y:S02]  /*7450*/  LDGSTS.E.BYPASS.LTC128B.128.ZFILL [R182+0x13100], [R176.64], P0 ;  /* 0x13100000b0b67fae */ /* 0x0005e40008141d50 */
[----:B--2---:R-:W-:Y:S04]  /*7460*/  IADD3 R176, -R188, 0x10, RZ ;  /* 0x00000010bcb07810 */ /* 0x004fe80007ffe1ff */
[----:B------:R-:W-:Y:S04]  /*7470*/  LOP3.LUT R176, R176, 0xf, RZ, 0xc0, !PT ;  /* 0x0000000fb0b07812 */ /* 0x000fe800078ec0ff */
[----:B------:R-:W-:Y:S04]  /*7480*/  IADD3 R176, P5, P0, R176, R0, R180 ;  /* 0x00000000b0b07210 */ /* 0x000fe800078be0b4 */
[----:B------:R-:W-:Y:S02]  /*7490*/  IADD3.X R177, RZ, R3, R181, P5, P0 ;  /* 0x00000003ffb17210 */ /* 0x000fe40002fe04b5 */
[----:B------:R-:W-:Y:S02]  /*74a0*/  ISETP.NE.U32.AND P0, PT, R191, RZ, PT ;  /* 0x000000ffbf00720c */ /* 0x000fe40003f05070 */
[----:B------:R-:W-:Y:S11]  /*74b0*/  LOP3.LUT P5, RZ, R189, 0x10000, RZ, 0xc0, !PT ;  /* 0x00010000bdff7812 */ /* 0x000ff600078ac0ff */
[----:B------:R1:W-:Y:S01]  /*74c0*/  LDGSTS.E.BYPASS.LTC128B.128.ZFILL [R182+0x15100], [R178.64], P0 ;  /* 0x15100000b2b67fae */ /* 0x0003e20008141d50 */
[----:B------:R-:W-:Y:S11]  /*74d0*/  ISETP.NE.U32.AND P0, PT, R188, RZ, PT ;  /* 0x000000ffbc00720c */ /* 0x000ff60003f05070 */
[----:B------:R-:W-:Y:S02]  /*74e0*/  @!UPT UIADD3 URZ, URZ, URZ, URZ ;  /* 0x0000003f3f3ff290 */ /* 0x000fe4000fffe03f */
[----:B------:R1:W-:Y:S02]  /*74f0*/  LDGSTS.E.BYPASS.LTC128B.128.ZFILL [R182+0x17100], [R176.64], P0 ;  /* 0x17100000b0b67fae */ /* 0x0003e40008141d50 */
.L_x_614:
[----:B------:R-:W2:Y:S01]  /*7500*/  LDL R132, [R1+0x98] ;  /* 0x0000980001847983 */ /* 0x000ea20000100800 */
[----:B------:R-:W-:Y:S01]  /*7510*/  PLOP3.LUT P0, PT, PT, PT, UP1, 0x80, 0x0 ;  /* 0x000000000000781c */ /* 0x000fe20003f0f018 */
[----:B------:R-:W-:Y:S01]  /*7520*/  UIMAD UR6, UR10, -0x40, UR5 ;  /* 0xffffffc00a0678a4 */ /* 0x000fe2000f8e0205 */
[----:B-1----:R-:W-:Y:S01]  /*7530*/  MOV R178, R189 ;  /* 0x000000bd00b27202 */ /* 0x002fe20000000f00 */
[----:B------:R1:W2:Y:S01]  /*7540*/  LDL R0, [R1+0x9c] ;  /* 0x00009c0001007983 */ /* 0x0002a20000100800 */
[----:B------:R-:W-:Y:S02]  /*7550*/  UISETP.GT.AND UP0, UPT, UR10, UR4, UPT ;  /* 0x000000040a00728c */ /* 0x000fe4000bf04270 */
[----:B------:R-:W-:Y:S01]  /*7560*/  LOP3.LUT R178, R178, 0xfff7ffff, RZ, 0xc0, !PT ;  /* 0xfff7ffffb2b27812 */ /* 0x000fe200078ec0ff */
[----:B------:R-:W3:Y:S01]  /*7570*/  LDL R3, [R1+0xac] ;  /* 0x0000ac0001037983 */ /* 0x000ee20000100800 */
[----:B------:R-:W-:Y:S02]  /*7580*/  UIADD3 UR10, UR10, -0x1, URZ ;  /* 0xffffffff0a0a7890 */ /* 0x000fe4000fffe03f */
[----:B------:R-:W-:Y:S01]  /*7590*/  @P6 LOP3.LUT R178, R178, 0x80000, RZ, 0xfc, !PT ;  /* 0x00080000b2b26812 */ /* 0x000fe200078efcff */
[----:B------:R-:W4:Y:S03]  /*75a0*/  LDL.LU R177, [R1+0x54] ;  /* 0x0000540001b17983 */ /* 0x000f260000300800 */
[----:B------:R-:W-:Y:S01]  /*75b0*/  LOP3.LUT R178, R178, 0xfffbffff, RZ, 0xc0, !PT ;  /* 0xfffbffffb2b27812 */ /* 0x000fe200078ec0ff */
[----:B------:R-:W0:Y:S03]  /*75c0*/  LDGDEPBAR ;  /* 0x00000000000079af */ /* 0x000e260000000000 */
[----:B------:R-:W-:Y:S04]  /*75d0*/  @P5 LOP3.LUT R178, R178, 0x40000, RZ, 0xfc, !PT ;  /* 0x00040000b2b25812 */ /* 0x000fe800078efcff */
[----:B------:R-:W-:Y:S04]  /*75e0*/  LOP3.LUT R178, R178, 0xfffdffff, RZ, 0xc0, !PT ;  /* 0xfffdffffb2b27812 */ /* 0x000fe800078ec0ff */
[----:B------:R-:W-:Y:S04]  /*75f0*/  @P4 LOP3.LUT R178, R178, 0x20000, RZ, 0xfc, !PT ;  /* 0x00020000b2b24812 */ /* 0x000fe800078efcff */
[----:B------:R-:W-:Y:S04]  /*7600*/  LOP3.LUT R178, R178, 0xfffeffff, RZ, 0xc0, !PT ;  /* 0xfffeffffb2b27812 */ /* 0x000fe800078ec0ff */
[----:B------:R-:W-:Y:S04]  /*7610*/  @P3 LOP3.LUT R178, R178, 0x10000, RZ, 0xfc, !PT ;  /* 0x00010000b2b23812 */ /* 0x000fe800078efcff */
[----:B------:R-:W-:Y:S04]  /*7620*/  LOP3.LUT R178, R178, 0xffff7fff, RZ, 0xc0, !PT ;  /* 0xffff7fffb2b27812 */ /* 0x000fe800078ec0ff */
[----:B------:R-:W-:Y:S04]  /*7630*/  @P2 LOP3.LUT R178, R178, 0x8000, RZ, 0xfc, !PT ;  /* 0x00008000b2b22812 */ /* 0x000fe800078efcff */
[----:B------:R-:W-:Y:S04]  /*7640*/  LOP3.LUT R178, R178, 0xffffbfff, RZ, 0xc0, !PT ;  /* 0xffffbfffb2b27812 */ /* 0x000fe800078ec0ff */
[----:B------:R-:W-:Y:S04]  /*7650*/  @P1 LOP3.LUT R178, R178, 0x4000, RZ, 0xfc, !PT ;  /* 0x00004000b2b21812 */ /* 0x000fe800078efcff */
[----:B------:R-:W-:Y:S02]  /*7660*/  LOP3.LUT R178, R178, 0xffefffff, RZ, 0xc0, !PT ;  /* 0xffefffffb2b27812 */ /* 0x000fe400078ec0ff */
[----:B--2---:R-:W-:Y:S05]  /*7670*/  @P0 MOV R0, R132 ;  /* 0x0000008400000202 */ /* 0x004fea0000000f00 */
[----:B------:R-:W2:Y:S08]  /*7680*/  SHFL.IDX PT, R176, R0, RZ, 0x1c1f ;  /* 0x001c1fff00b07589 */ /* 0x000eb000000e0000 */
[----:B------:R1:W2:Y:S02]  /*7690*/  SHFL.IDX PT, R132, R0, 0x1, 0x1c1f ;  /* 0x003c1f0000847f89 */ /* 0x0002a400000e0000 */
[----:B-1----:R-:W-:Y:S04]  /*76a0*/  MOV R0, UR7 ;  /* 0x0000000700007c02 */ /* 0x002fe80008000f00 */
[----:B---3--:R-:W-:Y:S04]  /*76b0*/  IADD3 R0, R0, UR6, -R3 ;  /* 0x0000000600007c10 */ /* 0x008fe8000fffe803 */
[----:B------:R-:W-:Y:S04]  /*76c0*/  IADD3 R3, R0, -UR13, RZ ;  /* 0x8000000d00037c10 */ /* 0x000fe8000fffe0ff */
[C---:B--2---:R-:W-:Y:S02]  /*76d0*/  IADD3 R0, R3.reuse, R176, RZ ;  /* 0x000000b003007210 */ /* 0x044fe40007ffe0ff */
[----:B------:R-:W-:Y:S02]  /*76e0*/  IADD3 R3, R3, R132, RZ ;  /* 0x0000008403037210 */ /* 0x000fe40007ffe0ff */
[C---:B------:R-:W-:Y:S02]  /*76f0*/  ISETP.GT.AND P0, PT, R0.reuse, RZ, PT ;  /* 0x000000ff0000720c */ /* 0x040fe40003f04270 */
[----:B------:R-:W-:Y:S02]  /*7700*/  ISETP.GT.AND P6, PT, R0, 0x20, PT ;  /* 0x000000200000780c */ /* 0x000fe40003fc4270 */
[----:B------:R-:W-:Y:S02]  /*7710*/  FSEL R4, R4, -INF , P0 ;  /* 0xff80000004047808 */ /* 0x000fe40000000000 */
[C---:B------:R-:W-:Y:S02]  /*7720*/  ISETP.GT.AND P0, PT, R0.reuse, 0x1, PT ;  /* 0x000000010000780c */ /* 0x040fe40003f04270 */
[C---:B------:R-:W-:Y:S02]  /*7730*/  ISETP.GT.AND P5, PT, R0.reuse, 0x28, PT ;  /* 0x000000280000780c */ /* 0x040fe40003fa4270 */
[----:B------:R-:W-:Y:S02]  /*7740*/  FSEL R5, R5, -INF , P0 ;  /* 0xff80000005057808 */ /* 0x000fe40000000000 */
[C---:B------:R-:W-:Y:S02]  /*7750*/  ISETP.GT.AND P0, PT, R3.reuse, RZ, PT ;  /* 0x000000ff0300720c */ /* 0x040fe40003f04270 */
[----:B------:R-:W-:Y:S02]  /*7760*/  ISETP.GT.AND P4, PT, R0, 0x29, PT ;  /* 0x000000290000780c */ /* 0x000fe40003f84270 */
[----:B------:R-:W-:Y:S02]  /*7770*/  FSEL R6, R6, -INF , P0 ;  /* 0xff80000006067808 */ /* 0x000fe40000000000 */
[----:B------:R-:W-:Y:S02]  /*7780*/  ISETP.GT.AND P0, PT, R3, 0x1, PT ;  /* 0x000000010300780c */ /* 0x000fe40003f04270 */
[----:B------:R-:W-:Y:S02]  /*7790*/  @P6 LOP3.LUT R178, R178, 0x100000, RZ, 0xfc, !PT ;  /* 0x00100000b2b26812 */ /* 0x000fe400078efcff */
[----:B------:R-:W-:Y:S02]  /*77a0*/  FSEL R7, R7, -INF , P0 ;  /* 0xff80000007077808 */ /* 0x000fe40000000000 */
[C---:B------:R-:W-:Y:S01]  /*77b0*/  ISETP.GT.AND P0, PT, R0.reuse, 0x8, PT ;  /* 0x000000080000780c */ /* 0x040fe20003f04270 */
[----:B------:R-:W-:Y:S01]  /*77c0*/  STL [R1+0x40], R178 ;  /* 0x000040b201007387 */ /* 0x000fe20000100800 */
[----:B------:R-:W-:Y:S02]  /*77d0*/  ISETP.GT.AND P6, PT, R0, 0x9, PT ;  /* 0x000000090000780c */ /* 0x000fe40003fc4270 */
[----:B------:R-:W-:Y:S02]  /*77e0*/  FSEL R8, R8, -INF , P0 ;  /* 0xff80000008087808 */ /* 0x000fe40000000000 */
[----:B------:R-:W-:Y:S02]  /*77f0*/  ISETP.GT.AND P0, PT, R3, 0x8, PT ;  /* 0x000000080300780c */ /* 0x000fe40003f04270 */
[----:B------:R-:W-:Y:S02]  /*7800*/  FSEL R9, R9, -INF , P6 ;  /* 0xff80000009097808 */ /* 0x000fe40003000000 */
[----:B------:R-:W-:Y:S02]  /*7810*/  FSEL R10, R10, -INF , P0 ;  /* 0xff8000000a0a7808 */ /* 0x000fe40000000000 */
[----:B------:R-:W-:Y:S02]  /*7820*/  ISETP.GT.AND P0, PT, R3, 0x9, PT ;  /* 0x000000090300780c */ /* 0x000fe40003f04270 */
[C---:B------:R-:W-:Y:S02]  /*7830*/  ISETP.GT.AND P6, PT, R0.reuse, 0x11, PT ;  /* 0x000000110000780c */ /* 0x040fe40003fc4270 */
[----:B------:R-:W-:Y:S02]  /*7840*/  FSEL R11, R11, -INF , P0 ;  /* 0xff8000000b0b7808 */ /* 0x000fe40000000000 */
[----:B------:R-:W-:Y:S02]  /*7850*/  ISETP.GT.AND P0, PT, R0, 0x10, PT ;  /* 0x000000100000780c */ /* 0x000fe40003f04270 */
[----:B------:R-:W-:Y:S02]  /*7860*/  FSEL R13, R13, -INF , P6 ;  /* 0xff8000000d0d7808 */ /* 0x000fe40003000000 */
[----:B------:R-:W-:Y:S02]  /*7870*/  FSEL R12, R12, -INF , P0 ;  /* 0xff8000000c0c7808 */ /* 0x000fe40000000000 */
[C---:B------:R-:W-:Y:S02]  /*7880*/  ISETP.GT.AND P0, PT, R3.reuse, 0x10, PT ;  /* 0x000000100300780c */ /* 0x040fe40003f04270 */
[----:B------:R-:W-:Y:S02]  /*7890*/  ISETP.GT.AND P1, PT, R0, 0x31, PT ;  /* 0x000000310000780c */ /* 0x000fe40003f24270 */
[----:B------:R-:W-:Y:S02]  /*78a0*/  FSEL R14, R14, -INF , P0 ;  /* 0xff8000000e0e7808 */ /* 0x000fe40000000000 */
[----:B------:R-:W-:Y:S02]  /*78b0*/  ISETP.GT.AND P0, PT, R3, 0x11, PT ;  /* 0x000000110300780c */ /* 0x000fe40003f04270 */
[C---:B------:R-:W-:Y:S02]  /*78c0*/  ISETP.GT.AND P2, PT, R0.reuse, 0x38, PT ;  /* 0x000000380000780c */ /* 0x040fe40003f44270 */
[----:B------:R-:W-:Y:S02]  /*78d0*/  FSEL R15, R15, -INF , P0 ;  /* 0xff8000000f0f7808 */ /* 0x000fe40000000000 */
[C---:B------:R-:W-:Y:S02]  /*78e0*/  ISETP.GT.AND P0, PT, R0.reuse, 0x19, PT ;  /* 0x000000190000780c */ /* 0x040fe40003f04270 */
[C---:B------:R-:W-:Y:S02]  /*78f0*/  ISETP.GT.AND P3, PT, R0.reuse, 0x39, PT ;  /* 0x000000390000780c */ /* 0x040fe40003f64270 */
[----:B------:R-:W-:Y:S02]  /*7900*/  FSEL R17, R17, -INF , P0 ;  /* 0xff80000011117808 */ /* 0x000fe40000000000 */
[C---:B------:R-:W-:Y:S02]  /*7910*/  ISETP.GT.AND P0, PT, R3.reuse, 0x18, PT ;  /* 0x000000180300780c */ /* 0x040fe40003f04270 */
[----:B------:R-:W-:Y:S02]  /*7920*/  ISETP.GT.AND P6, PT, R0, 0x18, PT ;  /* 0x000000180000780c */ /* 0x000fe40003fc4270 */
[----:B------:R-:W-:Y:S02]  /*7930*/  FSEL R18, R18, -INF , P0 ;  /* 0xff80000012127808 */ /* 0x000fe40000000000 */
[----:B------:R-:W-:Y:S02]  /*7940*/  ISETP.GT.AND P0, PT, R3, 0x19, PT ;  /* 0x000000190300780c */ /* 0x000fe40003f04270 */
[----:B------:R-:W-:Y:S02]  /*7950*/  FSEL R16, R16, -INF , P6 ;  /* 0xff80000010107808 */ /* 0x000fe40003000000 */
[----:B------:R-:W-:Y:S02]  /*7960*/  FSEL R19, R19, -INF , P0 ;  /* 0xff80000013137808 */ /* 0x000fe40000000000 */
[----:B------:R-:W-:Y:S02]  /*7970*/  ISETP.GT.AND P0, PT, R0, 0x21, PT ;  /* 0x000000210000780c */ /* 0x000fe40003f04270 */
[----:B------:R-:W-:Y:S02]  /*7980*/  LOP3.LUT P6, RZ, R178, 0x100000, RZ, 0xc0, !PT ;  /* 0x00100000b2ff7812 */ /* 0x000fe400078cc0ff */
[----:B------:R-:W-:Y:S02]  /*7990*/  FSEL R21, R21, -INF , P0 ;  /* 0xff80000015157808 */ /* 0x000fe40000000000 */
[C---:B------:R-:W-:Y:S02]  /*79a0*/  ISETP.GT.AND P0, PT, R3.reuse, 0x20, PT ;  /* 0x000000200300780c */ /* 0x040fe40003f04270 */
[----:B------:R-:W-:Y:S02]  /*79b0*/  FSEL R20, R20, -INF , P6 ;  /* 0xff80000014147808 */ /* 0x000fe40003000000 */
[----:B------:R-:W-:Y:S02]  /*79c0*/  FSEL R22, R22, -INF , P0 ;  /* 0xff80000016167808 */ /* 0x000fe40000000000 */
[----:B------:R-:W-:Y:S02]  /*79d0*/  ISETP.GT.AND P0, PT, R3, 0x21, PT ;  /* 0x000000210300780c */ /* 0x000fe40003f04270 */
[----:B------:R-:W-:Y:S02]  /*79e0*/  FSEL R24, R24, -INF , P5 ;  /* 0xff80000018187808 */ /* 0x000fe40002800000 */
[----:B------:R-:W-:Y:S02]  /*79f0*/  FSEL R23, R23, -INF , P0 ;  /* 0xff80000017177808 */ /* 0x000fe40000000000 */
[----:B------:R-:W-:Y:S02]  /*7a00*/  ISETP.GT.AND P0, PT, R0, 0x30, PT ;  /* 0x000000300000780c */ /* 0x000fe40003f04270 */
[----:B-----5:R-:W-:Y:S02]  /*7a10*/  FMNMX.FTZ R0, R4, R2, !PT ;  /* 0x0000000204007209 */ /* 0x020fe40007810000 */
[----:B------:R-:W-:Y:S02]  /*7a20*/  FSEL R25, R25, -INF , P4 ;  /* 0xff80000019197808 */ /* 0x000fe40002000000 */
        /* <DEDUP_REMOVED lines=9> */
[----:B------:R-:W-:Y:S02]  /*7ac0*/  ISETP.GT.AND P0, PT, R3, 0x28, PT ;  /* 0x000000280300780c */ /* 0x000fe40003f04270 */
        /* <DEDUP_REMOVED lines=15> */
[----:B------:R-:W-:Y:S02]  /*7bc0*/  LOP3.LUT P6, RZ, R178, 0x80000, RZ, 0xc0, !PT ;  /* 0x00080000b2ff7812 */ /* 0x000fe400078cc0ff */
[----:B------:R-:W-:Y:S02]  /*7bd0*/  FMNMX.FTZ R0, R32, R0, !PT ;  /* 0x0000000020007209 */ /* 0x000fe40007810000 */
[C---:B------:R-:W-:Y:S02]  /*7be0*/  LOP3.LUT P5, RZ, R178.reuse, 0x40000, RZ, 0xc0, !PT ;  /* 0x00040000b2ff7812 */ /* 0x040fe400078ac0ff */
[----:B------:R-:W-:Y:S02]  /*7bf0*/  FMNMX.FTZ R0, R33, R0, !PT ;  /* 0x0000000021007209 */ /* 0x000fe40007810000 */
[C---:B------:R-:W-:Y:S02]  /*7c00*/  LOP3.LUT P4, RZ, R178.reuse, 0x20000, RZ, 0xc0, !PT ;  /* 0x00020000b2ff7812 */ /* 0x040fe4000788c0ff */
[C---:B------:R-:W-:Y:S01]  /*7c10*/  LOP3.LUT P3, RZ, R178.reuse, 0x10000, RZ, 0xc0, !PT ;  /* 0x00010000b2ff7812 */ /* 0x040fe2000786c0ff */
[----:B------:R-:W1:Y:S01]  /*7c20*/  SHFL.BFLY PT, R132, R0, 0x2, 0x1f ;  /* 0x0c401f0000847f89 */ /* 0x000e6200000e0000 */
[C---:B------:R-:W-:Y:S02]  /*7c30*/  LOP3.LUT P2, RZ, R178.reuse, 0x8000, RZ, 0xc0, !PT ;  /* 0x00008000b2ff7812 */ /* 0x040fe4000784c0ff */
[----:B------:R-:W-:Y:S02]  /*7c40*/  LOP3.LUT P1, RZ, R178, 0x4000, RZ, 0xc0, !PT ;  /* 0x00004000b2ff7812 */ /* 0x000fe4000782c0ff */
[----:B-1----:R-:W-:Y:S05]  /*7c50*/  FMNMX.FTZ R0, R132, R0, !PT ;  /* 0x0000000084007209 */ /* 0x002fea0007810000 */
[----:B------:R-:W1:Y:S02]  /*7c60*/  SHFL.BFLY PT, R132, R0, 0x1, 0x1f ;  /* 0x0c201f0000847f89 */ /* 0x000e6400000e0000 */
[----:B-1----:R-:W-:Y:S04]  /*7c70*/  FMNMX.FTZ R132, R0, R132, !PT ;  /* 0x0000008400847209 */ /* 0x002fe80007810000 */
[C---:B------:R-:W-:Y:S04]  /*7c80*/  FSETP.NEU.FTZ.AND P0, PT, R132.reuse, -INF , PT ;  /* 0xff8000008400780b */ /* 0x040fe80003f1d000 */
[----:B------:R-:W-:Y:S05]  /*7c90*/  FSEL R0, R132, RZ, P0 ;  /* 0x000000ff84007208 */ /* 0x000fea0000000000 */
[----:B------:R-:W-:Y:S02]  /*7ca0*/  FADD.FTZ R0, -R0, R2 ;  /* 0x0000000200007221 */ /* 0x000fe40000010100 */
[----:B------:R-:W-:Y:S02]  /*7cb0*/  FMUL.FTZ R2, R132, c[0x0][0x2d0] ;  /* 0x0000b40084027a20 */ /* 0x000fe40000410000 */
[----:B------:R-:W-:Y:S03]  /*7cc0*/  FMUL.FTZ R0, R0, c[0x0][0x2d0] ;  /* 0x0000b40000007a20 */ /* 0x000fe60000410000 */
[----:B------:R-:W-:Y:S02]  /*7cd0*/  FSEL R2, R2, RZ, P0 ;  /* 0x000000ff02027208 */ /* 0x000fe40000000000 */
[C---:B------:R-:W-:Y:S03]  /*7ce0*/  ISETP.GT.AND P0, PT, R3.reuse, 0x38, PT ;  /* 0x000000380300780c */ /* 0x040fe60003f04270 */
[--C-:B------:R-:W-:Y:S01]  /*7cf0*/  FFMA.FTZ R4, R4, c[0x0][0x2d0], -R2.reuse ;  /* 0x0000b40004047a23 */ /* 0x100fe20000010802 */
[----:B------:R-:W-:Y:S01]  /*7d00*/  FSEL R34, R34, -INF , P0 ;  /* 0xff80000022227808 */ /* 0x000fe20000000000 */
[--C-:B------:R-:W-:Y:S01]  /*7d10*/  FFMA.FTZ R189, R12, c[0x0][0x2d0], -R2.reuse ;  /* 0x0000b4000cbd7a23 */ /* 0x100fe20000010802 */
[----:B------:R-:W-:Y:S01]  /*7d20*/  ISETP.GT.AND P0, PT, R3, 0x39, PT ;  /* 0x000000390300780c */ /* 0x000fe20003f04270 */
[--C-:B------:R-:W-:Y:S02]  /*7d30*/  FFMA.FTZ R188, R13, c[0x0][0x2d0], -R2.reuse ;  /* 0x0000b4000dbc7a23 */ /* 0x100fe40000010802 */
[--C-:B------:R-:W-:Y:S01]  /*7d40*/  FFMA.FTZ R187, R16, c[0x0][0x2d0], -R2.reuse ;  /* 0x0000b40010bb7a23 */ /* 0x100fe20000010802 */
[----:B------:R-:W-:Y:S01]  /*7d50*/  MUFU.EX2 R4, R4 ;  /* 0x0000000400047308 */ /* 0x000fe20000000800 */
[--C-:B------:R-:W-:Y:S02]  /*7d60*/  FFMA.FTZ R182, R17, c[0x0][0x2d0], -R2.reuse ;  /* 0x0000b40011b67a23 */ /* 0x100fe40000010802 */
[--C-:B------:R-:W-:Y:S02]  /*7d70*/  FFMA.FTZ R28, R28, c[0x0][0x2d0], -R2.reuse ;  /* 0x0000b4001c1c7a23 */ /* 0x100fe40000010802 */
[--C-:B------:R-:W-:Y:S02]  /*7d80*/  FFMA.FTZ R29, R29, c[0x0][0x2d0], -R2.reuse ;  /* 0x0000b4001d1d7a23 */ /* 0x100fe40000010802 */
[--C-:B------:R-:W-:Y:S02]  /*7d90*/  FFMA.FTZ R32, R32, c[0x0][0x2d0], -R2.reuse ;  /* 0x0000b40020207a23 */ /* 0x100fe40000010802 */
        /* <DEDUP_REMOVED lines=8> */
[----:B------:R-:W-:Y:S05]  /*7e20*/  FFMA.FTZ R25, R25, c[0x0][0x2d0], -R2 ;  /* 0x0000b40019197a23 */ /* 0x000fea0000010802 */
[----:B------:R-:W4:Y:S10]  /*7e30*/  MUFU.EX2 R2, R0 ;  /* 0x0000000000027308 */ /* 0x000f340000000800 */
[----:B------:R-:W1:Y:S10]  /*7e40*/  MUFU.EX2 R8, R8 ;  /* 0x0000000800087308 */ /* 0x000e740000000800 */
[----:B------:R-:W2:Y:S01]  /*7e50*/  MUFU.EX2 R9, R9 ;  /* 0x0000000900097308 */ /* 0x000ea20000000800 */
[C---:B----4-:R-:W-:Y:S02]  /*7e60*/  FFMA.FTZ R0, R2.reuse, R177, R4 ;  /* 0x000000b102007223 */ /* 0x050fe40000010004 */
[----:B------:R-:W-:Y:S02]  /*7e70*/  FMUL.FTZ R12, R2, R156 ;  /* 0x0000009c020c7220 */ /* 0x000fe40000410000 */
[C---:B------:R-:W-:Y:S01]  /*7e80*/  FADD.FTZ R0, R176.reuse, R0 ;  /* 0x00000000b0007221 */ /* 0x040fe20000010000 */
[----:B------:R-:W-:Y:S01]  /*7e90*/  F2FP.BF16.PACK_AB R176, R176, R4 ;  /* 0x00000004b0b0723e */ /* 0x000fe200000010ff */
[C---:B------:R-:W-:Y:S01]  /*7ea0*/  FMUL.FTZ R13, R2.reuse, R157 ;  /* 0x0000009d020d7220 */ /* 0x040fe20000410000 */
[----:B------:R-:W-:Y:S01]  /*7eb0*/  FSEL R4, R35, -INF , P0 ;  /* 0xff80000023047808 */ /* 0x000fe20000000000 */
[----:B------:R-:W-:Y:S01]  /*7ec0*/  FMUL.FTZ R16, R2, R152 ;  /* 0x0000009802107220 */ /* 0x000fe20000410000 */
[----:B------:R-:W-:Y:S01]  /*7ed0*/  MOV R35, R20 ;  /* 0x0000001400237202 */ /* 0x000fe20000000f00 */
[----:B-1----:R-:W-:Y:S02]  /*7ee0*/  FADD.FTZ R0, R8, R0 ;  /* 0x0000000008007221 */ /* 0x002fe40000010000 */
[C---:B------:R-:W-:Y:S02]  /*7ef0*/  FMUL.FTZ R17, R2.reuse, R153 ;  /* 0x0000009902117220 */ /* 0x040fe40000410000 */
[C---:B------:R-:W-:Y:S02]  /*7f00*/  FMUL.FTZ R20, R2.reuse, R148 ;  /* 0x0000009402147220 */ /* 0x040fe40000410000 */
[C---:B------:R-:W-:Y:S02]  /*7f10*/  FMUL.FTZ R36, R2.reuse, R36 ;  /* 0x0000002402247220 */ /* 0x040fe40000410000 */
[----:B------:R-:W-:Y:S02]  /*7f20*/  FMUL.FTZ R37, R2, R37 ;  /* 0x0000002502257220 */ /* 0x000fe40000410000 */
[C---:B--2---:R-:W-:Y:S01]  /*7f30*/  FADD.FTZ R181, R9.reuse, R0 ;  /* 0x0000000009b57221 */ /* 0x044fe20000010000 */
[----:B------:R-:W-:Y:S01]  /*7f40*/  FMNMX.FTZ R0, R6, R133, !PT ;  /* 0x0000008506007209 */ /* 0x000fe20007810000 */
[C---:B------:R-:W-:Y:S01]  /*7f50*/  FMUL.FTZ R40, R2.reuse, R40 ;  /* 0x0000002802287220 */ /* 0x040fe20000410000 */
[----:B------:R-:W-:Y:S01]  /*7f60*/  F2FP.BF16.PACK_AB R178, R9, R8 ;  /* 0x0000000809b2723e */ /* 0x000fe200000010ff */
[C---:B------:R-:W-:Y:S01]  /*7f70*/  FMUL.FTZ R8, R2.reuse, R160 ;  /* 0x000000a002087220 */ /* 0x040fe20000410000 */
[----:B------:R-:W-:Y:S01]  /*7f80*/  FMNMX.FTZ R0, R7, R0, !PT ;  /* 0x0000000007007209 */ /* 0x000fe20007810000 */
[C---:B------:R-:W-:Y:S02]  /*7f90*/  FMUL.FTZ R9, R2.reuse, R161 ;  /* 0x000000a102097220 */ /* 0x040fe40000410000 */
[----:B------:R-:W-:Y:S01]  /*7fa0*/  FMUL.FTZ R41, R2, R41 ;  /* 0x0000002902297220 */ /* 0x000fe20000410000 */
[----:B------:R-:W-:Y:S01]  /*7fb0*/  FMNMX.FTZ R0, R10, R0, !PT ;  /* 0x000000000a007209 */ /* 0x000fe20007810000 */
[C---:B------:R-:W-:Y:S02]  /*7fc0*/  FMUL.FTZ R44, R2.reuse, R44 ;  /* 0x0000002c022c7220 */ /* 0x040fe40000410000 */
        /* <DEDUP_REMOVED lines=36> */
[----:B------:R-:W-:Y:S01]  /*8210*/  FMUL.FTZ R93, R2, R93 ;  /* 0x0000005d025d7220 */ /* 0x000fe20000410000 */
[----:B------:R-:W-:Y:S01]  /*8220*/  FMNMX.FTZ R0, R4, R0, !PT ;  /* 0x0000000004007209 */ /* 0x000fe20007810000 */
[C---:B------:R-:W-:Y:S02]  /*8230*/  FMUL.FTZ R96, R2.reuse, R96 ;  /* 0x0000006002607220 */ /* 0x040fe40000410000 */
[C---:B------:R-:W-:Y:S02]  /*8240*/  FMUL.FTZ R97, R2.reuse, R97 ;  /* 0x0000006102617220 */ /* 0x040fe40000410000 */
[----:B------:R-:W1:Y:S01]  /*8250*/  SHFL.BFLY PT, R3, R0, 0x2, 0x1f ;  /* 0x0c401f0000037f89 */ /* 0x000e6200000e0000 */
        /* <DEDUP_REMOVED lines=12> */
[----:B-1----:R-:W-:Y:S01]  /*8320*/  FMNMX.FTZ R0, R0, R3, !PT ;  /* 0x0000000300007209 */ /* 0x002fe20007810000 */
[C---:B------:R-:W-:Y:S02]  /*8330*/  FMUL.FTZ R124, R2.reuse, R124 ;  /* 0x0000007c027c7220 */ /* 0x040fe40000410000 */
[C---:B------:R-:W-:Y:S02]  /*8340*/  FMUL.FTZ R125, R2.reuse, R125 ;  /* 0x0000007d027d7220 */ /* 0x040fe40000410000 */
[----:B------:R-:W1:Y:S01]  /*8350*/  SHFL.BFLY PT, R3, R0, 0x1, 0x1f ;  /* 0x0c201f0000037f89 */ /* 0x000e6200000e0000 */
[C---:B------:R-:W-:Y:S02]  /*8360*/  FMUL.FTZ R128, R2.reuse, R128 ;  /* 0x0000008002807220 */ /* 0x040fe40000410000 */
[----:B------:R-:W-:Y:S01]  /*8370*/  FMUL.FTZ R129, R2, R129 ;  /* 0x0000008102817220 */ /* 0x000fe20000410000 */
[----:B-1----:R-:W-:Y:S04]  /*8380*/  FMNMX.FTZ R3, R3, R0, !PT ;  /* 0x0000000003037209 */ /* 0x002fe80007810000 */
[C---:B------:R-:W-:Y:S01]  /*8390*/  FSETP.NEU.FTZ.AND P0, PT, R3.reuse, -INF , PT ;  /* 0xff8000000300780b */ /* 0x040fe20003f1d000 */
[C---:B------:R-:W-:Y:S03]  /*83a0*/  FMUL.FTZ R5, R3.reuse, c[0x0][0x2d0] ;  /* 0x0000b40003057a20 */ /* 0x040fe60000410000 */
[----:B------:R-:W-:Y:S02]  /*83b0*/  FSEL R0, R3, RZ, P0 ;  /* 0x000000ff03007208 */ /* 0x000fe40000000000 */
[----:B------:R-:W-:Y:S02]  /*83c0*/  FSEL R5, R5, RZ, P0 ;  /* 0x000000ff05057208 */ /* 0x000fe40000000000 */
[----:B------:R-:W-:Y:S01]  /*83d0*/  PLOP3.LUT P0, PT, PT, PT, UP0, 0x80, 0x0 ;  /* 0x000000000000781c */ /* 0x000fe20003f0f008 */
[----:B------:R-:W-:Y:S02]  /*83e0*/  FADD.FTZ R0, -R0, R133 ;  /* 0x0000008500007221 */ /* 0x000fe40000010100 */
[--C-:B------:R-:W-:Y:S02]  /*83f0*/  FFMA.FTZ R177, R6, c[0x0][0x2d0], -R5.reuse ;  /* 0x0000b40006b17a23 */ /* 0x100fe40000010805 */
[----:B------:R-:W2:Y:S01]  /*8400*/  LDL.LU R6, [R1+0x80] ;  /* 0x0000800001067983 */ /* 0x000ea20000300800 */
[----:B------:R-:W-:Y:S02]  /*8410*/  FMUL.FTZ R0, R0, c[0x0][0x2d0] ;  /* 0x0000b40000007a20 */ /* 0x000fe40000410000 */
[--C-:B------:R-:W-:Y:S01]  /*8420*/  FFMA.FTZ R34, R34, c[0x0][0x2d0], -R5.reuse ;  /* 0x0000b40022227a23 */ /* 0x100fe20000010805 */
[----:B------:R-:W-:Y:S01]  /*8430*/  MUFU.EX2 R177, R177 ;  /* 0x000000b100b17308 */ /* 0x000fe20000000800 */
[--C-:B------:R-:W-:Y:S01]  /*8440*/  FFMA.FTZ R186, R15, c[0x0][0x2d0], -R5.reuse ;  /* 0x0000b4000fba7a23 */ /* 0x100fe20000010805 */
[----:B------:R-:W-:Y:S01]  /*8450*/  MOV R15, R24 ;  /* 0x00000018000f7202 */ /* 0x000fe20000000f00 */
[--C-:B------:R-:W-:Y:S01]  /*8460*/  FFMA.FTZ R183, R18, c[0x0][0x2d0], -R5.reuse ;  /* 0x0000b40012b77a23 */ /* 0x100fe20000010805 */
[----:B------:R-:W-:Y:S01]  /*8470*/  MOV R18, R21 ;  /* 0x0000001500127202 */ /* 0x000fe20000000f00 */
[--C-:B------:R-:W-:Y:S02]  /*8480*/  FFMA.FTZ R179, R10, c[0x0][0x2d0], -R5.reuse ;  /* 0x0000b4000ab37a23 */ /* 0x100fe40000010805 */
[--C-:B------:R-:W-:Y:S01]  /*8490*/  FFMA.FTZ R190, R23, c[0x0][0x2d0], -R5.reuse ;  /* 0x0000b40017be7a23 */ /* 0x100fe20000010805 */
[----:B------:R-:W-:Y:S01]  /*84a0*/  MOV R23, R32 ;  /* 0x0000002000177202 */ /* 0x000fe20000000f00 */
[----:B------:R-:W-:Y:S01]  /*84b0*/  FMUL.FTZ R32, R2, R136 ;  /* 0x0000008802207220 */ /* 0x000fe20000410000 */
[----:B------:R-:W1:Y:S01]  /*84c0*/  MUFU.EX2 R0, R0 ;  /* 0x0000000000007308 */ /* 0x000e620000000800 */
[--C-:B------:R-:W-:Y:S02]  /*84d0*/  FFMA.FTZ R26, R26, c[0x0][0x2d0], -R5.reuse ;  /* 0x0000b4001a1a7a23 */ /* 0x100fe40000010805 */
[--C-:B------:R-:W-:Y:S02]  /*84e0*/  FFMA.FTZ R30, R30, c[0x0][0x2d0], -R5.reuse ;  /* 0x0000b4001e1e7a23 */ /* 0x100fe40000010805 */
[--C-:B------:R-:W-:Y:S02]  /*84f0*/  FFMA.FTZ R31, R31, c[0x0][0x2d0], -R5.reuse ;  /* 0x0000b4001f1f7a23 */ /* 0x100fe40000010805 */
[----:B------:R-:W-:Y:S01]  /*8500*/  FMUL.FTZ R21, R2, R149 ;  /* 0x0000009502157220 */ /* 0x000fe20000410000 */
[----:B------:R-:W-:Y:S01]  /*8510*/  MOV R149, R15 ;  /* 0x0000000f00957202 */ /* 0x000fe20000000f00 */
[--C-:B------:R-:W-:Y:S01]  /*8520*/  FFMA.FTZ R7, R7, c[0x0][0x2d0], -R5.reuse ;  /* 0x0000b40007077a23 */ /* 0x100fe20000010805 */
[----:B------:R-:W-:Y:S01]  /*8530*/  MUFU.EX2 R152, R179 ;  /* 0x000000b300987308 */ /* 0x000fe20000000800 */
[--C-:B------:R-:W-:Y:S01]  /*8540*/  FFMA.FTZ R180, R11, c[0x0][0x2d0], -R5.reuse ;  /* 0x0000b4000bb47a23 */ /* 0x100fe20000010805 */
[----:B------:R-:W-:Y:S01]  /*8550*/  MOV R161, R30 ;  /* 0x0000001e00a17202 */ /* 0x000fe20000000f00 */
        /* <DEDUP_REMOVED lines=8> */
[----:B------:R-:W-:Y:S01]  /*85e0*/  FMUL.FTZ R33, R2, R137 ;  /* 0x0000008902217220 */ /* 0x000fe20000410000 */
[----:B------:R-:W3:Y:S01]  /*85f0*/  MUFU.EX2 R156, R180 ;  /* 0x000000b4009c7308 */ /* 0x000ee20000000800 */
[----:B------:R-:W-:Y:S01]  /*8600*/  FFMA.FTZ R11, R4, c[0x0][0x2d0], -R5 ;  /* 0x0000b400040b7a23 */ /* 0x000fe20000010805 */
[----:B------:R-:W-:Y:S01]  /*8610*/  MOV R148, R19 ;  /* 0x0000001300947202 */ /* 0x000fe20000000f00 */
[----:B------:R-:W-:Y:S01]  /*8620*/  FMUL.FTZ R5, R2, R165 ;  /* 0x000000a502057220 */ /* 0x000fe20000410000 */
[----:B------:R-:W-:Y:S01]  /*8630*/  MOV R165, R34 ;  /* 0x0000002200a57202 */ /* 0x000fe20000000f00 */
[C---:B-1----:R-:W-:Y:S01]  /*8640*/  FMUL.FTZ R34, R0.reuse, R138 ;  /* 0x0000008a00227220 */ /* 0x042fe20000410000 */
[----:B------:R-:W-:Y:S01]  /*8650*/  MOV R157, R22 ;  /* 0x00000016009d7202 */ /* 0x000fe20000000f00 */
[C---:B------:R-:W-:Y:S01]  /*8660*/  FMUL.FTZ R15, R0.reuse, R159 ;  /* 0x0000009f000f7220 */ /* 0x040fe20000410000 */
[----:B------:R-:W-:Y:S01]  /*8670*/  MOV R159, R18 ;  /* 0x00000012009f7202 */ /* 0x000fe20000000f00 */
[C---:B------:R-:W-:Y:S01]  /*8680*/  FMUL.FTZ R18, R0.reuse, R154 ;  /* 0x0000009a00127220 */ /* 0x040fe20000410000 */
[----:B------:R-:W-:Y:S01]  /*8690*/  MOV R154, R35 ;  /* 0x00000023009a7202 */ /* 0x000fe20000000f00 */
[----:B------:R-:W-:Y:S01]  /*86a0*/  FMUL.FTZ R35, R0, R139 ;  /* 0x0000008b00237220 */ /* 0x000fe20000410000 */
[----:B------:R-:W-:Y:S01]  /*86b0*/  MUFU.EX2 R149, R149 ;  /* 0x0000009500957308 */ /* 0x000fe20000000800 */
[----:B------:R-:W1:Y:S01]  /*86c0*/  LDSM.16.MT88.4 R136, [R135+0x100] ;  /* 0x000100008788783b */ /* 0x000e620000004200 */
[C---:B------:R-:W-:Y:S02]  /*86d0*/  FMUL.FTZ R29, R2.reuse, R141 ;  /* 0x0000008d021d7220 */ /* 0x040fe40000410000 */
[C---:B------:R-:W-:Y:S01]  /*86e0*/  FMUL.FTZ R4, R2.reuse, R164 ;  /* 0x000000a402047220 */ /* 0x040fe20000410000 */
[----:B------:R-:W-:Y:S01]  /*86f0*/  MOV R164, R28 ;  /* 0x0000001c00a47202 */ /* 0x000fe20000000f00 */
[C---:B------:R-:W-:Y:S02]  /*8700*/  FMUL.FTZ R28, R2.reuse, R140 ;  /* 0x0000008c021c7220 */ /* 0x040fe40000410000 */
[C---:B------:R-:W-:Y:S02]  /*8710*/  FMUL.FTZ R24, R2.reuse, R144 ;  /* 0x0000009002187220 */ /* 0x040fe40000410000 */
[----:B------:R-:W-:Y:S01]  /*8720*/  FMUL.FTZ R25, R2, R145 ;  /* 0x0000009102197220 */ /* 0x000fe20000410000 */
[----:B------:R-:W-:Y:S01]  /*8730*/  MUFU.EX2 R144, R182 ;  /* 0x000000b600907308 */ /* 0x000fe20000000800 */
[----:B---3--:R-:W-:Y:S01]  /*8740*/  F2FP.BF16.PACK_AB R179, R156, R152 ;  /* 0x000000989cb3723e */ /* 0x008fe200000010ff */
        /* <DEDUP_REMOVED lines=8> */
[----:B------:R3:W4:Y:S01]  /*87d0*/  MUFU.EX2 R2, R7 ;  /* 0x0000000700027308 */ /* 0x0007220000000800 */
[C---:B------:R-:W-:Y:S02]  /*87e0*/  FMUL.FTZ R22, R0.reuse, R150 ;  /* 0x0000009600167220 */ /* 0x040fe40000410000 */
[C---:B------:R-:W-:Y:S02]  /*87f0*/  FMUL.FTZ R26, R0.reuse, R146 ;  /* 0x00000092001a7220 */ /* 0x040fe40000410000 */
[C---:B------:R-:W-:Y:S02]  /*8800*/  FMUL.FTZ R30, R0.reuse, R142 ;  /* 0x0000008e001e7220 */ /* 0x040fe40000410000 */
[C---:B------:R-:W-:Y:S02]  /*8810*/  FMUL.FTZ R31, R0.reuse, R143 ;  /* 0x0000008f001f7220 */ /* 0x040fe40000410000 */
[C---:B------:R-:W-:Y:S01]  /*8820*/  FMUL.FTZ R38, R0.reuse, R38 ;  /* 0x0000002600267220 */ /* 0x040fe20000410000 */
[----:B------:R-:W-:Y:S01]  /*8830*/  LDSM.16.MT88.4 R140, [R135+0x900] ;  /* 0x00090000878c783b */ /* 0x000fe20000004200 */
        /* <DEDUP_REMOVED lines=9> */
[C---:B---3--:R-:W-:Y:S01]  /*88d0*/  FMUL.FTZ R7, R0.reuse, R167 ;  /* 0x000000a700077220 */ /* 0x048fe20000410000 */
[----:B------:R-:W-:Y:S01]  /*88e0*/  MOV R167, R27 ;  /* 0x0000001b00a77202 */ /* 0x000fe20000000f00 */
        /* <DEDUP_REMOVED lines=49> */
[----:B--2---:R-:W-:Y:S01]  /*8c00*/  FFMA.FTZ R133, R0, R6, R177 ;  /* 0x0000000600857223 */ /* 0x004fe200000100b1 */
[----:B----4-:R-:W-:Y:S01]  /*8c10*/  F2FP.BF16.PACK_AB R177, R2, R177 ;  /* 0x000000b102b1723e */ /* 0x010fe200000010ff */
[C---:B------:R-:W-:Y:S01]  /*8c20*/  FMUL.FTZ R6, R0.reuse, R166 ;  /* 0x000000a600067220 */ /* 0x040fe20000410000 */
[----:B------:R-:W-:Y:S01]  /*8c30*/  MOV R166, R23 ;  /* 0x0000001700a67202 */ /* 0x000fe20000000f00 */
[----:B------:R-:W-:Y:S02]  /*8c40*/  FMUL.FTZ R23, R0, R151 ;  /* 0x0000009700177220 */ /* 0x000fe40000410000 */
[----:B------:R-:W-:Y:S02]  /*8c50*/  FADD.FTZ R153, R2, R133 ;  /* 0x0000008502997221 */ /* 0x000fe40000010000 */
[----:B------:R-:W2:Y:S01]  /*8c60*/  MUFU.EX2 R133, R189 ;  /* 0x000000bd00857308 */ /* 0x000ea20000000800 */
[C---:B-1----:R-:W-:Y:S08]  /*8c70*/  HMMA.16816.F32.BF16 R4, R176.reuse, R136, R4 ;  /* 0x00000088b004723c */ /* 0x042ff00000041804 */
[C---:B------:R-:W-:Y:S01]  /*8c80*/  HMMA.16816.F32.BF16 R8, R176.reuse, R138, R8 ;  /* 0x0000008ab008723c */ /* 0x040fe20000041808 */
[----:B------:R-:W1:Y:S01]  /*8c90*/  LDSM.16.MT88.4 R136, [R248+0x100] ;  /* 0x00010000f888783b */ /* 0x000e620000004200 */
[----:B------:R-:W-:Y:S10]  /*8ca0*/  MUFU.EX2 R189, R161 ;  /* 0x000000a100bd7308 */ /* 0x000ff40000000800 */
[----:B------:R-:W3:Y:S01]  /*8cb0*/  MUFU.EX2 R2, R188 ;  /* 0x000000bc00027308 */ /* 0x000ee20000000800 */
[----:B--2---:R-:W-:Y:S09]  /*8cc0*/  FADD.FTZ R0, R133, R181 ;  /* 0x000000b585007221 */ /* 0x004ff20000010000 */
[----:B------:R-:W2:Y:S10]  /*8cd0*/  MUFU.EX2 R188, R160 ;  /* 0x000000a000bc7308 */ /* 0x000eb40000000800 */
[----:B------:R-:W-:Y:S01]  /*8ce0*/  MUFU.EX2 R181, R191 ;  /* 0x000000bf00b57308 */ /* 0x000fe20000000800 */
[----:B---3--:R-:W-:Y:S04]  /*8cf0*/  FADD.FTZ R0, R2, R0 ;  /* 0x0000000002007221 */ /* 0x008fe80000010000 */
[----:B------:R-:W-:Y:S01]  /*8d00*/  FADD.FTZ R0, R145, R0 ;  /* 0x0000000091007221 */ /* 0x000fe20000010000 */
[C---:B-1----:R-:W-:Y:S03]  /*8d10*/  HMMA.16816.F32.BF16 R12, R176.reuse, R136, R12 ;  /* 0x00000088b00c723c */ /* 0x042fe6000004180c */
[----:B------:R-:W-:Y:S05]  /*8d20*/  FADD.FTZ R0, R144, R0 ;  /* 0x0000000090007221 */ /* 0x000fea0000010000 */
        /* <DEDUP_REMOVED lines=45> */
[----:B------:R-:W-:Y:S03]  /*9000*/  F2FP.BF16.PACK_AB R137, R186, R185 ;  /* 0x000000b9ba89723e */ /* 0x000fe600000010ff */
[----:B------:R-:W-:Y:S02]  /*9010*/  F2FP.BF16.PACK_AB R138, R144, R145 ;  /* 0x00000091908a723e */ /* 0x000fe400000010ff */
[----:B------:R-:W3:Y:S02]  /*9020*/  LDSM.16.MT88.4 R144, [R248+0x900] ;  /* 0x00090000f890783b */ /* 0x000ee40000004200 */
[----:B------:R-:W4:Y:S01]  /*9030*/  MUFU.EX2 R2, R159 ;  /* 0x0000009f00027308 */ /* 0x000f220000000800 */
[----:B------:R-:W-:Y:S02]  /*9040*/  F2FP.BF16.PACK_AB R139, R184, R183 ;  /* 0x000000b7b88b723e */ /* 0x000fe400000010ff */
[----:B--2---:R-:W-:Y:S05]  /*9050*/  F2FP.BF16.PACK_AB R177, R188, R189 ;  /* 0x000000bdbcb1723e */ /* 0x004fea00000010ff */
[C---:B------:R-:W-:Y:S02]  /*9060*/  HMMA.16816.F32.BF16 R4, R136.reuse, R140, R4 ;  /* 0x0000008c8804723c */ /* 0x040fe40000041804 */
[----:B------:R-:W-:Y:S03]  /*9070*/  MUFU.EX2 R176, R167 ;  /* 0x000000a700b07308 */ /* 0x000fe60000000800 */
[----:B-1----:R-:W-:Y:S03]  /*9080*/  FADD.FTZ R0, R133, R0 ;  /* 0x0000000085007221 */ /* 0x002fe60000010000 */
[C---:B------:R-:W-:Y:S01]  /*9090*/  HMMA.16816.F32.BF16 R8, R136.reuse, R142, R8 ;  /* 0x0000008e8808723c */ /* 0x040fe20000041808 */
[----:B------:R-:W1:Y:S03]  /*90a0*/  LDSM.16.MT88.4 R140, [R251+0x900] ;  /* 0x00090000fb8c783b */ /* 0x000e660000004200 */
[----:B------:R-:W-:Y:S01]  /*90b0*/  MUFU.EX2 R178, R157 ;  /* 0x0000009d00b27308 */ /* 0x000fe20000000800 */
[----:B----4-:R-:W-:Y:S04]  /*90c0*/  FADD.FTZ R0, R2, R0 ;  /* 0x0000000002007221 */ /* 0x010fe80000010000 */
[----:B------:R-:W-:Y:S04]  /*90d0*/  FADD.FTZ R0, R149, R0 ;  /* 0x0000000095007221 */ /* 0x000fe80000010000 */
[C---:B------:R-:W-:Y:S01]  /*90e0*/  FADD.FTZ R0, R148.reuse, R0 ;  /* 0x0000000094007221 */ /* 0x040fe20000010000 */
        /* <DEDUP_REMOVED lines=46> */
[----:B------:R-:W3:Y:S03]  /*93d0*/  LDSM.16.MT88.4 R148, [R251+0x1100] ;  /* 0x00110000fb94783b */ /* 0x000ee60000004200 */
[----:B------:R-:W-:Y:S02]  /*93e0*/  F2FP.BF16.PACK_AB R136, R2, R133 ;  /* 0x000000850288723e */ /* 0x000fe400000010ff */
[----:B------:R-:W-:Y:S01]  /*93f0*/  F2FP.BF16.PACK_AB R137, R182, R181 ;  /* 0x000000b5b689723e */ /* 0x000fe200000010ff */
[----:B------:R-:W4:Y:S01]  /*9400*/  MUFU.EX2 R2, R162 ;  /* 0x000000a200027308 */ /* 0x000f220000000800 */
[----:B------:R-:W-:Y:S07]  /*9410*/  F2FP.BF16.PACK_AB R139, R190, R180 ;  /* 0x000000b4be8b723e */ /* 0x000fee00000010ff */
[C---:B-1----:R-:W-:Y:S02]  /*9420*/  HMMA.16816.F32.BF16 R4, R136.reuse, R140, R4 ;  /* 0x0000008c8804723c */ /* 0x042fe40000041804 */
[----:B------:R-:W1:Y:S06]  /*9430*/  MUFU.EX2 R133, R166 ;  /* 0x000000a600857308 */ /* 0x000e6c0000000800 */
[C---:B------:R-:W-:Y:S01]  /*9440*/  HMMA.16816.F32.BF16 R8, R136.reuse, R142, R8 ;  /* 0x0000008e8808723c */ /* 0x040fe20000041808 */
[----:B------:R-:W3:Y:S03]  /*9450*/  LDSM.16.MT88.4 R140, [R250+0x1100] ;  /* 0x00110000fa8c783b */ /* 0x000ee60000004200 */
[----:B----4-:R-:W-:Y:S05]  /*9460*/  FADD.FTZ R0, R2, R0 ;  /* 0x0000000002007221 */ /* 0x010fea0000010000 */
[----:B------:R-:W-:Y:S01]  /*9470*/  LDSM.16.MT88.4 R160, [R135+0x1900] ;  /* 0x0019000087a0783b */ /* 0x000fe20000004200 */
[C---:B--2---:R-:W-:Y:S03]  /*9480*/  HMMA.16816.F32.BF16 R12, R136.reuse, R144, R12 ;  /* 0x00000090880c723c */ /* 0x044fe6000004180c */
[C---:B------:R-:W-:Y:S01]  /*9490*/  FADD.FTZ R0, R176.reuse, R0 ;  /* 0x00000000b0007221 */ /* 0x040fe20000010000 */
[----:B------:R-:W-:Y:S01]  /*94a0*/  F2FP.BF16.PACK_AB R176, R176, R2 ;  /* 0x00000002b0b0723e */ /* 0x000fe200000010ff */
[----:B------:R-:W-:Y:S02]  /*94b0*/  FADD.FTZ R2, R152, R153 ;  /* 0x0000009998027221 */ /* 0x000fe40000010000 */
[----:B------:R-:W-:Y:S01]  /*94c0*/  LDSM.16.MT88.4 R152, [R248+0x1900] ;  /* 0x00190000f898783b */ /* 0x000fe20000004200 */
[C---:B------:R-:W-:Y:S04]  /*94d0*/  HMMA.16816.F32.BF16 R16, R136.reuse, R146, R16 ;  /* 0x000000928810723c */ /* 0x040fe80000041810 */
[----:B-1----:R-:W-:Y:S03]  /*94e0*/  FADD.FTZ R0, R133, R0 ;  /* 0x0000000085007221 */ /* 0x002fe60000010000 */
[----:B------:R-:W1:Y:S01]  /*94f0*/  LDSM.16.MT88.4 R144, [R135+0x3100] ;  /* 0x003100008790783b */ /* 0x000e620000004200 */
[C---:B---3--:R-:W-:Y:S04]  /*9500*/  HMMA.16816.F32.BF16 R20, R136.reuse, R148, R20 ;  /* 0x000000948814723c */ /* 0x048fe80000041814 */
[C---:B------:R-:W-:Y:S01]  /*9510*/  FADD.FTZ R0, R178.reuse, R0 ;  /* 0x00000000b2007221 */ /* 0x040fe20000010000 */
[----:B------:R-:W-:Y:S02]  /*9520*/  F2FP.BF16.PACK_AB R178, R178, R133 ;  /* 0x00000085b2b2723e */ /* 0x000fe400000010ff */
[----:B------:R-:W2:Y:S01]  /*9530*/  MUFU.EX2 R133, R164 ;  /* 0x000000a400857308 */ /* 0x000ea20000000800 */
[C---:B------:R-:W-:Y:S01]  /*9540*/  HMMA.16816.F32.BF16 R24, R136.reuse, R150, R24 ;  /* 0x000000968818723c */ /* 0x040fe20000041818 */
[----:B------:R-:W3:Y:S07]  /*9550*/  LDSM.16.MT88.4 R148, [R248+0x3100] ;  /* 0x00310000f894783b */ /* 0x000eee0000004200 */
[C---:B------:R-:W-:Y:S01]  /*9560*/  HMMA.16816.F32.BF16 R28, R136.reuse, R140, R28 ;  /* 0x0000008c881c723c */ /* 0x040fe2000004181c */
[----:B------:R4:W-:Y:S07]  /*9570*/  STL [R1+0x54], R0 ;  /* 0x0000540001007387 */ /* 0x0009ee0000100800 */
[C---:B------:R-:W-:Y:S01]  /*9580*/  HMMA.16816.F32.BF16 R32, R136.reuse, R142, R32 ;  /* 0x0000008e8820723c */ /* 0x040fe20000041820 */
[----:B------:R-:W3:Y:S03]  /*9590*/  LDSM.16.MT88.4 R140, [R251+0x3100] ;  /* 0x00310000fb8c783b */ /* 0x000ee60000004200 */
[----:B--2---:R-:W-:Y:S04]  /*95a0*/  F2FP.BF16.PACK_AB R179, R133, R187 ;  /* 0x000000bb85b3723e */ /* 0x004fe800000010ff */
[C---:B-1----:R-:W-:Y:S04]  /*95b0*/  HMMA.16816.F32.BF16 R36, R136.reuse, R144, R36 ;  /* 0x000000908824723c */ /* 0x042fe80000041824 */
[----:B----4-:R-:W-:Y:S01]  /*95c0*/  FADD.FTZ R0, R156, R2 ;  /* 0x000000029c007221 */ /* 0x010fe20000010000 */
[----:B------:R-:W-:Y:S03]  /*95d0*/  MOV R2, R132 ;  /* 0x0000008400027202 */ /* 0x000fe60000000f00 */
[----:B------:R-:W-:Y:S01]  /*95e0*/  FADD.FTZ R0, R185, R0 ;  /* 0x00000000b9007221 */ /* 0x000fe20000010000 */
[C---:B------:R-:W-:Y:S01]  /*95f0*/  HMMA.16816.F32.BF16 R40, R136.reuse, R146, R40 ;  /* 0x000000928828723c */ /* 0x040fe20000041828 */
[----:B------:R-:W1:Y:S02]  /*9600*/  LDSM.16.MT88.4 R144, [R250+0x3100] ;  /* 0x00310000fa90783b */ /* 0x000e640000004200 */
[----:B------:R-:W-:Y:S05]  /*9610*/  FADD.FTZ R0, R186, R0 ;  /* 0x00000000ba007221 */ /* 0x000fea0000010000 */
[C---:B---3--:R-:W-:Y:S04]  /*9620*/  HMMA.16816.F32.BF16 R44, R136.reuse, R148, R44 ;  /* 0x00000094882c723c */ /* 0x048fe8000004182c */
[----:B------:R-:W-:Y:S04]  /*9630*/  FADD.FTZ R0, R183, R0 ;  /* 0x00000000b7007221 */ /* 0x000fe80000010000 */
[C---:B------:R-:W-:Y:S01]  /*9640*/  HMMA.16816.F32.BF16 R48, R136.reuse, R150, R48 ;  /* 0x000000968830723c */ /* 0x040fe20000041830 */
[----:B------:R-:W2:Y:S03]  /*9650*/  LDSM.16.MT88.4 R148, [R135+0x5100] ;  /* 0x005100008794783b */ /* 0x000ea60000004200 */
[----:B------:R-:W-:Y:S04]  /*9660*/  FADD.FTZ R0, R184, R0 ;  /* 0x00000000b8007221 */ /* 0x000fe80000010000 */
[C---:B------:R-:W-:Y:S04]  /*9670*/  HMMA.16816.F32.BF16 R52, R136.reuse, R140, R52 ;  /* 0x0000008c8834723c */ /* 0x040fe80000041834 */
[----:B------:R-:W-:Y:S04]  /*9680*/  FADD.FTZ R0, R181, R0 ;  /* 0x00000000b5007221 */ /* 0x000fe80000010000 */
[C---:B------:R-:W-:Y:S01]  /*9690*/  HMMA.16816.F32.BF16 R56, R136.reuse, R142, R56 ;  /* 0x0000008e8838723c */ /* 0x040fe20000041838 */
[----:B------:R-:W3:Y:S03]  /*96a0*/  LDSM.16.MT88.4 R140, [R248+0x5100] ;  /* 0x00510000f88c783b */ /* 0x000ee60000004200 */
[----:B------:R-:W-:Y:S04]  /*96b0*/  FADD.FTZ R0, R182, R0 ;  /* 0x00000000b6007221 */ /* 0x000fe80000010000 */
[----:B------:R-:W-:Y:S01]  /*96c0*/  FADD.FTZ R0, R180, R0 ;  /* 0x00000000b4007221 */ /* 0x000fe20000010000 */
[C---:B-1----:R-:W-:Y:S03]  /*96d0*/  HMMA.16816.F32.BF16 R60, R136.reuse, R144, R60 ;  /* 0x00000090883c723c */ /* 0x042fe6000004183c */
[----:B------:R-:W-:Y:S04]  /*96e0*/  FADD.FTZ R0, R190, R0 ;  /* 0x00000000be007221 */ /* 0x000fe80000010000 */
[----:B------:R-:W-:Y:S01]  /*96f0*/  FADD.FTZ R0, R189, R0 ;  /* 0x00000000bd007221 */ /* 0x000fe20000010000 */
[C---:B------:R-:W-:Y:S01]  /*9700*/  HMMA.16816.F32.BF16 R64, R136.reuse, R146, R64 ;  /* 0x000000928840723c */ /* 0x040fe20000041840 */
[----:B------:R-:W1:Y:S03]  /*9710*/  LDSM.16.MT88.4 R144, [R251+0x5100] ;  /* 0x00510000fb90783b */ /* 0x000e660000004200 */
[----:B------:R-:W-:Y:S04]  /*9720*/  FADD.FTZ R0, R188, R0 ;  /* 0x00000000bc007221 */ /* 0x000fe80000010000 */
[C---:B--2---:R-:W-:Y:S04]  /*9730*/  HMMA.16816.F32.BF16 R68, R136.reuse, R148, R68 ;  /* 0x000000948844723c */ /* 0x044fe80000041844 */
[----:B------:R-:W-:Y:S04]  /*9740*/  FADD.FTZ R0, R187, R0 ;  /* 0x00000000bb007221 */ /* 0x000fe80000010000 */
[C---:B------:R-:W-:Y:S01]  /*9750*/  HMMA.16816.F32.BF16 R72, R136.reuse, R150, R72 ;  /* 0x000000968848723c */ /* 0x040fe20000041848 */
[----:B------:R-:W2:Y:S03]  /*9760*/  LDSM.16.MT88.4 R148, [R250+0x5100] ;  /* 0x00510000fa94783b */ /* 0x000ea60000004200 */
[----:B------:R-:W-:Y:S01]  /*9770*/  FADD.FTZ R0, R133, R0 ;  /* 0x0000000085007221 */ /* 0x000fe20000010000 */
[----:B------:R-:W-:Y:S03]  /*9780*/  MOV R133, R3 ;  /* 0x0000000300857202 */ /* 0x000fe60000000f00 */
[C---:B---3--:R-:W-:Y:S01]  /*9790*/  HMMA.16816.F32.BF16 R76, R136.reuse, R140, R76 ;  /* 0x0000008c884c723c */ /* 0x048fe2000004184c */
[----:B------:R-:W-:Y:S07]  /*97a0*/  STL [R1+0x80], R0 ;  /* 0x0000800001007387 */ /* 0x000fee0000100800 */
        /* <DEDUP_REMOVED lines=17> */
[----:B------:R-:W-:Y:S01]  /*98c0*/  HMMA.16816.F32.BF16 R128, R136, R142, R128 ;  /* 0x0000008e8880723c */ /* 0x000fe20000041880 */
[----:B------:R-:W2:Y:S07]  /*98d0*/  LDSM.16.MT88.4 R136, [R250+0x1900] ;  /* 0x00190000fa88783b */ /* 0x000eae0000004200 */
[C---:B------:R-:W-:Y:S01]  /*98e0*/  HMMA.16816.F32.BF16 R164, R176.reuse, R160, R4 ;  /* 0x000000a0b0a4723c */ /* 0x040fe20000041804 */
[----:B------:R-:W3:Y:S07]  /*98f0*/  LDSM.16.MT88.4 R4, [R135+0x3900] ;  /* 0x003900008704783b */ /* 0x000eee0000004200 */
[C---:B------:R-:W-:Y:S01]  /*9900*/  HMMA.16816.F32.BF16 R160, R176.reuse, R162, R8 ;  /* 0x000000a2b0a0723c */ /* 0x040fe20000041808 */
[----:B------:R-:W4:Y:S07]  /*9910*/  LDSM.16.MT88.4 R8, [R248+0x3900] ;  /* 0x00390000f808783b */ /* 0x000f2e0000004200 */
[C---:B------:R-:W-:Y:S01]  /*9920*/  HMMA.16816.F32.BF16 R156, R176.reuse, R152, R12 ;  /* 0x00000098b09c723c */ /* 0x040fe2000004180c */
[----:B------:R-:W3:Y:S07]  /*9930*/  LDSM.16.MT88.4 R12, [R251+0x3900] ;  /* 0x00390000fb0c783b */ /* 0x000eee0000004200 */
[C---:B------:R-:W-:Y:S01]  /*9940*/  HMMA.16816.F32.BF16 R152, R176.reuse, R154, R16 ;  /* 0x0000009ab098723c */ /* 0x040fe20000041810 */
[----:B------:R-:W4:Y:S07]  /*9950*/  LDSM.16.MT88.4 R16, [R250+0x3900] ;  /* 0x00390000fa10783b */ /* 0x000f2e0000004200 */
[C---:B-1----:R-:W-:Y:S08]  /*9960*/  HMMA.16816.F32.BF16 R148, R176.reuse, R144, R20 ;  /* 0x00000090b094723c */ /* 0x042ff00000041814 */
[C---:B------:R-:W-:Y:S08]  /*9970*/  HMMA.16816.F32.BF16 R144, R176.reuse, R146, R24 ;  /* 0x00000092b090723c */ /* 0x040ff00000041818 */
[C---:B--2---:R-:W-:Y:S08]  /*9980*/  HMMA.16816.F32.BF16 R140, R176.reuse, R136, R28 ;  /* 0x00000088b08c723c */ /* 0x044ff0000004181c */
[C---:B------:R-:W-:Y:S08]  /*9990*/  HMMA.16816.F32.BF16 R136, R176.reuse, R138, R32 ;  /* 0x0000008ab088723c */ /* 0x040ff00000041820 */
[C---:B---3--:R-:W-:Y:S08]  /*99a0*/  HMMA.16816.F32.BF16 R36, R176.reuse, R4, R36 ;  /* 0x00000004b024723c */ /* 0x048ff00000041824 */
[C---:B------:R-:W-:Y:S01]  /*99b0*/  HMMA.16816.F32.BF16 R40, R176.reuse, R6, R40 ;  /* 0x00000006b028723c */ /* 0x040fe20000041828 */
[----:B------:R-:W1:Y:S07]  /*99c0*/  LDSM.16.MT88.4 R4, [R135+0x5900] ;  /* 0x005900008704783b */ /* 0x000e6e0000004200 */
[C---:B----4-:R-:W-:Y:S08]  /*99d0*/  HMMA.16816.F32.BF16 R44, R176.reuse, R8, R44 ;  /* 0x00000008b02c723c */ /* 0x050ff0000004182c */
[C---:B------:R-:W-:Y:S01]  /*99e0*/  HMMA.16816.F32.BF16 R48, R176.reuse, R10, R48 ;  /* 0x0000000ab030723c */ /* 0x040fe20000041830 */
[----:B------:R-:W2:Y:S07]  /*99f0*/  LDSM.16.MT88.4 R8, [R248+0x5900] ;  /* 0x00590000f808783b */ /* 0x000eae0000004200 */
[C---:B------:R-:W-:Y:S08]  /*9a00*/  HMMA.16816.F32.BF16 R52, R176.reuse, R12, R52 ;  /* 0x0000000cb034723c */ /* 0x040ff00000041834 */
        /* <DEDUP_REMOVED lines=26> */
.L_x_612:
[----:B------:R-:W-:-:S13]  /*9bb0*/  ISETP.LE.AND P0, PT, RZ, UR10, PT ;  /* 0x0000000aff007c0c */ /* 0x000fda000bf03270 */
[----:B------:R-:W-:Y:S05]  /*9bc0*/  @!P0 BRA `(.L_x_616) ;  /* 0x000037c000008947 */ /* 0x000fea0003800000 */
[----:B------:R-:W2:Y:S04]  /*9bd0*/  LDL.LU R4, [R1+0xc4] ;  /* 0x0000c40001047983 */ /* 0x000ea80000300800 */
[----:B------:R-:W2:Y:S01]  /*9be0*/  LDL.LU R0, [R1+0x7c] ;  /* 0x00007c0001007983 */ /* 0x000ea20000300800 */
[----:B------:R-:W-:Y:S01]  /*9bf0*/  IMAD.MOV.U32 R133, RZ, RZ, R3 ;  /* 0x000000ffff857224 */ /* 0x000fe200078e0003 */
[C---:B--2---:R-:W-:Y:S01]  /*9c00*/  SHF.L.U64.HI R4, R0.reuse, 0x1, R4 ;  /* 0x0000000100047819 */ /* 0x044fe20000010204 */
[----:B------:R-:W-:Y:S02]  /*9c10*/  IMAD.SHL.U32 R2, R0, 0x2, RZ ;  /* 0x0000000200027824 */ /* 0x000fe400078e00ff */
[----:B------:R-:W-:Y:S02]  /*9c20*/  IMAD.MOV.U32 R0, RZ, RZ, R132 ;  /* 0x000000ffff007224 */ /* 0x000fe400078e0084 */
[----:B------:R1:W-:Y:S04]  /*9c30*/  STL [R1+0x74], R4 ;  /* 0x0000740401007387 */ /* 0x0003e80000100800 */
[----:B------:R2:W-:Y:S04]  /*9c40*/  STL [R1+0x70], R2 ;  /* 0x0000700201007387 */ /* 0x0005e80000100800 */
[----:B------:R-:W3:Y:S04]  /*9c50*/  LDL.LU R9, [R1+0xbc] ;  /* 0x0000bc0001097983 */ /* 0x000ee80000300800 */
[----:B------:R-:W3:Y:S04]  /*9c60*/  LDL.LU R8, [R1+0xb0] ;  /* 0x0000b00001087983 */ /* 0x000ee80000300800 */
[----:B------:R-:W2:Y:S04]  /*9c70*/  LDL.LU R7, [R1+0xc0] ;  /* 0x0000c00001077983 */ /* 0x000ea80000300800 */
[----:B------:R-:W2:Y:S04]  /*9c80*/  LDL.LU R6, [R1+0xb4] ;  /* 0x0000b40001067983 */ /* 0x000ea80000300800 */
[----:B------:R-:W4:Y:S04]  /*9c90*/  LDL.LU R5, [R1+0x90] ;  /* 0x0000900001057983 */ /* 0x000f280000300800 */
[----:B-1----:R-:W4:Y:S01]  /*9ca0*/  LDL.LU R4, [R1+0x58] ;  /* 0x0000580001047983 */ /* 0x002f220000300800 */
[----:B---3--:R-:W-:-:S02]  /*9cb0*/  SHF.L.U64.HI R9, R8, 0x1, R9 ;  /* 0x0000000108097819 */ /* 0x008fc40000010209 */
[----:B------:R-:W-:-:S03]  /*9cc0*/  SHF.L.U32 R3, R8, 0x1, RZ ;  /* 0x0000000108037819 */ /* 0x000fc600000006ff */
[----:B------:R-:W-:Y:S01]  /*9cd0*/  STL [R1+0x6c], R9 ;  /* 0x00006c0901007387 */ /* 0x000fe20000100800 */
[----:B--2---:R-:W-:-:S03]  /*9ce0*/  SHF.L.U64.HI R2, R6, 0x1, R7 ;  /* 0x0000000106027819 */ /* 0x004fc60000010207 */
[----:B------:R4:W-:Y:S01]  /*9cf0*/  STL [R1+0x68], R3 ;  /* 0x0000680301007387 */ /* 0x0009e20000100800 */
[----:B------:R-:W-:-:S03]  /*9d00*/  IMAD.SHL.U32 R6, R6, 0x2, RZ ;  /* 0x0000000206067824 */ /* 0x000fc600078e00ff */
[----:B------:R1:W-:Y:S04]  /*9d10*/  STL [R1+0x64], R2 ;  /* 0x0000640201007387 */ /* 0x0003e80000100800 */
[----:B------:R2:W-:Y:S01]  /*9d20*/  STL [R1+0x60], R6 ;  /* 0x0000600601007387 */ /* 0x0005e20000100800 */
[C---:B----4-:R-:W-:Y:S02]  /*9d30*/  SHF.L.U64.HI R3, R4.reuse, 0x1, R5 ;  /* 0x0000000104037819 */ /* 0x050fe40000010205 */
[----:B-1----:R-:W-:-:S05]  /*9d40*/  SHF.L.U32 R2, R4, 0x1, RZ ;  /* 0x0000000104027819 */ /* 0x002fca00000006ff */
[----:B------:R2:W-:Y:S04]  /*9d50*/  STL [R1+0x58], R2 ;  /* 0x0000580201007387 */ /* 0x0005e80000100800 */
[----:B------:R2:W-:Y:S01]  /*9d60*/  STL [R1+0x5c], R3 ;  /* 0x00005c0301007387 */ /* 0x0005e20000100800 */
[----:B------:R-:W-:Y:S05]  /*9d70*/  BRA `(.L_x_617) ;  /* 0x0000045000007947 */ /* 0x000fea0003800000 */
.L_x_619:
[----:B------:R-:W2:Y:S01]  /*9d80*/  LDL R2, [R1+0x84] ;  /* 0x0000840001027983 */ /* 0x000ea20000100800 */
[----:B------:R-:W-:Y:S01]  /*9d90*/  ULEA UR4, UR10, UR12, 0x6 ;  /* 0x0000000c0a047291 */ /* 0x000fe2000f8e303f */
[----:B------:R-:W-:Y:S02]  /*9da0*/  IMAD.MOV.U32 R178, RZ, RZ, RZ ;  /* 0x000000ffffb27224 */ /* 0x000fe400078e00ff */
[----:B------:R-:W3:Y:S03]  /*9db0*/  LDL R186, [R1+0x70] ;  /* 0x0000700001ba7983 */ /* 0x000ee60000100800 */
[----:B------:R-:W-:Y:S01]  /*9dc0*/  IMAD.U32 R3, RZ, RZ, UR4 ;  /* 0x00000004ff037e24 */ /* 0x000fe2000f8e00ff */
[----:B------:R-:W4:Y:S04]  /*9dd0*/  LDL R187, [R1+0x74] ;  /* 0x0000740001bb7983 */ /* 0x000f280000100800 */
        /* <DEDUP_REMOVED lines=63> */
.L_x_617:
        /* <DEDUP_REMOVED lines=10> */
[----:B--2---:R-:W2:Y:S04]  /*a270*/  LDL R6, [R1] ;  /* 0x0000000001067983 */ /* 0x004ea80000100800 */
[----:B-1----:R-:W2:Y:S04]  /*a280*/  LDL R40, [R1+0x70] ;  /* 0x0000700001287983 */ /* 0x002ea80000100800 */
[----:B------:R-:W2:Y:S04]  /*a290*/  LDL R39, [R1+0x74] ;  /* 0x0000740001277983 */ /* 0x000ea80000100800 */
        /* <DEDUP_REMOVED lines=27> */
[----:B--2---:R1:W-:Y:S03]  /*a450*/  LDSM.16.M88.4 R176, [R6] ;  /* 0x0000000006b0783b */ /* 0x0043e60000000200 */
[----:B------:R-:W-:Y:S02]  /*a460*/  LEA.HI.X R28, R2, c[0x0][0x1fc], R28, 0x1, P0 ;  /* 0x00007f00021c7a11 */ /* 0x000fe400000f0c1c */
[----:B------:R-:W2:Y:S04]  /*a470*/  SHFL.IDX PT, R2, R20, RZ, 0x181f ;  /* 0x00181fff14027589 */ /* 0x000ea800000e0000 */
[----:B------:R-:W3:Y:S04]  /*a480*/  SHFL.IDX PT, R3, R28, RZ, 0x181f ;  /* 0x00181fff1c037589 */ /* 0x000ee800000e0000 */
[----:B------:R-:W-:Y:S04]  /*a490*/  LDSM.16.M88.4 R180, [R30] ;  /* 0x000000001eb4783b */ /* 0x000fe80000000200 */
[----:B------:R-:W-:Y:S04]  /*a4a0*/  LDSM.16.M88.4 R184, [R23] ;  /* 0x0000000017b8783b */ /* 0x000fe80000000200 */
[----:B------:R4:W-:Y:S01]  /*a4b0*/  LDSM.16.M88.4 R188, [R22] ;  /* 0x0000000016bc783b */ /* 0x0009e20000000200 */
[C---:B-1----:R-:W-:Y:S03]  /*a4c0*/  HMMA.16816.F32.BF16 R4, R168.reuse, R8, RZ ;  /* 0x00000008a804723c */ /* 0x042fe600000418ff */
[----:B------:R-:W1:Y:S01]  /*a4d0*/  SHFL.IDX PT, R20, R20, 0x1, 0x181f ;  /* 0x00381f0014147f89 */ /* 0x000e6200000e0000 */
[C---:B--2---:R-:W-:Y:S03]  /*a4e0*/  IADD3 R12, P0, R2.reuse, R40, RZ ;  /* 0x00000028020c7210 */ /* 0x044fe60007f1e0ff */
[----:B------:R-:W2:Y:S01]  /*a4f0*/  SHFL.IDX PT, R28, R28, 0x1, 0x181f ;  /* 0x00381f001c1c7f89 */ /* 0x000ea200000e0000 */
[C---:B------:R-:W-:Y:S01]  /*a500*/  HMMA.16816.F32.BF16 R8, R168.reuse, R10, RZ ;  /* 0x0000000aa808723c */ /* 0x040fe200000418ff */
[C---:B---3--:R-:W-:Y:S05]  /*a510*/  IMAD.X R13, R3.reuse, 0x1, R39, P0 ;  /* 0x00000001030d7824 */ /* 0x048fea00000e0627 */
[----:B------:R-:W-:Y:S01]  /*a520*/  @!PT LDS RZ, [RZ] ;  /* 0x00000000fffff984 */ /* 0x000fe20000000800 */
[----:B------:R3:W-:Y:S04]  /*a530*/  LDGSTS.E.BYPASS.LTC128B.128 [R29], [R12.64], !P6 ;  /* 0x000000000c1d7fae */ /* 0x0007e8000f101d50 */
[----:B---3--:R-:W3:Y:S02]  /*a540*/  LDL R12, [R1+0xa8] ;  /* 0x0000a800010c7983 */ /* 0x008ee40000100800 */
[C---:B------:R-:W-:Y:S02]  /*a550*/  IADD3 R14, P0, R2.reuse, R38, RZ ;  /* 0x00000026020e7210 */ /* 0x040fe40007f1e0ff */
[----:B------:R-:W3:Y:S03]  /*a560*/  LDL R13, [R1+0xa4] ;  /* 0x0000a400010d7983 */ /* 0x000ee60000100800 */
[C---:B------:R-:W-:Y:S01]  /*a570*/  IMAD.X R15, R3.reuse, 0x1, R37, P0 ;  /* 0x00000001030f7824 */ /* 0x040fe200000e0625 */
[C---:B----4-:R-:W-:Y:S05]  /*a580*/  IADD3 R22, P0, R2.reuse, R36, RZ ;  /* 0x0000002402167210 */ /* 0x050fea0007f1e0ff */
[C---:B------:R-:W-:Y:S01]  /*a590*/  IMAD.X R23, R3.reuse, 0x1, R0, P0 ;  /* 0x0000000103177824 */ /* 0x040fe200000e0600 */
[-C--:B------:R-:W-:Y:S05]  /*a5a0*/  IADD3 R30, P0, R2, R21.reuse, RZ ;  /* 0x00000015021e7210 */ /* 0x080fea0007f1e0ff */
[----:B------:R-:W-:Y:S01]  /*a5b0*/  IMAD.X R31, R3, 0x1, R132, P0 ;  /* 0x00000001031f7824 */ /* 0x000fe200000e0684 */
[----:B-1----:R-:W-:Y:S02]  /*a5c0*/  IADD3 R2, P0, R20, R40, RZ ;  /* 0x0000002814027210 */ /* 0x002fe40007f1e0ff */
[----:B------:R1:W5:Y:S03]  /*a5d0*/  LDL.LU R40, [R1+0xdc] ;  /* 0x0000dc0001287983 */ /* 0x0003660000300800 */
[----:B--2---:R-:W-:Y:S01]  /*a5e0*/  IMAD.X R3, R28, 0x1, R39, P0 ;  /* 0x000000011c037824 */ /* 0x004fe200000e0627 */
[----:B---3--:R2:W-:Y:S04]  /*a5f0*/  LDGSTS.E.BYPASS.LTC128B.128 [R12], [R14.64], !P5 ;  /* 0x000000000e0c7fae */ /* 0x0085e8000e901d50 */
[----:B------:R2:W-:Y:S02]  /*a600*/  LDGSTS.E.BYPASS.LTC128B.128 [R13], [R22.64], !P4 ;  /* 0x00000000160d7fae */ /* 0x0005e4000e101d50 */
[C---:B--2---:R-:W-:Y:S02]  /*a610*/  HMMA.16816.F32.BF16 R12, R168.reuse, R16, RZ ;  /* 0x00000010a80c723c */ /* 0x044fe400000418ff */
[----:B------:R-:W2:Y:S01]  /*a620*/  LDL R17, [R1+0xa0] ;  /* 0x0000a00001117983 */ /* 0x000ea20000100800 */
[----:B------:R-:W-:Y:S03]  /*a630*/  IADD3 R22, P0, R20, R38, RZ ;  /* 0x0000002614167210 */ /* 0x000fe60007f1e0ff */
[----:B------:R1:W5:Y:S02]  /*a640*/  LDL.LU R39, [R1+0xd8] ;  /* 0x0000d80001277983 */ /* 0x0003640000300800 */
[----:B------:R-:W-:Y:S02]  /*a650*/  IMAD.X R23, R28, 0x1, R37, P0 ;  /* 0x000000011c177824 */ /* 0x000fe400000e0625 */
[----:B------:R1:W5:Y:S04]  /*a660*/  LDL.LU R38, [R1+0xd4] ;  /* 0x0000d40001267983 */ /* 0x0003680000300800 */
[----:B------:R1:W5:Y:S04]  /*a670*/  LDL.LU R37, [R1+0xd0] ;  /* 0x0000d00001257983 */ /* 0x0003680000300800 */
[----:B--2---:R2:W-:Y:S04]  /*a680*/  LDGSTS.E.BYPASS.LTC128B.128 [R17], [R30.64], !P3 ;  /* 0x000000001e117fae */ /* 0x0045e8000d901d50 */
[----:B------:R3:W-:Y:S04]  /*a690*/  LDGSTS.E.BYPASS.LTC128B.128 [R29+0x1000], [R2.64], !P6 ;  /* 0x01000000021d7fae */ /* 0x0007e8000f101d50 */
[----:B------:R4:W-:Y:S01]  /*a6a0*/  LDGSTS.E.BYPASS.LTC128B.128 [R29+0x3000], [R22.64], !P5 ;  /* 0x03000000161d7fae */ /* 0x0009e2000e901d50 */
[C---:B--2---:R-:W-:Y:S01]  /*a6b0*/  HMMA.16816.F32.BF16 R16, R168.reuse, R18, RZ ;  /* 0x00000012a810723c */ /* 0x044fe200000418ff */
[----:B---3--:R-:W-:Y:S02]  /*a6c0*/  IADD3 R2, P0, R20, R36, RZ ;  /* 0x0000002414027210 */ /* 0x008fe40007f1e0ff */
[----:B------:R1:W5:Y:S03]  /*a6d0*/  LDL.LU R36, [R1+0xcc] ;  /* 0x0000cc0001247983 */ /* 0x0003660000300800 */
[----:B------:R-:W-:Y:S02]  /*a6e0*/  IMAD.X R3, R28, 0x1, R0, P0 ;  /* 0x000000011c037824 */ /* 0x000fe400000e0600 */
        /* <DEDUP_REMOVED lines=202> */
.L_x_618:
        /* <DEDUP_REMOVED lines=435> */
[-C--:B------:R-:W-:Y:S01]  /*cec0*/  MOV R3, R2.reuse ;  /* 0x0000000200037202 */ /* 0x080fe20000000f00 */
[C---:B------:R-:W-:Y:S01]  /*ced0*/  HMMA.16816.F32.BF16 R56, R136.reuse, R142, R56 ;  /* 0x0000008e8838723c */ /* 0x040fe20000041838 */
[----:B------:R-:W1:Y:S03]  /*cee0*/  LDSM.16.MT88.4 R140, [R248+0x5100] ;  /* 0x00510000f88c783b */ /* 0x000e660000004200 */
[----:B------:R-:W-:Y:S04]  /*cef0*/  MOV R133, R2 ;  /* 0x0000000200857202 */ /* 0x000fe80000000f00 */
        /* <DEDUP_REMOVED lines=73> */
.L_x_616:
        /* <DEDUP_REMOVED lines=157> */
.L_x_610:
        /* <DEDUP_REMOVED lines=197> */
.L_x_621:
        /* <DEDUP_REMOVED lines=9> */
[----:B------:R-:W-:Y:S01]  /*ea40*/  UIMAD UR10, UR8, UR6, URZ ;  /* 0x00000006080a72a4 */ /* 0x000fe2000f8e023f */
[----:B------:R-:W-:Y:S01]  /*ea50*/  LEA.HI R6, R47, R57, RZ, 0x3 ;  /* 0x000000392f067211 */ /* 0x000fe200078f18ff */
[----:B------:R-:W-:Y:S01]  /*ea60*/  USHF.R.S32.HI UR11, URZ, 0x1f, UR14 ;  /* 0x0000001f3f0b7899 */ /* 0x000fe2000801140e */
[----:B------:R-:W-:Y:S01]  /*ea70*/  SHF.R.S32.HI R2, RZ, 0x1f, R3 ;  /* 0x0000001fff027819 */ /* 0x000fe20000011403 */
[----:B------:R-:W-:Y:S01]  /*ea80*/  IMAD.IADD R4, R40, 0x1, -R0 ;  /* 0x0000000128047824 */ /* 0x000fe200078e0a00 */
[----:B------:R-:W-:Y:S01]  /*ea90*/  LEA.HI R0, R22, R22, RZ, 0x1 ;  /* 0x0000001616007211 */ /* 0x000fe200078f08ff */
[----:B------:R-:W-:Y:S01]  /*eaa0*/  ULDC.64 UR4, c[0x0][0x3a0] ;  /* 0x0000e80000047ab9 */ /* 0x000fe20000000a00 */
        /* <DEDUP_REMOVED lines=8> */
[----:B------:R-:W-:Y:S01]  /*eb30*/  UIMAD.WIDE.U32 UR12, UR9, UR6, UR12 ;  /* 0x00000006090c72a5 */ /* 0x000fe2000f8e000c */
[----:B------:R-:W-:Y:S01]  /*eb40*/  IMAD R15, R4, 0x10, R2 ;  /* 0x00000010040f7824 */ /* 0x000fe200078e0202 */
[----:B------:R-:W-:Y:S01]  /*eb50*/  UIMAD UR10, UR9, UR7, UR10 ;  /* 0x00000007090a72a4 */ /* 0x000fe2000f8e020a */
[----:B------:R-:W-:Y:S01]  /*eb60*/  LOP3.LUT R4, R6, 0xfffffff8, RZ, 0xc0, !PT ;  /* 0xfffffff806047812 */ /* 0x000fe200078ec0ff */
[----:B------:R-:W-:Y:S01]  /*eb70*/  USEL UR11, UR11, URZ, !UP1 ;  /* 0x0000003f0b0b7287 */ /* 0x000fe2000c800000 */
[----:B------:R-:W-:Y:S01]  /*eb80*/  IMAD R0, R0, 0x8, R15 ;  /* 0x0000000800007824 */ /* 0x000fe200078e020f */
[----:B------:R-:W-:Y:S01]  /*eb90*/  ULDC.64 UR6, c[0x0][0x498] ;  /* 0x0001260000067ab9 */ /* 0x000fe20000000a00 */
[----:B------:R-:W-:Y:S01]  /*eba0*/  SHF.R.S32.HI R14, RZ, 0x3, R6 ;  /* 0x00000003ff0e7819 */ /* 0x000fe20000011406 */
[----:B------:R-:W-:Y:S01]  /*ebb0*/  UIMAD.WIDE.U32 UR18, UR20, UR4, URZ ;  /* 0x00000004141272a5 */ /* 0x000fe2000f8e003f */
        /* <DEDUP_REMOVED lines=20> */
[----:B------:R-:W-:Y:S01]  /*ed00*/  BSSY B0, `(.L_x_622) ;  /* 0x0000068000007945 */ /* 0x000fe20003800000 */
[----:B------:R-:W-:Y:S01]  /*ed10*/  UIADD3 UR19, UR19, UR15, URZ ;  /* 0x0000000f13137290 */ /* 0x000fe2000fffe03f */
[----:B------:R-:W-:Y:S01]  /*ed20*/  IMAD R4, R3, c[0x0][0x4e8], R2 ;  /* 0x00013a0003047a24 */ /* 0x000fe200078e0202 */
[----:B------:R-:W-:Y:S01]  /*ed30*/  IADD3 R2, P0, R0, UR12, RZ ;  /* 0x0000000c00027c10 */ /* 0x000fe2000ff1e0ff */
[----:B------:R-:W-:Y:S01]  /*ed40*/  IMAD.U32 R3, RZ, RZ, UR7 ;  /* 0x00000007ff037e24 */ /* 0x000fe2000f8e00ff */
[----:B------:R-:W-:-:S02]  /*ed50*/  UIMAD UR5, UR9, UR5, UR8 ;  /* 0x00000005090572a4 */ /* 0x000fc4000f8e0208 */
[----:B------:R-:W-:Y:S01]  /*ed60*/  SHF.R.S32.HI R0, RZ, 0x1f, R4 ;  /* 0x0000001fff007819 */ /* 0x000fe20000011404 */
[----:B------:R-:W-:Y:S01]  /*ed70*/  UIMAD.WIDE.U32 UR18, UR9, UR4, UR18 ;  /* 0x00000004091272a5 */ /* 0x000fe2000f8e0012 */
[----:B------:R-:W-:Y:S01]  /*ed80*/  IADD3.X R3, R5, UR13, R3, P0, !PT ;  /* 0x0000000d05037c10 */ /* 0x000fe200087fe403 */
[----:B------:R-:W-:Y:S01]  /*ed90*/  IMAD.SHL.U32 R5, R14, 0x40, RZ ;  /* 0x000000400e057824 */ /* 0x000fe200078e00ff */
[----:B------:R-:W-:Y:S01]  /*eda0*/  ULDC.64 UR6, c[0x0][0x3f0] ;  /* 0x0000fc0000067ab9 */ /* 0x000fe20000000a00 */
[----:B------:R-:W-:Y:S01]  /*edb0*/  IMAD R0, R0, c[0x0][0x488], RZ ;  /* 0x0001220000007a24 */ /* 0x000fe200078e02ff */
[----:B------:R-:W-:Y:S01]  /*edc0*/  UIMAD UR11, UR11, UR6, URZ ;  /* 0x000000060b0b72a4 */ /* 0x000fe2000f8e023f */
[C---:B------:R-:W-:Y:S01]  /*edd0*/  IMAD.WIDE.U32 R2, R4.reuse, c[0x0][0x488], R2 ;  /* 0x0001220004027a25 */ /* 0x040fe200078e0002 */
[----:B------:R-:W-:Y:S01]  /*ede0*/  LOP3.LUT R5, R5, 0x1c0, RZ, 0xc0, !PT ;  /* 0x000001c005057812 */ /* 0x000fe200078ec0ff */
[----:B------:R-:W-:Y:S02]  /*edf0*/  UIADD3 UR19, UR19, UR5, URZ ;  /* 0x0000000513137290 */ /* 0x000fe4000fffe03f */
[----:B------:R-:W-:Y:S01]  /*ee00*/  IMAD R9, R4, c[0x0][0x48c], R0 ;  /* 0x0001230004097a24 */ /* 0x000fe200078e0200 */
[----:B------:R-:W-:Y:S01]  /*ee10*/  SHF.R.U32.HI R8, RZ, 0x3, R5 ;  /* 0x00000003ff087819 */ /* 0x000fe20000011605 */
[----:B------:R-:W-:Y:S01]  /*ee20*/  IMAD.SHL.U32 R4, R7, 0x8, RZ ;  /* 0x0000000807047824 */ /* 0x000fe200078e00ff */
[C---:B------:R-:W-:Y:S01]  /*ee30*/  LEA R7, P0, R2.reuse, c[0x0][0x450], 0x2 ;  /* 0x0001140002077a11 */ /* 0x040fe200078010ff */
[----:B------:R-:W-:Y:S01]  /*ee40*/  IMAD.IADD R3, R3, 0x1, R9 ;  /* 0x0000000103037824 */ /* 0x000fe200078e0209 */
[----:B------:R-:W-:Y:S01]  /*ee50*/  UIMAD UR7, UR14, UR7, UR11 ;  /* 0x000000070e0772a4 */ /* 0x000fe2000f8e020b */
[----:B------:R-:W-:Y:S01]  /*ee60*/  IMAD.MOV.U32 R0, RZ, RZ, R6 ;  /* 0x000000ffff007224 */ /* 0x000fe200078e0006 */
[----:B------:R-:W-:Y:S01]  /*ee70*/  LOP3.LUT R5, R5, 0x38, R4, 0xf8, !PT ;  /* 0x0000003805057812 */ /* 0x000fe200078ef804 */
[----:B------:R-:W-:Y:S01]  /*ee80*/  UIMAD.WIDE.U32 UR14, UR14, UR6, UR18 ;  /* 0x000000060e0e72a5 */ /* 0x000fe2000f8e0012 */
[----:B------:R-:W-:Y:S01]  /*ee90*/  @P1 SHF.R.U32.HI R0, RZ, c[0x0][0x4f0], R10 ;  /* 0x00013c00ff001a19 */ /* 0x000fe2000001160a */
[----:B------:R-:W-:Y:S01]  /*eea0*/  SHFL.IDX PT, R12, R7, RZ, 0x1c1f ;  /* 0x001c1fff070c7589 */ /* 0x000fe200000e0000 */
[----:B------:R-:W-:Y:S01]  /*eeb0*/  LOP3.LUT R17, R5, R8, RZ, 0x3c, !PT ;  /* 0x0000000805117212 */ /* 0x000fe200078e3cff */
[----:B------:R-:W-:Y:S01]  /*eec0*/  UIADD3 UR7, UR15, UR7, URZ ;  /* 0x000000070f077290 */ /* 0x000fe2000fffe03f */
[----:B------:R-:W-:Y:S01]  /*eed0*/  LEA.HI.X R5, R2, c[0x0][0x454], R3, 0x2, P0 ;  /* 0x0001150002057a11 */ /* 0x000fe200000f1403 */
[----:B------:R1:W-:Y:S01]  /*eee0*/  SHFL.IDX PT, R10, R7, 0x1, 0x1c1f ;  /* 0x003c1f00070a7f89 */ /* 0x0003e200000e0000 */
[--C-:B------:R-:W-:Y:S01]  /*eef0*/  SHF.R.S32.HI R9, RZ, 0x1f, R0.reuse ;  /* 0x0000001fff097819 */ /* 0x100fe20000011400 */
[----:B------:R-:W-:Y:S01]  /*ef00*/  IMAD.MOV R8, RZ, RZ, -R0 ;  /* 0x000000ffff087224 */ /* 0x000fe200078e0a00 */
[----:B------:R-:W-:Y:S01]  /*ef10*/  MOV R2, UR14 ;  /* 0x0000000e00027c02 */ /* 0x000fe20008000f00 */
[----:B------:R-:W2:Y:S01]  /*ef20*/  SHFL.IDX PT, R13, R5, RZ, 0x1c1f ;  /* 0x001c1fff050d7589 */ /* 0x000ea200000e0000 */
[----:B------:R-:W-:-:S02]  /*ef30*/  IMAD.U32 R3, RZ, RZ, UR15 ;  /* 0x0000000fff037e24 */ /* 0x000fc4000f8e00ff */
[----:B------:R-:W-:Y:S01]  /*ef40*/  IMAD.U32 R3, RZ, RZ, UR7 ;  /* 0x00000007ff037e24 */ /* 0x000fe2000f8e00ff */
[----:B------:R3:W4:Y:S01]  /*ef50*/  SHFL.IDX PT, R11, R5, 0x1, 0x1c1f ;  /* 0x003c1f00050b7f89 */ /* 0x00072200000e0000 */
[----:B------:R-:W-:Y:S02]  /*ef60*/  IMAD R6, R8, c[0x0][0x4e8], R6 ;  /* 0x00013a0008067a24 */ /* 0x000fe400078e0206 */
[----:B------:R-:W-:-:S04]  /*ef70*/  IMAD.WIDE.U32 R2, R0, c[0x0][0x3e0], R2 ;  /* 0x0000f80000027a25 */ /* 0x000fc800078e0002 */
[----:B-1----:R-:W-:-:S04]  /*ef80*/  IMAD R7, R9, c[0x0][0x3e0], RZ ;  /* 0x0000f80009077a24 */ /* 0x002fc800078e02ff */
[----:B------:R-:W-:Y:S01]  /*ef90*/  IMAD R7, R0, c[0x0][0x3e4], R7 ;  /* 0x0000f90000077a24 */ /* 0x000fe200078e0207 */
[----:B------:R-:W-:Y:S01]  /*efa0*/  SHF.R.S32.HI R0, RZ, 0x1f, R6 ;  /* 0x0000001fff007819 */ /* 0x000fe20000011406 */
[----:B---3--:R-:W-:-:S03]  /*efb0*/  IMAD R5, R28, 0x80, R15 ;  /* 0x000000801c057824 */ /* 0x008fc600078e020f */
[----:B------:R-:W-:Y:S01]  /*efc0*/  IADD3 R3, R3, R7, RZ ;  /* 0x0000000703037210 */ /* 0x000fe20007ffe0ff */
[----:B------:R-:W-:Y:S02]  /*efd0*/  IMAD R0, R0, c[0x0][0x3d8], RZ ;  /* 0x0000f60000007a24 */ /* 0x000fe400078e02ff */
[----:B------:R-:W-:Y:S01]  /*efe0*/  IMAD R28, R28, 0x80, R14 ;  /* 0x000000801c1c7824 */ /* 0x000fe200078e020e */
[C---:B------:R-:W-:Y:S01]  /*eff0*/  IADD3 R8, R5.reuse, 0x8, RZ ;  /* 0x0000000805087810 */ /* 0x040fe20007ffe0ff */
[----:B------:R-:W-:Y:S01]  /*f000*/  IMAD.WIDE.U32 R2, R6, c[0x0][0x3d8], R2 ;  /* 0x0000f60006027a25 */ /* 0x000fe200078e0002 */
[-C--:B------:R-:W-:Y:S02]  /*f010*/  ISETP.GE.OR P0, PT, R5, R29.reuse, P2 ;  /* 0x0000001d0500720c */ /* 0x080fe40001706670 */
[----:B------:R-:W-:Y:S01]  /*f020*/  ISETP.GE.OR P2, PT, R8, R29, P2 ;  /* 0x0000001d0800720c */ /* 0x000fe20001746670 */
[----:B------:R-:W-:-:S05]  /*f030*/  IMAD.SHL.U32 R5, R18, 0x8, RZ ;  /* 0x0000000812057824 */ /* 0x000fca00078e00ff */
[----:B------:R-:W-:Y:S01]  /*f040*/  LOP3.LUT R7, R17, 0x7ffffe00, R5, 0xf8, !PT ;  /* 0x7ffffe0011077812 */ /* 0x000fe200078ef805 */
[----:B------:R-:W-:-:S04]  /*f050*/  IMAD R5, R6, c[0x0][0x3dc], R0 ;  /* 0x0000f70006057a24 */ /* 0x000fc800078e0200 */
[----:B------:R-:W-:Y:S01]  /*f060*/  IMAD.SHL.U32 R0, R7, 0x2, RZ ;  /* 0x0000000207007824 */ /* 0x000fe200078e00ff */
[----:B--2---:R1:W-:Y:S01]  /*f070*/  @!P0 ST.E [R12.64], R52 ;  /* 0x000000340c008985 */ /* 0x0043e2000c101910 */
[----:B------:R-:W-:Y:S01]  /*f080*/  IMAD.IADD R3, R3, 0x1, R5 ;  /* 0x0000000103037824 */ /* 0x000fe200078e0205 */
[C---:B------:R-:W-:Y:S02]  /*f090*/  LEA R31, P0, R2.reuse, c[0x0][0x380], 0x1 ;  /* 0x0000e000021f7a11 */ /* 0x040fe400078008ff */
[----:B----4-:R1:W-:Y:S02]  /*f0a0*/  @!P2 ST.E [R10.64], R53 ;  /* 0x000000350a00a985 */ /* 0x0103e4000c101910 */
[----:B------:R-:W-:Y:S02]  /*f0b0*/  LEA.HI.X R30, R2, c[0x0][0x384], R3, 0x1, P0 ;  /* 0x0000e100021e7a11 */ /* 0x000fe400000f0c03 */
[----:B------:R1:W2:Y:S01]  /*f0c0*/  LDS.128 R44, [R0+0x1080] ;  /* 0x00108000002c7984 */ /* 0x0002a20000000c00 */
[----:B------:R-:W-:-:S03]  /*f0d0*/  ISETP.GE.AND P0, PT, R28, R29, PT ;  /* 0x0000001d1c00720c */ /* 0x000fc60003f06270 */
        /* <DEDUP_REMOVED lines=42> */
.L_x_623:
[----:B--234-:R-:W-:Y:S05]  /*f380*/  BSYNC B0 ;  /* 0x0000000000007941 */ /* 0x01cfea0003800000 */
.L_x_622:
        /* <DEDUP_REMOVED lines=30> */
.L_x_625:
[----:B------:R-:W-:Y:S05]  /*f570*/  BSYNC B0 ;  /* 0x0000000000007941 */ /* 0x000fea0003800000 */
.L_x_624:
        /* <DEDUP_REMOVED lines=30> */
.L_x_627:
[----:B------:R-:W-:Y:S05]  /*f760*/  BSYNC B0 ;  /* 0x0000000000007941 */ /* 0x000fea0003800000 */
.L_x_626:
        /* <DEDUP_REMOVED lines=31> */
.L_x_620:
        /* <DEDUP_REMOVED lines=31> */
.L_x_628:
        /* <DEDUP_REMOVED lines=13> */
[----:B------:R-:W-:Y:S02]  /*fc20*/  ULDC.64 UR4, c[0x0][0x490] ;  /* 0x0001240000047ab9 */ /* 0x000fe40000000a00 */
[----:B------:R-:W-:Y:S02]  /*fc30*/  UIMAD UR7, UR8, UR4, URZ ;  /* 0x00000004080772a4 */ /* 0x000fe4000f8e023f */
[----:B------:R-:W-:Y:S01]  /*fc40*/  ISETP.NE.AND P0, PT, R0, 0x1, PT ;  /* 0x000000010000780c */ /* 0x000fe20003f05270 */
[----:B------:R-:W-:Y:S01]  /*fc50*/  UMOV UR12, UR10 ;  /* 0x0000000a000c7c82 */ /* 0x000fe20008000000 */
[----:B------:R-:W-:Y:S01]  /*fc60*/  IMAD.MOV.U32 R0, RZ, RZ, R3 ;  /* 0x000000ffff007224 */ /* 0x000fe200078e0003 */
        /* <DEDUP_REMOVED lines=25> */
.L_x_630:
[----:B------:R-:W-:Y:S05]  /*fe00*/  BSYNC B0 ;  /* 0x0000000000007941 */ /* 0x000fea0003800000 */
.L_x_629:
        /* <DEDUP_REMOVED lines=77> */
.L_x_632:
[----:B------:R-:W-:Y:S05]  /*102e0*/  BSYNC B0 ;  /* 0x0000000000007941 */ /* 0x000fea0003800000 */
.L_x_631:
        /* <DEDUP_REMOVED lines=27> */
.L_x_634:
[----:B------:R-:W-:Y:S05]  /*104a0*/  BSYNC B0 ;  /* 0x0000000000007941 */ /* 0x000fea0003800000 */
.L_x_633:
        /* <DEDUP_REMOVED lines=27> */
.L_x_636:
[----:B------:R-:W-:Y:S05]  /*10660*/  BSYNC B0 ;  /* 0x0000000000007941 */ /* 0x000fea0003800000 */
.L_x_635:
        /* <DEDUP_REMOVED lines=28> */
.L_x_637:
        /* <DEDUP_REMOVED lines=13> */
.L_x_1777:


//--------------------- .text._ZN7cutlass13device_kernelIN5flash19enable_sm80_to_sm89INS1_16FlashAttnFwdSm80INS1_25CollectiveMainloopFwdSm80ILi8ELi1ELb0EN4cute5tupleIJNS5_1CILi128EEENS7_ILi32EEENS7_ILi256EEEEEELi256ENS_10bfloat16_tEfNS_4arch4Sm80ELb1ELb0ELb0ELb1ELb1ELb1ELb1ELb0EEENS1_21CollectiveEpilogueFwdINS6_IJS8_SA_S9_EEENS6_IJNS7_ILi1EEESI_SI_EEESC_SE_Li256ELb1ELb1ELb0ELb0EEENS1_19SingleTileSchedulerILb1ELb0ELb1ELi128EEEEEEEEEvNT_6ParamsE --------------------------
	.section	.text._ZN7cutlass13device_kernelIN5flash19enable_sm80_to_sm89INS1_16FlashAttnFwdSm80INS1_25CollectiveMainloopFwdSm80ILi8ELi1ELb0EN4cute5tupleIJNS5_1CILi128EEENS7_ILi32EEENS7_ILi256EEEEEELi256ENS_10bfloat16_tEfNS_4arch4Sm80ELb1ELb0ELb0ELb1ELb1ELb1ELb1ELb0EEENS1_21CollectiveEpilogueFwdINS6_IJS8_SA_S9_EEENS6_IJNS7_ILi1EEESI_SI_EEESC_SE_Li256ELb1ELb1ELb0ELb0EEENS1_19SingleTileSchedulerILb1ELb0ELb1ELi128EEEEEEEEEvNT_6ParamsE,"ax",@progbits
	.sectioninfo	@"SHI_REGISTERS=251"
	.align	128
.text._ZN7cutlass13device_kernelIN5flash19enable_sm80_to_sm89INS1_16FlashAttnFwdSm80INS1_25CollectiveMainloopFwdSm80ILi8ELi1ELb0EN4cute5tupleIJNS5_1CILi128EEENS7_ILi32EEENS7_ILi256EEEEEELi256ENS_10bfloat16_tEfNS_4arch4Sm80ELb1ELb0ELb0ELb1ELb1ELb1ELb1ELb0EEENS1_21CollectiveEpilogueFwdINS6_IJS8_SA_S9_EEENS6_IJNS7_ILi1EEESI_SI_EEESC_SE_Li256ELb1ELb1ELb0ELb0EEENS1_19SingleTileSchedulerILb1ELb0ELb1ELi128EEEEEEEEEvNT_6ParamsE:
        .type           _ZN7cutlass13device_kernelIN5flash19enable_sm80_to_sm89INS1_16FlashAttnFwdSm80INS1_25CollectiveMainloopFwdSm80ILi8ELi1ELb0EN4cute5tupleIJNS5_1CILi128EEENS7_ILi32EEENS7_ILi256EEEEEELi256ENS_10bfloat16_tEfNS_4arch4Sm80ELb1ELb0ELb0ELb1ELb1ELb1ELb1ELb0EEENS1_21CollectiveEpilogueFwdINS6_IJS8_SA_S9_EEENS6_IJNS7_ILi1EEESI_SI_EEESC_SE_Li256ELb1ELb1ELb0ELb0EEENS1_19SingleTileSchedulerILb1ELb0ELb1ELi128EEEEEEEEEvNT_6ParamsE,@function
        .size           _ZN7cutlass13device_kernelIN5flash19enable_sm80_to_sm89INS1_16FlashAttnFwdSm80INS1_25CollectiveMainloopFwdSm80ILi8ELi1ELb0EN4cute5tupleIJNS5_1CILi128EEENS7_ILi32EEENS7_ILi256EEEEEELi256ENS_10bfloat16_tEfNS_4arch4Sm80ELb1ELb0ELb0ELb1ELb1ELb1ELb1ELb0EEENS1_21CollectiveEpilogueFwdINS6_IJS8_SA_S9_EEENS6_IJNS7_ILi1EEESI_SI_EEESC_SE_Li256ELb1ELb1ELb0ELb0EEENS1_19SingleTileSchedulerILb1ELb0ELb1ELi128EEEEEEEEEvNT_6ParamsE,(.L_x_1778 - _ZN7cutlass13device_kernelIN5flash19enable_sm80_to_sm89INS1_16FlashAttnFwdSm80INS1_25CollectiveMainloopFwdSm80ILi8ELi1ELb0EN4cute5tupleIJNS5_1CILi128EEENS7_ILi32EEENS7_ILi256EEEEEELi256ENS_10bfloat16_tEfNS_4arch4Sm80ELb1ELb0ELb0ELb1ELb1ELb1ELb1ELb0EEENS1_21CollectiveEpilogueFwdINS6_IJS8_SA_S9_EEENS6_IJNS7_ILi1EEESI_SI_EEESC_SE_Li256ELb1ELb1ELb0ELb0EEENS1_19SingleTileSchedulerILb1ELb0ELb1ELi128EEEEEEEEEvNT_6ParamsE)
        .other          _ZN7cutlass13device_kernelIN5flash19enable_sm80_to_sm89INS1_16FlashAttnFwdSm80INS1_25CollectiveMainloopFwdSm80ILi8ELi1ELb0EN4cute5tupleIJNS5_1CILi128EEENS7_ILi32EEENS7_ILi256EEEEEELi256ENS_10bfloat16_tEfNS_4arch4Sm80ELb1ELb0ELb0ELb1ELb1ELb1ELb1ELb0EEENS1_21CollectiveEpilogueFwdINS6_IJS8_SA_S9_EEENS6_IJNS7_ILi1EEESI_SI_EEESC_SE_Li256ELb1ELb1ELb0ELb0EEENS1_19SingleTileSchedulerILb1ELb0ELb1ELi128EEEEEEEEEvNT_6ParamsE,@"STO_CUDA_ENTRY STV_DEFAULT"
_ZN7cutlass13device_kernelIN5flash19enable_sm80_to_sm89INS1_16FlashAttnFwdSm80INS1_25CollectiveMainloopFwdSm80ILi8ELi1ELb0EN4cute5tupleIJNS5_1CILi128EEENS7_ILi32EEENS7_ILi256EEEEEELi256ENS_10bfloat16_tEfNS_4arch4Sm80ELb1ELb0ELb0ELb1ELb1ELb1ELb1ELb0EEENS1_21CollectiveEpilogueFwdINS6_IJS8_SA_S9_EEENS6_IJNS7_ILi1EEESI_SI_EEESC_SE_Li256ELb1ELb1ELb0ELb0EEENS1_19SingleTileSchedulerILb1ELb0ELb1ELi128EEEEEEEEEvNT_6ParamsE:
        /* <DEDUP_REMOVED lines=20> */
.L_x_639:
        /* <DEDUP_REMOVED lines=13> */
.L_x_641:
[----:B------:R-:W-:Y:S02]  /*0210*/  ULDC UR5, c[0x0][0x54c] ;  /* 0x0001530000057ab9 */ /* 0x000fe40000000800 */
.L_x_640:
[----:B------:R-:W-:Y:S02]  /*0220*/  ULDC UR4, c[0x0][0x548] ;  /* 0x0001520000047ab9 */ /* 0x000fe40000000800 */
[----:B------:R-:W-:-:S02]  /*0230*/  USHF.L.U32 UR15, UR14, 0x7, URZ ;  /* 0x000000070e0f7899 */ /* 0x000fc4000800063f */
[----:B------:R-:W-:-:S04]  /*0240*/  UIMAD UR4, UR5, UR4, URZ ;  /* 0x00000004050472a4 */ /* 0x000fc8000f8e023f */
[----:B------:R-:W-:-:S04]  /*0250*/  UISETP.GE.AND UP0, UPT, UR15, UR4, UPT ;  /* 0x000000040f00728c */ /* 0x000fc8000bf06270 */
[----:B------:R-:W-:Y:S01]  /*0260*/  USEL UR21, UR21, 0xffffffff, !UP0 ;  /* 0xffffffff15157887 */ /* 0x000fe2000c000000 */
[----:B------:R-:W-:Y:S05]  /*0270*/  BRA `(.L_x_642) ;  /* 0x000001b000007947 */ /* 0x000fea0003800000 */
.L_x_638:
        /* <DEDUP_REMOVED lines=8> */
.L_x_643:
        /* <DEDUP_REMOVED lines=13> */
.L_x_645:
[----:B------:R-:W-:Y:S02]  /*03d0*/  ULDC UR5, c[0x0][0x54c] ;  /* 0x0001530000057ab9 */ /* 0x000fe40000000800 */
.L_x_644:
[----:B------:R-:W-:Y:S02]  /*03e0*/  ULDC UR4, c[0x0][0x548] ;  /* 0x0001520000047ab9 */ /* 0x000fe40000000800 */
[----:B------:R-:W-:-:S02]  /*03f0*/  USHF.L.U32 UR15, UR14, 0x7, URZ ;  /* 0x000000070e0f7899 */ /* 0x000fc4000800063f */
[----:B------:R-:W-:-:S04]  /*0400*/  UIMAD UR4, UR5, UR4, URZ ;  /* 0x00000004050472a4 */ /* 0x000fc8000f8e023f */
[----:B------:R-:W-:-:S04]  /*0410*/  UISETP.GE.AND UP0, UPT, UR15, UR4, UPT ;  /* 0x000000040f00728c */ /* 0x000fc8000bf06270 */
[----:B------:R-:W-:-:S06]  /*0420*/  USEL UR21, UR21, 0xffffffff, !UP0 ;  /* 0xffffffff15157887 */ /* 0x000fcc000c000000 */
.L_x_642:
        /* <DEDUP_REMOVED lines=64> */
.L_x_646:
        /* <DEDUP_REMOVED lines=10> */
.L_x_647:
[----:B------:R-:W-:Y:S05]  /*08d0*/  @!P4 BRA `(.L_x_648) ;  /* 0x000000500000c947 */ /* 0x000fea0003800000 */
[----:B-1--4-:R-:W4:Y:S04]  /*08e0*/  LDG.E R0, [R8.64] ;  /* 0x0000001808007981 */ /* 0x012f28000c1e1900 */
[----:B---3--:R-:W3:Y:S01]  /*08f0*/  LDG.E R3, [R8.64+0x4] ;  /* 0x0000041808037981 */ /* 0x008ee2000c1e1900 */
[----:B----4-:R-:W1:Y:S08]  /*0900*/  R2UR UR19, R0 ;  /* 0x00000000001373c2 */ /* 0x010e7000000e0000 */
[----:B---3--:R-:W1:Y:S02]  /*0910*/  R2UR UR4, R3 ;  /* 0x00000000030473c2 */ /* 0x008e6400000e0000 */
[----:B-1----:R-:W-:-:S06]  /*0920*/  UIADD3 UR19, -UR19, UR4, URZ ;  /* 0x0000000413137290 */ /* 0x002fcc000fffe13f */
.L_x_648:
        /* <DEDUP_REMOVED lines=12> */
[----:B------:R-:W-:Y:S02]  /*09f0*/  ULDC UR7, c[0x0][0x2c4] ;  /* 0x0000b10000077ab9 */ /* 0x000fe40000000800 */
[----:B------:R-:W-:Y:S02]  /*0a00*/  UISETP.NE.AND UP2, UPT, UR7, 0x1, UPT ;  /* 0x000000010700788c */ /* 0x000fe4000bf45270 */
[----:B------:R-:W-:-:S09]  /*0a10*/  UIADD3 UR7, -UR16, UR19, URZ ;  /* 0x0000001310077290 */ /* 0x000fd2000fffe13f */
[----:B------:R-:W-:Y:S01]  /*0a20*/  @UP2 UIADD3 UR22, UR15, 0x7f, URZ ;  /* 0x0000007f0f162890 */ /* 0x000fe2000fffe03f */
[----:B----4-:R-:W4:Y:S08]  /*0a30*/  @P0 R2UR UR4, R0 ;  /* 0x00000000000403c2 */ /* 0x010f3000000e0000 */
[----:B---3--:R-:W4:Y:S02]  /*0a40*/  @P0 R2UR UR5, R3 ;  /* 0x00000000030503c2 */ /* 0x008f2400000e0000 */
[----:B----4-:R-:W-:-:S03]  /*0a50*/  @UP3 UIADD3 UR18, -UR4, UR5, URZ ;  /* 0x0000000504123290 */ /* 0x010fc6000fffe13f */
[----:B------:R-:W-:Y:S02]  /*0a60*/  ULDC.64 UR4, c[0x0][0x2c8] ;  /* 0x0000b20000047ab9 */ /* 0x000fe40000000a00 */
[----:B------:R-:W-:Y:S02]  /*0a70*/  UIMAD.WIDE.U32 UR22, UR22, UR4, URZ ;  /* 0x00000004161672a5 */ /* 0x000fe4000f8e003f */
[----:B------:R-:W-:Y:S02]  /*0a80*/  UIADD3 UR11, UR7, UR18, URZ ;  /* 0x00000012070b7290 */ /* 0x000fe4000fffe03f */
[----:B------:R-:W-:Y:S02]  /*0a90*/  UIADD3 UR4, UR15, 0x7f, URZ ;  /* 0x0000007f0f047890 */ /* 0x000fe4000fffe03f */
[----:B--2---:R-:W-:Y:S02]  /*0aa0*/  UIADD3 UR9, UR11, 0x20, -UR20 ;  /* 0x000000200b097890 */ /* 0x004fe4000fffe814 */
[----:B------:R-:W-:-:S02]  /*0ab0*/  @UP2 USHF.R.U32.HI UR4, URZ, UR5, UR23 ;  /* 0x000000053f042299 */ /* 0x000fc40008011617 */
[----:B------:R-:W-:Y:S02]  /*0ac0*/  UIADD3 UR10, UR11, 0x1f, URZ ;  /* 0x0000001f0b0a7890 */ /* 0x000fe4000fffe03f */
[----:B------:R-:W-:Y:S02]  /*0ad0*/  UIADD3 UR5, UR9, UR4, URZ ;  /* 0x0000000409057290 */ /* 0x000fe4000fffe03f */
[----:B------:R-:W-:Y:S02]  /*0ae0*/  USHF.R.S32.HI UR8, URZ, 0x1f, UR10 ;  /* 0x0000001f3f087899 */ /* 0x000fe4000801140a */
[----:B------:R-:W-:Y:S02]  /*0af0*/  USHF.R.S32.HI UR4, URZ, 0x1f, UR5 ;  /* 0x0000001f3f047899 */ /* 0x000fe40008011405 */
[----:B------:R-:W-:Y:S02]  /*0b00*/  ULEA.HI UR10, UR8, UR10, URZ, 0x5 ;  /* 0x0000000a080a7291 */ /* 0x000fe4000f8f283f */
[----:B------:R-:W-:-:S02]  /*0b10*/  ULEA.HI UR4, UR4, UR5, URZ, 0x5 ;  /* 0x0000000504047291 */ /* 0x000fc4000f8f283f */
[----:B------:R-:W-:Y:S02]  /*0b20*/  USHF.R.S32.HI UR10, URZ, 0x5, UR10 ;  /* 0x000000053f0a7899 */ /* 0x000fe4000801140a */
[----:B------:R-:W-:-:S04]  /*0b30*/  USHF.R.S32.HI UR4, URZ, 0x5, UR4 ;  /* 0x000000053f047899 */ /* 0x000fc80008011404 */
[----:B------:R-:W-:-:S04]  /*0b40*/  UISETP.LT.AND UP0, UPT, UR10, UR4, UPT ;  /* 0x000000040a00728c */ /* 0x000fc8000bf01270 */
[----:B------:R-:W-:Y:S02]  /*0b50*/  USEL UR5, UR10, UR4, UP0 ;  /* 0x000000040a057287 */ /* 0x000fe40008000000 */
[----:B------:R-:W-:Y:S02]  /*0b60*/  UIADD3 UR4, -UR7, URZ, URZ ;  /* 0x0000003f07047290 */ /* 0x000fe4000fffe13f */
[----:B------:R-:W-:Y:S02]  /*0b70*/  ULEA UR7, UR5, -UR7, 0x5 ;  /* 0x8000000705077291 */ /* 0x000fe4000f8e283f */
[----:B------:R-:W-:Y:S02]  /*0b80*/  UISETP.LT.AND UP1, UPT, URZ, UR4, UPT ;  /* 0x000000043f00728c */ /* 0x000fe4000bf21270 */
[----:B------:R-:W-:Y:S02]  /*0b90*/  UISETP.LT.AND UP0, UPT, UR7, UR18, UPT ;  /* 0x000000120700728c */ /* 0x000fe4000bf01270 */
[----:B------:R-:W-:-:S02]  /*0ba0*/  USEL UR4, URZ, UR4, !UP1 ;  /* 0x000000043f047287 */ /* 0x000fc4000c800000 */
[----:B------:R-:W-:Y:S02]  /*0bb0*/  USEL UR5, UR7, UR18, UP0 ;  /* 0x0000001207057287 */ /* 0x000fe40008000000 */
[----:B------:R-:W-:Y:S02]  /*0bc0*/  USHF.R.U32.HI UR8, URZ, 0x5, UR4 ;  /* 0x000000053f087899 */ /* 0x000fe40008011604 */
[----:B------:R-:W-:-:S05]  /*0bd0*/  UISETP.GT.AND UP0, UPT, UR5, UR4, UPT ;  /* 0x000000040500728c */ /* 0x000fca000bf04270 */
[----:B------:R-:W-:-:S06]  /*0be0*/  UMOV UR7, UR8 ;  /* 0x0000000800077c82 */ /* 0x000fcc0008000000 */
        /* <DEDUP_REMOVED lines=18> */
[----:B------:R1:W2:Y:S01]  /*0d10*/  @P1 LDG.E R4, [R8.64] ;  /* 0x0000001808041981 */ /* 0x0002a2000c1e1900 */
        /* <DEDUP_REMOVED lines=91> */
.L_x_651:
[----:B------:R-:W-:Y:S05]  /*12d0*/  BSYNC B0 ;  /* 0x0000000000007941 */ /* 0x000fea0003800000 */
.L_x_650:
        /* <DEDUP_REMOVED lines=128> */
.L_x_670:
        /* <DEDUP_REMOVED lines=19> */
[----:B------:R-:W2:Y:S04]  /*1c10*/  @!P0 LDG.E R91, [R4.64] ;  /* 0x00000018045b8981 */ /* 0x000ea8000c1e1900 */
        /* <DEDUP_REMOVED lines=9> */
[C---:B---34-:R-:W-:Y:S04]  /*1cb0*/  LEA R55, P0, R2.reuse, c[0x0][0x1c8], 0x1 ;  /* 0x0000720002377a11 */ /* 0x058fe800078008ff */
        /* <DEDUP_REMOVED lines=55> */
.L_x_656:
[----:B------:R-:W-:Y:S05]  /*2030*/  BSYNC B0 ;  /* 0x0000000000007941 */ /* 0x000fea0003800000 */
.L_x_655:
[----:B------:R2:W3:Y:S04]  /*2040*/  SHFL.IDX PT, R57, R2, RZ, 0x181f ;  /* 0x00181fff02397589 */ /* 0x0004e800000e0000 */
[----:B------:R-:W4:Y:S01]  /*2050*/  SHFL.IDX PT, R55, R55, RZ, 0x181f ;  /* 0x00181fff37377589 */ /* 0x000f2200000e0000 */
[----:B------:R-:W-:-:S05]  /*2060*/  @P2 BRA `(.L_x_657) ;  /* 0x000024d000002947 */ /* 0x000fca0003800000 */
[----:B------:R-:W-:Y:S01]  /*2070*/  ISETP.GE.AND P0, PT, R16, c[0x0][0x1d4], PT ;  /* 0x0000750010007a0c */ /* 0x000fe20003f06270 */
[----:B--2--5:R-:W-:Y:S01]  /*2080*/  IMAD.MOV.U32 R2, RZ, RZ, R26 ;  /* 0x000000ffff027224 */ /* 0x024fe200078e001a */
        /* <DEDUP_REMOVED lines=29> */
[C---:B----4-:R-:W-:Y:S01]  /*2260*/  LEA R62, P1, R16.reuse, R55, 0x1 ;  /* 0x00000037103e7211 */ /* 0x050fe200078208ff */
[----:B------:R-:W-:Y:S02]  /*2270*/  IMAD.MOV.U32 R25, RZ, RZ, R31 ;  /* 0x000000ffff197224 */ /* 0x000fe400078e001f */
[----:B------:R-:W-:Y:S01]  /*2280*/  IMAD.MOV.U32 R39, RZ, RZ, R53 ;  /* 0x000000ffff277224 */ /* 0x000fe200078e0035 */
[----:B---3--:R-:W-:Y:S05]  /*2290*/  LEA.HI.X R63, R16, R57, R17, 0x1, P1 ;  /* 0x00000039103f7211 */ /* 0x008fea00008f0c11 */
        /* <DEDUP_REMOVED lines=49> */
.L_x_659:
[----:B------:R-:W-:Y:S05]  /*25b0*/  BSYNC B0 ;  /* 0x0000000000007941 */ /* 0x000fea0003800000 */
.L_x_658:
[----:B------:R-:W-:Y:S01]  /*25c0*/  ISETP.GE.AND P0, PT, R11, c[0x0][0x1d4], PT ;  /* 0x000075000b007a0c */ /* 0x000fe20003f06270 */
[----:B------:R-:W-:Y:S01]  /*25d0*/  @!UPT UIADD3 URZ, URZ, URZ, URZ ;  /* 0x0000003f3f3ff290 */ /* 0x000fe2000fffe03f */
[----:B------:R-:W-:Y:S11]  /*25e0*/  BSSY B0, `(.L_x_660) ;  /* 0x0000037000007945 */ /* 0x000ff60003800000 */
[----:B------:R-:W-:-:S05]  /*25f0*/  @P0 BRA `(.L_x_661) ;  /* 0x0000035000000947 */ /* 0x000fca0003800000 */
[----:B------:R-:W-:Y:S01]  /*2600*/  ISETP.GE.AND P0, PT, R9, c[0x0][0x27c], PT ;  /* 0x00009f0009007a0c */ /* 0x000fe20003f06270 */
[----:B-1----:R-:W1:Y:S01]  /*2610*/  LDS.128 R20, [R103+0xd080] ;  /* 0x00d0800067147984 */ /* 0x002e620000000c00 */
[C---:B----4-:R-:W-:Y:S04]  /*2620*/  LEA R58, P1, R96.reuse, R55, 0x1 ;  /* 0x00000037603a7211 */ /* 0x050fe800078208ff */
[----:B---3--:R-:W-:Y:S07]  /*2630*/  LEA.HI.X R59, R96, R57, R87, 0x1, P1 ;  /* 0x00000039603b7211 */ /* 0x008fee00008f0c57 */
        /* <DEDUP_REMOVED lines=49> */
.L_x_661:
[----:B------:R-:W-:Y:S05]  /*2950*/  BSYNC B0 ;  /* 0x0000000000007941 */ /* 0x000fea0003800000 */
.L_x_660:
        /* <DEDUP_REMOVED lines=57> */
.L_x_663:
[----:B------:R-:W-:Y:S05]  /*2cf0*/  BSYNC B0 ;  /* 0x0000000000007941 */ /* 0x000fea0003800000 */
.L_x_662:
[----:B------:R-:W-:Y:S11]  /*2d00*/  ISETP.GE.AND P0, PT, R106, c[0x0][0x1d4], PT ;  /* 0x000075006a007a0c */ /* 0x000ff60003f06270 */
[----:B------:R-:W-:Y:S02]  /*2d10*/  @!UPT UIADD3 URZ, URZ, URZ, URZ ;  /* 0x0000003f3f3ff290 */ /* 0x000fe4000fffe03f */
        /* <DEDUP_REMOVED lines=55> */
.L_x_654:
        /* <DEDUP_REMOVED lines=29> */
.L_x_665:
[----:B------:R-:W-:Y:S05]  /*3260*/  BSYNC B0 ;  /* 0x0000000000007941 */ /* 0x000fea0003800000 */
.L_x_664:
        /* <DEDUP_REMOVED lines=8> */
[----:B--2---:R-:W-:Y:S01]  /*32f0*/  IMAD.MOV.U32 R2, RZ, RZ, R24 ;  /* 0x000000ffff027224 */ /* 0x004fe200078e0018 */
        /* <DEDUP_REMOVED lines=120> */
[----:B----4-:R-:W-:Y:S01]  /*3a80*/  IADD3 R134, P2, R126, R82, RZ ;  /* 0x000000527e867210 */ /* 0x010fe20007f5e0ff */
[----:B------:R-:W-:Y:S01]  /*3a90*/  @!P0 FMUL.FTZ R8, R32, R29 ;  /* 0x0000001d20088220 */ /* 0x000fe20000410000 */
[----:B------:R-:W-:Y:S01]  /*3aa0*/  @!P0 F2FP.BF16.PACK_AB R131, R4, R3 ;  /* 0x000000030483823e */ /* 0x000fe200000010ff */
[----:B------:R-:W-:Y:S01]  /*3ab0*/  @!P0 FFMA.FTZ R6, R47, R49, R6 ;  /* 0x000000312f068223 */ /* 0x000fe20000010006 */
[----:B---3--:R-:W-:Y:S01]  /*3ac0*/  IADD3.X R135, R127, R80, RZ, P2, !PT ;  /* 0x000000507f877210 */ /* 0x008fe200017fe4ff */
        /* <DEDUP_REMOVED lines=15> */
.L_x_667:
[----:B------:R-:W-:Y:S05]  /*3bc0*/  BSYNC B0 ;  /* 0x0000000000007941 */ /* 0x000fea0003800000 */
.L_x_666:
        /* <DEDUP_REMOVED lines=124> */
.L_x_653:
[----:B------:R1:W2:Y:S01]  /*4390*/  SHFL.IDX PT, R3, R2, RZ, 0x181f ;  /* 0x00181fff02037589 */ /* 0x0002a200000e0000 */
[----:B------:R-:W-:Y:S03]  /*43a0*/  IADD3 R68, -R72, UR18, RZ ;  /* 0x0000001248447c10 */ /* 0x000fe6000fffe1ff */
[----:B------:R-:W3:Y:S01]  /*43b0*/  SHFL.IDX PT, R55, R55, RZ, 0x181f ;  /* 0x00181fff37377589 */ /* 0x000ee200000e0000 */
[----:B------:R-:W-:Y:S04]  /*43c0*/  IMNMX R68, R68, 0x20, PT ;  /* 0x0000002044447817 */ /* 0x000fe80003800200 */
[----:B------:R-:W-:Y:S11]  /*43d0*/  ISETP.GT.AND P0, PT, R68, R109, PT ;  /* 0x0000006d4400720c */ /* 0x000ff60003f04270 */
[----:B------:R-:W-:Y:S02]  /*43e0*/  @!UPT UIADD3 URZ, URZ, URZ, URZ ;  /* 0x0000003f3f3ff290 */ /* 0x000fe4000fffe03f */
[----:B------:R-:W-:-:S05]  /*43f0*/  @!P0 BRA `(.L_x_657) ;  /* 0x0000014000008947 */ /* 0x000fca0003800000 */
[C---:B------:R-:W-:Y:S02]  /*4400*/  ISETP.GE.AND P0, PT, R16.reuse, c[0x0][0x1d4], PT ;  /* 0x0000750010007a0c */ /* 0x040fe40003f06270 */
[----:B------:R-:W-:Y:S11]  /*4410*/  ISETP.GE.AND P2, PT, R11, c[0x0][0x1d4], PT ;  /* 0x000075000b007a0c */ /* 0x000ff60003f46270 */
[----:B------:R-:W4:Y:S01]  /*4420*/  @!P0 LDS.128 R4, [R103+0xc080] ;  /* 0x00c0800067048984 */ /* 0x000f220000000c00 */
[C---:B---3--:R-:W-:Y:S04]  /*4430*/  @!P0 LEA R30, P1, R16.reuse, R55, 0x1 ;  /* 0x00000037101e8211 */ /* 0x048fe800078208ff */
[----:B--2---:R-:W-:Y:S02]  /*4440*/  @!P0 LEA.HI.X R31, R16, R3, R17, 0x1, P1 ;  /* 0x00000003101f8211 */ /* 0x004fe400008f0c11 */
[----:B------:R-:W-:Y:S03]  /*4450*/  ISETP.GE.AND P1, PT, R108, c[0x0][0x1d4], PT ;  /* 0x000075006c007a0c */ /* 0x000fe60003f26270 */
[----:B----4-:R-:W-:Y:S01]  /*4460*/  @!P0 ST.E.128 [R30.64], R4 ;  /* 0x000000041e008985 */ /* 0x010fe2000c101d18 */
[C---:B------:R-:W-:Y:S03]  /*4470*/  @!P2 LEA R28, P0, R96.reuse, R55, 0x1 ;  /* 0x00000037601ca211 */ /* 0x040fe600078008ff */
[----:B------:R-:W2:Y:S01]  /*4480*/  @!P2 LDS.128 R24, [R103+0xd080] ;  /* 0x00d080006718a984 */ /* 0x000ea20000000c00 */
[----:B------:R-:W-:Y:S02]  /*4490*/  @!P2 LEA.HI.X R29, R96, R3, R87, 0x1, P0 ;  /* 0x00000003601da211 */ /* 0x000fe400000f0c57 */
[----:B------:R-:W-:Y:S03]  /*44a0*/  ISETP.GE.AND P0, PT, R106, c[0x0][0x1d4], PT ;  /* 0x000075006a007a0c */ /* 0x000fe60003f06270 */
[----:B--2---:R-:W-:Y:S01]  /*44b0*/  @!P2 ST.E.128 [R28.64], R24 ;  /* 0x000000181c00a985 */ /* 0x004fe2000c101d18 */
[C---:B------:R-:W-:Y:S03]  /*44c0*/  @!P1 LEA R18, P2, R95.reuse, R55, 0x1 ;  /* 0x000000375f129211 */ /* 0x040fe600078408ff */
[----:B------:R-:W2:Y:S01]  /*44d0*/  @!P1 LDS.128 R20, [R103+0xe080] ;  /* 0x00e0800067149984 */ /* 0x000ea20000000c00 */
[----:B------:R-:W-:Y:S05]  /*44e0*/  @!P1 LEA.HI.X R19, R95, R3, R86, 0x1, P2 ;  /* 0x000000035f139211 */ /* 0x000fea00010f0c56 */
[----:B--2---:R-:W-:Y:S01]  /*44f0*/  @!P1 ST.E.128 [R18.64], R20 ;  /* 0x0000001412009985 */ /* 0x004fe2000c101d18 */
[C---:B-1----:R-:W-:Y:S03]  /*4500*/  @!P0 LEA R2, P1, R94.reuse, R55, 0x1 ;  /* 0x000000375e028211 */ /* 0x042fe600078208ff */
[----:B------:R-:W1:Y:S01]  /*4510*/  @!P0 LDS.128 R4, [R103+0xf080] ;  /* 0x00f0800067048984 */ /* 0x000e620000000c00 */
[----:B------:R-:W-:Y:S05]  /*4520*/  @!P0 LEA.HI.X R3, R94, R3, R85, 0x1, P1 ;  /* 0x000000035e038211 */ /* 0x000fea00008f0c55 */
[----:B-1----:R1:W-:Y:S04]  /*4530*/  @!P0 ST.E.128 [R2.64], R4 ;  /* 0x0000000402008985 */ /* 0x0023e8000c101d18 */
.L_x_657:
[----:B------:R-:W-:Y:S05]  /*4540*/  BSYNC B1 ;  /* 0x0000000000017941 */ /* 0x000fea0003800000 */
.L_x_652:
        /* <DEDUP_REMOVED lines=9> */
[----:B--2---:R-:W-:Y:S05]  /*45e0*/  @P0 IMAD.WIDE.U32 R2, R4, c[0x0][0x258], R78 ;  /* 0x0000960004020a25 */ /* 0x004fea00078e004e */
        /* <DEDUP_REMOVED lines=25> */
[----:B------:R1:W2:Y:S01]  /*4780*/  SHFL.IDX PT, R3, R2, RZ, 0x181f ;  /* 0x00181fff02037589 */ /* 0x0002a200000e0000 */
[----:B------:R-:W-:Y:S03]  /*4790*/  ISETP.GT.AND P0, PT, R68, R109, PT ;  /* 0x0000006d4400720c */ /* 0x000fe60003f04270 */
[----:B------:R-:W4:Y:S01]  /*47a0*/  SHFL.IDX PT, R13, R13, RZ, 0x181f ;  /* 0x00181fff0d0d7589 */ /* 0x000f2200000e0000 */
[----:B------:R-:W-:Y:S04]  /*47b0*/  DEPBAR.LE SB0, 0x0 ;  /* 0x000080000000791a */ /* 0x000fe80000000000 */
[----:B------:R-:W-:Y:S06]  /*47c0*/  BAR.SYNC.DEFER_BLOCKING 0x0 ;  /* 0x0000000000007b1d */ /* 0x000fec0000010000 */
[----:B------:R-:W-:-:S05]  /*47d0*/  @!P0 BRA `(.L_x_669) ;  /* 0x0000014000008947 */ /* 0x000fca0003800000 */
[C---:B-12---:R-:W-:Y:S02]  /*47e0*/  ISETP.GE.AND P0, PT, R16.reuse, c[0x0][0x1d4], PT ;  /* 0x0000750010007a0c */ /* 0x046fe40003f06270 */
        /* <DEDUP_REMOVED lines=19> */
.L_x_669:
[----:B-12---:R-:W-:Y:S05]  /*4920*/  BSYNC B0 ;  /* 0x0000000000007941 */ /* 0x006fea0003800000 */
.L_x_668:
        /* <DEDUP_REMOVED lines=25> */
.L_x_649:
[----:B-1----:R-:W-:Y:S01]  /*4ac0*/  UIADD3 UR6, UR15, 0x7f, URZ ;  /* 0x0000007f0f067890 */ /* 0x002fe2000fffe03f */
[----:B------:R-:W-:Y:S01]  /*4ad0*/  PLOP3.LUT P2, PT, PT, PT, PT, 0x80, 0x0 ;  /* 0x000000000000781c */ /* 0x000fe20003f4f070 */
[----:B------:R-:W-:Y:S01]  /*4ae0*/  ULDC.64 UR4, c[0x0][0x2c8] ;  /* 0x0000b20000047ab9 */ /* 0x000fe20000000a00 */
[----:B------:R-:W-:Y:S01]  /*4af0*/  IMAD.MOV.U32 R3, RZ, RZ, RZ ;  /* 0x000000ffff037224 */ /* 0x000fe200078e00ff */
[----:B------:R-:W-:Y:S01]  /*4b00*/  UIMAD.WIDE.U32 UR18, UR6, UR4, URZ ;  /* 0x00000004061272a5 */ /* 0x000fe2000f8e003f */
[----:B------:R-:W-:Y:S01]  /*4b10*/  IMAD.MOV.U32 R130, RZ, RZ, RZ ;  /* 0x000000ffff827224 */ /* 0x000fe200078e00ff */
[----:B------:R-:W-:Y:S01]  /*4b20*/  CS2R R128, SRZ ;  /* 0x0000000000807805 */ /* 0x000fe2000001ff00 */
[----:B---34-:R-:W-:Y:S01]  /*4b30*/  CS2R R126, SRZ ;  /* 0x00000000007e7805 */ /* 0x018fe2000001ff00 */
[----:B------:R-:W-:Y:S01]  /*4b40*/  @UP2 USHF.R.U32.HI UR6, URZ, UR5, UR19 ;  /* 0x000000053f062299 */ /* 0x000fe20008011613 */
[----:B------:R-:W-:Y:S01]  /*4b50*/  CS2R R124, SRZ ;  /* 0x00000000007c7805 */ /* 0x000fe2000001ff00 */
[----:B------:R-:W-:Y:S01]  /*4b60*/  CS2R R122, SRZ ;  /* 0x00000000007a7805 */ /* 0x000fe2000001ff00 */
[----:B------:R-:W-:Y:S01]  /*4b70*/  CS2R R120, SRZ ;  /* 0x0000000000787805 */ /* 0x000fe2000001ff00 */
[----:B------:R-:W-:Y:S01]  /*4b80*/  UIADD3 UR6, UR9, UR6, URZ ;  /* 0x0000000609067290 */ /* 0x000fe2000fffe03f */
[----:B------:R-:W-:Y:S01]  /*4b90*/  CS2R R118, SRZ ;  /* 0x0000000000767805 */ /* 0x000fe2000001ff00 */
[----:B------:R-:W-:Y:S01]  /*4ba0*/  CS2R R116, SRZ ;  /* 0x0000000000747805 */ /* 0x000fe2000001ff00 */
[----:B------:R-:W-:Y:S01]  /*4bb0*/  CS2R R114, SRZ ;  /* 0x0000000000727805 */ /* 0x000fe2000001ff00 */
[----:B------:R-:W-:Y:S01]  /*4bc0*/  USHF.R.S32.HI UR4, URZ, 0x1f, UR6 ;  /* 0x0000001f3f047899 */ /* 0x000fe20008011406 */
[----:B------:R-:W-:Y:S01]  /*4bd0*/  CS2R R112, SRZ ;  /* 0x0000000000707805 */ /* 0x000fe2000001ff00 */
[----:B------:R-:W-:Y:S01]  /*4be0*/  CS2R R110, SRZ ;  /* 0x00000000006e7805 */ /* 0x000fe2000001ff00 */
[----:B------:R-:W-:Y:S01]  /*4bf0*/  CS2R R108, SRZ ;  /* 0x00000000006c7805 */ /* 0x000fe2000001ff00 */
[----:B------:R-:W-:Y:S01]  /*4c00*/  ULEA.HI UR4, UR4, UR6, URZ, 0x5 ;  /* 0x0000000604047291 */ /* 0x000fe2000f8f283f */
[----:B------:R-:W-:Y:S01]  /*4c10*/  CS2R R106, SRZ ;  /* 0x00000000006a7805 */ /* 0x000fe2000001ff00 */
[----:B------:R-:W-:Y:S01]  /*4c20*/  CS2R R104, SRZ ;  /* 0x0000000000687805 */ /* 0x000fe2000001ff00 */
[----:B------:R-:W-:Y:S01]  /*4c30*/  CS2R R102, SRZ ;  /* 0x0000000000667805 */ /* 0x000fe2000001ff00 */
[----:B------:R-:W-:Y:S01]  /*4c40*/  USHF.R.S32.HI UR4, URZ, 0x5, UR4 ;  /* 0x000000053f047899 */ /* 0x000fe20008011404 */
[----:B------:R-:W-:Y:S01]  /*4c50*/  CS2R R100, SRZ ;  /* 0x0000000000647805 */ /* 0x000fe2000001ff00 */
[----:B------:R-:W-:Y:S01]  /*4c60*/  CS2R R98, SRZ ;  /* 0x0000000000627805 */ /* 0x000fe2000001ff00 */
[----:B------:R-:W-:Y:S01]  /*4c70*/  CS2R R96, SRZ ;  /* 0x0000000000607805 */ /* 0x000fe2000001ff00 */
[----:B------:R-:W-:Y:S01]  /*4c80*/  UISETP.LT.AND UP0, UPT, UR10, UR4, UPT ;  /* 0x000000040a00728c */ /* 0x000fe2000bf01270 */
[----:B------:R-:W-:Y:S01]  /*4c90*/  CS2R R94, SRZ ;  /* 0x00000000005e7805 */ /* 0x000fe2000001ff00 */
[----:B------:R-:W-:Y:S01]  /*4ca0*/  CS2R R92, SRZ ;  /* 0x00000000005c7805 */ /* 0x000fe2000001ff00 */
[----:B------:R-:W-:Y:S01]  /*4cb0*/  CS2R R90, SRZ ;  /* 0x00000000005a7805 */ /* 0x000fe2000001ff00 */
[----:B------:R-:W-:Y:S01]  /*4cc0*/  USEL UR10, UR10, UR4, UP0 ;  /* 0x000000040a0a7287 */ /* 0x000fe20008000000 */
[----:B------:R-:W-:Y:S01]  /*4cd0*/  CS2R R88, SRZ ;  /* 0x0000000000587805 */ /* 0x000fe2000001ff00 */
[----:B------:R-:W-:Y:S01]  /*4ce0*/  CS2R R86, SRZ ;  /* 0x0000000000567805 */ /* 0x000fe2000001ff00 */
[----:B------:R-:W-:Y:S01]  /*4cf0*/  CS2R R84, SRZ ;  /* 0x0000000000547805 */ /* 0x000fe2000001ff00 */
[----:B------:R-:W-:Y:S01]  /*4d00*/  UISETP.GE.AND UP0, UPT, UR10, 0x1, UPT ;  /* 0x000000010a00788c */ /* 0x000fe2000bf06270 */
[----:B------:R-:W-:Y:S01]  /*4d10*/  CS2R R82, SRZ ;  /* 0x0000000000527805 */ /* 0x000fe2000001ff00 */
[----:B------:R-:W-:Y:S01]  /*4d20*/  CS2R R80, SRZ ;  /* 0x0000000000507805 */ /* 0x000fe2000001ff00 */
[----:B------:R-:W-:Y:S01]  /*4d30*/  CS2R R78, SRZ ;  /* 0x00000000004e7805 */ /* 0x000fe2000001ff00 */
[----:B-----5:R-:W-:Y:S01]  /*4d40*/  CS2R R76, SRZ ;  /* 0x00000000004c7805 */ /* 0x020fe2000001ff00 */
[----:B------:R-:W-:Y:S01]  /*4d50*/  CS2R R74, SRZ ;  /* 0x00000000004a7805 */ /* 0x000fe2000001ff00 */
[----:B------:R-:W-:Y:S01]  /*4d60*/  PLOP3.LUT P0, PT, PT, PT, UP0, 0x80, 0x0 ;  /* 0x000000000000781c */ /* 0x000fe20003f0f008 */
        /* <DEDUP_REMOVED lines=51> */
[-C--:B------:R-:W-:Y:S01]  /*50a0*/  LEA.HI R50, R47, R66.reuse, RZ, 0x3 ;  /* 0x000000422f327211 */ /* 0x080fe200078f18ff */
[----:B------:R-:W-:Y:S01]  /*50b0*/  UIMAD UR6, UR6, UR4, URZ ;  /* 0x00000004060672a4 */ /* 0x000fe2000f8e023f */
[----:B------:R-:W-:Y:S01]  /*50c0*/  PLOP3.LUT P1, PT, PT, PT, UP2, 0x80, 0x0 ;  /* 0x000000000000781c */ /* 0x000fe20003f2f028 */
[----:B------:R-:W-:Y:S01]  /*50d0*/  UIMAD.WIDE.U32 UR8, UR17, UR4, URZ ;  /* 0x00000004110872a5 */ /* 0x000fe2000f8e003f */
[----:B------:R-:W-:Y:S01]  /*50e0*/  LOP3.LUT R51, R50, 0xfffffff8, RZ, 0xc0, !PT ;  /* 0xfffffff832337812 */ /* 0x000fe200078ec0ff */
[----:B------:R-:W-:Y:S01]  /*50f0*/  UIMAD UR17, UR17, UR5, UR6 ;  /* 0x00000005111172a4 */ /* 0x000fe2000f8e0206 */
[----:B------:R-:W-:Y:S01]  /*5100*/  SHF.R.S32.HI R50, RZ, 0x3, R50 ;  /* 0x00000003ff327819 */ /* 0x000fe20000011432 */
[----:B------:R-:W-:Y:S01]  /*5110*/  BSSY B0, `(.L_x_672) ;  /* 0x0000064000007945 */ /* 0x000fe20003800000 */
[----:B------:R-:W-:Y:S01]  /*5120*/  ULDC.64 UR6, c[0x0][0x348] ;  /* 0x0000d20000067ab9 */ /* 0x000fe20000000a00 */
[----:B------:R-:W-:Y:S01]  /*5130*/  IMAD.IADD R51, R66, 0x1, -R51 ;  /* 0x0000000142337824 */ /* 0x000fe200078e0a33 */
[----:B------:R-:W-:Y:S01]  /*5140*/  UISETP.NE.U32.AND UP0, UPT, URZ, UR6, UPT ;  /* 0x000000063f00728c */ /* 0x000fe2000bf05070 */
[----:B------:R-:W-:Y:S01]  /*5150*/  PLOP3.LUT P0, PT, PT, PT, UP2, 0x80, 0x0 ;  /* 0x000000000000781c */ /* 0x000fe20003f0f028 */
[----:B------:R-:W-:Y:S01]  /*5160*/  ULDC.64 UR4, c[0x0][0x1b8] ;  /* 0x00006e0000047ab9 */ /* 0x000fe20000000a00 */
[----:B------:R-:W-:Y:S01]  /*5170*/  IMAD R220, R51, 0x20, R50 ;  /* 0x0000002033dc7824 */ /* 0x000fe200078e0232 */
[----:B------:R-:W-:Y:S01]  /*5180*/  UISETP.NE.AND.EX UP0, UPT, URZ, UR7, UPT, UP0 ;  /* 0x000000073f00728c */ /* 0x000fe2000bf05300 */
[-C--:B------:R-:W-:Y:S01]  /*5190*/  LEA.HI R65, R47, R66.reuse, RZ, 0x4 ;  /* 0x000000422f417211 */ /* 0x080fe200078f20ff */
[----:B------:R-:W-:Y:S01]  /*51a0*/  USHF.R.S32.HI UR7, URZ, 0x1f, UR21 ;  /* 0x0000001f3f077899 */ /* 0x000fe20008011415 */
[----:B------:R-:W-:Y:S01]  /*51b0*/  IMAD.SHL.U32 R149, R50, 0x40, RZ ;  /* 0x0000004032957824 */ /* 0x000fe200078e00ff */
[----:B------:R-:W-:Y:S01]  /*51c0*/  UIADD3 UR9, UR9, UR17, URZ ;  /* 0x0000001109097290 */ /* 0x000fe2000fffe03f */
[----:B------:R-:W-:Y:S01]  /*51d0*/  IADD3 R0, R220, UR15, RZ ;  /* 0x0000000fdc007c10 */ /* 0x000fe2000fffe0ff */
[----:B------:R-:W-:Y:S01]  /*51e0*/  UIMAD UR6, UR12, UR4, URZ ;  /* 0x000000040c0672a4 */ /* 0x000fe2000f8e023f */
[----:B------:R-:W-:Y:S01]  /*51f0*/  IMAD.SHL.U32 R46, R51, 0x8, RZ ;  /* 0x00000008332e7824 */ /* 0x000fe200078e00ff */
[----:B------:R-:W-:Y:S01]  /*5200*/  USEL UR7, UR7, URZ, !UP0 ;  /* 0x0000003f07077287 */ /* 0x000fe2000c000000 */
[----:B------:R-:W-:Y:S01]  /*5210*/  LEA.HI R147, R47, R66, RZ, 0x6 ;  /* 0x000000422f937211 */ /* 0x000fe200078f30ff */
[----:B------:R-:W-:Y:S01]  /*5220*/  UIMAD UR6, UR13, UR5, UR6 ;  /* 0x000000050d0672a4 */ /* 0x000fe2000f8e0206 */
[----:B-1----:R-:W-:Y:S01]  /*5230*/  @P1 IMAD.HI.U32 R3, R0, c[0x0][0x2c8], RZ ;  /* 0x0000b20000031a27 */ /* 0x002fe200078e00ff */
[----:B------:R-:W-:Y:S01]  /*5240*/  UIMAD.WIDE.U32 UR18, UR13, UR4, UR8 ;  /* 0x000000040d1272a5 */ /* 0x000fe2000f8e0008 */
[----:B------:R-:W-:Y:S01]  /*5250*/  LOP3.LUT R149, R149, 0x1c0, RZ, 0xc0, !PT ;  /* 0x000001c095957812 */ /* 0x000fe200078ec0ff */
[----:B------:R-:W-:Y:S01]  /*5260*/  USEL UR8, UR21, URZ, !UP0 ;  /* 0x0000003f15087287 */ /* 0x000fe2000c000000 */
[----:B------:R-:W-:Y:S01]  /*5270*/  IMAD.MOV.U32 R8, RZ, RZ, R0 ;  /* 0x000000ffff087224 */ /* 0x000fe200078e0000 */
[----:B------:R-:W-:Y:S01]  /*5280*/  ULDC.64 UR4, c[0x0][0x1c0] ;  /* 0x0000700000047ab9 */ /* 0x000fe20000000a00 */
[----:B------:R-:W-:Y:S01]  /*5290*/  @P0 SHF.R.U32.HI R8, RZ, c[0x0][0x2cc], R3 ;  /* 0x0000b300ff080a19 */ /* 0x000fe20000011603 */
[----:B------:R-:W-:Y:S01]  /*52a0*/  UIMAD UR7, UR7, UR4, URZ ;  /* 0x00000004070772a4 */ /* 0x000fe2000f8e023f */
[C---:B------:R-:W-:Y:S01]  /*52b0*/  IADD3 R30, R46.reuse, 0x40, RZ ;  /* 0x000000402e1e7810 */ /* 0x040fe20007ffe0ff */
[----:B------:R-:W-:Y:S01]  /*52c0*/  UIADD3 UR19, UR19, UR6, URZ ;  /* 0x0000000613137290 */ /* 0x000fe2000fffe03f */
[--C-:B------:R-:W-:Y:S01]  /*52d0*/  SHF.R.S32.HI R5, RZ, 0x1f, R8.reuse ;  /* 0x0000001fff057819 */ /* 0x100fe20000011408 */
[----:B------:R-:W-:Y:S01]  /*52e0*/  UIMAD UR5, UR8, UR5, UR7 ;  /* 0x00000005080572a4 */ /* 0x000fe2000f8e0207 */
[----:B------:R-:W-:Y:S01]  /*52f0*/  IMAD.MOV R3, RZ, RZ, -R8 ;  /* 0x000000ffff037224 */ /* 0x000fe200078e0a08 */
[----:B------:R-:W-:Y:S01]  /*5300*/  UIMAD.WIDE.U32 UR8, UR8, UR4, UR18 ;  /* 0x00000004080872a5 */ /* 0x000fe2000f8e0012 */
[----:B------:R-:W-:Y:S01]  /*5310*/  IADD3 R29, R46, 0x80, RZ ;  /* 0x000000802e1d7810 */ /* 0x000fe20007ffe0ff */
[----:B------:R-:W-:Y:S01]  /*5320*/  IMAD R5, R5, c[0x0][0x1b0], RZ ;  /* 0x00006c0005057a24 */ /* 0x000fe200078e02ff */
[----:B------:R-:W-:Y:S01]  /*5330*/  ULDC UR7, c[0x0][0x2c4] ;  /* 0x0000b10000077ab9 */ /* 0x000fe20000000800 */
[----:B------:R-:W-:Y:S01]  /*5340*/  IMAD R4, R3, c[0x0][0x2c4], R0 ;  /* 0x0000b10003047a24 */ /* 0x000fe200078e0200 */
[----:B------:R-:W-:Y:S01]  /*5350*/  UIADD3 UR5, UR9, UR5, URZ ;  /* 0x0000000509057290 */ /* 0x000fe2000fffe03f */
[----:B------:R-:W-:Y:S01]  /*5360*/  IMAD.U32 R7, RZ, RZ, UR9 ;  /* 0x00000009ff077e24 */ /* 0x000fe2000f8e00ff */
[----:B------:R-:W-:Y:S01]  /*5370*/  LOP3.LUT R3, R65, 0xfffffff0, RZ, 0xc0, !PT ;  /* 0xfffffff041037812 */ /* 0x000fe200078ec0ff */
[----:B------:R-:W-:Y:S01]  /*5380*/  IMAD.U32 R6, RZ, RZ, UR8 ;  /* 0x00000008ff067e24 */ /* 0x000fe2000f8e00ff */
[----:B------:R-:W-:Y:S01]  /*5390*/  UIMAD UR7, UR20, UR7, URZ ;  /* 0x00000007140772a4 */ /* 0x000fe2000f8e023f */
[----:B------:R-:W-:Y:S01]  /*53a0*/  IMAD R5, R8, c[0x0][0x1b4], R5 ;  /* 0x00006d0008057a24 */ /* 0x000fe200078e0205 */
[----:B------:R-:W-:Y:S01]  /*53b0*/  IADD3 R28, R46, 0xc0, RZ ;  /* 0x000000c02e1c7810 */ /* 0x000fe20007ffe0ff */
[----:B------:R-:W-:Y:S01]  /*53c0*/  IMAD.U32 R7, RZ, RZ, UR5 ;  /* 0x00000005ff077e24 */ /* 0x000fe2000f8e00ff */
[----:B------:R-:W-:Y:S01]  /*53d0*/  SHF.R.U32.HI R148, RZ, 0x3, R149 ;  /* 0x00000003ff947819 */ /* 0x000fe20000011695 */
[----:B------:R-:W-:Y:S01]  /*53e0*/  IMAD.IADD R3, R66, 0x1, -R3 ;  /* 0x0000000142037824 */ /* 0x000fe200078e0a03 */
[----:B------:R-:W-:Y:S01]  /*53f0*/  ISETP.GE.AND P4, PT, R46, c[0x0][0x198], PT ;  /* 0x000066002e007a0c */ /* 0x000fe20003f86270 */
[----:B------:R-:W-:Y:S01]  /*5400*/  IMAD.WIDE.U32 R8, R8, c[0x0][0x1b0], R6 ;  /* 0x00006c0008087a25 */ /* 0x000fe200078e0006 */
[----:B------:R-:W-:-:S02]  /*5410*/  SHF.R.S32.HI R7, RZ, 0x1f, R4 ;  /* 0x0000001fff077819 */ /* 0x000fc40000011404 */
[----:B------:R-:W-:Y:S01]  /*5420*/  SHF.R.S32.HI R44, RZ, 0x1f, R3 ;  /* 0x0000001fff2c7819 */ /* 0x000fe20000011403 */
[----:B------:R-:W-:Y:S01]  /*5430*/  IMAD.IADD R9, R9, 0x1, R5 ;  /* 0x0000000109097824 */ /* 0x000fe200078e0205 */
[----:B------:R-:W-:Y:S01]  /*5440*/  IADD3 R6, R50, UR15, RZ ;  /* 0x0000000f32067c10 */ /* 0x000fe2000fffe0ff */
[----:B------:R-:W-:Y:S01]  /*5450*/  IMAD R7, R7, c[0x0][0x1a8], RZ ;  /* 0x00006a0007077a24 */ /* 0x000fe200078e02ff */
[----:B------:R-:W-:Y:S01]  /*5460*/  LEA.HI R44, R44, R3, RZ, 0x3 ;  /* 0x000000032c2c7211 */ /* 0x000fe200078f18ff */
[----:B------:R-:W-:Y:S01]  /*5470*/  IMAD.SHL.U32 R147, R147, 0x8, RZ ;  /* 0x0000000893937824 */ /* 0x000fe200078e00ff */
[----:B------:R-:W-:Y:S01]  /*5480*/  ISETP.GE.AND P6, PT, R6, UR7, PT ;  /* 0x0000000706007c0c */ /* 0x000fe2000bfc6270 */
[----:B------:R-:W-:Y:S01]  /*5490*/  IMAD R7, R4, c[0x0][0x1ac], R7 ;  /* 0x00006b0004077a24 */ /* 0x000fe200078e0207 */
[----:B------:R-:W-:Y:S01]  /*54a0*/  LOP3.LUT R0, R44, 0xfffffff8, RZ, 0xc0, !PT ;  /* 0xfffffff82c007812 */ /* 0x000fe200078ec0ff */
[----:B------:R-:W-:Y:S01]  /*54b0*/  IMAD.WIDE.U32 R4, R4, c[0x0][0x1a8], R8 ;  /* 0x00006a0004047a25 */ /* 0x000fe200078e0008 */
[----:B------:R-:W-:-:S02]  /*54c0*/  ISETP.GE.AND P3, PT, R30, c[0x0][0x198], PT ;  /* 0x000066001e007a0c */ /* 0x000fc40003f66270 */
[----:B------:R-:W-:Y:S01]  /*54d0*/  ISETP.GE.AND P5, PT, R28, c[0x0][0x198], PT ;  /* 0x000066001c007a0c */ /* 0x000fe20003fa6270 */
[----:B------:R-:W-:Y:S01]  /*54e0*/  IMAD.IADD R5, R5, 0x1, R7 ;  /* 0x0000000105057824 */ /* 0x000fe200078e0207 */
[C---:B------:R-:W-:Y:S01]  /*54f0*/  LEA R14, P0, R4.reuse, c[0x0][0x160], 0x1 ;  /* 0x00005800040e7a11 */ /* 0x040fe200078008ff */
[----:B------:R-:W-:Y:S01]  /*5500*/  IMAD.IADD R0, R3, 0x1, -R0 ;  /* 0x0000000103007824 */ /* 0x000fe200078e0a00 */
[----:B------:R-:W-:Y:S02]  /*5510*/  LOP3.LUT R3, R149, 0x38, R46, 0xf8, !PT ;  /* 0x0000003895037812 */ /* 0x000fe400078ef82e */
[----:B------:R-:W-:Y:S01]  /*5520*/  LEA.HI.X R5, R4, c[0x0][0x164], R5, 0x1, P0 ;  /* 0x0000590004057a11 */ /* 0x000fe200000f0c05 */
[----:B------:R1:W3:Y:S01]  /*5530*/  SHFL.IDX PT, R12, R14, RZ, 0x181f ;  /* 0x00181fff0e0c7589 */ /* 0x0002e200000e0000 */
[----:B------:R-:W-:Y:S02]  /*5540*/  ISETP.GE.AND P0, PT, R29, c[0x0][0x198], PT ;  /* 0x000066001d007a0c */ /* 0x000fe40003f06270 */
[----:B------:R-:W-:Y:S01]  /*5550*/  LOP3.LUT R4, R3, R148, RZ, 0x3c, !PT ;  /* 0x0000009403047212 */ /* 0x000fe200078e3cff */
[----:B------:R-:W-:Y:S01]  /*5560*/  IMAD.MOV.U32 R3, RZ, RZ, 0x20 ;  /* 0x00000020ff037424 */ /* 0x000fe200078e00ff */
[----:B------:R-:W-:Y:S01]  /*5570*/  LOP3.LUT R147, R147, 0xfffffe00, RZ, 0xc0, !PT ;  /* 0xfffffe0093937812 */ /* 0x000fe200078ec0ff */
[----:B------:R1:W4:Y:S01]  /*5580*/  SHFL.IDX PT, R13, R5, RZ, 0x181f ;  /* 0x00181fff050d7589 */ /* 0x00032200000e0000 */
[----:B------:R-:W-:-:S03]  /*5590*/  P2R R11, PR, RZ, 0x40 ;  /* 0x00000040ff0b7803 */ /* 0x000fc60000000000 */
        /* <DEDUP_REMOVED lines=9> */
[----:B------:R-:W-:Y:S01]  /*5630*/  IMAD.WIDE R16, R46, 0x2, R12 ;  /* 0x000000022e107825 */ /* 0x000fe200078e020c */
        /* <DEDUP_REMOVED lines=17> */
.L_x_673:
[----:B-1-34-:R-:W-:Y:S05]  /*5750*/  BSYNC B0 ;  /* 0x0000000000007941 */ /* 0x01afea0003800000 */
.L_x_672:
        /* <DEDUP_REMOVED lines=26> */
.L_x_675:
[----:B------:R-:W-:Y:S05]  /*5900*/  BSYNC B0 ;  /* 0x0000000000007941 */ /* 0x000fea0003800000 */
.L_x_674:
[----:B------:R-:W-:Y:S01]  /*5910*/  IADD3 R4, R6, 0x40, RZ ;  /* 0x0000004006047810 */ /* 0x000fe20007ffe0ff */
[----:B--2---:R2:W4:Y:S01]  /*5920*/  SHFL.IDX PT, R17, R5, 0x2, 0x181f ;  /* 0x00581f0005117f89 */ /* 0x00452200000e0000 */
[----:B------:R-:W-:Y:S02]  /*5930*/  BSSY B0, `(.L_x_676) ;  /* 0x0000018000007945 */ /* 0x000fe40003800000 */
[----:B------:R-:W-:Y:S01]  /*5940*/  ISETP.GE.AND P1, PT, R4, UR7, PT ;  /* 0x0000000704007c0c */ /* 0x000fe2000bf26270 */
[----:B------:R2:W1:Y:S03]  /*5950*/  SHFL.IDX PT, R16, R14, 0x2, 0x181f ;  /* 0x00581f000e107f89 */ /* 0x00046600000e0000 */
[----:B------:R-:W-:-:S09]  /*5960*/  P2R R4, PR, RZ, 0x2 ;  /* 0x00000002ff047803 */ /* 0x000fd20000000000 */
[----:B------:R-:W-:Y:S05]  /*5970*/  @P1 BRA `(.L_x_677) ;  /* 0x0000013000001947 */ /* 0x000fea0003800000 */
[----:B------:R-:W-:Y:S01]  /*5980*/  SHF.R.S32.HI R13, RZ, 0x1f, R30 ;  /* 0x0000001fff0d7819 */ /* 0x000fe2000001141e */
[----:B---3--:R-:W-:Y:S01]  /*5990*/  IMAD.SHL.U32 R12, R31, 0x2, RZ ;  /* 0x000000021f0c7824 */ /* 0x008fe200078e00ff */
[----:B------:R-:W-:Y:S01]  /*59a0*/  SHF.R.S32.HI R8, RZ, 0x1f, R29 ;  /* 0x0000001fff087819 */ /* 0x000fe2000001141d */
[----:B-1--4-:R-:W-:Y:S01]  /*59b0*/  IMAD.WIDE R18, R46, 0x2, R16 ;  /* 0x000000022e127825 */ /* 0x012fe200078e0210 */
        /* <DEDUP_REMOVED lines=15> */
.L_x_677:
[----:B------:R-:W-:Y:S05]  /*5ab0*/  BSYNC B0 ;  /* 0x0000000000007941 */ /* 0x000fea0003800000 */
.L_x_676:
[----:B------:R-:W-:Y:S01]  /*5ac0*/  IADD3 R8, R6, 0x60, RZ ;  /* 0x0000006006087810 */ /* 0x000fe20007ffe0ff */
[----:B-1-3--:R-:W-:Y:S01]  /*5ad0*/  SHFL.IDX PT, R12, R14, 0x3, 0x181f ;  /* 0x00781f000e0c7f89 */ /* 0x00afe200000e0000 */
[----:B------:R-:W-:Y:S01]  /*5ae0*/  IMAD.MOV.U32 R219, RZ, RZ, c[0x0][0x2b8] ;  /* 0x0000ae00ffdb7624 */ /* 0x000fe200078e00ff */
[----:B------:R-:W-:Y:S01]  /*5af0*/  LOP3.LUT R7, R7, 0xfffffffe, RZ, 0xc0, !PT ;  /* 0xfffffffe07077812 */ /* 0x000fe200078ec0ff */
[----:B------:R-:W-:Y:S01]  /*5b00*/  USHF.R.S32.HI UR6, URZ, 0x1f, UR17 ;  /* 0x0000001f3f067899 */ /* 0x000fe20008011411 */
[----:B------:R-:W-:Y:S01]  /*5b10*/  ISETP.GE.AND P6, PT, R8, UR7, PT ;  /* 0x0000000708007c0c */ /* 0x000fe2000bfc6270 */
[----:B------:R1:W3:Y:S01]  /*5b20*/  SHFL.IDX PT, R13, R5, 0x3, 0x181f ;  /* 0x00781f00050d7f89 */ /* 0x0002e200000e0000 */
[----:B------:R-:W-:Y:S01]  /*5b30*/  ISETP.NE.AND P1, PT, R219, 0x1, PT ;  /* 0x00000001db00780c */ /* 0x000fe20003f25270 */
[----:B------:R-:W-:Y:S01]  /*5b40*/  ULDC.64 UR4, c[0x0][0x2b0] ;  /* 0x0000ac0000047ab9 */ /* 0x000fe20000000a00 */
[----:B------:R-:W-:Y:S01]  /*5b50*/  IMAD.MOV.U32 R221, RZ, RZ, RZ ;  /* 0x000000ffffdd7224 */ /* 0x000fe200078e00ff */
[----:B------:R-:W-:-:S02]  /*5b60*/  UIMAD UR6, UR6, UR4, URZ ;  /* 0x00000004060672a4 */ /* 0x000fc4000f8e023f */
[----:B------:R-:W-:Y:S02]  /*5b70*/  UIMAD.WIDE.U32 UR8, UR17, UR4, URZ ;  /* 0x00000004110872a5 */ /* 0x000fe4000f8e003f */
[----:B------:R-:W-:-:S03]  /*5b80*/  UIMAD UR6, UR17, UR5, UR6 ;  /* 0x00000005110672a4 */ /* 0x000fc6000f8e0206 */
[----:B------:R-:W-:Y:S01]  /*5b90*/  ULDC.64 UR4, c[0x0][0x1e8] ;  /* 0x00007a0000047ab9 */ /* 0x000fe20000000a00 */
[----:B----4-:R-:W-:Y:S01]  /*5ba0*/  @!P6 SHF.R.S32.HI R17, RZ, 0x1f, R30 ;  /* 0x0000001fff11e819 */ /* 0x010fe2000001141e */
[----:B------:R-:W-:Y:S01]  /*5bb0*/  @!P6 IMAD.SHL.U32 R8, R31, 0x2, RZ ;  /* 0x000000021f08e824 */ /* 0x000fe200078e00ff */
[----:B------:R-:W-:Y:S01]  /*5bc0*/  @!P6 SHF.R.S32.HI R10, RZ, 0x1f, R29 ;  /* 0x0000001fff0ae819 */ /* 0x000fe2000001141d */
[----:B------:R-:W-:Y:S01]  /*5bd0*/  UIADD3 UR6, UR9, UR6, URZ ;  /* 0x0000000609067290 */ /* 0x000fe2000fffe03f */
[----:B------:R-:W-:Y:S02]  /*5be0*/  @!P6 LEA.HI R17, R17, R30, RZ, 0x3 ;  /* 0x0000001e1111e211 */ /* 0x000fe400078f18ff */
[----:B------:R-:W-:Y:S02]  /*5bf0*/  @!P6 LEA.HI R15, R10, R29, RZ, 0x3 ;  /* 0x0000001d0a0fe211 */ /* 0x000fe400078f18ff */
[----:B------:R-:W-:Y:S02]  /*5c00*/  @!P6 LOP3.LUT R17, R17, 0xfffffff8, RZ, 0xc0, !PT ;  /* 0xfffffff81111e812 */ /* 0x000fe400078ec0ff */
[----:B------:R-:W-:Y:S01]  /*5c10*/  @!P6 LOP3.LUT R15, R15, 0xfffffff8, RZ, 0xc0, !PT ;  /* 0xfffffff80f0fe812 */ /* 0x000fe200078ec0ff */
[----:B-12---:R-:W-:Y:S01]  /*5c20*/  IMAD.U32 R5, RZ, RZ, UR10 ;  /* 0x0000000aff057e24 */ /* 0x006fe2000f8e00ff */
[----:B------:R-:W-:Y:S01]  /*5c30*/  @P1 LOP3.LUT R7, R7, 0x1, RZ, 0xfc, !PT ;  /* 0x0000000107071812 */ /* 0x000fe200078efcff */
[----:B---3--:R-:W-:-:S04]  /*5c40*/  @!P6 IMAD.WIDE R18, R46, 0x2, R12 ;  /* 0x000000022e12e825 */ /* 0x008fc800078e020c */
[----:B------:R-:W-:Y:S01]  /*5c50*/  IMAD R222, R5, 0x20, R220 ;  /* 0x0000002005de7824 */ /* 0x000fe200078e02dc */
[----:B------:R-:W-:Y:S01]  /*5c60*/  @!P6 SHF.R.S32.HI R5, RZ, 0x1f, R28 ;  /* 0x0000001fff05e819 */ /* 0x000fe2000001141c */
[--C-:B------:R-:W-:Y:S01]  /*5c70*/  @!P6 IMAD.WIDE R16, R17, 0x2, R12.reuse ;  /* 0x000000021110e825 */ /* 0x100fe200078e020c */
[----:B------:R-:W-:Y:S01]  /*5c80*/  @!PT LDS RZ, [RZ] ;  /* 0x00000000fffff984 */ /* 0x000fe20000000800 */
[----:B------:R1:W-:Y:S02]  /*5c90*/  @!P6 LDGSTS.E.BYPASS.LTC128B.128 [R8+0x13080], [R18.64], !P4 ;  /* 0x130800001208efae */ /* 0x0003e4000e101d58 */
[----:B------:R-:W-:Y:S01]  /*5ca0*/  @!P6 LEA.HI R5, R5, R28, RZ, 0x3 ;  /* 0x0000001c0505e211 */ /* 0x000fe200078f18ff */
[----:B------:R-:W-:Y:S01]  /*5cb0*/  @!P6 IMAD.WIDE R14, R15, 0x2, R12 ;  /* 0x000000020f0ee825 */ /* 0x000fe200078e020c */
[----:B------:R-:W-:Y:S01]  /*5cc0*/  IADD3 R222, R222, -0x20, RZ ;  /* 0xffffffe0dede7810 */ /* 0x000fe20007ffe0ff */
[----:B------:R1:W-:Y:S01]  /*5cd0*/  @!P6 LDGSTS.E.BYPASS.LTC128B.128 [R8+0x17080], [R16.64], !P3 ;  /* 0x170800001008efae */ /* 0x0003e2000d901d58 */
[----:B------:R-:W-:-:S03]  /*5ce0*/  @!P6 LOP3.LUT R7, R5, 0xfffffff8, RZ, 0xc0, !PT ;  /* 0xfffffff80507e812 */ /* 0x000fc600078ec0ff */
[----:B------:R2:W-:Y:S01]  /*5cf0*/  @!P6 LDGSTS.E.BYPASS.LTC128B.128 [R8+0x1b080], [R14.64], !P0 ;  /* 0x1b0800000e08efae */ /* 0x0005e2000c101d58 */
[C---:B------:R-:W-:Y:S01]  /*5d00*/  ISETP.GE.AND P0, PT, R222.reuse, UR11, PT ;  /* 0x0000000bde007c0c */ /* 0x040fe2000bf06270 */
[----:B------:R-:W-:Y:S01]  /*5d10*/  @!P6 IMAD.WIDE R12, R7, 0x2, R12 ;  /* 0x00000002070ce825 */ /* 0x000fe200078e020c */
[----:B------:R-:W-:Y:S02]  /*5d20*/  IADD3 R222, R222, UR16, RZ ;  /* 0x00000010dede7c10 */ /* 0x000fe4000fffe0ff */
[----:B------:R-:W-:Y:S02]  /*5d30*/  ISETP.GT.OR P0, PT, R220, 0x1f, P0 ;  /* 0x0000001fdc00780c */ /* 0x000fe40000704670 */
[----:B------:R3:W-:Y:S01]  /*5d40*/  @!P6 LDGSTS.E.BYPASS.LTC128B.128 [R8+0x1f080], [R12.64], !P5 ;  /* 0x1f0800000c08efae */ /* 0x0007e2000e901d58 */
[----:B------:R-:W-:-:S03]  /*5d50*/  @P1 IMAD.HI.U32 R10, R222, c[0x0][0x2bc], RZ ;  /* 0x0000af00de0a1a27 */ /* 0x000fc600078e00ff */
[----:B------:R-:W0:Y:S01]  /*5d60*/  LDGDEPBAR ;  /* 0x00000000000079af */ /* 0x000e220000000000 */
[----:B------:R-:W-:Y:S01]  /*5d70*/  IMAD.MOV.U32 R5, RZ, RZ, R222 ;  /* 0x000000ffff057224 */ /* 0x000fe200078e00de */
[----:B------:R-:W-:-:S05]  /*5d80*/  @P1 SHF.R.U32.HI R5, RZ, c[0x0][0x2c0], R10 ;  /* 0x0000b000ff051a19 */ /* 0x000fca000001160a */
[----:B------:R-:W-:-:S04]  /*5d90*/  @!P0 IADD3 R10, P1, R5, UR8, RZ ;  /* 0x00000008050a8c10 */ /* 0x000fc8000ff3e0ff */
[----:B------:R-:W-:Y:S02]  /*5da0*/  @!P0 LEA.HI.X.SX32 R7, R5, UR6, 0x1, P1 ;  /* 0x0000000605078c11 */ /* 0x000fe400088f0eff */
[----:B--2---:R-:W-:-:S04]  /*5db0*/  @!P0 LEA R14, P1, R10, c[0x0][0x2a0], 0x2 ;  /* 0x0000a8000a0e8a11 */ /* 0x004fc800078210ff */
[----:B------:R-:W-:Y:S01]  /*5dc0*/  @!P0 LEA.HI.X R15, R10, c[0x0][0x2a4], R7, 0x2, P1 ;  /* 0x0000a9000a0f8a11 */ /* 0x000fe200008f1407 */
        /* <DEDUP_REMOVED lines=9> */
[----:B------:R-:W-:Y:S01]  /*5e60*/  ULEA UR22, UR10, 0xffffffe0, 0x5 ;  /* 0xffffffe00a167891 */ /* 0x000fe2000f8e283f */
[----:B---3--:R-:W-:Y:S01]  /*5e70*/  IMAD.WIDE.U32 R12, R222, c[0x0][0x1e0], RZ ;  /* 0x00007800de0c7a25 */ /* 0x008fe200078e00ff */
[----:B------:R-:W-:Y:S01]  /*5e80*/  SHF.R.S32.HI R64, RZ, 0x1f, R222 ;  /* 0x0000001fff407819 */ /* 0x000fe200000114de */
[----:B------:R-:W-:Y:S01]  /*5e90*/  UIADD3 UR17, UR19, UR17, URZ ;  /* 0x0000001113117290 */ /* 0x000fe2000fffe03f */
[----:B------:R-:W-:Y:S01]  /*5ea0*/  ISETP.GE.AND P3, PT, R29, c[0x0][0x1d4], PT ;  /* 0x000075001d007a0c */ /* 0x000fe20003f66270 */
[----:B------:R-:W-:Y:S01]  /*5eb0*/  UIADD3 UR22, UR11, -UR22, URZ ;  /* 0x800000160b167290 */ /* 0x000fe2000fffe03f */
[----:B------:R-:W-:Y:S01]  /*5ec0*/  ISETP.GE.AND P2, PT, R28, c[0x0][0x1d4], PT ;  /* 0x000075001c007a0c */ /* 0x000fe20003f46270 */
[----:B------:R-:W-:Y:S01]  /*5ed0*/  IMAD R5, R64, c[0x0][0x1e0], RZ ;  /* 0x0000780040057a24 */ /* 0x000fe200078e02ff */
[----:B------:R-:W-:Y:S01]  /*5ee0*/  ULDC.64 UR4, c[0x0][0x210] ;  /* 0x0000840000047ab9 */ /* 0x000fe20000000a00 */
[----:B------:R-:W-:Y:S01]  /*5ef0*/  LEA.HI R49, R47, R66, RZ, 0x5 ;  /* 0x000000422f317211 */ /* 0x000fe200078f28ff */
[----:B------:R-:W-:Y:S01]  /*5f00*/  UIMAD UR12, UR12, UR4, URZ ;  /* 0x000000040c0c72a4 */ /* 0x000fe2000f8e023f */
[----:B------:R-:W-:Y:S01]  /*5f10*/  IMAD R5, R222, c[0x0][0x1e4], R5 ;  /* 0x00007900de057a24 */ /* 0x000fe200078e0205 */
[----:B------:R-:W-:Y:S01]  /*5f20*/  IADD3 R10, -R50, UR22, RZ ;  /* 0x00000016320a7c10 */ /* 0x000fe2000fffe1ff */
[----:B------:R-:W-:Y:S01]  /*5f30*/  UIMAD.WIDE.U32 UR26, UR13, UR4, URZ ;  /* 0x000000040d1a72a5 */ /* 0x000fe2000f8e003f */
[----:B------:R-:W-:Y:S01]  /*5f40*/  SHF.R.S32.HI R48, RZ, 0x5, R49 ;  /* 0x00000005ff307819 */ /* 0x000fe20000011431 */
[----:B------:R-:W-:Y:S01]  /*5f50*/  IMAD.IADD R13, R13, 0x1, R5 ;  /* 0x000000010d0d7824 */ /* 0x000fe200078e0205 */
[----:B------:R-:W-:Y:S01]  /*5f60*/  UIMAD UR12, UR13, UR5, UR12 ;  /* 0x000000050d0c72a4 */ /* 0x000fe2000f8e020c */
[----:B------:R-:W-:-:S03]  /*5f70*/  IMAD.U32 R5, RZ, RZ, UR13 ;  /* 0x0000000dff057e24 */ /* 0x000fc6000f8e00ff */
[----:B------:R-:W-:Y:S01]  /*5f80*/  UIADD3 UR12, UR27, UR12, URZ ;  /* 0x0000000c1b0c7290 */ /* 0x000fe2000fffe03f */
[----:B--2---:R-:W-:Y:S01]  /*5f90*/  SHF.R.S32.HI R45, RZ, 0x1f, R221 ;  /* 0x0000001fff2d7819 */ /* 0x004fe200000114dd */
[----:B------:R-:W-:-:S04]  /*5fa0*/  IMAD.WIDE.U32 R12, R221, c[0x0][0x1f0], R12 ;  /* 0x00007c00dd0c7a25 */ /* 0x000fc800078e000c */
[----:B-1----:R-:W-:Y:S02]  /*5fb0*/  IMAD R8, R45, c[0x0][0x1f0], RZ ;  /* 0x00007c002d087a24 */ /* 0x002fe400078e02ff */
[----:B------:R-:W-:Y:S02]  /*5fc0*/  IMAD R5, R5, c[0x0][0x1e8], R12 ;  /* 0x00007a0005057a24 */ /* 0x000fe400078e020c */
[----:B------:R-:W-:Y:S01]  /*5fd0*/  IMAD R7, R221, c[0x0][0x1f4], R8 ;  /* 0x00007d00dd077a24 */ /* 0x000fe200078e0208 */
[----:B------:R-:W-:Y:S02]  /*5fe0*/  IADD3 R8, P0, R12, UR18, RZ ;  /* 0x000000120c087c10 */ /* 0x000fe4000ff1e0ff */
[----:B------:R-:W-:Y:S01]  /*5ff0*/  LEA R14, R5, c[0x0][0x1c8], 0x1 ;  /* 0x00007200050e7a11 */ /* 0x000fe200078e08ff */
[----:B------:R-:W-:Y:S01]  /*6000*/  IMAD.IADD R7, R13, 0x1, R7 ;  /* 0x000000010d077824 */ /* 0x000fe200078e0207 */
[----:B------:R-:W-:-:S03]  /*6010*/  LEA RZ, P1, R8, c[0x0][0x1c8], 0x1 ;  /* 0x0000720008ff7a11 */ /* 0x000fc600078208ff */
[----:B------:R-:W-:Y:S01]  /*6020*/  SHFL.IDX PT, R12, R14, RZ, 0x181f ;  /* 0x00181fff0e0c7589 */ /* 0x000fe200000e0000 */
[----:B------:R-:W-:Y:S02]  /*6030*/  IADD3.X R7, R7, UR17, RZ, P0, !PT ;  /* 0x0000001107077c10 */ /* 0x000fe400087fe4ff */
[----:B------:R-:W-:Y:S02]  /*6040*/  ISETP.GE.AND P0, PT, R10, 0x1, PT ;  /* 0x000000010a00780c */ /* 0x000fe40003f06270 */
[----:B------:R-:W-:Y:S02]  /*6050*/  LEA.HI.X R13, R8, c[0x0][0x1cc], R7, 0x1, P1 ;  /* 0x00007300080d7a11 */ /* 0x000fe400008f0c07 */
[----:B------:R-:W-:-:S04]  /*6060*/  ISETP.GT.AND P1, PT, R220, 0x1f, PT ;  /* 0x0000001fdc00780c */ /* 0x000fc80003f24270 */
[----:B------:R-:W1:Y:S05]  /*6070*/  SHFL.IDX PT, R13, R13, RZ, 0x181f ;  /* 0x00181fff0d0d7589 */ /* 0x000e6a00000e0000 */
[----:B------:R-:W-:Y:S02]  /*6080*/  @P0 SHF.R.S32.HI R7, RZ, 0x1f, R30 ;  /* 0x0000001fff070819 */ /* 0x000fe4000001141e */
[----:B------:R-:W-:Y:S02]  /*6090*/  @P0 SHF.R.S32.HI R10, RZ, 0x1f, R29 ;  /* 0x0000001fff0a0819 */ /* 0x000fe4000001141d */
[----:B------:R-:W-:Y:S02]  /*60a0*/  @P0 SHF.R.S32.HI R5, RZ, 0x1f, R28 ;  /* 0x0000001fff050819 */ /* 0x000fe4000001141c */
[----:B------:R-:W-:-:S02]  /*60b0*/  @P0 LEA.HI R8, R7, R30, RZ, 0x3 ;  /* 0x0000001e07080211 */ /* 0x000fc400078f18ff */
[----:B------:R-:W-:Y:S01]  /*60c0*/  @P0 LEA.HI R7, R10, R29, RZ, 0x3 ;  /* 0x0000001d0a070211 */ /* 0x000fe200078f18ff */
[----:B------:R-:W-:Y:S01]  /*60d0*/  @P0 IMAD.SHL.U32 R10, R31, 0x2, RZ ;  /* 0x000000021f0a0824 */ /* 0x000fe200078e00ff */
        /* <DEDUP_REMOVED lines=18> */
.L_x_678:
[----:B------:R-:W-:Y:S01]  /*6200*/  ULDC.U8 UR4, c[0x0][0x298] ;  /* 0x0000a60000047ab9 */ /* 0x000fe20000000000 */
[----:B------:R-:W-:Y:S01]  /*6210*/  SHF.R.S32.HI R8, RZ, 0x1f, R67 ;  /* 0x0000001fff087819 */ /* 0x000fe20000011443 */
[----:B-1----:R-:W-:Y:S01]  /*6220*/  IMAD.WIDE.U32 R16, R67, c[0x0][0x280], RZ ;  /* 0x0000a00043107a25 */ /* 0x002fe200078e00ff */
[----:B------:R-:W-:Y:S01]  /*6230*/  ISETP.NE.AND P0, PT, RZ, UR4, PT ;  /* 0x00000004ff007c0c */ /* 0x000fe2000bf05270 */
[----:B------:R-:W-:Y:S01]  /*6240*/  BSSY B2, `(.L_x_679) ;  /* 0x00009a0000027945 */ /* 0x000fe20003800000 */
[----:B------:R-:W-:Y:S01]  /*6250*/  LEA R5, R51, R6, 0x5 ;  /* 0x0000000633057211 */ /* 0x000fe200078e28ff */
[C---:B------:R-:W-:Y:S01]  /*6260*/  IMAD R10, R8.reuse, c[0x0][0x280], RZ ;  /* 0x0000a000080a7a24 */ /* 0x040fe200078e02ff */
        /* <DEDUP_REMOVED lines=9> */
[----:B------:R-:W-:Y:S01]  /*6300*/  IMAD.MOV.U32 R14, RZ, RZ, R12 ;  /* 0x000000ffff0e7224 */ /* 0x000fe200078e000c */
        /* <DEDUP_REMOVED lines=9> */
[----:B------:R-:W-:-:S02]  /*63a0*/  CS2R R132, SRZ ;  /* 0x0000000000847805 */ /* 0x000fc4000001ff00 */
[----:B------:R-:W-:Y:S01]  /*63b0*/  @P0 IMAD.HI.U32 R6, R5, c[0x0][0x2c8], RZ ;  /* 0x0000b20005060a27 */ /* 0x000fe200078e00ff */
[----:B------:R-:W-:-:S13]  /*63c0*/  PLOP3.LUT P0, PT, PT, PT, UP2, 0x80, 0x0 ;  /* 0x000000000000781c */ /* 0x000fda0003f0f028 */
[----:B------:R-:W-:Y:S01]  /*63d0*/  @P0 SHF.R.U32.HI R5, RZ, c[0x0][0x2cc], R6 ;  /* 0x0000b300ff050a19 */ /* 0x000fe20000011606 */
[----:B------:R-:W-:Y:S02]  /*63e0*/  IMAD.MOV.U32 R6, RZ, RZ, R16 ;  /* 0x000000ffff067224 */ /* 0x000fe400078e0010 */
[----:B------:R-:W-:Y:S01]  /*63f0*/  IMAD.SHL.U32 R16, R51, 0x4, RZ ;  /* 0x0000000433107824 */ /* 0x000fe200078e00ff */
[----:B------:R-:W-:Y:S01]  /*6400*/  SHF.R.S32.HI R8, RZ, 0x1f, R5 ;  /* 0x0000001fff087819 */ /* 0x000fe20000011405 */
[----:B------:R-:W-:-:S04]  /*6410*/  IMAD.WIDE.U32 R6, R5, c[0x0][0x280], R6 ;  /* 0x0000a00005067a25 */ /* 0x000fc800078e0006 */
[C---:B------:R-:W-:Y:S02]  /*6420*/  IMAD R10, R8.reuse, c[0x0][0x280], RZ ;  /* 0x0000a000080a7a24 */ /* 0x040fe400078e02ff */
[----:B------:R-:W-:Y:S02]  /*6430*/  IMAD R8, R8, c[0x0][0x290], RZ ;  /* 0x0000a40008087a24 */ /* 0x000fe400078e02ff */
[C---:B------:R-:W-:Y:S02]  /*6440*/  IMAD R10, R5.reuse, c[0x0][0x284], R10 ;  /* 0x0000a100050a7a24 */ /* 0x040fe400078e020a */
[----:B------:R-:W-:-:S03]  /*6450*/  IMAD.WIDE.U32 R14, R5, c[0x0][0x290], R14 ;  /* 0x0000a400050e7a25 */ /* 0x000fc600078e000e */
[----:B------:R-:W-:Y:S01]  /*6460*/  IADD3 R13, R7, R10, RZ ;  /* 0x0000000a070d7210 */ /* 0x000fe20007ffe0ff */
[----:B------:R-:W-:Y:S01]  /*6470*/  IMAD R5, R5, c[0x0][0x294], R8 ;  /* 0x0000a50005057a24 */ /* 0x000fe200078e0208 */
[----:B------:R-:W-:-:S04]  /*6480*/  LEA R10, P0, R6, c[0x0][0x270], 0x1 ;  /* 0x00009c00060a7a11 */ /* 0x000fc800078008ff */
[----:B------:R-:W-:Y:S01]  /*6490*/  LEA.HI.X R13, R6, c[0x0][0x274], R13, 0x1, P0 ;  /* 0x00009d00060d7a11 */ /* 0x000fe200000f0c0d */
[----:B------:R1:W2:Y:S01]  /*64a0*/  SHFL.IDX PT, R18, R10, RZ, 0x181f ;  /* 0x00181fff0a127589 */ /* 0x0002a200000e0000 */
[----:B------:R-:W-:Y:S02]  /*64b0*/  IADD3 R5, R15, R5, RZ ;  /* 0x000000050f057210 */ /* 0x000fe40007ffe0ff */
[C---:B------:R-:W-:Y:S01]  /*64c0*/  LEA R8, P0, R14.reuse, c[0x0][0x288], 0x1 ;  /* 0x0000a2000e087a11 */ /* 0x040fe200078008ff */
[----:B------:R1:W3:Y:S03]  /*64d0*/  SHFL.IDX PT, R19, R13, RZ, 0x181f ;  /* 0x00181fff0d137589 */ /* 0x0002e600000e0000 */
[----:B------:R-:W-:Y:S02]  /*64e0*/  LEA.HI.X R12, R14, c[0x0][0x28c], R5, 0x1, P0 ;  /* 0x0000a3000e0c7a11 */ /* 0x000fe400000f0c05 */
[----:B------:R-:W-:Y:S01]  /*64f0*/  ISETP.NE.AND P0, PT, R11, RZ, PT ;  /* 0x000000ff0b00720c */ /* 0x000fe20003f05270 */
[----:B------:R1:W4:Y:S04]  /*6500*/  SHFL.IDX PT, R14, R8, RZ, 0x181f ;  /* 0x00181fff080e7589 */ /* 0x00032800000e0000 */
[----:B------:R1:W1:Y:S08]  /*6510*/  SHFL.IDX PT, R15, R12, RZ, 0x181f ;  /* 0x00181fff0c0f7589 */ /* 0x00027000000e0000 */
        /* <DEDUP_REMOVED lines=41> */
.L_x_682:
[----:B------:R-:W-:Y:S05]  /*67b0*/  BSYNC B0 ;  /* 0x0000000000007941 */ /* 0x000fea0003800000 */
.L_x_681:
        /* <DEDUP_REMOVED lines=86> */
.L_x_684:
[----:B------:R-:W-:Y:S05]  /*6d20*/  BSYNC B0 ;  /* 0x0000000000007941 */ /* 0x000fea0003800000 */
.L_x_683:
        /* <DEDUP_REMOVED lines=88> */
.L_x_686:
[----:B----4-:R-:W-:Y:S05]  /*72b0*/  BSYNC B0 ;  /* 0x0000000000007941 */ /* 0x010fea0003800000 */
.L_x_685:
        /* <DEDUP_REMOVED lines=85> */
.L_x_688:
[----:B----4-:R-:W-:Y:S05]  /*7810*/  BSYNC B0 ;  /* 0x0000000000007941 */ /* 0x010fea0003800000 */
.L_x_687:
        /* <DEDUP_REMOVED lines=89> */
.L_x_692:
[----:B------:R-:W-:Y:S05]  /*7db0*/  BSYNC B0 ;  /* 0x0000000000007941 */ /* 0x000fea0003800000 */
.L_x_691:
        /* <DEDUP_REMOVED lines=50> */
.L_x_694:
[----:B------:R-:W-:Y:S05]  /*80e0*/  BSYNC B0 ;  /* 0x0000000000007941 */ /* 0x000fea0003800000 */
.L_x_693:
        /* <DEDUP_REMOVED lines=50> */
.L_x_696:
[----:B------:R-:W-:Y:S05]  /*8410*/  BSYNC B0 ;  /* 0x0000000000007941 */ /* 0x000fea0003800000 */
.L_x_695:
        /* <DEDUP_REMOVED lines=49> */
.L_x_690:
[----:B------:R-:W-:Y:S05]  /*8730*/  BSYNC B1 ;  /* 0x0000000000017941 */ /* 0x000fea0003800000 */
.L_x_689:
        /* <DEDUP_REMOVED lines=53> */
.L_x_700:
[----:B------:R-:W-:Y:S05]  /*8a90*/  BSYNC B0 ;  /* 0x0000000000007941 */ /* 0x000fea0003800000 */
.L_x_699:
        /* <DEDUP_REMOVED lines=50> */
.L_x_702:
[----:B------:R-:W-:Y:S05]  /*8dc0*/  BSYNC B0 ;  /* 0x0000000000007941 */ /* 0x000fea0003800000 */
.L_x_701:
        /* <DEDUP_REMOVED lines=50> */
.L_x_704:
[----:B------:R-:W-:Y:S05]  /*90f0*/  BSYNC B0 ;  /* 0x0000000000007941 */ /* 0x000fea0003800000 */
.L_x_703:
        /* <DEDUP_REMOVED lines=49> */
.L_x_698:
[----:B------:R-:W-:Y:S05]  /*9410*/  BSYNC B1 ;  /* 0x0000000000017941 */ /* 0x000fea0003800000 */
.L_x_697:
        /* <DEDUP_REMOVED lines=53> */
.L_x_708:
[----:B------:R-:W-:Y:S05]  /*9770*/  BSYNC B0 ;  /* 0x0000000000007941 */ /* 0x000fea0003800000 */
.L_x_707:
        /* <DEDUP_REMOVED lines=50> */
.L_x_710:
[----:B------:R-:W-:Y:S05]  /*9aa0*/  BSYNC B0 ;  /* 0x0000000000007941 */ /* 0x000fea0003800000 */
.L_x_709:
        /* <DEDUP_REMOVED lines=50> */
.L_x_712:
[----:B------:R-:W-:Y:S05]  /*9dd0*/  BSYNC B0 ;  /* 0x0000000000007941 */ /* 0x000fea0003800000 */
.L_x_711:
        /* <DEDUP_REMOVED lines=49> */
.L_x_706:
[----:B------:R-:W-:Y:S05]  /*a0f0*/  BSYNC B1 ;  /* 0x0000000000017941 */ /* 0x000fea0003800000 */
.L_x_705:
        /* <DEDUP_REMOVED lines=52> */
.L_x_715:
[----:B------:R-:W-:Y:S05]  /*a440*/  BSYNC B0 ;  /* 0x0000000000007941 */ /* 0x000fea0003800000 */
.L_x_714:
        /* <DEDUP_REMOVED lines=50> */
.L_x_717:
[----:B------:R-:W-:Y:S05]  /*a770*/  BSYNC B0 ;  /* 0x0000000000007941 */ /* 0x000fea0003800000 */
.L_x_716:
        /* <DEDUP_REMOVED lines=50> */
.L_x_719:
[----:B------:R-:W-:Y:S05]  /*aaa0*/  BSYNC B0 ;  /* 0x0000000000007941 */ /* 0x000fea0003800000 */
.L_x_718:
        /* <DEDUP_REMOVED lines=50> */
.L_x_680:
[----:B------:R-:W-:Y:S01]  /*add0*/  PLOP3.LUT P0, PT, PT, PT, UP2, 0x80, 0x0 ;  /* 0x000000000000781c */ /* 0x000fe20003f0f028 */
[----:B------:R-:W-:Y:S01]  /*ade0*/  IMAD.MOV.U32 R17, RZ, RZ, R7 ;  /* 0x000000ffff117224 */ /* 0x000fe200078e0007 */
[----:B------:R-:W-:Y:S01]  /*adf0*/  MOV R13, R15 ;  /* 0x0000000f000d7202 */ /* 0x000fe20000000f00 */
        /* <DEDUP_REMOVED lines=18> */
[C---:B------:R-:W-:Y:S02]  /*af20*/  IMAD R6, R5.reuse, c[0x0][0x284], R6 ;  /* 0x0000a10005067a24 */ /* 0x040fe400078e0206 */
[----:B------:R-:W-:Y:S01]  /*af30*/  IMAD.WIDE.U32 R12, R5, c[0x0][0x290], R12 ;  /* 0x0000a400050c7a25 */ /* 0x000fe200078e000c */
[----:B------:R1:W2:Y:S03]  /*af40*/  SHFL.IDX PT, R14, R7, RZ, 0x181f ;  /* 0x00181fff070e7589 */ /* 0x0002a600000e0000 */
[----:B------:R-:W-:-:S02]  /*af50*/  IMAD.IADD R6, R17, 0x1, R6 ;  /* 0x0000000111067824 */ /* 0x000fc400078e0206 */
[----:B------:R-:W-:-:S03]  /*af60*/  IMAD R5, R5, c[0x0][0x294], R8 ;  /* 0x0000a50005057a24 */ /* 0x000fc600078e0208 */
[----:B------:R-:W-:Y:S01]  /*af70*/  LEA.HI.X R6, R16, c[0x0][0x274], R6, 0x1, P0 ;  /* 0x00009d0010067a11 */ /* 0x000fe200000f0c06 */
[----:B------:R-:W-:Y:S01]  /*af80*/  IMAD.IADD R5, R13, 0x1, R5 ;  /* 0x000000010d057824 */ /* 0x000fe200078e0205 */
[----:B------:R-:W-:-:S03]  /*af90*/  LEA R8, P0, R12, c[0x0][0x288], 0x1 ;  /* 0x0000a2000c087a11 */ /* 0x000fc600078008ff */
[----:B------:R1:W3:Y:S01]  /*afa0*/  SHFL.IDX PT, R15, R6, RZ, 0x181f ;  /* 0x00181fff060f7589 */ /* 0x0002e200000e0000 */
[----:B------:R-:W-:Y:S02]  /*afb0*/  LEA.HI.X R5, R12, c[0x0][0x28c], R5, 0x1, P0 ;  /* 0x0000a3000c057a11 */ /* 0x000fe400000f0c05 */
[----:B------:R-:W-:Y:S01]  /*afc0*/  ISETP.NE.AND P0, PT, R11, RZ, PT ;  /* 0x000000ff0b00720c */ /* 0x000fe20003f05270 */
[----:B------:R1:W4:Y:S04]  /*afd0*/  SHFL.IDX PT, R12, R8, RZ, 0x181f ;  /* 0x00181fff080c7589 */ /* 0x00032800000e0000 */
[----:B------:R1:W1:Y:S08]  /*afe0*/  SHFL.IDX PT, R13, R5, RZ, 0x181f ;  /* 0x00181fff050d7589 */ /* 0x00027000000e0000 */
        /* <DEDUP_REMOVED lines=22> */
.L_x_721:
[----:B--2---:R-:W-:Y:S05]  /*b150*/  BSYNC B0 ;  /* 0x0000000000007941 */ /* 0x004fea0003800000 */
.L_x_720:
[----:B------:R-:W-:Y:S01]  /*b160*/  ISETP.NE.AND P0, PT, R9, RZ, PT ;  /* 0x000000ff0900720c */ /* 0x000fe20003f05270 */
[----:B-----5:R-:W-:Y:S01]  /*b170*/  IMAD.MOV.U32 R9, RZ, RZ, R93 ;  /* 0x000000ffff097224 */ /* 0x020fe200078e005d */
[----:B-1----:R1:W2:Y:S01]  /*b180*/  SHFL.IDX PT, R13, R6, 0x1, 0x181f ;  /* 0x00381f00060d7f89 */ /* 0x0022a200000e0000 */
[----:B----4-:R-:W-:Y:S01]  /*b190*/  IMAD.MOV.U32 R12, RZ, RZ, R94 ;  /* 0x000000ffff0c7224 */ /* 0x010fe200078e005e */
        /* <DEDUP_REMOVED lines=63> */
.L_x_723:
[----:B--2---:R-:W-:Y:S05]  /*b590*/  BSYNC B0 ;  /* 0x0000000000007941 */ /* 0x004fea0003800000 */
.L_x_722:
[----:B------:R-:W-:Y:S01]  /*b5a0*/  ISETP.NE.AND P0, PT, R4, RZ, PT ;  /* 0x000000ff0400720c */ /* 0x000fe20003f05270 */
[----:B-1--45:R-:W-:Y:S01]  /*b5b0*/  IMAD.MOV.U32 R11, RZ, RZ, R62 ;  /* 0x000000ffff0b7224 */ /* 0x032fe200078e003e */
[----:B------:R1:W2:Y:S01]  /*b5c0*/  SHFL.IDX PT, R15, R6, 0x2, 0x181f ;  /* 0x00581f00060f7f89 */ /* 0x0002a200000e0000 */
        /* <DEDUP_REMOVED lines=27> */
[----:B------:R1:W4:Y:S01]  /*b780*/  SHFL.IDX PT, R14, R7, 0x2, 0x181f ;  /* 0x00581f00070e7f89 */ /* 0x00032200000e0000 */
[----:B------:R-:W-:Y:S01]  /*b790*/  IMAD.MOV.U32 R4, RZ, RZ, R73 ;  /* 0x000000ffff047224 */ /* 0x000fe200078e0049 */
[----:B------:R-:W-:Y:S01]  /*b7a0*/  PRMT R134, R11, 0x7610, R134 ;  /* 0x000076100b867816 */ /* 0x000fe20000000086 */
[----:B------:R-:W-:Y:S01]  /*b7b0*/  CS2R R26, SRZ ;  /* 0x00000000001a7805 */ /* 0x000fe2000001ff00 */
[----:B------:R1:W3:Y:S01]  /*b7c0*/  SHFL.IDX PT, R13, R5, 0x2, 0x181f ;  /* 0x00581f00050d7f89 */ /* 0x0002e200000e0000 */
[----:B------:R-:W-:Y:S01]  /*b7d0*/  PRMT R133, R10, 0x7610, R133 ;  /* 0x000076100a857816 */ /* 0x000fe20000000085 */
[----:B------:R-:W-:Y:S01]  /*b7e0*/  CS2R R38, SRZ ;  /* 0x0000000000267805 */ /* 0x000fe2000001ff00 */
[----:B------:R-:W-:Y:S01]  /*b7f0*/  PRMT R132, R9, 0x7610, R132 ;  /* 0x0000761009847816 */ /* 0x000fe20000000084 */
[----:B---3--:R1:W3:Y:S01]  /*b800*/  SHFL.IDX PT, R12, R8, 0x2, 0x181f ;  /* 0x00581f00080c7f89 */ /* 0x0082e200000e0000 */
        /* <DEDUP_REMOVED lines=14> */
[----:B----4-:R-:W-:-:S04]  /*b8f0*/  @!P0 IMAD.WIDE R16, R46, 0x2, R14 ;  /* 0x000000022e108825 */ /* 0x010fc800078e020e */
[----:B---3--:R-:W-:Y:S01]  /*b900*/  @!P0 IMAD.WIDE R10, R46, 0x2, R12 ;  /* 0x000000022e0a8825 */ /* 0x008fe200078e020c */
        /* <DEDUP_REMOVED lines=14> */
.L_x_725:
[----:B--2---:R-:W-:Y:S05]  /*b9f0*/  BSYNC B0 ;  /* 0x0000000000007941 */ /* 0x004fea0003800000 */
.L_x_724:
[----:B-----5:R-:W-:Y:S01]  /*ba00*/  IMAD.MOV.U32 R4, RZ, RZ, R37 ;  /* 0x000000ffff047224 */ /* 0x020fe200078e0025 */
[----:B------:R2:W1:Y:S01]  /*ba10*/  SHFL.IDX PT, R69, R6, 0x3, 0x181f ;  /* 0x00781f0006457f89 */ /* 0x00046200000e0000 */
        /* <DEDUP_REMOVED lines=20> */
[----:B------:R1:W3:Y:S01]  /*bb60*/  SHFL.IDX PT, R71, R5, 0x3, 0x181f ;  /* 0x00781f0005477f89 */ /* 0x0002e200000e0000 */
[----:B------:R-:W-:Y:S01]  /*bb70*/  IMAD.MOV.U32 R10, RZ, RZ, R35 ;  /* 0x000000ffff0a7224 */ /* 0x000fe200078e0023 */
[----:B------:R-:W-:Y:S01]  /*bb80*/  CS2R R24, SRZ ;  /* 0x0000000000187805 */ /* 0x000fe2000001ff00 */
[----:B------:R-:W-:Y:S01]  /*bb90*/  IMAD.MOV.U32 R9, RZ, RZ, R32 ;  /* 0x000000ffff097224 */ /* 0x000fe200078e0020 */
[----:B------:R3:W3:Y:S01]  /*bba0*/  SHFL.IDX PT, R70, R8, 0x3, 0x181f ;  /* 0x00781f0008467f89 */ /* 0x0006e200000e0000 */
[----:B-12---:R-:W-:Y:S01]  /*bbb0*/  IMAD.MOV.U32 R6, RZ, RZ, R43 ;  /* 0x000000ffff067224 */ /* 0x006fe200078e002b */
        /* <DEDUP_REMOVED lines=10> */
[----:B----4-:R-:W-:Y:S01]  /*bc60*/  CS2R R14, SRZ ;  /* 0x00000000000e7805 */ /* 0x010fe2000001ff00 */
[----:B---3--:R-:W-:Y:S01]  /*bc70*/  CS2R R12, SRZ ;  /* 0x00000000000c7805 */ /* 0x008fe2000001ff00 */
[----:B------:R-:W-:-:S02]  /*bc80*/  IMAD.MOV.U32 R7, RZ, RZ, R42 ;  /* 0x000000ffff077224 */ /* 0x000fc400078e002a */
        /* <DEDUP_REMOVED lines=25> */
.L_x_727:
[----:B------:R-:W-:Y:S05]  /*be20*/  BSYNC B0 ;  /* 0x0000000000007941 */ /* 0x000fea0003800000 */
.L_x_726:
        /* <DEDUP_REMOVED lines=146> */
.L_x_731:
[----:B------:R-:W-:Y:S05]  /*c750*/  BSYNC B0 ;  /* 0x0000000000007941 */ /* 0x000fea0003800000 */
.L_x_730:
        /* <DEDUP_REMOVED lines=11> */
[-C--:B------:R-:W-:Y:S02]  /*c810*/  LOP3.LUT R8, R9, R148.reuse, RZ, 0x3c, !PT ;  /* 0x0000009409087212 */ /* 0x080fe400078e3cff */
        /* <DEDUP_REMOVED lines=103> */
.L_x_729:
[----:B------:R-:W-:Y:S05]  /*ce90*/  BSYNC B1 ;  /* 0x0000000000017941 */ /* 0x000fea0003800000 */
.L_x_728:
        /* <DEDUP_REMOVED lines=19> */
[----:B------:R-:W-:Y:S01]  /*cfd0*/  LOP3.LUT R6, R11, 0x38, R6, 0xf8, !PT ;  /* 0x000000380b067812 */ /* 0x000fe200078ef806 */
        /* <DEDUP_REMOVED lines=100> */
.L_x_735:
[----:B------:R-:W-:Y:S05]  /*d620*/  BSYNC B0 ;  /* 0x0000000000007941 */ /* 0x000fea0003800000 */
.L_x_734:
[----:B------:R-:W-:-:S13]  /*d630*/  ISETP.GE.AND P0, PT, R30, c[0x0][0x27c], PT ;  /* 0x00009f001e007a0c */ /* 0x000fda0003f06270 */
[----:B------:R-:W-:Y:S05]  /*d640*/  @P0 BRA `(.L_x_733) ;  /* 0x0000078000000947 */ /* 0x000fea0003800000 */
[----:B-1----:R-:W-:Y:S01]  /*d650*/  SHF.R.S32.HI R7, RZ, 0x1f, R30 ;  /* 0x0000001fff077819 */ /* 0x002fe2000001141e */
[----:B------:R-:W-:Y:S01]  /*d660*/  IMAD.MOV.U32 R9, RZ, RZ, c[0x0][0x27c] ;  /* 0x00009f00ff097624 */ /* 0x000fe200078e00ff */
[----:B------:R-:W-:Y:S01]  /*d670*/  SHF.R.S32.HI R5, RZ, 0x1f, R88 ;  /* 0x0000001fff057819 */ /* 0x000fe20000011458 */
[----:B------:R-:W-:Y:S01]  /*d680*/  IMAD.SHL.U32 R10, R88, 0x40, RZ ;  /* 0x00000040580a7824 */ /* 0x000fe200078e00ff */
[----:B------:R-:W-:Y:S02]  /*d690*/  LEA.HI R11, R7, R30, RZ, 0x3 ;  /* 0x0000001e070b7211 */ /* 0x000fe400078f18ff */
        /* <DEDUP_REMOVED lines=115> */
.L_x_733:
[----:B------:R-:W-:Y:S05]  /*ddd0*/  BSYNC B1 ;  /* 0x0000000000017941 */ /* 0x000fea0003800000 */
.L_x_732:
        /* <DEDUP_REMOVED lines=120> */
.L_x_739:
[----:B------:R-:W-:Y:S05]  /*e560*/  BSYNC B0 ;  /* 0x0000000000007941 */ /* 0x000fea0003800000 */
.L_x_738:
        /* <DEDUP_REMOVED lines=122> */
.L_x_737:
[----:B------:R-:W-:Y:S05]  /*ed10*/  BSYNC B1 ;  /* 0x0000000000017941 */ /* 0x000fea0003800000 */
.L_x_736:
        /* <DEDUP_REMOVED lines=119> */
.L_x_741:
[----:B------:R-:W-:Y:S05]  /*f490*/  BSYNC B0 ;  /* 0x0000000000007941 */ /* 0x000fea0003800000 */
.L_x_740:
        /* <DEDUP_REMOVED lines=30> */
[----:B------:R-:W-:Y:S01]  /*f680*/  SHF.R.U64 R15, R24, 0x10, R25 ;  /* 0x00000010180f7819 */ /* 0x000fe20000001219 */
        /* <DEDUP_REMOVED lines=11> */
[----:B------:R-:W-:Y:S02]  /*f740*/  PRMT R69, R69, 0x5410, R18 ;  /* 0x0000541045457816 */ /* 0x000fe40000000012 */
[----:B------:R-:W-:-:S02]  /*f750*/  PRMT R71, R71, 0x5410, R24 ;  /* 0x0000541047477816 */ /* 0x000fc40000000018 */
[----:B------:R-:W-:Y:S01]  /*f760*/  PRMT R82, R82, 0x5410, R21 ;  /* 0x0000541052527816 */ /* 0x000fe20000000015 */
[C---:B------:R-:W-:Y:S01]  /*f770*/  IMAD.U32 R21, R80.reuse, 0x10000, RZ ;  /* 0x0001000050157824 */ /* 0x040fe200078e00ff */
[----:B------:R-:W-:Y:S02]  /*f780*/  PRMT R67, R67, 0x5410, R16 ;  /* 0x0000541043437816 */ /* 0x000fe40000000010 */
[----:B------:R-:W-:Y:S02]  /*f790*/  LOP3.LUT R80, R80, 0xffff0000, RZ, 0xc0, !PT ;  /* 0xffff000050507812 */ /* 0x000fe400078ec0ff */
[----:B------:R-:W-:Y:S01]  /*f7a0*/  SHF.R.U32.HI R26, RZ, 0x10, R27 ;  /* 0x00000010ff1a7819 */ /* 0x000fe2000001161b */
[C---:B------:R-:W-:Y:S01]  /*f7b0*/  IMAD.U32 R25, R67.reuse, 0x10000, RZ ;  /* 0x0001000043197824 */ /* 0x040fe200078e00ff */
        /* <DEDUP_REMOVED lines=72> */
.L_x_713:
[----:B------:R-:W-:Y:S05]  /*fc40*/  BSYNC B2 ;  /* 0x0000000000027941 */ /* 0x000fea0003800000 */
.L_x_679:
        /* <DEDUP_REMOVED lines=17> */
[----:B------:R-:W-:Y:S01]  /*fd60*/  LOP3.LUT R0, R0, 0x1c0, RZ, 0xc0, !PT ;  /* 0x000001c000007812 */ /* 0x000fe200078ec0ff */
[----:B------:R-:W-:Y:S01]  /*fd70*/  IMAD.IADD R11, R4, 0x1, -R11 ;  /* 0x00000001040b7824 */ /* 0x000fe200078e0a0b */
[----:B------:R-:W-:Y:S01]  /*fd80*/  SHF.R.S32.HI R9, RZ, 0x1f, R30 ;  /* 0x0000001fff097819 */ /* 0x000fe2000001141e */
[----:B------:R-:W-:Y:S01]  /*fd90*/  IMAD R4, R45, c[0x0][0x218], RZ ;  /* 0x000086002d047a24 */ /* 0x000fe200078e02ff */
[----:B------:R-:W-:Y:S01]  /*fda0*/  UISETP.GE.AND UP0, UPT, UR10, 0x2, UPT ;  /* 0x000000020a00788c */ /* 0x000fe2000bf06270 */
[----:B------:R-:W-:Y:S01]  /*fdb0*/  IMAD R217, R11, 0x200, R8 ;  /* 0x000002000bd97824 */ /* 0x000fe200078e0208 */
[----:B------:R-:W-:Y:S01]  /*fdc0*/  LEA.HI R198, R9, R30, RZ, 0x3 ;  /* 0x0000001e09c67211 */ /* 0x000fe200078f18ff */
[----:B------:R-:W-:Y:S01]  /*fdd0*/  IMAD.WIDE.U32 R6, R221, c[0x0][0x218], R6 ;  /* 0x00008600dd067a25 */ /* 0x000fe200078e0006 */
[----:B------:R-:W-:-:S02]  /*fde0*/  SHF.R.S32.HI R8, RZ, 0x1f, R29 ;  /* 0x0000001fff087819 */ /* 0x000fc4000001141d */
[----:B------:R-:W-:Y:S01]  /*fdf0*/  LOP3.LUT R198, R198, 0xfffffff8, RZ, 0xc0, !PT ;  /* 0xfffffff8c6c67812 */ /* 0x000fe200078ec0ff */
[----:B------:R-:W-:Y:S01]  /*fe00*/  IMAD.SHL.U32 R217, R217, 0x2, RZ ;  /* 0x00000002d9d97824 */ /* 0x000fe200078e00ff */
[----:B------:R-:W-:Y:S01]  /*fe10*/  BAR.SYNC.DEFER_BLOCKING 0x0 ;  /* 0x0000000000007b1d */ /* 0x000fe20000010000 */
[----:B------:R-:W-:Y:S01]  /*fe20*/  IMAD R4, R221, c[0x0][0x21c], R4 ;  /* 0x00008700dd047a24 */ /* 0x000fe200078e0204 */
[----:B------:R-:W-:Y:S01]  /*fe30*/  SHF.R.S32.HI R9, RZ, 0x1f, R28 ;  /* 0x0000001fff097819 */ /* 0x000fe2000001141c */
[----:B------:R-:W-:Y:S01]  /*fe40*/  IMAD.SHL.U32 R11, R11, 0x8, RZ ;  /* 0x000000080b0b7824 */ /* 0x000fe200078e00ff */
[C---:B------:R-:W-:Y:S01]  /*fe50*/  IADD3 R5, R217.reuse, 0xc080, RZ ;  /* 0x0000c080d9057810 */ /* 0x040fe20007ffe0ff */
[----:B------:R-:W-:Y:S01]  /*fe60*/  IMAD.SHL.U32 R45, R44, 0x40, RZ ;  /* 0x000000402c2d7824 */ /* 0x000fe200078e00ff */
[----:B------:R-:W-:Y:S02]  /*fe70*/  IADD3 R216, R217, 0xc0a0, RZ ;  /* 0x0000c0a0d9d87810 */ /* 0x000fe40007ffe0ff */
[----:B------:R-:W-:-:S02]  /*fe80*/  @P0 IADD3 R216, R5, -0x20, RZ ;  /* 0xffffffe005d80810 */ /* 0x000fc40007ffe0ff */
[----:B------:R-:W-:Y:S02]  /*fe90*/  IADD3 R5, P0, R6, UR26, RZ ;  /* 0x0000001a06057c10 */ /* 0x000fe4000ff1e0ff */
[----:B------:R-:W-:Y:S02]  /*fea0*/  LOP3.LUT R11, R0, 0x8, R11, 0xf8, !PT ;  /* 0x00000008000b7812 */ /* 0x000fe400078ef80b */
[----:B------:R-:W-:Y:S02]  /*feb0*/  IADD3.X R6, R7, UR12, R4, P0, !PT ;  /* 0x0000000c07067c10 */ /* 0x000fe400087fe404 */
[----:B------:R-:W-:Y:S02]  /*fec0*/  LEA R4, P0, R5, c[0x0][0x1f8], 0x1 ;  /* 0x00007e0005047a11 */ /* 0x000fe400078008ff */
[----:B------:R-:W-:Y:S01]  /*fed0*/  SHF.R.U32.HI R44, RZ, 0x3, R0 ;  /* 0x00000003ff2c7819 */ /* 0x000fe20000011600 */
[----:B------:R-:W-:Y:S01]  /*fee0*/  IMAD.MOV.U32 R0, RZ, RZ, 0x40 ;  /* 0x00000040ff007424 */ /* 0x000fe200078e00ff */
[----:B------:R-:W-:Y:S01]  /*fef0*/  LOP3.LUT R45, R45, 0xfffffe00, RZ, 0xc0, !PT ;  /* 0xfffffe002d2d7812 */ /* 0x000fe200078ec0ff */
[----:B------:R-:W-:Y:S01]  /*ff00*/  SHFL.IDX PT, R24, R4, RZ, 0x181f ;  /* 0x00181fff04187589 */ /* 0x000fe200000e0000 */
[----:B------:R-:W-:-:S02]  /*ff10*/  LEA.HI.X R5, R5, c[0x0][0x1fc], R6, 0x1, P0 ;  /* 0x00007f0005057a11 */ /* 0x000fc400000f0c06 */
[----:B------:R-:W-:Y:S01]  /*ff20*/  LOP3.LUT R44, R11, R44, RZ, 0x3c, !PT ;  /* 0x0000002c0b2c7212 */ /* 0x000fe200078e3cff */
[----:B------:R-:W-:Y:S01]  /*ff30*/  IMAD R7, R48, 0x400, R45 ;  /* 0x0000040030077824 */ /* 0x000fe200078e022d */
[----:B------:R-:W-:Y:S01]  /*ff40*/  LOP3.LUT P0, RZ, R51, 0x4, RZ, 0xc0, !PT ;  /* 0x0000000433ff7812 */ /* 0x000fe2000780c0ff */
[----:B------:R-:W1:Y:S01]  /*ff50*/  SHFL.IDX PT, R25, R5, RZ, 0x181f ;  /* 0x00181fff05197589 */ /* 0x000e6200000e0000 */
[----:B------:R-:W-:Y:S01]  /*ff60*/  LEA.HI R197, R8, R29, RZ, 0x3 ;  /* 0x0000001d08c57211 */ /* 0x000fe200078f18ff */
[----:B------:R-:W-:Y:S01]  /*ff70*/  IMAD.IADD R218, R44, 0x1, R7 ;  /* 0x000000012cda7824 */ /* 0x000fe200078e0207 */
[----:B------:R-:W-:Y:S01]  /*ff80*/  SEL R0, R0, 0xffffffc0, !P0 ;  /* 0xffffffc000007807 */ /* 0x000fe20004000000 */
[----:B------:R-:W-:Y:S01]  /*ff90*/  LDSM.16.M88.4 R12, [R217+0xc080] ;  /* 0x00c08000d90c783b */ /* 0x000fe20000000200 */
[----:B------:R-:W-:Y:S01]  /*ffa0*/  ISETP.LT.AND P0, PT, R50, UR22, PT ;  /* 0x0000001632007c0c */ /* 0x000fe2000bf01270 */
[----:B------:R-:W-:Y:S01]  /*ffb0*/  IMAD.SHL.U32 R218, R218, 0x2, RZ ;  /* 0x00000002dada7824 */ /* 0x000fe200078e00ff */
[----:B------:R-:W-:Y:S01]  /*ffc0*/  LEA.HI R196, R9, R28, RZ, 0x3 ;  /* 0x0000001c09c47211 */ /* 0x000fe200078f18ff */
[----:B------:R-:W-:Y:S01]  /*ffd0*/  LDSM.16.M88.4 R20, [R217+0xc880] ;  /* 0x00c88000d914783b */ /* 0x000fe20000000200 */
[----:B------:R-:W-:Y:S01]  /*ffe0*/  ISETP.GE.OR P6, PT, R46, c[0x0][0x1d4], !P0 ;  /* 0x000075002e007a0c */ /* 0x000fe200047c6670 */
[--C-:B------:R-:W-:Y:S01]  /*fff0*/  IMAD R214, R2, 0x2, R218.reuse ;  /* 0x0000000202d67824 */ /* 0x100fe200078e02da */
[----:B------:R-:W-:Y:S01]  /*10000*/  LOP3.LUT R197, R197, 0xfffffff8, RZ, 0xc0, !PT ;  /* 0xfffffff8c5c57812 */ /* 0x000fe200078ec0ff */
[----:B------:R-:W2:Y:S01]  /*10010*/  LDSM.16.M88.4 R4, [R218+0x10080] ;  /* 0x01008000da04783b */ /* 0x000ea20000000200 */
[----:B------:R-:W-:Y:S01]  /*10020*/  LOP3.LUT R196, R196, 0xfffffff8, RZ, 0xc0, !PT ;  /* 0xfffffff8c4c47812 */ /* 0x000fe200078ec0ff */
[----:B------:R-:W-:Y:S01]  /*10030*/  IMAD R213, R3, 0x2, R218 ;  /* 0x0000000203d57824 */ /* 0x000fe200078e02da */
[----:B------:R-:W-:Y:S01]  /*10040*/  IADD3 R207, R216, 0x800, RZ ;  /* 0x00000800d8cf7810 */ /* 0x000fe20007ffe0ff */
[----:B------:R-:W-:Y:S01]  /*10050*/  LDSM.16.M88.4 R40, [R216] ;  /* 0x00000000d828783b */ /* 0x000fe20000000200 */
[----:B------:R-:W-:Y:S01]  /*10060*/  IMAD.IADD R212, R217, 0x1, R0 ;  /* 0x00000001d9d47824 */ /* 0x000fe200078e0200 */
[----:B------:R-:W-:Y:S01]  /*10070*/  SHF.R.S32.HI R199, RZ, 0x1f, R196 ;  /* 0x0000001fffc77819 */ /* 0x000fe200000114c4 */
[----:B------:R-:W-:Y:S01]  /*10080*/  IMAD R211, R3, 0x2, R214 ;  /* 0x0000000203d37824 */ /* 0x000fe200078e02d6 */
[----:B------:R-:W-:Y:S01]  /*10090*/  LDSM.16.M88.4 R36, [R216+0x800] ;  /* 0x00080000d824783b */ /* 0x000fe20000000200 */
[----:B------:R-:W-:Y:S01]  /*100a0*/  IMAD.IADD R206, R0, 0x1, R216 ;  /* 0x0000000100ce7824 */ /* 0x000fe200078e02d8 */
        /* <DEDUP_REMOVED lines=15> */
[----:B------:R-:W-:-:S02]  /*101a0*/  IADD3 R201, R216, 0x3000, RZ ;  /* 0x00003000d8c97810 */ /* 0x000fc40007ffe0ff */
[----:B------:R-:W-:Y:S02]  /*101b0*/  IADD3 R200, R216, 0x3800, RZ ;  /* 0x00003800d8c87810 */ /* 0x000fe40007ffe0ff */
[----:B------:R3:W-:Y:S01]  /*101c0*/  LDGSTS.E.BYPASS.LTC128B.128 [R223+0x9080], [R10.64], !P6 ;  /* 0x090800000adf7fae */ /* 0x0007e2000f101d58 */
[----:B------:R-:W-:Y:S02]  /*101d0*/  ISETP.GE.OR P6, PT, R29, c[0x0][0x1d4], !P0 ;  /* 0x000075001d007a0c */ /* 0x000fe400047c6670 */
[----:B------:R-:W-:Y:S01]  /*101e0*/  ISETP.GE.OR P0, PT, R28, c[0x0][0x1d4], !P0 ;  /* 0x000075001c007a0c */ /* 0x000fe20004706670 */
[C---:B--2---:R-:W-:Y:S10]  /*101f0*/  HMMA.16816.F32.BF16 R16, R4.reuse, R12, RZ ;  /* 0x0000000c0410723c */ /* 0x044ff400000418ff */
[----:B------:R2:W-:Y:S04]  /*10200*/  LDGSTS.E.BYPASS.LTC128B.128 [R223+0xa080], [R26.64], !P6 ;  /* 0x0a0800001adf7fae */ /* 0x0005e8000f101d58 */
        /* <DEDUP_REMOVED lines=107> */
[C---:B---3--:R-:W-:Y:S07]  /*108c0*/  HMMA.16816.F32.BF16 R4, R36.reuse, R28, R8 ;  /* 0x0000001c2404723c */ /* 0x048fee0000041808 */
[----:B------:R-:W-:Y:S01]  /*108d0*/  SHF.R.S32.HI R9, RZ, 0x1f, R46 ;  /* 0x0000001fff097819 */ /* 0x000fe2000001142e */
[----:B------:R-:W-:Y:S01]  /*108e0*/  HMMA.16816.F32.BF16 R40, R36, R30, R40 ;  /* 0x0000001e2428723c */ /* 0x000fe20000041828 */
[----:B------:R-:W-:Y:S01]  /*108f0*/  SHF.R.S32.HI R11, RZ, 0x1f, R198 ;  /* 0x0000001fff0b7819 */ /* 0x000fe200000114c6 */
[----:B------:R-:W-:Y:S06]  /*10900*/  BAR.SYNC.DEFER_BLOCKING 0x0 ;  /* 0x0000000000007b1d */ /* 0x000fec0000010000 */
[----:B------:R-:W-:Y:S05]  /*10910*/  @P0 BRA `(.L_x_742) ;  /* 0x000002b000000947 */ /* 0x000fea0003800000 */
[----:B----4-:R-:W-:Y:S01]  /*10920*/  ULEA UR4, UR10, UR16, 0x5 ;  /* 0x000000100a047291 */ /* 0x010fe2000f8e283f */
        /* <DEDUP_REMOVED lines=42> */
.L_x_742:
[----:B----4-:R-:W-:Y:S01]  /*10bd0*/  LOP3.LUT R49, R49, 0xffffffe0, RZ, 0xc0, !PT ;  /* 0xffffffe031317812 */ /* 0x010fe200078ec0ff */
[----:B------:R-:W-:Y:S01]  /*10be0*/  UMOV UR4, 0xffffffe0 ;  /* 0xffffffe000047882 */ /* 0x000fe20000000000 */
[----:B------:R-:W-:Y:S01]  /*10bf0*/  LEA.HI R21, R47, R66, RZ, 0x2 ;  /* 0x000000422f157211 */ /* 0x000fe200078f10ff */
[----:B------:R-:W-:Y:S01]  /*10c00*/  UIMAD UR4, UR10, UR4, 0x21 ;  /* 0x000000210a0474a4 */ /* 0x000fe2000f8e0204 */
[----:B-1----:R-:W-:Y:S01]  /*10c10*/  SHF.R.S32.HI R11, RZ, 0x1f, R48 ;  /* 0x0000001fff0b7819 */ /* 0x002fe20000011430 */
[C---:B------:R-:W-:Y:S01]  /*10c20*/  IMAD.IADD R0, R66.reuse, 0x1, -R49 ;  /* 0x0000000142007824 */ /* 0x040fe200078e0a31 */
[----:B------:R-:W-:Y:S01]  /*10c30*/  LOP3.LUT R21, R21, 0xfffffffc, RZ, 0xc0, !PT ;  /* 0xfffffffc15157812 */ /* 0x000fe200078ec0ff */
[----:B------:R-:W-:Y:S01]  /*10c40*/  IMAD.IADD R215, R45, 0x1, R44 ;  /* 0x000000012dd77824 */ /* 0x000fe200078e022c */
[----:B------:R-:W-:Y:S01]  /*10c50*/  LEA.HI R11, R11, R48, RZ, 0x3 ;  /* 0x000000300b0b7211 */ /* 0x000fe200078f18ff */
[----:B------:R-:W-:Y:S01]  /*10c60*/  @UP2 USHF.L.U32 UR14, UR14, 0x7, URZ ;  /* 0x000000070e0e2899 */ /* 0x000fe2000800063f */
[----:B------:R-:W-:Y:S01]  /*10c70*/  SHF.R.S32.HI R9, RZ, 0x1f, R0 ;  /* 0x0000001fff097819 */ /* 0x000fe20000011400 */
[----:B------:R-:W-:Y:S01]  /*10c80*/  IMAD.IADD R66, R66, 0x1, -R21 ;  /* 0x0000000142427824 */ /* 0x000fe200078e0a15 */
[----:B------:R-:W-:Y:S01]  /*10c90*/  LOP3.LUT R11, R11, 0xffffff8, RZ, 0xc0, !PT ;  /* 0x0ffffff80b0b7812 */ /* 0x000fe200078ec0ff */
[----:B------:R-:W-:Y:S01]  /*10ca0*/  IMAD.SHL.U32 R215, R215, 0x2, RZ ;  /* 0x00000002d7d77824 */ /* 0x000fe200078e00ff */
[----:B------:R-:W-:Y:S01]  /*10cb0*/  LEA.HI R8, R9, R0, RZ, 0x2 ;  /* 0x0000000009087211 */ /* 0x000fe200078f10ff */
[----:B------:R-:W0:Y:S01]  /*10cc0*/  LDGDEPBAR ;  /* 0x00000000000079af */ /* 0x000e220000000000 */
[----:B------:R-:W-:Y:S01]  /*10cd0*/  LEA.HI R9, R66, R66, RZ, 0x1 ;  /* 0x0000004242097211 */ /* 0x000fe200078f08ff */
[----:B------:R-:W-:Y:S01]  /*10ce0*/  IMAD.IADD R11, R48, 0x1, -R11 ;  /* 0x00000001300b7824 */ /* 0x000fe200078e0a0b */
[----:B------:R-:W-:Y:S01]  /*10cf0*/  PLOP3.LUT P0, PT, PT, PT, UP2, 0x80, 0x0 ;  /* 0x000000000000781c */ /* 0x000fe20003f0f028 */
[--C-:B------:R-:W-:Y:S01]  /*10d00*/  IMAD R210, R2, 0x2, R215.reuse ;  /* 0x0000000202d27824 */ /* 0x100fe200078e02d7 */
[C---:B------:R-:W-:Y:S01]  /*10d10*/  LEA.HI.SX32 R10, R8.reuse, UR15, 0x1e ;  /* 0x0000000f080a7c11 */ /* 0x040fe2000f8ff2ff */
[----:B------:R-:W-:Y:S01]  /*10d20*/  LDSM.16.MT88.4 R132, [R215+0x8080] ;  /* 0x00808000d784783b */ /* 0x000fe20000004200 */
[----:B------:R-:W-:Y:S01]  /*10d30*/  LOP3.LUT R9, R9, 0x1ffffffe, RZ, 0xc0, !PT ;  /* 0x1ffffffe09097812 */ /* 0x000fe200078ec0ff */
[----:B------:R-:W-:Y:S01]  /*10d40*/  IMAD R209, R3, 0x2, R215 ;  /* 0x0000000203d17824 */ /* 0x000fe200078e02d7 */
[----:B------:R-:W-:Y:S01]  /*10d50*/  LOP3.LUT R227, R8, 0x7ffffffc, RZ, 0xc0, !PT ;  /* 0x7ffffffc08e37812 */ /* 0x000fe200078ec0ff */
[----:B------:R-:W-:Y:S01]  /*10d60*/  IMAD R10, R11, 0x10, R10 ;  /* 0x000000100b0a7824 */ /* 0x000fe200078e020a */
[----:B------:R-:W-:Y:S01]  /*10d70*/  LDSM.16.MT88.4 R140, [R210+0x8080] ;  /* 0x00808000d28c783b */ /* 0x000fe20000004200 */
[----:B------:R-:W-:-:S02]  /*10d80*/  IMAD.IADD R9, R66, 0x1, -R9 ;  /* 0x0000000142097824 */ /* 0x000fc400078e0a09 */
[----:B------:R-:W-:Y:S01]  /*10d90*/  IMAD.IADD R227, R0, 0x1, -R227 ;  /* 0x0000000100e37824 */ /* 0x000fe200078e0ae3 */
[----:B------:R-:W-:Y:S01]  /*10da0*/  LDSM.16.MT88.4 R48, [R210+0x9080] ;  /* 0x00908000d230783b */ /* 0x000fe20000004200 */
[----:B------:R-:W-:Y:S02]  /*10db0*/  IMAD R226, R9, 0x8, R10 ;  /* 0x0000000809e27824 */ /* 0x000fe400078e020a */
[----:B------:R-:W-:Y:S01]  /*10dc0*/  IMAD.U32 R0, RZ, RZ, UR4 ;  /* 0x00000004ff007e24 */ /* 0x000fe2000f8e00ff */
[----:B------:R-:W-:Y:S01]  /*10dd0*/  LDSM.16.MT88.4 R72, [R215+0xa080] ;  /* 0x00a08000d748783b */ /* 0x000fe20000004200 */
[----:B------:R-:W-:Y:S01]  /*10de0*/  @P0 IMAD.HI.U32 R9, R226, c[0x0][0x2c8], RZ ;  /* 0x0000b200e2090a27 */ /* 0x000fe200078e00ff */
[----:B------:R-:W-:Y:S01]  /*10df0*/  PLOP3.LUT P0, PT, PT, PT, UP2, 0x80, 0x0 ;  /* 0x000000000000781c */ /* 0x000fe20003f0f028 */
[----:B------:R-:W-:Y:S01]  /*10e00*/  ULDC.64 UR4, c[0x0][0x2c8] ;  /* 0x0000b20000047ab9 */ /* 0x000fe20000000a00 */
[----:B------:R-:W-:Y:S01]  /*10e10*/  LDSM.16.MT88.4 R56, [R209+0x9080] ;  /* 0x00908000d138783b */ /* 0x000fe20000004200 */
[----:B------:R-:W-:-:S02]  /*10e20*/  IMAD.MOV.U32 R11, RZ, RZ, R226 ;  /* 0x000000ffff0b7224 */ /* 0x000fc400078e00e2 */
[----:B------:R-:W-:Y:S01]  /*10e30*/  IMAD.SHL.U32 R227, R227, 0x2, RZ ;  /* 0x00000002e3e37824 */ /* 0x000fe200078e00ff */
[----:B------:R-:W-:Y:S01]  /*10e40*/  LDSM.16.MT88.4 R80, [R210+0xa080] ;  /* 0x00a08000d250783b */ /* 0x000fe20000004200 */
[----:B------:R-:W-:-:S03]  /*10e50*/  IMAD R208, R3, 0x2, R210 ;  /* 0x0000000203d07824 */ /* 0x000fc600078e02d2 */
[C---:B------:R-:W-:Y:S01]  /*10e60*/  IADD3 R0, -R227.reuse, UR11, R0 ;  /* 0x0000000be3007c10 */ /* 0x040fe2000fffe100 */
[----:B------:R-:W-:Y:S02]  /*10e70*/  LDSM.16.MT88.4 R88, [R209+0xa080] ;  /* 0x00a08000d158783b */ /* 0x000fe40000004200 */
[----:B------:R-:W-:Y:S02]  /*10e80*/  @P0 SHF.R.U32.HI R11, RZ, c[0x0][0x2cc], R9 ;  /* 0x0000b300ff0b0a19 */ /* 0x000fe40000011609 */
[----:B------:R-:W-:Y:S01]  /*10e90*/  IADD3 R10, R0, -UR20, RZ ;  /* 0x80000014000a7c10 */ /* 0x000fe2000fffe0ff */
[----:B------:R-:W-:Y:S01]  /*10ea0*/  LDSM.16.MT88.4 R32, [R208+0x8080] ;  /* 0x00808000d020783b */ /* 0x000fe20000004200 */
[----:B------:R-:W-:Y:S01]  /*10eb0*/  IADD3 R0, -R227, UR22, RZ ;  /* 0x00000016e3007c10 */ /* 0x000fe2000fffe1ff */
[----:B------:R-:W-:Y:S02]  /*10ec0*/  UIMAD.WIDE.U32 UR22, UR14, UR4, URZ ;  /* 0x000000040e1672a5 */ /* 0x000fe4000f8e003f */
[----:B------:R-:W1:Y:S04]  /*10ed0*/  SHFL.IDX PT, R9, R11, RZ, 0x1c1f ;  /* 0x001c1fff0b097589 */ /* 0x000e6800000e0000 */
[----:B------:R-:W2:Y:S01]  /*10ee0*/  SHFL.IDX PT, R11, R11, 0x1, 0x1c1f ;  /* 0x003c1f000b0b7f89 */ /* 0x000ea200000e0000 */
[----:B------:R-:W-:-:S02]  /*10ef0*/  @UP2 UMOV UR7, UR23 ;  /* 0x0000001700072c82 */ /* 0x000fc40008000000 */
[----:B------:R-:W-:Y:S01]  /*10f00*/  @UP2 USHF.R.U32.HI UR15, URZ, UR5, UR7 ;  /* 0x000000053f0f2299 */ /* 0x000fe20008011607 */
[----:B------:R-:W-:Y:S01]  /*10f10*/  LDSM.16.MT88.4 R64, [R208+0x9080] ;  /* 0x00908000d040783b */ /* 0x000fe20000004200 */
[----:B------:R-:W-:Y:S02]  /*10f20*/  UIADD3 UR7, UR10, -0x2, URZ ;  /* 0xfffffffe0a077890 */ /* 0x000fe4000fffe03f */
[----:B------:R-:W-:Y:S01]  /*10f30*/  UIADD3 UR15, UR15, UR11, -UR20 ;  /* 0x0000000b0f0f7290 */ /* 0x000fe2000fffe814 */
[----:B------:R-:W-:Y:S03]  /*10f40*/  LDSM.16.MT88.4 R96, [R208+0xa080] ;  /* 0x00a08000d060783b */ /* 0x000fe60000004200 */
[----:B------:R-:W-:Y:S01]  /*10f50*/  USHF.R.S32.HI UR4, URZ, 0x1f, UR15 ;  /* 0x0000001f3f047899 */ /* 0x000fe2000801140f */
[----:B------:R-:W-:Y:S03]  /*10f60*/  LDSM.16.MT88.4 R104, [R215+0xb080] ;  /* 0x00b08000d768783b */ /* 0x000fe60000004200 */
[----:B------:R-:W-:Y:S01]  /*10f70*/  ULEA.HI UR4, UR4, UR15, URZ, 0x5 ;  /* 0x0000000f04047291 */ /* 0x000fe2000f8f283f */
[----:B------:R-:W-:Y:S03]  /*10f80*/  LDSM.16.MT88.4 R112, [R210+0xb080] ;  /* 0x00b08000d270783b */ /* 0x000fe60000004200 */
[----:B------:R-:W-:Y:S01]  /*10f90*/  USHF.R.S32.HI UR4, URZ, 0x5, UR4 ;  /* 0x000000053f047899 */ /* 0x000fe20008011404 */
[C---:B-1----:R-:W-:Y:S01]  /*10fa0*/  IMAD.IADD R9, R10.reuse, 0x1, R9 ;  /* 0x000000010a097824 */ /* 0x042fe200078e0209 */
[----:B------:R-:W-:Y:S01]  /*10fb0*/  LDSM.16.MT88.4 R120, [R209+0xb080] ;  /* 0x00b08000d178783b */ /* 0x000fe20000004200 */
[----:B--2---:R-:W-:-:S03]  /*10fc0*/  IMAD.IADD R11, R10, 0x1, R11 ;  /* 0x000000010a0b7824 */ /* 0x004fc600078e020b */
[C---:B------:R-:W-:Y:S01]  /*10fd0*/  IMNMX R9, R0.reuse, R9, PT ;  /* 0x0000000900097217 */ /* 0x040fe20003800200 */
[----:B------:R-:W-:Y:S01]  /*10fe0*/  LDSM.16.MT88.4 R188, [R209+0x8880] ;  /* 0x00888000d1bc783b */ /* 0x000fe20000004200 */
[----:B------:R-:W-:Y:S02]  /*10ff0*/  IMNMX R235, RZ, UR4, !PT ;  /* 0x00000004ffeb7c17 */ /* 0x000fe4000f800200 */
[C---:B------:R-:W-:Y:S01]  /*11000*/  ISETP.GT.AND P0, PT, R9.reuse, RZ, PT ;  /* 0x000000ff0900720c */ /* 0x040fe20003f04270 */
[----:B------:R-:W-:Y:S01]  /*11010*/  LDSM.16.MT88.4 R184, [R208+0x8880] ;  /* 0x00888000d0b8783b */ /* 0x000fe20000004200 */
[----:B------:R-:W-:Y:S02]  /*11020*/  IMNMX R0, R0, R11, PT ;  /* 0x0000000b00007217 */ /* 0x000fe40003800200 */
[----:B------:R-:W-:Y:S01]  /*11030*/  FSEL R23, R16, -INF , P0 ;  /* 0xff80000010177808 */ /* 0x000fe20000000000 */
[----:B------:R-:W-:Y:S01]  /*11040*/  LDSM.16.MT88.4 R180, [R210+0x9880] ;  /* 0x00988000d2b4783b */ /* 0x000fe20000004200 */
[----:B------:R-:W-:-:S03]  /*11050*/  ISETP.GT.AND P0, PT, R9, 0x1, PT ;  /* 0x000000010900780c */ /* 0x000fc60003f04270 */
[----:B------:R-:W-:Y:S01]  /*11060*/  LDSM.16.MT88.4 R176, [R209+0x9880] ;  /* 0x00988000d1b0783b */ /* 0x000fe20000004200 */
[----:B------:R-:W-:Y:S02]  /*11070*/  FSEL R22, R17, -INF , P0 ;  /* 0xff80000011167808 */ /* 0x000fe40000000000 */
[C---:B------:R-:W-:Y:S01]  /*11080*/  ISETP.GT.AND P0, PT, R9.reuse, 0x8, PT ;  /* 0x000000080900780c */ /* 0x040fe20003f04270 */
[----:B------:R-:W-:Y:S03]  /*11090*/  LDSM.16.MT88.4 R172, [R208+0x9880] ;  /* 0x00988000d0ac783b */ /* 0x000fe60000004200 */
        /* <DEDUP_REMOVED lines=12> */
[----:B------:R-:W-:Y:S02]  /*11160*/  ISETP.GT.AND P0, PT, R9, 0x18, PT ;  /* 0x000000180900780c */ /* 0x000fe40003f04270 */
[----:B------:R-:W-:Y:S02]  /*11170*/  FMNMX.FTZ R5, R23, R22, !PT ;  /* 0x0000001617057209 */ /* 0x000fe40007810000 */
[----:B------:R-:W-:Y:S02]  /*11180*/  FSEL R12, R40, -INF , P0 ;  /* 0xff800000280c7808 */ /* 0x000fe40000000000 */
[----:B------:R-:W-:Y:S02]  /*11190*/  ISETP.GT.AND P0, PT, R9, 0x19, PT ;  /* 0x000000190900780c */ /* 0x000fe40003f04270 */
[----:B------:R-:W-:-:S02]  /*111a0*/  FMNMX.FTZ R5, R20, R5, !PT ;  /* 0x0000000514057209 */ /* 0x000fc40007810000 */
[----:B------:R-:W-:Y:S02]  /*111b0*/  FSEL R10, R41, -INF , P0 ;  /* 0xff800000290a7808 */ /* 0x000fe40000000000 */
[----:B------:R-:W-:Y:S02]  /*111c0*/  ISETP.GT.AND P0, PT, R0, RZ, PT ;  /* 0x000000ff0000720c */ /* 0x000fe40003f04270 */
[----:B------:R-:W-:Y:S02]  /*111d0*/  FMNMX.FTZ R5, R8, R5, !PT ;  /* 0x0000000508057209 */ /* 0x000fe40007810000 */
[----:B------:R-:W-:Y:S02]  /*111e0*/  FSEL R18, R18, -INF , P0 ;  /* 0xff80000012127808 */ /* 0x000fe40000000000 */
[----:B------:R-:W-:Y:S02]  /*111f0*/  ISETP.GT.AND P0, PT, R0, 0x1, PT ;  /* 0x000000010000780c */ /* 0x000fe40003f04270 */
[----:B------:R-:W-:-:S02]  /*11200*/  FMNMX.FTZ R5, R16, R5, !PT ;  /* 0x0000000510057209 */ /* 0x000fc40007810000 */
[----:B------:R-:W-:Y:S02]  /*11210*/  FSEL R21, R19, -INF , P0 ;  /* 0xff80000013157808 */ /* 0x000fe40000000000 */
[----:B------:R-:W-:Y:S02]  /*11220*/  ISETP.GT.AND P0, PT, R0, 0x8, PT ;  /* 0x000000080000780c */ /* 0x000fe40003f04270 */
        /* <DEDUP_REMOVED lines=8> */
[----:B------:R-:W-:Y:S02]  /*112b0*/  FMNMX.FTZ R6, R19, R24, !PT ;  /* 0x0000001813067209 */ /* 0x000fe40007810000 */
[----:B------:R-:W-:-:S02]  /*112c0*/  ISETP.GT.AND P0, PT, R0, 0x11, PT ;  /* 0x000000110000780c */ /* 0x000fc40003f04270 */
[----:B------:R-:W-:Y:S02]  /*112d0*/  FMNMX.FTZ R6, R5, R6, !PT ;  /* 0x0000000605067209 */ /* 0x000fe40007810000 */
[----:B------:R-:W-:Y:S02]  /*112e0*/  FSEL R13, R7, -INF , P0 ;  /* 0xff800000070d7808 */ /* 0x000fe40000000000 */
[----:B------:R-:W-:Y:S02]  /*112f0*/  ISETP.GT.AND P0, PT, R0, 0x18, PT ;  /* 0x000000180000780c */ /* 0x000fe40003f04270 */
[----:B------:R-:W-:Y:S02]  /*11300*/  FMNMX.FTZ R6, R15, R6, !PT ;  /* 0x000000060f067209 */ /* 0x000fe40007810000 */
[----:B------:R-:W-:Y:S02]  /*11310*/  FSEL R11, R42, -INF , P0 ;  /* 0xff8000002a0b7808 */ /* 0x000fe40000000000 */
        /* <DEDUP_REMOVED lines=13> */
[----:B-1----:R-:W-:-:S03]  /*113f0*/  FMNMX.FTZ R0, R25, R0, !PT ;  /* 0x0000000019007209 */ /* 0x002fc60007810000 */
[----:B------:R-:W1:Y:S01]  /*11400*/  LDSM.16.MT88.4 R24, [R209+0x8080] ;  /* 0x00808000d118783b */ /* 0x000e620000004200 */
        /* <DEDUP_REMOVED lines=10> */
[----:B------:R-:W-:Y:S01]  /*114b0*/  ISETP.LE.AND P0, PT, R235, UR7, PT ;  /* 0x00000007eb007c0c */ /* 0x000fe2000bf03270 */
[----:B------:R-:W-:Y:S01]  /*114c0*/  FFMA.FTZ R150, R20, c[0x0][0x2d0], -R17 ;  /* 0x0000b40014967a23 */ /* 0x000fe20000010811 */
[----:B------:R-:W-:Y:S01]  /*114d0*/  MUFU.EX2 R149, R149 ;  /* 0x0000009500957308 */ /* 0x000fe20000000800 */
[----:B------:R-:W-:-:S02]  /*114e0*/  FFMA.FTZ R193, R18, c[0x0][0x2d0], -R8 ;  /* 0x0000b40012c17a23 */ /* 0x000fc40000010808 */
[--C-:B------:R-:W-:Y:S02]  /*114f0*/  FFMA.FTZ R194, R21, c[0x0][0x2d0], -R8.reuse ;  /* 0x0000b40015c27a23 */ /* 0x100fe40000010808 */
[--C-:B------:R-:W-:Y:S02]  /*11500*/  FFMA.FTZ R195, R19, c[0x0][0x2d0], -R8.reuse ;  /* 0x0000b40013c37a23 */ /* 0x100fe40000010808 */
[----:B------:R-:W-:Y:S01]  /*11510*/  FFMA.FTZ R2, R5, c[0x0][0x2d0], -R8 ;  /* 0x0000b40005027a23 */ /* 0x000fe20000010808 */
[----:B------:R-:W-:Y:S01]  /*11520*/  MUFU.EX2 R192, R192 ;  /* 0x000000c000c07308 */ /* 0x000fe20000000800 */
[--C-:B------:R-:W-:Y:S02]  /*11530*/  FFMA.FTZ R224, R4, c[0x0][0x2d0], -R17.reuse ;  /* 0x0000b40004e07a23 */ /* 0x100fe40000010811 */
[----:B------:R-:W2:Y:S01]  /*11540*/  LDSM.16.MT88.4 R4, [R208+0xb080] ;  /* 0x00b08000d004783b */ /* 0x000ea20000004200 */
[--C-:B------:R-:W-:Y:S02]  /*11550*/  FFMA.FTZ R3, R16, c[0x0][0x2d0], -R17.reuse ;  /* 0x0000b40010037a23 */ /* 0x100fe40000010811 */
[----:B------:R-:W-:-:S02]  /*11560*/  FFMA.FTZ R225, R12, c[0x0][0x2d0], -R17 ;  /* 0x0000b4000ce17a23 */ /* 0x000fc40000010811 */
[----:B------:R-:W3:Y:S01]  /*11570*/  MUFU.EX2 R151, R151 ;  /* 0x0000009700977308 */ /* 0x000ee20000000800 */
[----:B------:R-:W-:Y:S02]  /*11580*/  FFMA.FTZ R228, R10, c[0x0][0x2d0], -R17 ;  /* 0x0000b4000ae47a23 */ /* 0x000fe40000010811 */
[--C-:B------:R-:W-:Y:S01]  /*11590*/  FFMA.FTZ R229, R15, c[0x0][0x2d0], -R8.reuse ;  /* 0x0000b4000fe57a23 */ /* 0x100fe20000010808 */
[----:B------:R-:W4:Y:S01]  /*115a0*/  LDSM.16.MT88.4 R16, [R215+0x8880] ;  /* 0x00888000d710783b */ /* 0x000f220000004200 */
[--C-:B------:R-:W-:Y:S02]  /*115b0*/  FFMA.FTZ R230, R13, c[0x0][0x2d0], -R8.reuse ;  /* 0x0000b4000de67a23 */ /* 0x100fe40000010808 */
[--C-:B------:R-:W-:Y:S01]  /*115c0*/  FFMA.FTZ R231, R11, c[0x0][0x2d0], -R8.reuse ;  /* 0x0000b4000be77a23 */ /* 0x100fe20000010808 */
[----:B------:R-:W5:Y:S01]  /*115d0*/  MUFU.EX2 R150, R150 ;  /* 0x0000009600967308 */ /* 0x000f620000000800 */
[----:B------:R-:W-:Y:S01]  /*115e0*/  FFMA.FTZ R232, R9, c[0x0][0x2d0], -R8 ;  /* 0x0000b40009e87a23 */ /* 0x000fe20000010808 */
[----:B------:R-:W1:Y:S04]  /*115f0*/  LDSM.16.MT88.4 R12, [R210+0x8880] ;  /* 0x00888000d20c783b */ /* 0x000e680000004200 */
[----:B------:R-:W1:Y:S02]  /*11600*/  LDSM.16.MT88.4 R8, [R215+0x9880] ;  /* 0x00988000d708783b */ /* 0x000e640000004200 */
[----:B------:R-:W-:Y:S01]  /*11610*/  MUFU.EX2 R193, R193 ;  /* 0x000000c100c17308 */ /* 0x000fe20000000800 */
[----:B---3--:R-:W-:Y:S01]  /*11620*/  F2FP.BF16.PACK_AB R128, R151, R192 ;  /* 0x000000c09780723e */ /* 0x008fe200000010ff */
[----:B------:R-:W-:-:S06]  /*11630*/  FADD.FTZ R151, R192, R151 ;  /* 0x00000097c0977221 */ /* 0x000fcc0000010000 */
[----:B------:R-:W3:Y:S01]  /*11640*/  MUFU.EX2 R194, R194 ;  /* 0x000000c200c27308 */ /* 0x000ee20000000800 */
[----:B-----5:R-:W-:Y:S01]  /*11650*/  F2FP.BF16.PACK_AB R130, R149, R150 ;  /* 0x000000969582723e */ /* 0x020fe200000010ff */
[----:B------:R-:W-:-:S04]  /*11660*/  FADD.FTZ R150, R150, R151 ;  /* 0x0000009796967221 */ /* 0x000fc80000010000 */
[----:B------:R-:W-:Y:S02]  /*11670*/  FADD.FTZ R150, R149, R150 ;  /* 0x0000009695967221 */ /* 0x000fe40000010000 */
[----:B------:R-:W-:Y:S08]  /*11680*/  MUFU.EX2 R195, R195 ;  /* 0x000000c300c37308 */ /* 0x000ff00000000800 */
[----:B------:R-:W5:Y:S01]  /*11690*/  MUFU.EX2 R2, R2 ;  /* 0x0000000200027308 */ /* 0x000f620000000800 */
[----:B---3--:R-:W-:Y:S01]  /*116a0*/  F2FP.BF16.PACK_AB R129, R194, R193 ;  /* 0x000000c1c281723e */ /* 0x008fe200000010ff */
[----:B------:R-:W-:-:S06]  /*116b0*/  FADD.FTZ R194, R193, R194 ;  /* 0x000000c2c1c27221 */ /* 0x000fcc0000010000 */
[----:B------:R-:W-:Y:S01]  /*116c0*/  MUFU.EX2 R3, R3 ;  /* 0x0000000300037308 */ /* 0x000fe20000000800 */
[----:B-----5:R-:W-:-:S07]  /*116d0*/  F2FP.BF16.PACK_AB R131, R2, R195 ;  /* 0x000000c30283723e */ /* 0x020fce00000010ff */
[----:B------:R-:W3:Y:S01]  /*116e0*/  MUFU.EX2 R224, R224 ;  /* 0x000000e000e07308 */ /* 0x000ee20000000800 */
        /* <DEDUP_REMOVED lines=13> */
[----:B------:R-:W2:Y:S06]  /*117c0*/  MUFU.EX2 R232, R232 ;  /* 0x000000e800e87308 */ /* 0x000eac0000000800 */
[C---:B-1----:R-:W-:Y:S08]  /*117d0*/  HMMA.16816.F32.BF16 R20, R128.reuse, R24, RZ ;  /* 0x000000188014723c */ /* 0x042ff000000418ff */
        /* <DEDUP_REMOVED lines=23> */
[C---:B--2---:R-:W-:Y:S07]  /*11950*/  HMMA.16816.F32.BF16 R124, R128.reuse, R4, RZ ;  /* 0x00000004807c723c */ /* 0x044fee00000418ff */
[----:B---3--:R-:W-:Y:S01]  /*11960*/  F2FP.BF16.PACK_AB R4, R224, R3 ;  /* 0x00000003e004723e */ /* 0x008fe200000010ff */
[----:B------:R-:W-:Y:S01]  /*11970*/  HMMA.16816.F32.BF16 R128, R128, R6, RZ ;  /* 0x000000068080723c */ /* 0x000fe200000418ff */
[----:B-----5:R-:W-:Y:S01]  /*11980*/  F2FP.BF16.PACK_AB R5, R230, R229 ;  /* 0x000000e5e605723e */ /* 0x020fe200000010ff */
[----:B------:R-:W-:-:S02]  /*11990*/  FADD.FTZ R3, R3, R150 ;  /* 0x0000009603037221 */ /* 0x000fc40000010000 */
[----:B------:R-:W-:Y:S02]  /*119a0*/  FADD.FTZ R229, R229, R2 ;  /* 0x00000002e5e57221 */ /* 0x000fe40000010000 */
[----:B------:R-:W-:Y:S01]  /*119b0*/  FADD.FTZ R224, R224, R3 ;  /* 0x00000003e0e07221 */ /* 0x000fe20000010000 */
[----:B------:R-:W-:Y:S01]  /*119c0*/  F2FP.BF16.PACK_AB R6, R228, R225 ;  /* 0x000000e1e406723e */ /* 0x000fe200000010ff */
[----:B------:R-:W-:Y:S01]  /*119d0*/  FADD.FTZ R230, R230, R229 ;  /* 0x000000e5e6e67221 */ /* 0x000fe20000010000 */
[----:B------:R-:W-:Y:S01]  /*119e0*/  F2FP.BF16.PACK_AB R7, R232, R231 ;  /* 0x000000e7e807723e */ /* 0x000fe200000010ff */
        /* <DEDUP_REMOVED lines=11> */
[C---:B------:R-:W-:Y:S01]  /*11aa0*/  HMMA.16816.F32.BF16 R40, R4.reuse, R10, R40 ;  /* 0x0000000a0428723c */ /* 0x040fe20000041828 */
[----:B------:R-:W3:Y:S07]  /*11ab0*/  LDSM.16.MT88.4 R8, [R208+0xb880] ;  /* 0x00b88000d008783b */ /* 0x000eee0000004200 */
        /* <DEDUP_REMOVED lines=23> */
[C---:B------:R-:W-:Y:S08]  /*11c30*/  HMMA.16816.F32.BF16 R120, R4.reuse, R14, R120 ;  /* 0x0000000e0478723c */ /* 0x040ff00000041878 */
[C---:B---3--:R-:W-:Y:S08]  /*11c40*/  HMMA.16816.F32.BF16 R124, R4.reuse, R8, R124 ;  /* 0x00000008047c723c */ /* 0x048ff0000004187c */
[----:B------:R-:W-:Y:S01]  /*11c50*/  HMMA.16816.F32.BF16 R128, R4, R10, R128 ;  /* 0x0000000a0480723c */ /* 0x000fe20000041880 */
[----:B------:R-:W-:Y:S07]  /*11c60*/  @!P0 BRA `(.L_x_743) ;  /* 0x0000246000008947 */ /* 0x000fee0003800000 */
[----:B------:R-:W1:Y:S01]  /*11c70*/  S2R R2, SR_TID.X ;  /* 0x0000000000027919 */ /* 0x000e620000002100 */
[----:B------:R-:W-:Y:S01]  /*11c80*/  PLOP3.LUT P0, PT, PT, PT, UP2, 0x80, 0x0 ;  /* 0x000000000000781c */ /* 0x000fe20003f0f028 */
[----:B------:R-:W-:Y:S01]  /*11c90*/  IMAD.MOV.U32 R3, RZ, RZ, R0 ;  /* 0x000000ffff037224 */ /* 0x000fe200078e0000 */
[----:B------:R-:W-:Y:S01]  /*11ca0*/  SHF.R.S32.HI R233, RZ, 0x1f, R198 ;  /* 0x0000001fffe97819 */ /* 0x000fe200000114c6 */
[C---:B------:R-:W-:Y:S01]  /*11cb0*/  IMAD.SHL.U32 R232, R198.reuse, 0x2, RZ ;  /* 0x00000002c6e87824 */ /* 0x040fe200078e00ff */
[----:B------:R-:W-:Y:S01]  /*11cc0*/  SHF.R.S32.HI R228, RZ, 0x1f, R197 ;  /* 0x0000001fffe47819 */ /* 0x000fe200000114c5 */
[C---:B------:R-:W-:Y:S01]  /*11cd0*/  IMAD.SHL.U32 R231, R197.reuse, 0x2, RZ ;  /* 0x00000002c5e77824 */ /* 0x040fe200078e00ff */
[----:B------:R-:W-:Y:S01]  /*11ce0*/  SHF.L.U64.HI R233, R198, 0x1, R233 ;  /* 0x00000001c6e97819 */ /* 0x000fe200000102e9 */
[----:B------:R-:W-:Y:S01]  /*11cf0*/  UMOV UR4, 0x1 ;  /* 0x0000000100047882 */ /* 0x000fe20000000000 */
[----:B------:R-:W-:-:S05]  /*11d00*/  SHF.L.U64.HI R228, R197, 0x1, R228 ;  /* 0x00000001c5e47819 */ /* 0x000fca00000102e4 */
[----:B------:R-:W-:Y:S01]  /*11d10*/  @P0 IMAD.HI.U32 R234, R226, c[0x0][0x2c8], RZ ;  /* 0x0000b200e2ea0a27 */ /* 0x000fe200078e00ff */
[----:B------:R-:W-:Y:S02]  /*11d20*/  PLOP3.LUT P0, PT, PT, PT, UP2, 0x80, 0x0 ;  /* 0x000000000000781c */ /* 0x000fe40003f0f028 */
[----:B-1----:R-:W-:-:S04]  /*11d30*/  SHF.R.S32.HI R229, RZ, 0x1f, R2 ;  /* 0x0000001fffe57819 */ /* 0x002fc80000011402 */
[----:B------:R-:W-:-:S07]  /*11d40*/  LEA.HI R229, R229, R2, RZ, 0x3 ;  /* 0x00000002e5e57211 */ /* 0x000fce00078f18ff */
[----:B------:R-:W-:Y:S02]  /*11d50*/  @P0 SHF.R.U32.HI R234, RZ, c[0x0][0x2cc], R234 ;  /* 0x0000b300ffea0a19 */ /* 0x000fe400000116ea */
[----:B------:R-:W-:-:S05]  /*11d60*/  LOP3.LUT R229, R229, 0xfffffff8, RZ, 0xc0, !PT ;  /* 0xfffffff8e5e57812 */ /* 0x000fca00078ec0ff */
[----:B------:R-:W-:Y:S02]  /*11d70*/  IMAD.IADD R229, R2, 0x1, -R229 ;  /* 0x0000000102e57824 */ /* 0x000fe400078e0ae5 */
[----:B------:R-:W-:Y:S02]  /*11d80*/  IMAD.MOV.U32 R2, RZ, RZ, R148 ;  /* 0x000000ffff027224 */ /* 0x000fe400078e0094 */
[----:B------:R-:W-:-:S05]  /*11d90*/  IMAD.SHL.U32 R229, R229, 0x8, RZ ;  /* 0x00000008e5e57824 */ /* 0x000fca00078e00ff */
[----:B------:R-:W-:-:S04]  /*11da0*/  SHF.R.S32.HI R230, RZ, 0x1f, R229 ;  /* 0x0000001fffe67819 */ /* 0x000fc800000114e5 */
[C---:B------:R-:W-:Y:S01]  /*11db0*/  SHF.L.U64.HI R230, R229.reuse, 0x1, R230 ;  /* 0x00000001e5e67819 */ /* 0x040fe200000102e6 */
[----:B------:R-:W-:Y:S02]  /*11dc0*/  IMAD.SHL.U32 R229, R229, 0x2, RZ ;  /* 0x00000002e5e57824 */ /* 0x000fe400078e00ff */
.L_x_746:
[----:B------:R-:W-:Y:S04]  /*11dd0*/  DEPBAR.LE SB0, 0x0 ;  /* 0x000080000000791a */ /* 0x000fe80000000000 */
[----:B------:R-:W-:Y:S01]  /*11de0*/  BAR.SYNC.DEFER_BLOCKING 0x0 ;  /* 0x0000000000007b1d */ /* 0x000fe20000010000 */
[----:B------:R-:W-:Y:S05]  /*11df0*/  ISETP.LE.AND P0, PT, RZ, UR7, PT ;  /* 0x00000007ff007c0c */ /* 0x000fea000bf03270 */
[----:B------:R1:W2:Y:S04]  /*11e00*/  LDSM.16.M88.4 R148, [R218+0x10080] ;  /* 0x01008000da94783b */ /* 0x0002a80000000200 */
[----:B------:R1:W3:Y:S04]  /*11e10*/  LDSM.16.M88.4 R152, [R217+0xc080] ;  /* 0x00c08000d998783b */ /* 0x0002e80000000200 */
[----:B------:R1:W4:Y:S04]  /*11e20*/  LDSM.16.M88.4 R156, [R217+0xc880] ;  /* 0x00c88000d99c783b */ /* 0x0003280000000200 */
[----:B------:R1:W1:Y:S04]  /*11e30*/  LDSM.16.M88.4 R160, [R214+0x10080] ;  /* 0x01008000d6a0783b */ /* 0x0002680000000200 */
[----:B------:R1:W1:Y:S04]  /*11e40*/  LDSM.16.M88.4 R164, [R216] ;  /* 0x00000000d8a4783b */ /* 0x0002680000000200 */
[----:B------:R1:W1:Y:S01]  /*11e50*/  LDSM.16.M88.4 R168, [R207] ;  /* 0x00000000cfa8783b */ /* 0x0002620000000200 */
[----:B------:R-:W-:-:S05]  /*11e60*/  @!P0 BRA `(.L_x_744) ;  /* 0x000001c000008947 */ /* 0x000fca0003800000 */
        /* <DEDUP_REMOVED lines=28> */
.L_x_744:
[C---:B--234-:R-:W-:Y:S01]  /*12030*/  HMMA.16816.F32.BF16 R4, R148.reuse, R152, RZ ;  /* 0x000000989404723c */ /* 0x05cfe200000418ff */
[----:B------:R-:W0:Y:S01]  /*12040*/  LDGDEPBAR ;  /* 0x00000000000079af */ /* 0x000e220000000000 */
[----:B------:R-:W-:Y:S06]  /*12050*/  UISETP.GE.AND UP0, UPT, UR7, 0x1, UPT ;  /* 0x000000010700788c */ /* 0x000fec000bf06270 */
        /* <DEDUP_REMOVED lines=152> */
.L_x_745:
[----:B------:R-:W-:Y:S01]  /*129e0*/  PLOP3.LUT P0, PT, PT, PT, UP2, 0x80, 0x0 ;  /* 0x000000000000781c */ /* 0x000fe20003f0f028 */
[----:B------:R-:W-:Y:S01]  /*129f0*/  UIMAD UR5, UR7, -0x20, UR4 ;  /* 0xffffffe0070578a4 */ /* 0x000fe2000f8e0204 */
[----:B-1----:R-:W-:Y:S01]  /*12a00*/  MOV R152, R226 ;  /* 0x000000e200987202 */ /* 0x002fe20000000f00 */
[----:B------:R-:W-:Y:S04]  /*12a10*/  LDSM.16.MT88.4 R156, [R210+0x8080] ;  /* 0x00808000d29c783b */ /* 0x000fe80000004200 */
[----:B------:R-:W-:Y:S04]  /*12a20*/  MOV R0, UR5 ;  /* 0x0000000500007c02 */ /* 0x000fe80008000f00 */
[----:B------:R-:W-:Y:S01]  /*12a30*/  IADD3 R0, R0, UR11, -R227 ;  /* 0x0000000b00007c10 */ /* 0x000fe2000fffe8e3 */
[----:B------:R-:W-:Y:S01]  /*12a40*/  LDSM.16.MT88.4 R172, [R215+0xa880] ;  /* 0x00a88000d7ac783b */ /* 0x000fe20000004200 */
[----:B------:R-:W-:Y:S02]  /*12a50*/  @P0 MOV R152, R234 ;  /* 0x000000ea00980202 */ /* 0x000fe40000000f00 */
[----:B------:R-:W-:Y:S05]  /*12a60*/  IADD3 R0, R0, -UR20, RZ ;  /* 0x8000001400007c10 */ /* 0x000fea000fffe0ff */
[----:B------:R-:W1:Y:S08]  /*12a70*/  SHFL.IDX PT, R151, R152, RZ, 0x1c1f ;  /* 0x001c1fff98977589 */ /* 0x000e7000000e0000 */
[----:B------:R-:W2:Y:S08]  /*12a80*/  SHFL.IDX PT, R149, R152, 0x1, 0x1c1f ;  /* 0x003c1f0098957f89 */ /* 0x000eb000000e0000 */
[----:B------:R-:W-:Y:S08]  /*12a90*/  LDSM.16.MT88.4 R176, [R210+0xa880] ;  /* 0x00a88000d2b0783b */ /* 0x000ff00000004200 */
[----:B------:R-:W-:Y:S08]  /*12aa0*/  LDSM.16.MT88.4 R180, [R208+0xa880] ;  /* 0x00a88000d0b4783b */ /* 0x000ff00000004200 */
[----:B------:R-:W-:Y:S08]  /*12ab0*/  LDSM.16.MT88.4 R184, [R215+0xb880] ;  /* 0x00b88000d7b8783b */ /* 0x000ff00000004200 */
[----:B------:R-:W-:Y:S08]  /*12ac0*/  LDSM.16.MT88.4 R188, [R210+0xb880] ;  /* 0x00b88000d2bc783b */ /* 0x000ff00000004200 */
[----:B------:R-:W-:Y:S08]  /*12ad0*/  LDSM.16.MT88.4 R192, [R208+0xb880] ;  /* 0x00b88000d0c0783b */ /* 0x000ff00000004200 */
[----:B------:R-:W0:Y:S01]  /*12ae0*/  LDGDEPBAR ;  /* 0x00000000000079af */ /* 0x000e220000000000 */
[C---:B-1----:R-:W-:Y:S02]  /*12af0*/  IADD3 R148, R0.reuse, R151, RZ ;  /* 0x0000009700947210 */ /* 0x042fe40007ffe0ff */
[----:B--2---:R-:W-:Y:S02]  /*12b00*/  IADD3 R0, R0, R149, RZ ;  /* 0x0000009500007210 */ /* 0x004fe40007ffe0ff */
[----:B------:R-:W-:Y:S04]  /*12b10*/  ISETP.GT.AND P0, PT, R148, RZ, PT ;  /* 0x000000ff9400720c */ /* 0x000fe80003f04270 */
[----:B------:R-:W-:Y:S02]  /*12b20*/  FSEL R150, R4, -INF , P0 ;  /* 0xff80000004967808 */ /* 0x000fe40000000000 */
[----:B------:R-:W-:Y:S04]  /*12b30*/  ISETP.GT.AND P0, PT, R148, 0x1, PT ;  /* 0x000000019400780c */ /* 0x000fe80003f04270 */
[----:B------:R-:W-:Y:S02]  /*12b40*/  FSEL R4, R5, -INF , P0 ;  /* 0xff80000005047808 */ /* 0x000fe40000000000 */
[----:B------:R-:W-:Y:S02]  /*12b50*/  ISETP.GT.AND P0, PT, R0, RZ, PT ;  /* 0x000000ff0000720c */ /* 0x000fe40003f04270 */
[----:B------:R-:W-:Y:S02]  /*12b60*/  FMNMX.FTZ R5, R150, R3, !PT ;  /* 0x0000000396057209 */ /* 0x000fe40007810000 */
[----:B------:R-:W-:Y:S02]  /*12b70*/  FSEL R155, R6, -INF , P0 ;  /* 0xff800000069b7808 */ /* 0x000fe40000000000 */
[----:B------:R-:W-:Y:S02]  /*12b80*/  ISETP.GT.AND P0, PT, R0, 0x1, PT ;  /* 0x000000010000780c */ /* 0x000fe40003f04270 */
[----:B------:R-:W-:Y:S02]  /*12b90*/  FMNMX.FTZ R5, R4, R5, !PT ;  /* 0x0000000504057209 */ /* 0x000fe40007810000 */
[----:B------:R-:W-:Y:S02]  /*12ba0*/  FSEL R153, R7, -INF , P0 ;  /* 0xff80000007997808 */ /* 0x000fe40000000000 */
[----:B------:R-:W-:Y:S04]  /*12bb0*/  ISETP.GT.AND P0, PT, R148, 0x8, PT ;  /* 0x000000089400780c */ /* 0x000fe80003f04270 */
[----:B------:R-:W-:Y:S02]  /*12bc0*/  FSEL R8, R8, -INF , P0 ;  /* 0xff80000008087808 */ /* 0x000fe40000000000 */
[----:B------:R-:W-:Y:S02]  /*12bd0*/  ISETP.GT.AND P0, PT, R148, 0x9, PT ;  /* 0x000000099400780c */ /* 0x000fe40003f04270 */
[----:B------:R-:W-:Y:S02]  /*12be0*/  FMNMX.FTZ R5, R8, R5, !PT ;  /* 0x0000000508057209 */ /* 0x000fe40007810000 */
        /* <DEDUP_REMOVED lines=16> */
[----:B------:R-:W-:Y:S02]  /*12cf0*/  FMNMX.FTZ R10, R155, R2, !PT ;  /* 0x000000029b0a7209 */ /* 0x000fe40007810000 */
[C---:B------:R-:W-:Y:S02]  /*12d00*/  ISETP.GT.AND P0, PT, R0.reuse, 0x9, PT ;  /* 0x000000090000780c */ /* 0x040fe40003f04270 */
[----:B------:R-:W-:Y:S02]  /*12d10*/  FMNMX.FTZ R10, R153, R10, !PT ;  /* 0x0000000a990a7209 */ /* 0x000fe40007810000 */
[----:B------:R-:W-:Y:S02]  /*12d20*/  FSEL R11, R11, -INF , P0 ;  /* 0xff8000000b0b7808 */ /* 0x000fe40000000000 */
[----:B------:R-:W-:Y:S02]  /*12d30*/  ISETP.GT.AND P0, PT, R0, 0x10, PT ;  /* 0x000000100000780c */ /* 0x000fe40003f04270 */
[----:B------:R-:W-:Y:S02]  /*12d40*/  FMNMX.FTZ R12, R9, R10, !PT ;  /* 0x0000000a090c7209 */ /* 0x000fe40007810000 */
[----:B------:R-:W-:Y:S01]  /*12d50*/  FSEL R167, R14, -INF , P0 ;  /* 0xff8000000ea77808 */ /* 0x000fe20000000000 */
[----:B------:R-:W1:Y:S01]  /*12d60*/  SHFL.BFLY PT, R10, R5, 0x2, 0x1f ;  /* 0x0c401f00050a7f89 */ /* 0x000e6200000e0000 */
[C---:B------:R-:W-:Y:S02]  /*12d70*/  ISETP.GT.AND P0, PT, R0.reuse, 0x11, PT ;  /* 0x000000110000780c */ /* 0x040fe40003f04270 */
[----:B------:R-:W-:Y:S02]  /*12d80*/  FMNMX.FTZ R12, R11, R12, !PT ;  /* 0x0000000c0b0c7209 */ /* 0x000fe40007810000 */
[----:B------:R-:W-:Y:S02]  /*12d90*/  FSEL R165, R15, -INF , P0 ;  /* 0xff8000000fa57808 */ /* 0x000fe40000000000 */
[----:B------:R-:W-:Y:S02]  /*12da0*/  FMNMX.FTZ R12, R167, R12, !PT ;  /* 0x0000000ca70c7209 */ /* 0x000fe40007810000 */
[----:B------:R-:W-:Y:S04]  /*12db0*/  ISETP.GT.AND P0, PT, R0, 0x18, PT ;  /* 0x000000180000780c */ /* 0x000fe80003f04270 */
[----:B------:R-:W-:Y:S02]  /*12dc0*/  FSEL R161, R18, -INF , P0 ;  /* 0xff80000012a17808 */ /* 0x000fe40000000000 */
[----:B------:R-:W-:Y:S02]  /*12dd0*/  ISETP.GT.AND P0, PT, R0, 0x19, PT ;  /* 0x000000190000780c */ /* 0x000fe40003f04270 */
[----:B------:R-:W-:Y:S02]  /*12de0*/  FMNMX.FTZ R0, R165, R12, !PT ;  /* 0x0000000ca5007209 */ /* 0x000fe40007810000 */
[----:B------:R-:W-:Y:S02]  /*12df0*/  FSEL R149, R19, -INF , P0 ;  /* 0xff80000013957808 */ /* 0x000fe40000000000 */
[----:B------:R-:W-:Y:S02]  /*12e00*/  FMNMX.FTZ R0, R161, R0, !PT ;  /* 0x00000000a1007209 */ /* 0x000fe40007810000 */
[----:B-1----:R-:W-:Y:S02]  /*12e10*/  FMNMX.FTZ R13, R10, R5, !PT ;  /* 0x000000050a0d7209 */ /* 0x002fe40007810000 */
[----:B------:R-:W-:Y:S03]  /*12e20*/  FMNMX.FTZ R7, R149, R0, !PT ;  /* 0x0000000095077209 */ /* 0x000fe60007810000 */
[----:B------:R-:W-:Y:S08]  /*12e30*/  SHFL.BFLY PT, R10, R13, 0x1, 0x1f ;  /* 0x0c201f000d0a7f89 */ /* 0x000ff000000e0000 */
[----:B------:R-:W1:Y:S02]  /*12e40*/  SHFL.BFLY PT, R0, R7, 0x2, 0x1f ;  /* 0x0c401f0007007f89 */ /* 0x000e6400000e0000 */
[----:B-1----:R-:W-:Y:S02]  /*12e50*/  FMNMX.FTZ R5, R7, R0, !PT ;  /* 0x0000000007057209 */ /* 0x002fe40007810000 */
[----:B------:R-:W-:Y:S04]  /*12e60*/  FMNMX.FTZ R0, R13, R10, !PT ;  /* 0x0000000a0d007209 */ /* 0x000fe80007810000 */
[----:B------:R-:W-:Y:S01]  /*12e70*/  LDSM.16.MT88.4 R12, [R215+0x8080] ;  /* 0x00808000d70c783b */ /* 0x000fe20000004200 */
[C---:B------:R-:W-:Y:S01]  /*12e80*/  FSETP.NEU.FTZ.AND P0, PT, R0.reuse, -INF , PT ;  /* 0xff8000000000780b */ /* 0x040fe20003f1d000 */
[----:B------:R-:W-:Y:S06]  /*12e90*/  FMUL.FTZ R163, R0, c[0x0][0x2d0] ;  /* 0x0000b40000a37a20 */ /* 0x000fec0000410000 */
[----:B------:R-:W1:Y:S01]  /*12ea0*/  SHFL.BFLY PT, R148, R5, 0x1, 0x1f ;  /* 0x0c201f0005947f89 */ /* 0x000e6200000e0000 */
[----:B------:R-:W-:Y:S05]  /*12eb0*/  FSEL R163, R163, RZ, P0 ;  /* 0x000000ffa3a37208 */ /* 0x000fea0000000000 */
[--C-:B------:R-:W-:Y:S02]  /*12ec0*/  FFMA.FTZ R151, R150, c[0x0][0x2d0], -R163.reuse ;  /* 0x0000b40096977a23 */ /* 0x100fe400000108a3 */
[--C-:B------:R-:W-:Y:S01]  /*12ed0*/  FFMA.FTZ R150, R4, c[0x0][0x2d0], -R163.reuse ;  /* 0x0000b40004967a23 */ /* 0x100fe200000108a3 */
[----:B------:R-:W-:Y:S01]  /*12ee0*/  FSEL R4, R0, RZ, P0 ;  /* 0x000000ff00047208 */ /* 0x000fe20000000000 */
[--C-:B------:R-:W-:Y:S02]  /*12ef0*/  FFMA.FTZ R241, R8, c[0x0][0x2d0], -R163.reuse ;  /* 0x0000b40008f17a23 */ /* 0x100fe400000108a3 */
[----:B------:R-:W-:Y:S01]  /*12f00*/  FFMA.FTZ R240, R6, c[0x0][0x2d0], -R163 ;  /* 0x0000b40006f07a23 */ /* 0x000fe200000108a3 */
[----:B------:R-:W-:Y:S01]  /*12f10*/  MUFU.EX2 R151, R151 ;  /* 0x0000009700977308 */ /* 0x000fe20000000800 */
[----:B------:R-:W-:Y:S02]  /*12f20*/  FADD.FTZ R4, -R4, R3 ;  /* 0x0000000304047221 */ /* 0x000fe40000010100 */
[--C-:B------:R-:W-:Y:S02]  /*12f30*/  FFMA.FTZ R242, R168, c[0x0][0x2d0], -R163.reuse ;  /* 0x0000b400a8f27a23 */ /* 0x100fe400000108a3 */
[----:B------:R-:W-:Y:S01]  /*12f40*/  FMUL.FTZ R3, R4, c[0x0][0x2d0] ;  /* 0x0000b40004037a20 */ /* 0x000fe20000410000 */
[----:B------:R-:W-:Y:S01]  /*12f50*/  LDSM.16.MT88.4 R168, [R208+0x9880] ;  /* 0x00988000d0a8783b */ /* 0x000fe20000004200 */
[--C-:B------:R-:W-:Y:S02]  /*12f60*/  FFMA.FTZ R243, R166, c[0x0][0x2d0], -R163.reuse ;  /* 0x0000b400a6f37a23 */ /* 0x100fe400000108a3 */
[--C-:B------:R-:W-:Y:S01]  /*12f70*/  FFMA.FTZ R246, R164, c[0x0][0x2d0], -R163.reuse ;  /* 0x0000b400a4f67a23 */ /* 0x100fe200000108a3 */
[----:B------:R-:W2:Y:S01]  /*12f80*/  MUFU.EX2 R150, R150 ;  /* 0x0000009600967308 */ /* 0x000ea20000000800 */
[----:B-1----:R-:W-:Y:S01]  /*12f90*/  FMNMX.FTZ R148, R148, R5, !PT ;  /* 0x0000000594947209 */ /* 0x002fe20007810000 */
[----:B------:R-:W-:Y:S03]  /*12fa0*/  FFMA.FTZ R163, R162, c[0x0][0x2d0], -R163 ;  /* 0x0000b400a2a37a23 */ /* 0x000fe600000108a3 */
[C---:B------:R-:W-:Y:S01]  /*12fb0*/  FSETP.NEU.FTZ.AND P0, PT, R148.reuse, -INF , PT ;  /* 0xff8000009400780b */ /* 0x040fe20003f1d000 */
[C---:B------:R-:W-:Y:S03]  /*12fc0*/  FMUL.FTZ R160, R148.reuse, c[0x0][0x2d0] ;  /* 0x0000b40094a07a20 */ /* 0x040fe60000410000 */
[----:B------:R-:W-:Y:S01]  /*12fd0*/  FSEL R5, R148, RZ, P0 ;  /* 0x000000ff94057208 */ /* 0x000fe20000000000 */
[----:B------:R-:W1:Y:S01]  /*12fe0*/  MUFU.EX2 R3, R3 ;  /* 0x0000000300037308 */ /* 0x000e620000000800 */
[----:B------:R-:W-:Y:S02]  /*12ff0*/  FSEL R160, R160, RZ, P0 ;  /* 0x000000ffa0a07208 */ /* 0x000fe40000000000 */
[----:B------:R-:W-:Y:S01]  /*13000*/  ISETP.LT.AND P0, PT, R235, UR7, PT ;  /* 0x00000007eb007c0c */ /* 0x000fe2000bf01270 */
[----:B------:R-:W-:Y:S01]  /*13010*/  FADD.FTZ R5, -R5, R2 ;  /* 0x0000000205057221 */ /* 0x000fe20000010100 */
[----:B------:R-:W-:Y:S01]  /*13020*/  UIADD3 UR7, UR7, -0x1, URZ ;  /* 0xffffffff07077890 */ /* 0x000fe2000fffe03f */
[--C-:B------:R-:W-:Y:S02]  /*13030*/  FFMA.FTZ R239, R155, c[0x0][0x2d0], -R160.reuse ;  /* 0x0000b4009bef7a23 */ /* 0x100fe400000108a0 */
[--C-:B------:R-:W-:Y:S02]  /*13040*/  FFMA.FTZ R238, R153, c[0x0][0x2d0], -R160.reuse ;  /* 0x0000b40099ee7a23 */ /* 0x100fe400000108a0 */
[--C-:B------:R-:W-:Y:S01]  /*13050*/  FFMA.FTZ R237, R9, c[0x0][0x2d0], -R160.reuse ;  /* 0x0000b40009ed7a23 */ /* 0x100fe200000108a0 */
[----:B------:R-:W-:Y:S01]  /*13060*/  MUFU.EX2 R241, R241 ;  /* 0x000000f100f17308 */ /* 0x000fe20000000800 */
[--C-:B------:R-:W-:Y:S02]  /*13070*/  FFMA.FTZ R236, R11, c[0x0][0x2d0], -R160.reuse ;  /* 0x0000b4000bec7a23 */ /* 0x100fe400000108a0 */
[----:B------:R-:W-:Y:S01]  /*13080*/  FMUL.FTZ R2, R5, c[0x0][0x2d0] ;  /* 0x0000b40005027a20 */ /* 0x000fe20000410000 */
[----:B--2---:R-:W-:Y:S01]  /*13090*/  F2FP.BF16.PACK_AB R152, R150, R151 ;  /* 0x000000979698723e */ /* 0x004fe200000010ff */
[--C-:B------:R-:W-:Y:S02]  /*130a0*/  FFMA.FTZ R244, R167, c[0x0][0x2d0], -R160.reuse ;  /* 0x0000b400a7f47a23 */ /* 0x100fe400000108a0 */
[--C-:B------:R-:W-:Y:S02]  /*130b0*/  FFMA.FTZ R245, R165, c[0x0][0x2d0], -R160.reuse ;  /* 0x0000b400a5f57a23 */ /* 0x100fe400000108a0 */
[----:B------:R-:W-:Y:S01]  /*130c0*/  LDSM.16.MT88.4 R164, [R210+0x9880] ;  /* 0x00988000d2a4783b */ /* 0x000fe20000004200 */
[----:B------:R-:W2:Y:S01]  /*130d0*/  MUFU.EX2 R2, R2 ;  /* 0x0000000200027308 */ /* 0x000ea20000000800 */
[--C-:B------:R-:W-:Y:S02]  /*130e0*/  FFMA.FTZ R248, R161, c[0x0][0x2d0], -R160.reuse ;  /* 0x0000b400a1f87a23 */ /* 0x100fe400000108a0 */
[C---:B-1----:R-:W-:Y:S02]  /*130f0*/  FMUL.FTZ R4, R3.reuse, R144 ;  /* 0x0000009003047220 */ /* 0x042fe40000410000 */
[C---:B------:R-:W-:Y:S02]  /*13100*/  FMUL.FTZ R5, R3.reuse, R145 ;  /* 0x0000009103057220 */ /* 0x040fe40000410000 */
[C---:B------:R-:W-:Y:S02]  /*13110*/  FMUL.FTZ R8, R3.reuse, R132 ;  /* 0x0000008403087220 */ /* 0x040fe40000410000 */
[C---:B------:R-:W-:Y:S01]  /*13120*/  FMUL.FTZ R9, R3.reuse, R133 ;  /* 0x0000008503097220 */ /* 0x040fe20000410000 */
[----:B------:R-:W1:Y:S01]  /*13130*/  MUFU.EX2 R240, R240 ;  /* 0x000000f000f07308 */ /* 0x000e620000000800 */
[C---:B------:R-:W-:Y:S02]  /*13140*/  FMUL.FTZ R16, R3.reuse, R140 ;  /* 0x0000008c03107220 */ /* 0x040fe40000410000 */
[----:B------:R-:W-:Y:S02]  /*13150*/  FMUL.FTZ R17, R3, R141 ;  /* 0x0000008d03117220 */ /* 0x000fe40000410000 */
[----:B------:R-:W-:Y:S02]  /*13160*/  FFMA.FTZ R160, R149, c[0x0][0x2d0], -R160 ;  /* 0x0000b40095a07a23 */ /* 0x000fe400000108a0 */
[C---:B------:R-:W-:Y:S02]  /*13170*/  FMUL.FTZ R28, R3.reuse, R28 ;  /* 0x0000001c031c7220 */ /* 0x040fe40000410000 */
[C---:B------:R-:W-:Y:S01]  /*13180*/  FMUL.FTZ R29, R3.reuse, R29 ;  /* 0x0000001d031d7220 */ /* 0x040fe20000410000 */
[----:B------:R-:W-:Y:S01]  /*13190*/  MUFU.EX2 R239, R239 ;  /* 0x000000ef00ef7308 */ /* 0x000fe20000000800 */
[C---:B------:R-:W-:Y:S02]  /*131a0*/  FMUL.FTZ R32, R3.reuse, R32 ;  /* 0x0000002003207220 */ /* 0x040fe40000410000 */
[C---:B------:R-:W-:Y:S02]  /*131b0*/  FMUL.FTZ R33, R3.reuse, R33 ;  /* 0x0000002103217220 */ /* 0x040fe40000410000 */
[C---:B--2---:R-:W-:Y:S02]  /*131c0*/  FMUL.FTZ R6, R2.reuse, R146 ;  /* 0x0000009202067220 */ /* 0x044fe40000410000 */
[C---:B------:R-:W-:Y:S02]  /*131d0*/  FMUL.FTZ R7, R2.reuse, R147 ;  /* 0x0000009302077220 */ /* 0x040fe40000410000 */
[----:B------:R-:W2:Y:S01]  /*131e0*/  LDSM.16.MT88.4 R144, [R209+0x8080] ;  /* 0x00808000d190783b */ /* 0x000ea20000004200 */
[----:B------:R-:W3:Y:S01]  /*131f0*/  MUFU.EX2 R238, R238 ;  /* 0x000000ee00ee7308 */ /* 0x000ee20000000800 */
[C---:B------:R-:W-:Y:S02]  /*13200*/  FMUL.FTZ R10, R2.reuse, R134 ;  /* 0x00000086020a7220 */ /* 0x040fe40000410000 */
[----:B------:R-:W-:Y:S01]  /*13210*/  FMUL.FTZ R11, R2, R135 ;  /* 0x00000087020b7220 */ /* 0x000fe20000410000 */
[----:B-1----:R-:W-:Y:S01]  /*13220*/  F2FP.BF16.PACK_AB R154, R240, R241 ;  /* 0x000000f1f09a723e */ /* 0x002fe200000010ff */
[C---:B------:R-:W-:Y:S02]  /*13230*/  FMUL.FTZ R18, R2.reuse, R142 ;  /* 0x0000008e02127220 */ /* 0x040fe40000410000 */
[----:B------:R-:W1:Y:S01]  /*13240*/  LDSM.16.MT88.4 R132, [R208+0x8080] ;  /* 0x00808000d084783b */ /* 0x000e620000004200 */
[C---:B------:R-:W-:Y:S02]  /*13250*/  FMUL.FTZ R19, R2.reuse, R143 ;  /* 0x0000008f02137220 */ /* 0x040fe40000410000 */
[----:B------:R-:W-:Y:S01]  /*13260*/  MUFU.EX2 R237, R237 ;  /* 0x000000ed00ed7308 */ /* 0x000fe20000000800 */
[C---:B------:R-:W-:Y:S02]  /*13270*/  FMUL.FTZ R30, R2.reuse, R30 ;  /* 0x0000001e021e7220 */ /* 0x040fe40000410000 */
[C---:B------:R-:W-:Y:S02]  /*13280*/  FMUL.FTZ R31, R2.reuse, R31 ;  /* 0x0000001f021f7220 */ /* 0x040fe40000410000 */
[----:B------:R-:W-:Y:S01]  /*13290*/  LDSM.16.MT88.4 R140, [R210+0x9080] ;  /* 0x00908000d28c783b */ /* 0x000fe20000004200 */
[C---:B------:R-:W-:Y:S02]  /*132a0*/  FMUL.FTZ R34, R2.reuse, R34 ;  /* 0x0000002202227220 */ /* 0x040fe40000410000 */
[----:B------:R-:W-:Y:S02]  /*132b0*/  FMUL.FTZ R35, R2, R35 ;  /* 0x0000002302237220 */ /* 0x000fe40000410000 */
[----:B------:R-:W4:Y:S01]  /*132c0*/  MUFU.EX2 R236, R236 ;  /* 0x000000ec00ec7308 */ /* 0x000f220000000800 */
[C---:B------:R-:W-:Y:S02]  /*132d0*/  FMUL.FTZ R36, R3.reuse, R36 ;  /* 0x0000002403247220 */ /* 0x040fe40000410000 */
[C---:B------:R-:W-:Y:S01]  /*132e0*/  FMUL.FTZ R37, R3.reuse, R37 ;  /* 0x0000002503257220 */ /* 0x040fe20000410000 */
        /* <DEDUP_REMOVED lines=13> */
[----:B----4-:R-:W-:Y:S01]  /*133c0*/  F2FP.BF16.PACK_AB R155, R236, R237 ;  /* 0x000000edec9b723e */ /* 0x010fe200000010ff */
[C---:B------:R-:W-:Y:S02]  /*133d0*/  FMUL.FTZ R48, R3.reuse, R48 ;  /* 0x0000003003307220 */ /* 0x040fe40000410000 */
[C---:B------:R-:W-:Y:S02]  /*133e0*/  FMUL.FTZ R49, R3.reuse, R49 ;  /* 0x0000003103317220 */ /* 0x040fe40000410000 */
[C---:B------:R-:W-:Y:S01]  /*133f0*/  FMUL.FTZ R50, R2.reuse, R50 ;  /* 0x0000003202327220 */ /* 0x040fe20000410000 */
[----:B------:R-:W-:Y:S01]  /*13400*/  MUFU.EX2 R242, R242 ;  /* 0x000000f200f27308 */ /* 0x000fe20000000800 */
[C---:B------:R-:W-:Y:S05]  /*13410*/  HMMA.16816.F32.BF16 R4, R152.reuse, R12, R4 ;  /* 0x0000000c9804723c */ /* 0x040fea0000041804 */
[C---:B------:R-:W-:Y:S02]  /*13420*/  FMUL.FTZ R51, R2.reuse, R51 ;  /* 0x0000003302337220 */ /* 0x040fe40000410000 */
[C---:B------:R-:W-:Y:S01]  /*13430*/  FMUL.FTZ R12, R3.reuse, R136 ;  /* 0x00000088030c7220 */ /* 0x040fe20000410000 */
[C---:B------:R-:W-:Y:S01]  /*13440*/  HMMA.16816.F32.BF16 R8, R152.reuse, R14, R8 ;  /* 0x0000000e9808723c */ /* 0x040fe20000041808 */
[----:B------:R-:W4:Y:S03]  /*13450*/  MUFU.EX2 R243, R243 ;  /* 0x000000f300f37308 */ /* 0x000f260000000800 */
[C---:B------:R-:W-:Y:S01]  /*13460*/  FMUL.FTZ R13, R3.reuse, R137 ;  /* 0x00000089030d7220 */ /* 0x040fe20000410000 */
[----:B---3--:R-:W-:Y:S01]  /*13470*/  LDSM.16.MT88.4 R160, [R215+0x9880] ;  /* 0x00988000d7a0783b */ /* 0x008fe20000004200 */
[C---:B------:R-:W-:Y:S02]  /*13480*/  FMUL.FTZ R20, R3.reuse, R20 ;  /* 0x0000001403147220 */ /* 0x040fe40000410000 */
[C---:B------:R-:W-:Y:S03]  /*13490*/  FMUL.FTZ R14, R2.reuse, R138 ;  /* 0x0000008a020e7220 */ /* 0x040fe60000410000 */
[----:B------:R-:W-:Y:S01]  /*134a0*/  MUFU.EX2 R244, R244 ;  /* 0x000000f400f47308 */ /* 0x000fe20000000800 */
[C---:B------:R-:W-:Y:S02]  /*134b0*/  FMUL.FTZ R15, R2.reuse, R139 ;  /* 0x0000008b020f7220 */ /* 0x040fe40000410000 */
[----:B------:R-:W3:Y:S01]  /*134c0*/  LDSM.16.MT88.4 R136, [R215+0x9080] ;  /* 0x00908000d788783b */ /* 0x000ee20000004200 */
[C---:B------:R-:W-:Y:S02]  /*134d0*/  FMUL.FTZ R52, R3.reuse, R52 ;  /* 0x0000003403347220 */ /* 0x040fe40000410000 */
[C---:B------:R-:W-:Y:S02]  /*134e0*/  FMUL.FTZ R53, R3.reuse, R53 ;  /* 0x0000003503357220 */ /* 0x040fe40000410000 */
[C---:B------:R-:W-:Y:S02]  /*134f0*/  HMMA.16816.F32.BF16 R12, R152.reuse, R156, R12 ;  /* 0x0000009c980c723c */ /* 0x040fe4000004180c */
[----:B------:R-:W5:Y:S01]  /*13500*/  MUFU.EX2 R245, R245 ;  /* 0x000000f500f57308 */ /* 0x000f620000000800 */
[C---:B------:R-:W-:Y:S02]  /*13510*/  FMUL.FTZ R54, R2.reuse, R54 ;  /* 0x0000003602367220 */ /* 0x040fe40000410000 */
[C---:B------:R-:W-:Y:S02]  /*13520*/  FMUL.FTZ R55, R2.reuse, R55 ;  /* 0x0000003702377220 */ /* 0x040fe40000410000 */
[C---:B------:R-:W-:Y:S01]  /*13530*/  FMUL.FTZ R56, R3.reuse, R56 ;  /* 0x0000003803387220 */ /* 0x040fe20000410000 */
[C---:B------:R-:W-:Y:S01]  /*13540*/  HMMA.16816.F32.BF16 R16, R152.reuse, R158, R16 ;  /* 0x0000009e9810723c */ /* 0x040fe20000041810 */
[----:B------:R-:W-:Y:S03]  /*13550*/  LDSM.16.MT88.4 R156, [R209+0x8880] ;  /* 0x00888000d19c783b */ /* 0x000fe60000004200 */
[C---:B------:R-:W-:Y:S01]  /*13560*/  FMUL.FTZ R21, R3.reuse, R21 ;  /* 0x0000001503157220 */ /* 0x040fe20000410000 */
[----:B------:R-:W1:Y:S01]  /*13570*/  MUFU.EX2 R246, R246 ;  /* 0x000000f600f67308 */ /* 0x000e620000000800 */
[C---:B------:R-:W-:Y:S02]  /*13580*/  FMUL.FTZ R22, R2.reuse, R22 ;  /* 0x0000001602167220 */ /* 0x040fe40000410000 */
[C---:B------:R-:W-:Y:S04]  /*13590*/  FMUL.FTZ R23, R2.reuse, R23 ;  /* 0x0000001702177220 */ /* 0x040fe80000410000 */
[C---:B------:R-:W-:Y:S02]  /*135a0*/  FMUL.FTZ R57, R3.reuse, R57 ;  /* 0x0000003903397220 */ /* 0x040fe40000410000 */
[C---:B------:R-:W-:Y:S01]  /*135b0*/  FMUL.FTZ R58, R2.reuse, R58 ;  /* 0x0000003a023a7220 */ /* 0x040fe20000410000 */
[C---:B--2---:R-:W-:Y:S01]  /*135c0*/  HMMA.16816.F32.BF16 R20, R152.reuse, R144, R20 ;  /* 0x000000909814723c */ /* 0x044fe20000041814 */
[----:B------:R-:W2:Y:S02]  /*135d0*/  MUFU.EX2 R248, R248 ;  /* 0x000000f800f87308 */ /* 0x000ea40000000800 */
        /* <DEDUP_REMOVED lines=10> */
[C---:B-1----:R-:W-:Y:S04]  /*13680*/  HMMA.16816.F32.BF16 R28, R152.reuse, R132, R28 ;  /* 0x00000084981c723c */ /* 0x042fe8000004181c */
[C---:B------:R-:W-:Y:S02]  /*13690*/  FMUL.FTZ R64, R3.reuse, R64 ;  /* 0x0000004003407220 */ /* 0x040fe40000410000 */
[C---:B------:R-:W-:Y:S02]  /*136a0*/  FMUL.FTZ R65, R3.reuse, R65 ;  /* 0x0000004103417220 */ /* 0x040fe40000410000 */
[C---:B------:R-:W-:Y:S01]  /*136b0*/  HMMA.16816.F32.BF16 R32, R152.reuse, R134, R32 ;  /* 0x000000869820723c */ /* 0x040fe20000041820 */
[----:B------:R-:W1:Y:S03]  /*136c0*/  LDSM.16.MT88.4 R132, [R209+0x9080] ;  /* 0x00908000d184783b */ /* 0x000e660000004200 */
[C---:B------:R-:W-:Y:S02]  /*136d0*/  FMUL.FTZ R66, R2.reuse, R66 ;  /* 0x0000004202427220 */ /* 0x040fe40000410000 */
[C---:B------:R-:W-:Y:S02]  /*136e0*/  FMUL.FTZ R67, R2.reuse, R67 ;  /* 0x0000004302437220 */ /* 0x040fe40000410000 */
[C---:B---3--:R-:W-:Y:S04]  /*136f0*/  HMMA.16816.F32.BF16 R36, R152.reuse, R136, R36 ;  /* 0x000000889824723c */ /* 0x048fe80000041824 */
[C---:B------:R-:W-:Y:S02]  /*13700*/  FMUL.FTZ R68, R3.reuse, R68 ;  /* 0x0000004403447220 */ /* 0x040fe40000410000 */
[C---:B------:R-:W-:Y:S02]  /*13710*/  FMUL.FTZ R69, R3.reuse, R69 ;  /* 0x0000004503457220 */ /* 0x040fe40000410000 */
[C---:B------:R-:W-:Y:S01]  /*13720*/  HMMA.16816.F32.BF16 R40, R152.reuse, R138, R40 ;  /* 0x0000008a9828723c */ /* 0x040fe20000041828 */
[----:B------:R-:W3:Y:S03]  /*13730*/  LDSM.16.MT88.4 R136, [R208+0x9080] ;  /* 0x00908000d088783b */ /* 0x000ee60000004200 */
[C---:B------:R-:W-:Y:S02]  /*13740*/  FMUL.FTZ R70, R2.reuse, R70 ;  /* 0x0000004602467220 */ /* 0x040fe40000410000 */
[C---:B------:R-:W-:Y:S02]  /*13750*/  FMUL.FTZ R71, R2.reuse, R71 ;  /* 0x0000004702477220 */ /* 0x040fe40000410000 */
[C---:B------:R-:W-:Y:S04]  /*13760*/  HMMA.16816.F32.BF16 R44, R152.reuse, R140, R44 ;  /* 0x0000008c982c723c */ /* 0x040fe8000004182c */
[C---:B------:R-:W-:Y:S02]  /*13770*/  FMUL.FTZ R72, R3.reuse, R72 ;  /* 0x0000004803487220 */ /* 0x040fe40000410000 */
[C---:B------:R-:W-:Y:S02]  /*13780*/  FMUL.FTZ R73, R3.reuse, R73 ;  /* 0x0000004903497220 */ /* 0x040fe40000410000 */
[C---:B------:R-:W-:Y:S01]  /*13790*/  HMMA.16816.F32.BF16 R48, R152.reuse, R142, R48 ;  /* 0x0000008e9830723c */ /* 0x040fe20000041830 */
[----:B------:R-:W2:Y:S03]  /*137a0*/  LDSM.16.MT88.4 R140, [R215+0xa080] ;  /* 0x00a08000d78c783b */ /* 0x000ea60000004200 */
        /* <DEDUP_REMOVED lines=61> */
[C---:B---3--:R-:W-:Y:S03]  /*13b80*/  HMMA.16816.F32.BF16 R108, R152.reuse, R136, R108 ;  /* 0x00000088986c723c */ /* 0x048fe6000004186c */
[C---:B------:R-:W-:Y:S02]  /*13b90*/  FMUL.FTZ R114, R2.reuse, R114 ;  /* 0x0000007202727220 */ /* 0x040fe40000410000 */
[C---:B------:R-:W-:Y:S02]  /*13ba0*/  FMUL.FTZ R115, R2.reuse, R115 ;  /* 0x0000007302737220 */ /* 0x040fe40000410000 */
[C---:B------:R-:W-:Y:S02]  /*13bb0*/  FMUL.FTZ R116, R3.reuse, R116 ;  /* 0x0000007403747220 */ /* 0x040fe40000410000 */
[C---:B------:R-:W-:Y:S03]  /*13bc0*/  FMUL.FTZ R117, R3.reuse, R117 ;  /* 0x0000007503757220 */ /* 0x040fe60000410000 */
[C---:B------:R-:W-:Y:S01]  /*13bd0*/  HMMA.16816.F32.BF16 R112, R152.reuse, R138, R112 ;  /* 0x0000008a9870723c */ /* 0x040fe20000041870 */
[----:B------:R-:W3:Y:S02]  /*13be0*/  LDSM.16.MT88.4 R136, [R215+0x8880] ;  /* 0x00888000d788783b */ /* 0x000ee40000004200 */
        /* <DEDUP_REMOVED lines=24> */
[----:B----4-:R-:W-:Y:S01]  /*13d70*/  F2FP.BF16.PACK_AB R152, R243, R242 ;  /* 0x000000f2f398723e */ /* 0x010fe200000010ff */
[----:B------:R-:W-:Y:S01]  /*13d80*/  FADD.FTZ R3, R241, R150 ;  /* 0x00000096f1037221 */ /* 0x000fe20000010000 */
[----:B-----5:R-:W-:Y:S03]  /*13d90*/  F2FP.BF16.PACK_AB R153, R245, R244 ;  /* 0x000000f4f599723e */ /* 0x020fe600000010ff */
[----:B------:R-:W-:Y:S01]  /*13da0*/  F2FP.BF16.PACK_AB R154, R247, R246 ;  /* 0x000000f6f79a723e */ /* 0x000fe200000010ff */
[----:B------:R-:W-:Y:S01]  /*13db0*/  FADD.FTZ R3, R240, R3 ;  /* 0x00000003f0037221 */ /* 0x000fe20000010000 */
[----:B------:R-:W-:Y:S03]  /*13dc0*/  F2FP.BF16.PACK_AB R155, R149, R248 ;  /* 0x000000f8959b723e */ /* 0x000fe600000010ff */
[----:B------:R-:W-:Y:S01]  /*13dd0*/  FADD.FTZ R242, R242, R3 ;  /* 0x00000003f2f27221 */ /* 0x000fe20000010000 */
[----:B------:R-:W-:Y:S03]  /*13de0*/  MOV R3, R0 ;  /* 0x0000000000037202 */ /* 0x000fe60000000f00 */
[C---:B---3--:R-:W-:Y:S01]  /*13df0*/  HMMA.16816.F32.BF16 R144, R152.reuse, R136, R4 ;  /* 0x000000889890723c */ /* 0x048fe20000041804 */
[----:B------:R-:W1:Y:S02]  /*13e00*/  LDSM.16.MT88.4 R4, [R208+0x8880] ;  /* 0x00888000d004783b */ /* 0x000e640000004200 */
[----:B------:R-:W-:Y:S04]  /*13e10*/  FADD.FTZ R243, R243, R242 ;  /* 0x000000f2f3f37221 */ /* 0x000fe80000010000 */
[----:B------:R-:W-:Y:S01]  /*13e20*/  FADD.FTZ R224, R246, R243 ;  /* 0x000000f3f6e07221 */ /* 0x000fe20000010000 */
[C---:B------:R-:W-:Y:S01]  /*13e30*/  HMMA.16816.F32.BF16 R132, R152.reuse, R138, R8 ;  /* 0x0000008a9884723c */ /* 0x040fe20000041808 */
[----:B------:R-:W3:Y:S03]  /*13e40*/  LDSM.16.MT88.4 R8, [R209+0x9880] ;  /* 0x00988000d108783b */ /* 0x000ee60000004200 */
[----:B------:R-:W-:Y:S04]  /*13e50*/  FADD.FTZ R224, R247, R224 ;  /* 0x000000e0f7e07221 */ /* 0x000fe80000010000 */
[C---:B--2---:R-:W-:Y:S01]  /*13e60*/  HMMA.16816.F32.BF16 R136, R152.reuse, R140, R12 ;  /* 0x0000008c9888723c */ /* 0x044fe2000004180c */
[----:B------:R-:W2:Y:S07]  /*13e70*/  LDSM.16.MT88.4 R12, [R209+0xa880] ;  /* 0x00a88000d10c783b */ /* 0x000eae0000004200 */
[C---:B------:R-:W-:Y:S01]  /*13e80*/  HMMA.16816.F32.BF16 R140, R152.reuse, R142, R16 ;  /* 0x0000008e988c723c */ /* 0x040fe20000041810 */
[----:B------:R-:W4:Y:S07]  /*13e90*/  LDSM.16.MT88.4 R16, [R209+0xb880] ;  /* 0x00b88000d110783b */ /* 0x000f2e0000004200 */
[C---:B------:R-:W-:Y:S08]  /*13ea0*/  HMMA.16816.F32.BF16 R20, R152.reuse, R156, R20 ;  /* 0x0000009c9814723c */ /* 0x040ff00000041814 */
[C---:B------:R-:W-:Y:S08]  /*13eb0*/  HMMA.16816.F32.BF16 R24, R152.reuse, R158, R24 ;  /* 0x0000009e9818723c */ /* 0x040ff00000041818 */
[C---:B-1----:R-:W-:Y:S07]  /*13ec0*/  HMMA.16816.F32.BF16 R28, R152.reuse, R4, R28 ;  /* 0x00000004981c723c */ /* 0x042fee000004181c */
[----:B------:R-:W-:Y:S01]  /*13ed0*/  FADD.FTZ R5, R237, R238 ;  /* 0x000000eeed057221 */ /* 0x000fe20000010000 */
[C---:B------:R-:W-:Y:S04]  /*13ee0*/  HMMA.16816.F32.BF16 R32, R152.reuse, R6, R32 ;  /* 0x000000069820723c */ /* 0x040fe80000041820 */
[----:B------:R-:W-:Y:S04]  /*13ef0*/  FADD.FTZ R5, R236, R5 ;  /* 0x00000005ec057221 */ /* 0x000fe80000010000 */
        /* <DEDUP_REMOVED lines=29> */
.L_x_743:
[----:B------:R-:W-:-:S13]  /*140d0*/  ISETP.LE.AND P0, PT, RZ, UR7, PT ;  /* 0x00000007ff007c0c */ /* 0x000fda000bf03270 */
[----:B------:R-:W-:Y:S05]  /*140e0*/  @!P0 BRA `(.L_x_747) ;  /* 0x0000214000008947 */ /* 0x000fea0003800000 */
[----:B------:R-:W1:Y:S01]  /*140f0*/  S2R R3, SR_TID.X ;  /* 0x0000000000037919 */ /* 0x000e620000002100 */
[----:B------:R-:W-:Y:S01]  /*14100*/  SHF.R.S32.HI R229, RZ, 0x1f, R198 ;  /* 0x0000001fffe57819 */ /* 0x000fe200000114c6 */
[----:B------:R-:W-:Y:S01]  /*14110*/  IMAD.MOV.U32 R149, RZ, RZ, R148 ;  /* 0x000000ffff957224 */ /* 0x000fe200078e0094 */
[C---:B------:R-:W-:Y:S01]  /*14120*/  SHF.L.U64.HI R228, R196.reuse, 0x1, R199 ;  /* 0x00000001c4e47819 */ /* 0x040fe200000102c7 */
[----:B------:R-:W-:Y:S01]  /*14130*/  IMAD.SHL.U32 R230, R196, 0x2, RZ ;  /* 0x00000002c4e67824 */ /* 0x000fe200078e00ff */
[C---:B------:R-:W-:Y:S01]  /*14140*/  SHF.L.U64.HI R229, R198.reuse, 0x1, R229 ;  /* 0x00000001c6e57819 */ /* 0x040fe200000102e5 */
[----:B------:R-:W-:Y:S02]  /*14150*/  IMAD.SHL.U32 R232, R198, 0x2, RZ ;  /* 0x00000002c6e87824 */ /* 0x000fe400078e00ff */
[----:B------:R-:W-:Y:S01]  /*14160*/  IMAD.SHL.U32 R233, R197, 0x2, RZ ;  /* 0x00000002c5e97824 */ /* 0x000fe200078e00ff */
[----:B-1----:R-:W-:-:S04]  /*14170*/  SHF.R.S32.HI R2, RZ, 0x1f, R3 ;  /* 0x0000001fff027819 */ /* 0x002fc80000011403 */
[----:B------:R-:W-:-:S04]  /*14180*/  LEA.HI R2, R2, R3, RZ, 0x3 ;  /* 0x0000000302027211 */ /* 0x000fc800078f18ff */
[----:B------:R-:W-:-:S05]  /*14190*/  LOP3.LUT R2, R2, 0xfffffff8, RZ, 0xc0, !PT ;  /* 0xfffffff802027812 */ /* 0x000fca00078ec0ff */
[----:B------:R-:W-:Y:S02]  /*141a0*/  IMAD.IADD R2, R3, 0x1, -R2 ;  /* 0x0000000103027824 */ /* 0x000fe400078e0a02 */
[----:B------:R-:W-:Y:S01]  /*141b0*/  IMAD.MOV.U32 R3, RZ, RZ, R0 ;  /* 0x000000ffff037224 */ /* 0x000fe200078e0000 */
[----:B------:R-:W-:Y:S01]  /*141c0*/  SHF.R.S32.HI R0, RZ, 0x1f, R197 ;  /* 0x0000001fff007819 */ /* 0x000fe200000114c5 */
[----:B------:R-:W-:-:S03]  /*141d0*/  IMAD.SHL.U32 R226, R2, 0x8, RZ ;  /* 0x0000000802e27824 */ /* 0x000fc600078e00ff */
[----:B------:R-:W-:Y:S02]  /*141e0*/  SHF.L.U64.HI R231, R197, 0x1, R0 ;  /* 0x00000001c5e77819 */ /* 0x000fe40000010200 */
[----:B------:R-:W-:-:S04]  /*141f0*/  SHF.R.S32.HI R227, RZ, 0x1f, R226 ;  /* 0x0000001fffe37819 */ /* 0x000fc800000114e2 */
[C---:B------:R-:W-:Y:S01]  /*14200*/  SHF.L.U64.HI R227, R226.reuse, 0x1, R227 ;  /* 0x00000001e2e37819 */ /* 0x040fe200000102e3 */
[----:B------:R-:W-:Y:S01]  /*14210*/  IMAD.SHL.U32 R226, R226, 0x2, RZ ;  /* 0x00000002e2e27824 */ /* 0x000fe200078e00ff */
[----:B------:R-:W-:Y:S05]  /*14220*/  BRA `(.L_x_748) ;  /* 0x000002c000007947 */ /* 0x000fea0003800000 */
.L_x_750:
[----:B------:R-:W-:Y:S01]  /*14230*/  IMAD.MOV.U32 R221, RZ, RZ, RZ ;  /* 0x000000ffffdd7224 */ /* 0x000fe200078e00ff */
        /* <DEDUP_REMOVED lines=35> */
[C---:B------:R-:W-:Y:S04]  /*14470*/  IADD3 R152, P0, R151.reuse, R233, RZ ;  /* 0x000000e997987210 */ /* 0x040fe80007f1e0ff */
[----:B------:R1:W-:Y:S01]  /*14480*/  LDGSTS.E.BYPASS.LTC128B.128 [R223+0xd080], [R154.64], !P5 ;  /* 0x0d0800009adf7fae */ /* 0x0003e2000e901d58 */
[C---:B------:R-:W-:Y:S01]  /*14490*/  IMAD.X R153, R0.reuse, 0x1, R231, P0 ;  /* 0x0000000100997824 */ /* 0x040fe200000e06e7 */
[----:B------:R-:W-:Y:S04]  /*144a0*/  IADD3 R150, P0, R151, R230, RZ ;  /* 0x000000e697967210 */ /* 0x000fe80007f1e0ff */
[----:B------:R1:W-:Y:S01]  /*144b0*/  LDGSTS.E.BYPASS.LTC128B.128 [R223+0xe080], [R152.64], !P3 ;  /* 0x0e08000098df7fae */ /* 0x0003e2000d901d58 */
[----:B------:R-:W-:Y:S05]  /*144c0*/  IMAD.X R151, R0, 0x1, R228, P0 ;  /* 0x0000000100977824 */ /* 0x000fea00000e06e4 */
[----:B------:R1:W-:Y:S01]  /*144d0*/  LDGSTS.E.BYPASS.LTC128B.128 [R223+0xf080], [R150.64], !P2 ;  /* 0x0f08000096df7fae */ /* 0x0003e2000d101d58 */
[----:B------:R-:W-:-:S05]  /*144e0*/  BRA `(.L_x_749) ;  /* 0x0000096000007947 */ /* 0x000fca0003800000 */
.L_x_748:
        /* <DEDUP_REMOVED lines=25> */
[C---:B--2---:R-:W-:Y:S05]  /*14680*/  IADD3 R178, P0, R151.reuse, R226, RZ ;  /* 0x000000e297b27210 */ /* 0x044fea0007f1e0ff */
[C---:B------:R-:W-:Y:S01]  /*14690*/  HMMA.16816.F32.BF16 R8, R16.reuse, R10, RZ ;  /* 0x0000000a1008723c */ /* 0x040fe200000418ff */
[C---:B---3--:R-:W-:Y:S03]  /*146a0*/  IMAD.X R179, R0.reuse, 0x1, R227, P0 ;  /* 0x0000000100b37824 */ /* 0x048fe600000e06e3 */
[C---:B------:R-:W-:Y:S02]  /*146b0*/  IADD3 R176, P0, R151.reuse, R232, RZ ;  /* 0x000000e897b07210 */ /* 0x040fe40007f1e0ff */
[----:B------:R-:W-:Y:S01]  /*146c0*/  @!PT LDS RZ, [RZ] ;  /* 0x00000000fffff984 */ /* 0x000fe20000000800 */
[----:B------:R-:W-:Y:S01]  /*146d0*/  @!PT LDS RZ, [RZ] ;  /* 0x00000000fffff984 */ /* 0x000fe20000000800 */
[----:B------:R-:W-:Y:S01]  /*146e0*/  @!PT LDS RZ, [RZ] ;  /* 0x00000000fffff984 */ /* 0x000fe20000000800 */
[----:B------:R1:W-:Y:S02]  /*146f0*/  LDGSTS.E.BYPASS.LTC128B.128 [R223+0x8080], [R178.64], !P4 ;  /* 0x08080000b2df7fae */ /* 0x0003e4000e101d58 */
[C---:B------:R-:W-:Y:S01]  /*14700*/  HMMA.16816.F32.BF16 R12, R16.reuse, R152, RZ ;  /* 0x00000098100c723c */ /* 0x040fe200000418ff */
[C---:B------:R-:W-:Y:S03]  /*14710*/  IMAD.X R177, R0.reuse, 0x1, R229, P0 ;  /* 0x0000000100b17824 */ /* 0x040fe600000e06e5 */
[C---:B------:R-:W-:Y:S02]  /*14720*/  IADD3 R180, P0, R151.reuse, R233, RZ ;  /* 0x000000e997b47210 */ /* 0x040fe40007f1e0ff */
[----:B------:R1:W-:Y:S02]  /*14730*/  LDGSTS.E.BYPASS.LTC128B.128 [R223+0x9080], [R176.64], !P5 ;  /* 0x09080000b0df7fae */ /* 0x0003e4000e901d58 */
[----:B------:R-:W-:Y:S01]  /*14740*/  HMMA.16816.F32.BF16 R16, R16, R154, RZ ;  /* 0x0000009a1010723c */ /* 0x000fe200000418ff */
[C---:B------:R-:W-:Y:S03]  /*14750*/  IMAD.X R181, R0.reuse, 0x1, R231, P0 ;  /* 0x0000000100b57824 */ /* 0x040fe600000e06e7 */
        /* <DEDUP_REMOVED lines=110> */
[----:B-1----:R-:W-:-:S07]  /*14e40*/  @P0 BRA `(.L_x_750) ;  /* 0xfffff3e000000947 */ /* 0x002fce000383ffff */
.L_x_749:
[----:B------:R-:W-:Y:S01]  /*14e50*/  FMNMX.FTZ R0, R4, R3, !PT ;  /* 0x0000000304007209 */ /* 0x000fe20007810000 */
[----:B------:R-:W-:Y:S01]  /*14e60*/  LDSM.16.MT88.4 R160, [R209+0x8080] ;  /* 0x00808000d1a0783b */ /* 0x000fe20000004200 */
[----:B------:R-:W-:Y:S02]  /*14e70*/  FMNMX.FTZ R2, R6, R149, !PT ;  /* 0x0000009506027209 */ /* 0x000fe40007810000 */
[----:B-1----:R-:W-:Y:S02]  /*14e80*/  FMNMX.FTZ R151, R5, R0, !PT ;  /* 0x0000000005977209 */ /* 0x002fe40007810000 */
        /* <DEDUP_REMOVED lines=13> */
[----:B------:R-:W-:Y:S01]  /*14f60*/  ISETP.LT.AND P0, PT, RZ, UR7, PT ;  /* 0x00000007ff007c0c */ /* 0x000fe2000bf01270 */
[----:B------:R-:W-:Y:S01]  /*14f70*/  UIADD3 UR7, UR7, -0x1, URZ ;  /* 0xffffffff07077890 */ /* 0x000fe2000fffe03f */
        /* <DEDUP_REMOVED lines=14> */
[----:B------:R-:W2:Y:S08]  /*15060*/  SHFL.BFLY PT, R148, R151, 0x1, 0x1f ;  /* 0x0c201f0097947f89 */ /* 0x000eb000000e0000 */
[----:B------:R-:W-:Y:S01]  /*15070*/  LDSM.16.MT88.4 R156, [R210+0x8080] ;  /* 0x00808000d29c783b */ /* 0x000fe20000004200 */
        /* <DEDUP_REMOVED lines=216> */
[----:B------:R-:W-:Y:S02]  /*15e00*/  LDSM.16.MT88.4 R160, [R215+0x9880] ;  /* 0x00988000d7a0783b */ /* 0x000fe40000004200 */
        /* <DEDUP_REMOVED lines=25> */
[----:B------:R-:W-:Y:S01]  /*15fa0*/  MOV R149, R148 ;  /* 0x0000009400957202 */ /* 0x000fe20000000f00 */
        /* <DEDUP_REMOVED lines=40> */
.L_x_747:
        /* <DEDUP_REMOVED lines=155> */
.L_x_671:
        /* <DEDUP_REMOVED lines=197> */
.L_x_752:
        /* <DEDUP_REMOVED lines=101> */
[----:B------:R-:W-:-:S03]  /*17e80*/  IADD3 R21, R21, R22, RZ ;  /* 0x0000001615157210 */ /* 0x000fc60007ffe0ff */
        /* <DEDUP_REMOVED lines=55> */
.L_x_754:
[----:B--234-:R-:W-:Y:S05]  /*18200*/  BSYNC B0 ;  /* 0x0000000000007941 */ /* 0x01cfea0003800000 */
.L_x_753:
        /* <DEDUP_REMOVED lines=30> */
.L_x_756:
[----:B------:R-:W-:Y:S05]  /*183f0*/  BSYNC B0 ;  /* 0x0000000000007941 */ /* 0x000fea0003800000 */
.L_x_755:
        /* <DEDUP_REMOVED lines=30> */
.L_x_758:
[----:B------:R-:W-:Y:S05]  /*185e0*/  BSYNC B0 ;  /* 0x0000000000007941 */ /* 0x000fea0003800000 */
.L_x_757:
        /* <DEDUP_REMOVED lines=31> */
.L_x_751:
        /* <DEDUP_REMOVED lines=31> */
.L_x_759:
        /* <DEDUP_REMOVED lines=43> */
.L_x_761:
[----:B------:R-:W-:Y:S05]  /*18c80*/  BSYNC B0 ;  /* 0x0000000000007941 */ /* 0x000fea0003800000 */
.L_x_760:
        /* <DEDUP_REMOVED lines=77> */
.L_x_763:
[----:B------:R-:W-:Y:S05]  /*19160*/  BSYNC B0 ;  /* 0x0000000000007941 */ /* 0x000fea0003800000 */
.L_x_762:
        /* <DEDUP_REMOVED lines=27> */
.L_x_765:
[----:B------:R-:W-:Y:S05]  /*19320*/  BSYNC B0 ;  /* 0x0000000000007941 */ /* 0x000fea0003800000 */
.L_x_764:
        /* <DEDUP_REMOVED lines=27> */
.L_x_767:
[----:B------:R-:W-:Y:S05]  /*194e0*/  BSYNC B0 ;  /* 0x0000000000007941 */ /* 0x000fea0003800000 */
.L_x_766:
        /* <DEDUP_REMOVED lines=28> */
.L_x_768:
        /* <DEDUP_REMOVED lines=13> */
.L_x_1778:


//--------------------- .text._ZN7cutlass13device_kernelIN5flash19enable_sm80_to_sm89INS1_16FlashAttnFwdSm80INS1_25CollectiveMainloopFwdSm80ILi8ELi1ELb0EN4cute5tupleIJNS5_1CILi128EEENS7_ILi96EEENS7_ILi256EEEEEELi256ENS_10bfloat16_tEfNS_4arch4Sm80ELb0ELb0ELb0ELb0ELb1ELb0ELb1ELb0EEENS1_21CollectiveEpilogueFwdINS6_IJS8_SA_S9_EEENS6_IJNS7_ILi1EEESI_SI_EEESC_SE_Li256ELb0ELb1ELb0ELb0EEENS1_19SingleTileSchedulerILb0ELb0ELb1ELi128EEEEEEEEEvNT_6ParamsE --------------------------
	.section	.text._ZN7cutlass13device_kernelIN5flash19enable_sm80_to_sm89INS1_16FlashAttnFwdSm80INS1_25CollectiveMainloopFwdSm80ILi8ELi1ELb0EN4cute5tupleIJNS5_1CILi128EEENS7_ILi96EEENS7_ILi256EEEEEELi256ENS_10bfloat16_tEfNS_4arch4Sm80ELb0ELb0ELb0ELb0ELb1ELb0ELb1ELb0EEENS1_21CollectiveEpilogueFwdINS6_IJS8_SA_S9_EEENS6_IJNS7_ILi1EEESI_SI_EEESC_SE_Li256ELb0ELb1ELb0ELb0EEENS1_19SingleTileSchedulerILb0ELb0ELb1ELi128EEEEEEEEEvNT_6ParamsE,"ax",@progbits
	.sectioninfo	@"SHI_REGISTERS=255"
	.align	128
.text._ZN7cutlass13device_kernelIN5flash19enable_sm80_to_sm89INS1_16FlashAttnFwdSm80INS1_25CollectiveMainloopFwdSm80ILi8ELi1ELb0EN4cute5tupleIJNS5_1CILi128EEENS7_ILi96EEENS7_ILi256EEEEEELi256ENS_10bfloat16_tEfNS_4arch4Sm80ELb0ELb0ELb0ELb0ELb1ELb0ELb1ELb0EEENS1_21CollectiveEpilogueFwdINS6_IJS8_SA_S9_EEENS6_IJNS7_ILi1EEESI_SI_EEESC_SE_Li256ELb0ELb1ELb0ELb0EEENS1_19SingleTileSchedulerILb0ELb0ELb1ELi128EEEEEEEEEvNT_6ParamsE:
        .type           _ZN7cutlass13device_kernelIN5flash19enable_sm80_to_sm89INS1_16FlashAttnFwdSm80INS1_25CollectiveMainloopFwdSm80ILi8ELi1ELb0EN4cute5tupleIJNS5_1CILi128EEENS7_ILi96EEENS7_ILi256EEEEEELi256ENS_10bfloat16_tEfNS_4arch4Sm80ELb0ELb0ELb0ELb0ELb1ELb0ELb1ELb0EEENS1_21CollectiveEpilogueFwdINS6_IJS8_SA_S9_EEENS6_IJNS7_ILi1EEESI_SI_EEESC_SE_Li256ELb0ELb1ELb0ELb0EEENS1_19SingleTileSchedulerILb0ELb0ELb1ELi128EEEEEEEEEvNT_6ParamsE,@function
        .size           _ZN7cutlass13device_kernelIN5flash19enable_sm80_to_sm89INS1_16FlashAttnFwdSm80INS1_25CollectiveMainloopFwdSm80ILi8ELi1ELb0EN4cute5tupleIJNS5_1CILi128EEENS7_ILi96EEENS7_ILi256EEEEEELi256ENS_10bfloat16_tEfNS_4arch4Sm80ELb0ELb0ELb0ELb0ELb1ELb0ELb1ELb0EEENS1_21CollectiveEpilogueFwdINS6_IJS8_SA_S9_EEENS6_IJNS7_ILi1EEESI_SI_EEESC_SE_Li256ELb0ELb1ELb0ELb0EEENS1_19SingleTileSchedulerILb0ELb0ELb1ELi128EEEEEEEEEvNT_6ParamsE,(.L_x_1779 - _ZN7cutlass13device_kernelIN5flash19enable_sm80_to_sm89INS1_16FlashAttnFwdSm80INS1_25CollectiveMainloopFwdSm80ILi8ELi1ELb0EN4cute5tupleIJNS5_1CILi128EEENS7_ILi96EEENS7_ILi256EEEEEELi256ENS_10bfloat16_tEfNS_4arch4Sm80ELb0ELb0ELb0ELb0ELb1ELb0ELb1ELb0EEENS1_21CollectiveEpilogueFwdINS6_IJS8_SA_S9_EEENS6_IJNS7_ILi1EEESI_SI_EEESC_SE_Li256ELb0ELb1ELb0ELb0EEENS1_19SingleTileSchedulerILb0ELb0ELb1ELi128EEEEEEEEEvNT_6ParamsE)
        .other          _ZN7cutlass13device_kernelIN5flash19enable_sm80_to_sm89INS1_16FlashAttnFwdSm80INS1_25CollectiveMainloopFwdSm80ILi8ELi1ELb0EN4cute5tupleIJNS5_1CILi128EEENS7_ILi96EEENS7_ILi256EEEEEELi256ENS_10bfloat16_tEfNS_4arch4Sm80ELb0ELb0ELb0ELb0ELb1ELb0ELb1ELb0EEENS1_21CollectiveEpilogueFwdINS6_IJS8_SA_S9_EEENS6_IJNS7_ILi1EEESI_SI_EEESC_SE_Li256ELb0ELb1ELb0ELb0EEENS1_19SingleTileSchedulerILb0ELb0ELb1ELi128EEEEEEEEEvNT_6ParamsE,@"STO_CUDA_ENTRY STV_DEFAULT"
_ZN7cutlass13device_kernelIN5flash19enable_sm80_to_sm89INS1_16FlashAttnFwdSm80INS1_25CollectiveMainloopFwdSm80ILi8ELi1ELb0EN4cute5tupleIJNS5_1CILi128EEENS7_ILi96EEENS7_ILi256EEEEEELi256ENS_10bfloat16_tEfNS_4arch4Sm80ELb0ELb0ELb0ELb0ELb1ELb0ELb1ELb0EEENS1_21CollectiveEpilogueFwdINS6_IJS8_SA_S9_EEENS6_IJNS7_ILi1EEESI_SI_EEESC_SE_Li256ELb0ELb1ELb0ELb0EEENS1_19SingleTileSchedulerILb0ELb0ELb1ELi128EEEEEEEEEvNT_6ParamsE:
        /* <DEDUP_REMOVED lines=15> */
[----:B------:R-:W-:Y:S02]  /*00f0*/  ULDC.64 UR4, c[0x0][0x340] ;  /* 0x0000d00000047ab9 */ /* 0x000fe40000000a00 */
[----:B------:R-:W-:Y:S02]  /*0100*/  UISETP.NE.U32.AND UP1, UPT, URZ, UR4, UPT ;  /* 0x000000043f00728c */ /* 0x000fe4000bf25070 */
[----:B------:R1:W2:Y:S01]  /*0110*/  @P2 LDG.E R4, [R4.64] ;  /* 0x0000000c04042981 */ /* 0x0002a2000c1e1900 */
[----:B------:R-:W-:Y:S02]  /*0120*/  ULDC.64 UR6, c[0x0][0x340] ;  /* 0x0000d00000067ab9 */ /* 0x000fe40000000a00 */
[----:B------:R-:W-:-:S06]  /*0130*/  UISETP.NE.AND.EX UP1, UPT, URZ, UR5, UPT, UP1 ;  /* 0x000000053f00728c */ /* 0x000fcc000bf25310 */
[----:B------:R-:W-:-:S05]  /*0140*/  PLOP3.LUT P6, PT, PT, PT, UP1, 0x80, 0x0 ;  /* 0x000000000000781c */ /* 0x000fca0003fcf018 */
[----:B------:R-:W-:Y:S02]  /*0150*/  @UP1 UMOV UR4, 0x4 ;  /* 0x0000000400041882 */ /* 0x000fe40000000000 */
[----:B------:R-:W-:-:S06]  /*0160*/  @UP1 UIMAD.WIDE UR4, UR14, UR4, UR6 ;  /* 0x000000040e0412a5 */ /* 0x000fcc000f8e0206 */
[----:B------:R-:W-:Y:S02]  /*0170*/  IMAD.U32 R3, RZ, RZ, UR5 ;  /* 0x00000005ff037e24 */ /* 0x000fe4000f8e00ff */
[----:B------:R-:W-:Y:S01]  /*0180*/  IMAD.U32 R2, RZ, RZ, UR4 ;  /* 0x00000004ff027e24 */ /* 0x000fe2000f8e00ff */
[----:B------:R-:W3:Y:S01]  /*0190*/  S2UR UR7, SR_CTAID.Y ;  /* 0x00000000000779c3 */ /* 0x000ee20000002600 */
[----:B------:R-:W4:Y:S01]  /*01a0*/  S2R R251, SR_CTAID.X ;  /* 0x0000000000fb7919 */ /* 0x000f220000002500 */
[----:B------:R-:W-:Y:S01]  /*01b0*/  IMAD.MOV.U32 R11, RZ, RZ, c[0x0][0x2c4] ;  /* 0x0000b100ff0b7624 */ /* 0x000fe200078e00ff */
[----:B------:R-:W-:Y:S02]  /*01c0*/  ULDC.64 UR4, c[0x0][0x1b8] ;  /* 0x00006e0000047ab9 */ /* 0x000fe40000000a00 */
[----:B------:R5:W2:Y:S01]  /*01d0*/  @P6 LDG.E R3, [R2.64] ;  /* 0x0000000c02036981 */ /* 0x000aa2000c1e1900 */
[----:B------:R-:W-:Y:S01]  /*01e0*/  USHF.R.S32.HI UR9, URZ, 0x1f, UR14 ;  /* 0x0000001f3f097899 */ /* 0x000fe2000801140e */
[----:B------:R-:W-:Y:S01]  /*01f0*/  ISETP.NE.AND P0, PT, R11, 0x1, PT ;  /* 0x000000010b00780c */ /* 0x000fe20003f05270 */
[----:B---3--:R-:W-:-:S02]  /*0200*/  USHF.R.S32.HI UR6, URZ, 0x1f, UR7 ;  /* 0x0000001f3f067899 */ /* 0x008fc40008011407 */
[----:B------:R-:W-:Y:S02]  /*0210*/  UIMAD.WIDE.U32 UR10, UR7, UR4, URZ ;  /* 0x00000004070a72a5 */ /* 0x000fe4000f8e003f */
[----:B------:R-:W-:Y:S01]  /*0220*/  UIMAD UR8, UR6, UR4, URZ ;  /* 0x00000004060872a4 */ /* 0x000fe2000f8e023f */
[----:B-----5:R-:W3:Y:S03]  /*0230*/  S2R R2, SR_TID.X ;  /* 0x0000000000027919 */ /* 0x020ee60000002100 */
[----:B------:R-:W-:-:S03]  /*0240*/  UIMAD UR8, UR7, UR5, UR8 ;  /* 0x00000005070872a4 */ /* 0x000fc6000f8e0208 */
[----:B------:R-:W-:Y:S02]  /*0250*/  ULDC.64 UR4, c[0x0][0x1c0] ;  /* 0x0000700000047ab9 */ /* 0x000fe40000000a00 */
[----:B------:R-:W-:Y:S02]  /*0260*/  UIADD3 UR11, UR11, UR8, URZ ;  /* 0x000000080b0b7290 */ /* 0x000fe4000fffe03f */
[----:B------:R-:W-:Y:S02]  /*0270*/  UIMAD UR9, UR9, UR4, URZ ;  /* 0x00000004090972a4 */ /* 0x000fe4000f8e023f */
[----:B------:R-:W-:Y:S02]  /*0280*/  UIMAD.WIDE.U32 UR10, UR14, UR4, UR10 ;  /* 0x000000040e0a72a5 */ /* 0x000fe4000f8e000a */
[----:B------:R-:W-:-:S04]  /*0290*/  UIMAD UR5, UR14, UR5, UR9 ;  /* 0x000000050e0572a4 */ /* 0x000fc8000f8e0209 */
[----:B------:R-:W-:Y:S01]  /*02a0*/  UIADD3 UR5, UR11, UR5, URZ ;  /* 0x000000050b057290 */ /* 0x000fe2000fffe03f */
[----:B------:R-:W-:Y:S02]  /*02b0*/  IMAD.U32 R13, RZ, RZ, UR11 ;  /* 0x0000000bff0d7e24 */ /* 0x000fe4000f8e00ff */
[----:B------:R-:W-:-:S03]  /*02c0*/  IMAD.U32 R12, RZ, RZ, UR10 ;  /* 0x0000000aff0c7e24 */ /* 0x000fc6000f8e00ff */
[----:B------:R-:W-:Y:S01]  /*02d0*/  IMAD.U32 R13, RZ, RZ, UR5 ;  /* 0x00000005ff0d7e24 */ /* 0x000fe2000f8e00ff */
[----:B---3--:R-:W-:-:S04]  /*02e0*/  SHF.R.S32.HI R17, RZ, 0x1f, R2 ;  /* 0x0000001fff117819 */ /* 0x008fc80000011402 */
[----:B------:R-:W-:-:S04]  /*02f0*/  LEA.HI R7, R17, R2, RZ, 0x3 ;  /* 0x0000000211077211 */ /* 0x000fc800078f18ff */
[----:B------:R-:W-:Y:S02]  /*0300*/  LOP3.LUT R0, R7, 0xfffffff8, RZ, 0xc0, !PT ;  /* 0xfffffff807007812 */ /* 0x000fe400078ec0ff */
[----:B------:R-:W-:-:S03]  /*0310*/  SHF.R.S32.HI R7, RZ, 0x3, R7 ;  /* 0x00000003ff077819 */ /* 0x000fc60000011407 */
[----:B------:R-:W-:-:S04]  /*0320*/  IMAD.IADD R0, R2, 0x1, -R0 ;  /* 0x0000000102007824 */ /* 0x000fc800078e0a00 */
[----:B------:R-:W-:-:S04]  /*0330*/  IMAD R113, R0, 0x20, R7 ;  /* 0x0000002000717824 */ /* 0x000fc800078e0207 */
[----:B----4-:R-:W-:Y:S01]  /*0340*/  IMAD R9, R251, 0x80, R113 ;  /* 0x00000080fb097824 */ /* 0x010fe200078e0271 */
[----:B------:R-:W-:Y:S03]  /*0350*/  STL [R1+0x4], R113 ;  /* 0x0000047101007387 */ /* 0x000fe60000100800 */
[----:B-1----:R-:W-:Y:S01]  /*0360*/  @P0 IMAD.HI.U32 R5, R9, c[0x0][0x2c8], RZ ;  /* 0x0000b20009050a27 */ /* 0x002fe200078e00ff */
[----:B------:R1:W-:Y:S03]  /*0370*/  STL [R1], R9 ;  /* 0x0000000901007387 */ /* 0x0003e60000100800 */
[----:B------:R-:W-:Y:S01]  /*0380*/  IMAD.MOV.U32 R6, RZ, RZ, R9 ;  /* 0x000000ffff067224 */ /* 0x000fe200078e0009 */
[----:B------:R-:W-:Y:S01]  /*0390*/  @P0 SHF.R.U32.HI R6, RZ, c[0x0][0x2cc], R5 ;  /* 0x0000b300ff060a19 */ /* 0x000fe20000011605 */
[----:B------:R-:W-:-:S02]  /*03a0*/  IMAD.SHL.U32 R252, R7, 0x40, RZ ;  /* 0x0000004007fc7824 */ /* 0x000fc400078e00ff */
[----:B------:R-:W-:Y:S01]  /*03b0*/  IMAD R11, R11, c[0x0][0x168], RZ ;  /* 0x00005a000b0b7a24 */ /* 0x000fe200078e02ff */
[--C-:B------:R-:W-:Y:S01]  /*03c0*/  SHF.R.S32.HI R5, RZ, 0x1f, R6.reuse ;  /* 0x0000001fff057819 */ /* 0x100fe20000011406 */
[----:B------:R-:W-:Y:S01]  /*03d0*/  IMAD.MOV R8, RZ, RZ, -R6 ;  /* 0x000000ffff087224 */ /* 0x000fe200078e0a06 */
[----:B------:R-:W-:Y:S01]  /*03e0*/  UMOV UR11, URZ ;  /* 0x0000003f000b7c82 */ /* 0x000fe20008000000 */
[----:B------:R-:W-:Y:S01]  /*03f0*/  IMAD R251, R251, 0x80, R7 ;  /* 0x00000080fbfb7824 */ /* 0x000fe200078e0207 */
[----:B------:R-:W-:Y:S01]  /*0400*/  ULDC UR4, c[0x0][0x2ac] ;  /* 0x0000ab0000047ab9 */ /* 0x000fe20000000800 */
[----:B------:R-:W-:Y:S01]  /*0410*/  IMAD R5, R5, c[0x0][0x1b0], RZ ;  /* 0x00006c0005057a24 */ /* 0x000fe200078e02ff */
[----:B------:R-:W-:Y:S01]  /*0420*/  ULDC UR10, c[0x0][0x1d0] ;  /* 0x00007400000a7ab9 */ /* 0x000fe20000000800 */
[----:B------:R-:W-:Y:S01]  /*0430*/  IMAD R8, R8, c[0x0][0x2c4], R9 ;  /* 0x0000b10008087a24 */ /* 0x000fe200078e0209 */
[----:B------:R-:W-:Y:S01]  /*0440*/  UMOV UR8, 0x60 ;  /* 0x0000006000087882 */ /* 0x000fe20000000000 */
[----:B------:R-:W-:Y:S01]  /*0450*/  IMAD.WIDE.U32 R12, R6, c[0x0][0x1b0], R12 ;  /* 0x00006c00060c7a25 */ /* 0x000fe200078e000c */
[----:B------:R-:W3:Y:S01]  /*0460*/  LDL.LU R214, [R1+0x10] ;  /* 0x0000100001d67983 */ /* 0x000ee20000300800 */
[----:B------:R-:W-:Y:S01]  /*0470*/  LOP3.LUT R252, R252, 0x1c0, RZ, 0xc0, !PT ;  /* 0x000001c0fcfc7812 */ /* 0x000fe200078ec0ff */
[----:B------:R-:W-:Y:S01]  /*0480*/  UIMAD UR10, UR4, UR10, URZ ;  /* 0x0000000a040a72a4 */ /* 0x000fe2000f8e023f */
[----:B------:R-:W-:Y:S01]  /*0490*/  IMAD R6, R6, c[0x0][0x1b4], R5 ;  /* 0x00006d0006067a24 */ /* 0x000fe200078e0205 */
[----:B------:R-:W-:Y:S01]  /*04a0*/  SHF.R.S32.HI R5, RZ, 0x1f, R8 ;  /* 0x0000001fff057819 */ /* 0x000fe20000011408 */
[----:B------:R-:W-:Y:S01]  /*04b0*/  IMAD.SHL.U32 R215, R0, 0x8, RZ ;  /* 0x0000000800d77824 */ /* 0x000fe200078e00ff */
[----:B------:R-:W-:Y:S01]  /*04c0*/  UIADD3 UR16, UR10, 0x5f, URZ ;  /* 0x0000005f0a107890 */ /* 0x000fe2000fffe03f */
[----:B------:R-:W-:Y:S01]  /*04d0*/  IMAD.IADD R13, R13, 0x1, R6 ;  /* 0x000000010d0d7824 */ /* 0x000fe200078e0206 */
[----:B------:R-:W-:Y:S01]  /*04e0*/  SHF.R.U32.HI R6, RZ, 0x3, R252 ;  /* 0x00000003ff067819 */ /* 0x000fe200000116fc */
[----:B------:R-:W-:Y:S01]  /*04f0*/  IMAD R5, R5, c[0x0][0x1a8], RZ ;  /* 0x00006a0005057a24 */ /* 0x000fe200078e02ff */
[----:B------:R-:W-:Y:S01]  /*0500*/  LOP3.LUT R252, R252, 0x38, R215, 0xf8, !PT ;  /* 0x00000038fcfc7812 */ /* 0x000fe200078ef8d7 */
[----:B------:R-:W-:Y:S01]  /*0510*/  UIMAD.WIDE UR16, UR16, 0x2aaaaaab, URZ ;  /* 0x2aaaaaab101078a5 */ /* 0x000fe2000f8e023f */
[C---:B------:R-:W-:Y:S01]  /*0520*/  IADD3 R29, R215.reuse, 0x40, RZ ;  /* 0x00000040d71d7810 */ /* 0x040fe20007ffe0ff */
[----:B------:R-:W-:Y:S01]  /*0530*/  IMAD R5, R8, c[0x0][0x1ac], R5 ;  /* 0x00006b0008057a24 */ /* 0x000fe200078e0205 */
[----:B------:R-:W-:Y:S01]  /*0540*/  LOP3.LUT R252, R252, R6, RZ, 0x3c, !PT ;  /* 0x00000006fcfc7212 */ /* 0x000fe200078e3cff */
[----:B-1----:R-:W-:Y:S01]  /*0550*/  IMAD.WIDE.U32 R8, R8, c[0x0][0x1a8], R12 ;  /* 0x00006a0008087a25 */ /* 0x002fe200078e000c */
[C---:B------:R-:W-:Y:S01]  /*0560*/  IADD3 R28, R215.reuse, 0x80, RZ ;  /* 0x00000080d71c7810 */ /* 0x040fe20007ffe0ff */
[----:B------:R-:W-:Y:S01]  /*0570*/  ULDC UR4, c[0x0][0x2b8] ;  /* 0x0000ae0000047ab9 */ /* 0x000fe20000000800 */
[----:B------:R-:W-:Y:S01]  /*0580*/  IADD3 R112, R215, 0xc0, RZ ;  /* 0x000000c0d7707810 */ /* 0x000fe20007ffe0ff */
[----:B------:R-:W-:Y:S01]  /*0590*/  IMAD.IADD R9, R9, 0x1, R5 ;  /* 0x0000000109097824 */ /* 0x000fe200078e0205 */
[C---:B------:R-:W-:Y:S01]  /*05a0*/  LEA R10, P0, R8.reuse, c[0x0][0x160], 0x1 ;  /* 0x00005800080a7a11 */ /* 0x040fe200078008ff */
[----:B------:R-:W-:Y:S01]  /*05b0*/  UMOV UR5, UR17 ;  /* 0x0000001100057c82 */ /* 0x000fe20008000000 */
[----:B------:R-:W-:Y:S01]  /*05c0*/  LEA.HI R5, R17, R2, RZ, 0x6 ;  /* 0x0000000211057211 */ /* 0x000fe200078f30ff */
[----:B------:R-:W-:Y:S01]  /*05d0*/  USHF.R.U32.HI UR9, URZ, 0x1f, UR5 ;  /* 0x0000001f3f097899 */ /* 0x000fe20008011605 */
[----:B------:R-:W-:Y:S01]  /*05e0*/  LEA.HI.X R9, R8, c[0x0][0x164], R9, 0x1, P0 ;  /* 0x0000590008097a11 */ /* 0x000fe200000f0c09 */
[----:B------:R-:W-:Y:S01]  /*05f0*/  SHFL.IDX PT, R12, R10, RZ, 0x181f ;  /* 0x00181fff0a0c7589 */ /* 0x000fe200000e0000 */
[-C--:B------:R-:W-:Y:S01]  /*0600*/  ISETP.GE.AND P0, PT, R251, R11.reuse, PT ;  /* 0x0000000bfb00720c */ /* 0x080fe20003f06270 */
[----:B------:R-:W-:Y:S01]  /*0610*/  IMAD.SHL.U32 R6, R5, 0x8, RZ ;  /* 0x0000000805067824 */ /* 0x000fe200078e00ff */
[----:B------:R-:W-:Y:S01]  /*0620*/  IADD3 R5, R251, 0x20, RZ ;  /* 0x00000020fb057810 */ /* 0x000fe20007ffe0ff */
[----:B------:R-:W1:Y:S01]  /*0630*/  SHFL.IDX PT, R13, R9, RZ, 0x181f ;  /* 0x00181fff090d7589 */ /* 0x000e6200000e0000 */
[----:B------:R-:W-:Y:S01]  /*0640*/  ISETP.GE.AND P5, PT, R29, c[0x0][0x198], PT ;  /* 0x000066001d007a0c */ /* 0x000fe20003fa6270 */
[----:B------:R-:W-:Y:S01]  /*0650*/  UISETP.NE.AND UP0, UPT, UR4, 0x1, UPT ;  /* 0x000000010400788c */ /* 0x000fe2000bf05270 */
[----:B------:R-:W-:Y:S01]  /*0660*/  LOP3.LUT R252, R252, 0xfffffe00, R6, 0xf8, !PT ;  /* 0xfffffe00fcfc7812 */ /* 0x000fe200078ef806 */
[----:B------:R-:W-:Y:S01]  /*0670*/  SHFL.IDX PT, R22, R10, 0x1, 0x181f ;  /* 0x00381f000a167f89 */ /* 0x000fe200000e0000 */
[----:B------:R-:W-:Y:S01]  /*0680*/  ISETP.GE.AND P1, PT, R5, R11, PT ;  /* 0x0000000b0500720c */ /* 0x000fe20003f26270 */
[----:B------:R-:W-:Y:S01]  /*0690*/  ULEA.HI.SX32 UR9, UR5, UR9, 0x1c ;  /* 0x0000000905097291 */ /* 0x000fe2000f8fe23f */
[----:B------:R-:W-:Y:S01]  /*06a0*/  ISETP.GE.AND P4, PT, R28, c[0x0][0x198], PT ;  /* 0x000066001c007a0c */ /* 0x000fe20003f86270 */
[----:B------:R-:W4:Y:S01]  /*06b0*/  SHFL.IDX PT, R23, R9, 0x1, 0x181f ;  /* 0x00381f0009177f89 */ /* 0x000f2200000e0000 */
[----:B------:R-:W-:Y:S01]  /*06c0*/  ISETP.GE.AND P3, PT, R112, c[0x0][0x198], PT ;  /* 0x0000660070007a0c */ /* 0x000fe20003f66270 */
[----:B------:R-:W-:Y:S01]  /*06d0*/  @!P0 IMAD.SHL.U32 R8, R252, 0x2, RZ ;  /* 0x00000002fc088824 */ /* 0x000fe200078e00ff */
[----:B------:R-:W-:Y:S01]  /*06e0*/  @!P0 SHF.R.S32.HI R6, RZ, 0x1f, R29 ;  /* 0x0000001fff068819 */ /* 0x000fe2000001141d */
[----:B------:R-:W-:Y:S01]  /*06f0*/  UIMAD UR8, UR9, UR8, -0x60 ;  /* 0xffffffa0090874a4 */ /* 0x000fe2000f8e0208 */
[----:B------:R-:W-:Y:S01]  /*0700*/  @!P0 SHF.R.S32.HI R5, RZ, 0x1f, R28 ;  /* 0x0000001fff058819 */ /* 0x000fe2000001141c */
[----:B------:R-:W-:Y:S01]  /*0710*/  ULDC.64 UR4, c[0x0][0x2b0] ;  /* 0x0000ac0000047ab9 */ /* 0x000fe20000000a00 */
[----:B------:R-:W-:Y:S01]  /*0720*/  @!P0 LEA.HI R6, R6, R29, RZ, 0x3 ;  /* 0x0000001d06068211 */ /* 0x000fe200078f18ff */
[----:B------:R-:W-:Y:S01]  /*0730*/  IMAD.MOV.U32 R249, RZ, RZ, RZ ;  /* 0x000000fffff97224 */ /* 0x000fe200078e00ff */
[----:B------:R-:W-:Y:S01]  /*0740*/  @!P0 LEA.HI R5, R5, R28, RZ, 0x3 ;  /* 0x0000001c05058211 */ /* 0x000fe200078f18ff */
[----:B--2---:R2:W5:Y:S01]  /*0750*/  @P6 R2UR UR15, R3 ;  /* 0x00000000030f63c2 */ /* 0x00456200000e0000 */
[----:B------:R-:W-:Y:S01]  /*0760*/  @!P0 LOP3.LUT R6, R6, 0xfffffff8, RZ, 0xc0, !PT ;  /* 0xfffffff806068812 */ /* 0x000fe200078ec0ff */
[--C-:B-1----:R-:W-:Y:S01]  /*0770*/  @!P0 IMAD.WIDE R14, R215, 0x2, R12.reuse ;  /* 0x00000002d70e8825 */ /* 0x102fe200078e020c */
[----:B------:R-:W-:Y:S01]  /*0780*/  @!P0 LOP3.LUT R5, R5, 0xfffffff8, RZ, 0xc0, !PT ;  /* 0xfffffff805058812 */ /* 0x000fe200078ec0ff */
[----:B-----5:R-:W-:Y:S01]  /*0790*/  @!UP1 UMOV UR15, UR14 ;  /* 0x0000000e000f9c82 */ /* 0x020fe20008000000 */
[----:B------:R-:W-:Y:S01]  /*07a0*/  PLOP3.LUT P6, PT, PT, PT, UP0, 0x80, 0x0 ;  /* 0x000000000000781c */ /* 0x000fe20003fcf008 */
[--C-:B------:R-:W-:Y:S01]  /*07b0*/  @!P0 IMAD.WIDE R18, R6, 0x2, R12.reuse ;  /* 0x0000000206128825 */ /* 0x100fe200078e020c */
[----:B------:R-:W-:Y:S01]  /*07c0*/  USHF.R.S32.HI UR14, URZ, 0x1f, UR15 ;  /* 0x0000001f3f0e7899 */ /* 0x000fe2000801140f */
[----:B------:R1:W5:Y:S01]  /*07d0*/  @P2 R2UR UR11, R4 ;  /* 0x00000000040b23c2 */ /* 0x00036200000e0000 */
[----:B------:R-:W-:Y:S01]  /*07e0*/  ISETP.GE.AND P2, PT, R215, c[0x0][0x198], PT ;  /* 0x00006600d7007a0c */ /* 0x000fe20003f46270 */
[----:B------:R-:W-:Y:S01]  /*07f0*/  @!P0 IMAD.WIDE R20, R5, 0x2, R12 ;  /* 0x0000000205148825 */ /* 0x000fe200078e020c */
[----:B------:R-:W-:Y:S01]  /*0800*/  UIMAD UR14, UR14, UR4, URZ ;  /* 0x000000040e0e72a4 */ /* 0x000fe2000f8e023f */
[----:B------:R-:W-:Y:S01]  /*0810*/  STL [R1+0xc], R215 ;  /* 0x00000cd701007387 */ /* 0x000fe20000100800 */
[----:B------:R-:W-:-:S02]  /*0820*/  UIMAD.WIDE.U32 UR16, UR15, UR4, URZ ;  /* 0x000000040f1072a5 */ /* 0x000fc4000f8e003f */
[----:B------:R-:W-:Y:S01]  /*0830*/  UIMAD UR14, UR15, UR5, UR14 ;  /* 0x000000050f0e72a4 */ /* 0x000fe2000f8e020e */
[----:B------:R-:W-:Y:S01]  /*0840*/  IMAD.SHL.U32 R247, R0, 0x40, RZ ;  /* 0x0000004000f77824 */ /* 0x000fe200078e00ff */
[----:B------:R-:W-:Y:S01]  /*0850*/  UIADD3 UR18, UR9, -0x1, URZ ;  /* 0xffffffff09127890 */ /* 0x000fe2000fffe03f */
[----:B------:R-:W-:Y:S01]  /*0860*/  STL [R1+0x8], R112 ;  /* 0x0000087001007387 */ /* 0x000fe20000100800 */
[----:B------:R-:W-:Y:S02]  /*0870*/  UIADD3 UR14, UR17, UR14, URZ ;  /* 0x0000000e110e7290 */ /* 0x000fe4000fffe03f */
[----:B------:R-:W-:Y:S01]  /*0880*/  ULDC.64 UR4, c[0x0][0x1e8] ;  /* 0x00007a0000047ab9 */ /* 0x000fe20000000a00 */
[----:B------:R2:W-:Y:S04]  /*0890*/  @!P0 LDGSTS.E.BYPASS.LTC128B.128 [R8+0x18100], [R14.64], !P2 ;  /* 0x181000000e088fae */ /* 0x0005e8000d101d4c */
[----:B------:R2:W-:Y:S04]  /*08a0*/  @!P0 LDGSTS.E.BYPASS.LTC128B.128 [R8+0x1c100], [R18.64], !P5 ;  /* 0x1c10000012088fae */ /* 0x0005e8000e901d4c */
[----:B------:R4:W-:Y:S01]  /*08b0*/  @!P0 LDGSTS.E.BYPASS.LTC128B.128 [R8+0x20100], [R20.64], !P4 ;  /* 0x2010000014088fae */ /* 0x0009e2000e101d4c */
[----:B-1----:R-:W-:-:S04]  /*08c0*/  @!P0 SHF.R.S32.HI R4, RZ, 0x1f, R112 ;  /* 0x0000001fff048819 */ /* 0x002fc80000011470 */
[----:B------:R-:W-:-:S04]  /*08d0*/  @!P0 LEA.HI R4, R4, R112, RZ, 0x3 ;  /* 0x0000007004048211 */ /* 0x000fc800078f18ff */
[----:B------:R-:W-:-:S05]  /*08e0*/  @!P0 LOP3.LUT R4, R4, 0xfffffff8, RZ, 0xc0, !PT ;  /* 0xfffffff804048812 */ /* 0x000fca00078ec0ff */
[----:B------:R-:W-:Y:S01]  /*08f0*/  @!P0 IMAD.WIDE R12, R4, 0x2, R12 ;  /* 0x00000002040c8825 */ /* 0x000fe200078e020c */
[----:B------:R-:W-:-:S04]  /*0900*/  IADD3 R4, R251, 0x40, RZ ;  /* 0x00000040fb047810 */ /* 0x000fc80007ffe0ff */
[----:B------:R1:W-:Y:S01]  /*0910*/  @!P0 LDGSTS.E.BYPASS.LTC128B.128 [R8+0x24100], [R12.64], !P3 ;  /* 0x241000000c088fae */ /* 0x0003e2000d901d4c */
[----:B------:R-:W-:Y:S02]  /*0920*/  ISETP.GE.AND P0, PT, R4, R11, PT ;  /* 0x0000000b0400720c */ /* 0x000fe40003f06270 */
[----:B------:R-:W-:Y:S02]  /*0930*/  @!P1 SHF.R.S32.HI R4, RZ, 0x1f, R29 ;  /* 0x0000001fff049819 */ /* 0x000fe4000001141d */
[----:B--2---:R-:W-:Y:S02]  /*0940*/  @!P1 SHF.R.S32.HI R18, RZ, 0x1f, R28 ;  /* 0x0000001fff129819 */ /* 0x004fe4000001141c */
[----:B------:R-:W-:Y:S01]  /*0950*/  @!P1 LEA.HI R4, R4, R29, RZ, 0x3 ;  /* 0x0000001d04049211 */ /* 0x000fe200078f18ff */
[----:B----4-:R-:W-:Y:S01]  /*0960*/  @!P1 IMAD.WIDE R20, R215, 0x2, R22 ;  /* 0x00000002d7149825 */ /* 0x010fe200078e0216 */
[----:B------:R-:W-:Y:S02]  /*0970*/  @!P1 SHF.R.S32.HI R14, RZ, 0x1f, R112 ;  /* 0x0000001fff0e9819 */ /* 0x000fe40000011470 */
[----:B------:R-:W-:-:S02]  /*0980*/  @!P1 LOP3.LUT R4, R4, 0xfffffff8, RZ, 0xc0, !PT ;  /* 0xfffffff804049812 */ /* 0x000fc400078ec0ff */
[----:B------:R-:W-:Y:S01]  /*0990*/  @!P1 LEA.HI R18, R18, R28, RZ, 0x3 ;  /* 0x0000001c12129211 */ /* 0x000fe200078f18ff */
[----:B------:R-:W-:Y:S01]  /*09a0*/  @!P0 IMAD.SHL.U32 R6, R252, 0x2, RZ ;  /* 0x00000002fc068824 */ /* 0x000fe200078e00ff */
[----:B------:R-:W-:Y:S01]  /*09b0*/  @!P0 SHF.R.S32.HI R3, RZ, 0x1f, R112 ;  /* 0x0000001fff038819 */ /* 0x000fe20000011470 */
[----:B------:R-:W-:Y:S01]  /*09c0*/  @!P1 IMAD.WIDE R4, R4, 0x2, R22 ;  /* 0x0000000204049825 */ /* 0x000fe200078e0216 */
[-C--:B------:R-:W-:Y:S02]  /*09d0*/  @!P1 LEA.HI R14, R14, R112.reuse, RZ, 0x3 ;  /* 0x000000700e0e9211 */ /* 0x080fe400078f18ff */
[----:B------:R-:W-:Y:S02]  /*09e0*/  @!P0 LEA.HI R3, R3, R112, RZ, 0x3 ;  /* 0x0000007003038211 */ /* 0x000fe400078f18ff */
[----:B------:R-:W-:Y:S02]  /*09f0*/  @!P1 LOP3.LUT R18, R18, 0xfffffff8, RZ, 0xc0, !PT ;  /* 0xfffffff812129812 */ /* 0x000fe400078ec0ff */
[----:B------:R-:W-:-:S02]  /*0a00*/  @!P1 LOP3.LUT R14, R14, 0xfffffff8, RZ, 0xc0, !PT ;  /* 0xfffffff80e0e9812 */ /* 0x000fc400078ec0ff */
[----:B------:R-:W-:Y:S01]  /*0a10*/  @!P0 LOP3.LUT R3, R3, 0xfffffff8, RZ, 0xc0, !PT ;  /* 0xfffffff803038812 */ /* 0x000fe200078ec0ff */
[--C-:B------:R-:W-:Y:S01]  /*0a20*/  @!P1 IMAD.WIDE R18, R18, 0x2, R22.reuse ;  /* 0x0000000212129825 */ /* 0x100fe200078e0216 */
[----:B-1----:R-:W-:Y:S03]  /*0a30*/  SHFL.IDX PT, R12, R10, 0x2, 0x181f ;  /* 0x00581f000a0c7f89 */ /* 0x002fe600000e0000 */
[----:B------:R-:W-:Y:S01]  /*0a40*/  @!P1 IMAD.SHL.U32 R8, R252, 0x2, RZ ;  /* 0x00000002fc089824 */ /* 0x000fe200078e00ff */
[----:B------:R-:W1:Y:S01]  /*0a50*/  SHFL.IDX PT, R13, R9, 0x2, 0x181f ;  /* 0x00581f00090d7f89 */ /* 0x000e6200000e0000 */
[----:B------:R-:W-:-:S03]  /*0a60*/  @!P1 IMAD.WIDE R14, R14, 0x2, R22 ;  /* 0x000000020e0e9825 */ /* 0x000fc600078e0216 */
[----:B------:R2:W-:Y:S04]  /*0a70*/  @!P1 LDGSTS.E.BYPASS.LTC128B.128 [R8+0x19100], [R20.64], !P2 ;  /* 0x1910000014089fae */ /* 0x0005e8000d101d4c */
[----:B------:R4:W-:Y:S04]  /*0a80*/  @!P1 LDGSTS.E.BYPASS.LTC128B.128 [R8+0x1d100], [R4.64], !P5 ;  /* 0x1d10000004089fae */ /* 0x0009e8000e901d4c */
[----:B------:R2:W-:Y:S04]  /*0a90*/  @!P1 LDGSTS.E.BYPASS.LTC128B.128 [R8+0x21100], [R18.64], !P4 ;  /* 0x2110000012089fae */ /* 0x0005e8000e101d4c */
[----:B------:R2:W-:Y:S01]  /*0aa0*/  @!P1 LDGSTS.E.BYPASS.LTC128B.128 [R8+0x25100], [R14.64], !P3 ;  /* 0x251000000e089fae */ /* 0x0005e2000d901d4c */
[----:B------:R-:W-:-:S03]  /*0ab0*/  PLOP3.LUT P1, PT, PT, PT, UP0, 0x80, 0x0 ;  /* 0x000000000000781c */ /* 0x000fc60003f2f008 */
[----:B------:R-:W-:Y:S01]  /*0ac0*/  SHFL.IDX PT, R10, R10, 0x3, 0x181f ;  /* 0x00781f000a0a7f89 */ /* 0x000fe200000e0000 */
[----:B-1----:R-:W-:Y:S01]  /*0ad0*/  @!P0 IMAD.WIDE R22, R3, 0x2, R12 ;  /* 0x0000000203168825 */ /* 0x002fe200078e020c */
[----:B------:R-:W-:-:S04]  /*0ae0*/  IADD3 R3, R113, UR8, RZ ;  /* 0x0000000871037c10 */ /* 0x000fc8000fffe0ff */
[----:B-----5:R-:W-:Y:S02]  /*0af0*/  IADD3 R250, R3, UR11, RZ ;  /* 0x0000000b03fa7c10 */ /* 0x020fe4000fffe0ff */
[----:B----4-:R-:W-:Y:S02]  /*0b00*/  @!P0 SHF.R.S32.HI R5, RZ, 0x1f, R29 ;  /* 0x0000001fff058819 */ /* 0x010fe4000001141d */
[----:B------:R-:W-:Y:S02]  /*0b10*/  @!P0 SHF.R.S32.HI R4, RZ, 0x1f, R28 ;  /* 0x0000001fff048819 */ /* 0x000fe4000001141c */
[----:B------:R-:W-:Y:S02]  /*0b20*/  @!P0 LEA.HI R5, R5, R29, RZ, 0x3 ;  /* 0x0000001d05058211 */ /* 0x000fe400078f18ff */
[----:B------:R-:W-:Y:S02]  /*0b30*/  @!P0 LEA.HI R4, R4, R28, RZ, 0x3 ;  /* 0x0000001c04048211 */ /* 0x000fe400078f18ff */
[----:B------:R-:W-:-:S02]  /*0b40*/  @!P0 LOP3.LUT R5, R5, 0xfffffff8, RZ, 0xc0, !PT ;  /* 0xfffffff805058812 */ /* 0x000fc400078ec0ff */
[----:B------:R-:W-:Y:S02]  /*0b50*/  @!P0 LOP3.LUT R4, R4, 0xfffffff8, RZ, 0xc0, !PT ;  /* 0xfffffff804048812 */ /* 0x000fe400078ec0ff */
[----:B--2---:R-:W-:Y:S01]  /*0b60*/  IADD3 R8, R251, 0x60, RZ ;  /* 0x00000060fb087810 */ /* 0x004fe20007ffe0ff */
[----:B------:R-:W-:-:S04]  /*0b70*/  @!P0 IMAD.WIDE R20, R5, 0x2, R12 ;  /* 0x0000000205148825 */ /* 0x000fc800078e020c */
[----:B------:R-:W-:-:S04]  /*0b80*/  @!P0 IMAD.WIDE R4, R4, 0x2, R12 ;  /* 0x0000000204048825 */ /* 0x000fc800078e020c */
[----:B------:R-:W-:-:S05]  /*0b90*/  @!P0 IMAD.WIDE R12, R215, 0x2, R12 ;  /* 0x00000002d70c8825 */ /* 0x000fca00078e020c */
[----:B------:R1:W-:Y:S04]  /*0ba0*/  @!P0 LDGSTS.E.BYPASS.LTC128B.128 [R6+0x1a100], [R12.64], !P2 ;  /* 0x1a1000000c068fae */ /* 0x0003e8000d101d4c */
[----:B------:R1:W-:Y:S04]  /*0bb0*/  @!P0 LDGSTS.E.BYPASS.LTC128B.128 [R6+0x1e100], [R20.64], !P5 ;  /* 0x1e10000014068fae */ /* 0x0003e8000e901d4c */
[----:B------:R2:W-:Y:S04]  /*0bc0*/  @!P0 LDGSTS.E.BYPASS.LTC128B.128 [R6+0x22100], [R4.64], !P4 ;  /* 0x2210000004068fae */ /* 0x0005e8000e101d4c */
[----:B------:R1:W-:Y:S01]  /*0bd0*/  @!P0 LDGSTS.E.BYPASS.LTC128B.128 [R6+0x26100], [R22.64], !P3 ;  /* 0x2610000016068fae */ /* 0x0003e2000d901d4c */
[----:B------:R-:W-:-:S03]  /*0be0*/  ISETP.GE.AND P0, PT, R8, R11, PT ;  /* 0x0000000b0800720c */ /* 0x000fc60003f06270 */
[----:B------:R-:W4:Y:S10]  /*0bf0*/  SHFL.IDX PT, R11, R9, 0x3, 0x181f ;  /* 0x00781f00090b7f89 */ /* 0x000f3400000e0000 */
[----:B------:R-:W-:-:S04]  /*0c00*/  @!P0 SHF.R.S32.HI R8, RZ, 0x1f, R29 ;  /* 0x0000001fff088819 */ /* 0x000fc8000001141d */
[----:B------:R-:W-:-:S04]  /*0c10*/  @!P0 LEA.HI R8, R8, R29, RZ, 0x3 ;  /* 0x0000001d08088211 */ /* 0x000fc800078f18ff */
[----:B------:R-:W-:Y:S01]  /*0c20*/  @!P0 LOP3.LUT R8, R8, 0xfffffff8, RZ, 0xc0, !PT ;  /* 0xfffffff808088812 */ /* 0x000fe200078ec0ff */
[----:B--2---:R-:W-:Y:S01]  /*0c30*/  @P1 IMAD.HI.U32 R5, R250, c[0x0][0x2bc], RZ ;  /* 0x0000af00fa051a27 */ /* 0x004fe200078e00ff */
[----:B------:R-:W-:-:S03]  /*0c40*/  ISETP.GE.AND P1, PT, R3, UR10, PT ;  /* 0x0000000a03007c0c */ /* 0x000fc6000bf26270 */
[----:B------:R-:W-:Y:S01]  /*0c50*/  IMAD.MOV.U32 R4, RZ, RZ, R250 ;  /* 0x000000ffff047224 */ /* 0x000fe200078e00fa */
[----:B------:R-:W-:Y:S01]  /*0c60*/  @P6 SHF.R.U32.HI R4, RZ, c[0x0][0x2c0], R5 ;  /* 0x0000b000ff046a19 */ /* 0x000fe20000011605 */
[----:B------:R-:W-:Y:S01]  /*0c70*/  @!P0 IMAD.SHL.U32 R3, R252, 0x2, RZ ;  /* 0x00000002fc038824 */ /* 0x000fe200078e00ff */
[----:B-1----:R-:W-:Y:S01]  /*0c80*/  @!P0 SHF.R.S32.HI R6, RZ, 0x1f, R28 ;  /* 0x0000001fff068819 */ /* 0x002fe2000001141c */
[----:B----4-:R-:W-:Y:S01]  /*0c90*/  @!P0 IMAD.WIDE R18, R215, 0x2, R10 ;  /* 0x00000002d7128825 */ /* 0x010fe200078e020a */
[----:B------:R-:W-:Y:S02]  /*0ca0*/  @!P0 SHF.R.S32.HI R5, RZ, 0x1f, R112 ;  /* 0x0000001fff058819 */ /* 0x000fe40000011470 */
[----:B------:R-:W-:Y:S01]  /*0cb0*/  @!P0 LEA.HI R6, R6, R28, RZ, 0x3 ;  /* 0x0000001c06068211 */ /* 0x000fe200078f18ff */
[----:B------:R-:W-:Y:S01]  /*0cc0*/  @!P0 IMAD.WIDE R20, R8, 0x2, R10 ;  /* 0x0000000208148825 */ /* 0x000fe200078e020a */
[----:B------:R-:W-:Y:S01]  /*0cd0*/  @!P0 LEA.HI R5, R5, R112, RZ, 0x3 ;  /* 0x0000007005058211 */ /* 0x000fe200078f18ff */
[----:B------:R1:W-:Y:S01]  /*0ce0*/  @!P0 LDGSTS.E.BYPASS.LTC128B.128 [R3+0x1b100], [R18.64], !P2 ;  /* 0x1b10000012038fae */ /* 0x0003e2000d101d4c */
[----:B------:R-:W-:-:S02]  /*0cf0*/  @!P0 LOP3.LUT R6, R6, 0xfffffff8, RZ, 0xc0, !PT ;  /* 0xfffffff806068812 */ /* 0x000fc400078ec0ff */
[----:B------:R-:W-:Y:S01]  /*0d00*/  @!P0 LOP3.LUT R5, R5, 0xfffffff8, RZ, 0xc0, !PT ;  /* 0xfffffff805058812 */ /* 0x000fe200078ec0ff */
[----:B------:R1:W-:Y:S01]  /*0d10*/  @!P0 LDGSTS.E.BYPASS.LTC128B.128 [R3+0x1f100], [R20.64], !P5 ;  /* 0x1f10000014038fae */ /* 0x0003e2000e901d4c */
[----:B------:R-:W-:Y:S01]  /*0d20*/  ISETP.GT.OR P1, PT, R113, 0x5f, P1 ;  /* 0x0000005f7100780c */ /* 0x000fe20000f24670 */
[----:B------:R-:W-:-:S04]  /*0d30*/  @!P0 IMAD.WIDE R22, R6, 0x2, R10 ;  /* 0x0000000206168825 */ /* 0x000fc800078e020a */
[----:B------:R-:W-:Y:S01]  /*0d40*/  @!P0 IMAD.WIDE R10, R5, 0x2, R10 ;  /* 0x00000002050a8825 */ /* 0x000fe200078e020a */
[----:B------:R1:W-:Y:S04]  /*0d50*/  @!P0 LDGSTS.E.BYPASS.LTC128B.128 [R3+0x23100], [R22.64], !P4 ;  /* 0x2310000016038fae */ /* 0x0003e8000e101d4c */
[----:B------:R1:W-:Y:S03]  /*0d60*/  @!P0 LDGSTS.E.BYPASS.LTC128B.128 [R3+0x27100], [R10.64], !P3 ;  /* 0x271000000a038fae */ /* 0x0003e6000d901d4c */
[C---:B------:R-:W-:Y:S01]  /*0d70*/  @!P1 IADD3 R12, P6, R4.reuse, UR16, RZ ;  /* 0x00000010040c9c10 */ /* 0x040fe2000ffde0ff */
[----:B------:R-:W0:Y:S03]  /*0d80*/  LDGDEPBAR ;  /* 0x00000000000079af */ /* 0x000e260000000000 */
[----:B------:R-:W-:-:S02]  /*0d90*/  @!P1 LEA.HI.X.SX32 R9, R4, UR14, 0x1, P6 ;  /* 0x0000000e04099c11 */ /* 0x000fc4000b0f0eff */
[----:B------:R-:W-:-:S04]  /*0da0*/  @!P1 LEA R14, P6, R12, c[0x0][0x2a0], 0x2 ;  /* 0x0000a8000c0e9a11 */ /* 0x000fc800078c10ff */
[----:B------:R-:W-:Y:S01]  /*0db0*/  @!P1 LEA.HI.X R15, R12, c[0x0][0x2a4], R9, 0x2, P6 ;  /* 0x0000a9000c0f9a11 */ /* 0x000fe200030f1409 */
[----:B------:R-:W-:Y:S06]  /*0dc0*/  BAR.SYNC.DEFER_BLOCKING 0x0 ;  /* 0x0000000000007b1d */ /* 0x000fec0000010000 */
[----:B------:R-:W2:Y:S01]  /*0dd0*/  @!P1 LDG.E R249, [R14.64] ;  /* 0x0000000c0ef99981 */ /* 0x000ea2000c1e1900 */
[----:B-1----:R-:W-:Y:S01]  /*0de0*/  IMAD.MOV R3, RZ, RZ, -R4 ;  /* 0x000000ffff037224 */ /* 0x002fe200078e0a04 */
[----:B------:R-:W-:Y:S01]  /*0df0*/  UIMAD UR15, UR6, UR4, URZ ;  /* 0x00000004060f72a4 */ /* 0x000fe2000f8e023f */
[----:B------:R-:W-:Y:S01]  /*0e00*/  LOP3.LUT R247, R247, 0x1c0, RZ, 0xc0, !PT ;  /* 0x000001c0f7f77812 */ /* 0x000fe200078ec0ff */
[----:B------:R-:W-:Y:S01]  /*0e10*/  UIMAD.WIDE.U32 UR20, UR7, UR4, URZ ;  /* 0x00000004071472a5 */ /* 0x000fe2000f8e003f */
[----:B------:R-:W-:Y:S01]  /*0e20*/  IMAD R250, R3, c[0x0][0x2b8], R250 ;  /* 0x0000ae0003fa7a24 */ /* 0x000fe200078e02fa */
[----:B------:R-:W-:Y:S01]  /*0e30*/  UIMAD UR15, UR7, UR5, UR15 ;  /* 0x00000005070f72a4 */ /* 0x000fe2000f8e020f */
[----:B------:R-:W-:Y:S01]  /*0e40*/  ISETP.GE.AND P6, PT, R215, c[0x0][0x1d4], PT ;  /* 0x00007500d7007a0c */ /* 0x000fe20003fc6270 */
[----:B------:R-:W-:Y:S01]  /*0e50*/  UIMAD UR18, UR18, -0x60, UR10 ;  /* 0xffffffa0121278a4 */ /* 0x000fe2000f8e020a */
[C---:B------:R-:W-:Y:S01]  /*0e60*/  IMAD.WIDE.U32 R4, R250.reuse, c[0x0][0x1e0], RZ ;  /* 0x00007800fa047a25 */ /* 0x040fe200078e00ff */
[----:B------:R-:W-:Y:S01]  /*0e70*/  SHF.R.S32.HI R13, RZ, 0x1f, R250 ;  /* 0x0000001fff0d7819 */ /* 0x000fe200000114fa */
[----:B------:R-:W-:Y:S01]  /*0e80*/  UIADD3 UR15, UR21, UR15, URZ ;  /* 0x0000000f150f7290 */ /* 0x000fe2000fffe03f */
[----:B------:R-:W-:Y:S01]  /*0e90*/  ISETP.GE.AND P5, PT, R29, c[0x0][0x1d4], PT ;  /* 0x000075001d007a0c */ /* 0x000fe20003fa6270 */
[----:B------:R-:W-:Y:S01]  /*0ea0*/  IMAD R18, R250, c[0x0][0x1e0], RZ ;  /* 0x00007800fa127a24 */ /* 0x000fe200078e02ff */
[----:B------:R-:W-:Y:S01]  /*0eb0*/  ISETP.GE.AND P4, PT, R28, c[0x0][0x1d4], PT ;  /* 0x000075001c007a0c */ /* 0x000fe20003f86270 */
[----:B------:R-:W-:Y:S01]  /*0ec0*/  IMAD R3, R13, c[0x0][0x1e0], RZ ;  /* 0x000078000d037a24 */ /* 0x000fe200078e02ff */
[----:B------:R-:W-:Y:S01]  /*0ed0*/  ISETP.GE.AND P3, PT, R112, c[0x0][0x1d4], PT ;  /* 0x0000750070007a0c */ /* 0x000fe20003f66270 */
[----:B------:R-:W-:Y:S01]  /*0ee0*/  UISETP.GE.AND UP1, UPT, UR10, 0x1, UPT ;  /* 0x000000010a00788c */ /* 0x000fe2000bf26270 */
[----:B---3--:R-:W-:Y:S01]  /*0ef0*/  LOP3.LUT R214, R214, 0xfffffffe, RZ, 0xc0, !PT ;  /* 0xfffffffed6d67812 */ /* 0x008fe200078ec0ff */
[----:B------:R-:W-:Y:S01]  /*0f00*/  IMAD R3, R250, c[0x0][0x1e4], R3 ;  /* 0x00007900fa037a24 */ /* 0x000fe200078e0203 */
[----:B------:R-:W-:-:S02]  /*0f10*/  ULDC.64 UR4, c[0x0][0x210] ;  /* 0x0000840000047ab9 */ /* 0x000fc40000000a00 */
[----:B------:R-:W-:Y:S01]  /*0f20*/  UIMAD UR6, UR6, UR4, URZ ;  /* 0x00000004060672a4 */ /* 0x000fe2000f8e023f */
[----:B------:R-:W-:Y:S01]  /*0f30*/  IMAD.IADD R5, R5, 0x1, R3 ;  /* 0x0000000105057824 */ /* 0x000fe200078e0203 */
[----:B------:R-:W-:Y:S01]  /*0f40*/  LEA.HI R3, R17, R2, RZ, 0x4 ;  /* 0x0000000211037211 */ /* 0x000fe200078f20ff */
[----:B------:R-:W-:Y:S02]  /*0f50*/  UIMAD.WIDE.U32 UR22, UR7, UR4, URZ ;  /* 0x00000004071672a5 */ /* 0x000fe4000f8e003f */
[----:B------:R-:W-:Y:S01]  /*0f60*/  UIMAD UR5, UR7, UR5, UR6 ;  /* 0x00000005070572a4 */ /* 0x000fe2000f8e0206 */
[----:B------:R-:W-:Y:S02]  /*0f70*/  SHF.R.S32.HI R10, RZ, 0x4, R3 ;  /* 0x00000004ff0a7819 */ /* 0x000fe40000011403 */
[C---:B------:R-:W-:Y:S01]  /*0f80*/  LOP3.LUT R9, R3.reuse, 0xfffffff0, RZ, 0xc0, !PT ;  /* 0xfffffff003097812 */ /* 0x040fe200078ec0ff */
[----:B------:R-:W-:Y:S01]  /*0f90*/  UIADD3 UR5, UR23, UR5, URZ ;  /* 0x0000000517057290 */ /* 0x000fe2000fffe03f */
[----:B------:R-:W-:-:S02]  /*0fa0*/  LEA.HI R3, R3, R10, RZ, 0x1 ;  /* 0x0000000a03037211 */ /* 0x000fc400078f08ff */
[----:B------:R-:W-:Y:S01]  /*0fb0*/  @P3 LOP3.LUT R214, R214, 0x1, RZ, 0xfc, !PT ;  /* 0x00000001d6d63812 */ /* 0x000fe200078efcff */
[----:B------:R-:W-:Y:S01]  /*0fc0*/  IMAD.IADD R9, R2, 0x1, -R9 ;  /* 0x0000000102097824 */ /* 0x000fe200078e0a09 */
[----:B------:R-:W-:-:S03]  /*0fd0*/  LOP3.LUT R3, R3, 0xfffffffe, RZ, 0xc0, !PT ;  /* 0xfffffffe03037812 */ /* 0x000fc600078ec0ff */
[----:B------:R-:W-:Y:S02]  /*0fe0*/  STL [R1+0x10], R214 ;  /* 0x000010d601007387 */ /* 0x000fe40000100800 */
[----:B------:R-:W-:Y:S01]  /*0ff0*/  IMAD.IADD R3, R10, 0x1, -R3 ;  /* 0x000000010a037824 */ /* 0x000fe200078e0a03 */
[----:B--2---:R-:W-:Y:S01]  /*1000*/  SHF.R.S32.HI R12, RZ, 0x1f, R249 ;  /* 0x0000001fff0c7819 */ /* 0x004fe200000114f9 */
[----:B------:R-:W-:-:S04]  /*1010*/  IMAD.WIDE.U32 R4, R249, c[0x0][0x1f0], R4 ;  /* 0x00007c00f9047a25 */ /* 0x000fc800078e0004 */
[----:B------:R-:W-:Y:S01]  /*1020*/  IMAD R6, R12, c[0x0][0x1f0], RZ ;  /* 0x00007c000c067a24 */ /* 0x000fe200078e02ff */
[----:B------:R-:W-:Y:S01]  /*1030*/  IADD3 R8, P1, R4, UR20, RZ ;  /* 0x0000001404087c10 */ /* 0x000fe2000ff3e0ff */
[C---:B------:R-:W-:Y:S02]  /*1040*/  IMAD R18, R249.reuse, c[0x0][0x1f0], R18 ;  /* 0x00007c00f9127a24 */ /* 0x040fe400078e0212 */
[----:B------:R-:W-:Y:S01]  /*1050*/  IMAD R4, R249, c[0x0][0x1f4], R6 ;  /* 0x00007d00f9047a24 */ /* 0x000fe200078e0206 */
[----:B------:R-:W-:Y:S01]  /*1060*/  LEA R20, P0, R8, c[0x0][0x1c8], 0x1 ;  /* 0x0000720008147a11 */ /* 0x000fe200078008ff */
[C---:B------:R-:W-:Y:S01]  /*1070*/  IMAD.SHL.U32 R6, R7.reuse, 0x8, RZ ;  /* 0x0000000807067824 */ /* 0x040fe200078e00ff */
[----:B------:R-:W-:Y:S02]  /*1080*/  IADD3 R7, -R7, UR18, RZ ;  /* 0x0000001207077c10 */ /* 0x000fe4000fffe1ff */
[----:B------:R-:W-:Y:S01]  /*1090*/  IADD3.X R4, R5, UR15, R4, P1, !PT ;  /* 0x0000000f05047c10 */ /* 0x000fe20008ffe404 */
[----:B------:R-:W-:Y:S01]  /*10a0*/  SHFL.IDX PT, R26, R20, RZ, 0x181f ;  /* 0x00181fff141a7589 */ /* 0x000fe200000e0000 */
[----:B------:R-:W-:-:S02]  /*10b0*/  ISETP.GE.AND P2, PT, R7, 0x1, PT ;  /* 0x000000010700780c */ /* 0x000fc40003f46270 */
[----:B------:R-:W-:Y:S01]  /*10c0*/  LEA.HI.X R8, R8, c[0x0][0x1cc], R4, 0x1, P0 ;  /* 0x0000730008087a11 */ /* 0x000fe200000f0c04 */
[----:B------:R-:W-:Y:S01]  /*10d0*/  SHFL.IDX PT, R20, R20, 0x1, 0x181f ;  /* 0x00381f0014147f89 */ /* 0x000fe200000e0000 */
[----:B------:R-:W-:Y:S02]  /*10e0*/  IADD3 R18, R18, UR20, RZ ;  /* 0x0000001412127c10 */ /* 0x000fe4000fffe0ff */
[----:B------:R-:W-:Y:S01]  /*10f0*/  LOP3.LUT R6, R247, 0x8, R6, 0xf8, !PT ;  /* 0x00000008f7067812 */ /* 0x000fe200078ef806 */
[----:B------:R-:W1:Y:S01]  /*1100*/  SHFL.IDX PT, R27, R8, RZ, 0x181f ;  /* 0x00181fff081b7589 */ /* 0x000e6200000e0000 */
[----:B------:R-:W-:Y:S02]  /*1110*/  SHF.R.U32.HI R247, RZ, 0x3, R247 ;  /* 0x00000003fff77819 */ /* 0x000fe400000116f7 */
[----:B------:R-:W-:Y:S01]  /*1120*/  ISETP.GE.AND P1, PT, R7, 0x21, PT ;  /* 0x000000210700780c */ /* 0x000fe20003f26270 */
[----:B------:R-:W-:Y:S01]  /*1130*/  SHFL.IDX PT, R21, R8, 0x1, 0x181f ;  /* 0x00381f0008157f89 */ /* 0x000fe200000e0000 */
[----:B------:R-:W-:-:S02]  /*1140*/  LEA R18, R18, c[0x0][0x1c8], 0x1 ;  /* 0x0000720012127a11 */ /* 0x000fc400078e08ff */
[----:B------:R-:W-:Y:S01]  /*1150*/  @P2 SHF.R.S32.HI R22, RZ, 0x1f, R29 ;  /* 0x0000001fff162819 */ /* 0x000fe2000001141d */
[----:B------:R2:W-:Y:S01]  /*1160*/  SHFL.IDX PT, R19, R8, 0x2, 0x181f ;  /* 0x00581f0008137f89 */ /* 0x0005e200000e0000 */
[----:B------:R-:W-:Y:S02]  /*1170*/  @P2 SHF.R.S32.HI R14, RZ, 0x1f, R28 ;  /* 0x0000001fff0e2819 */ /* 0x000fe4000001141c */
[----:B------:R-:W-:Y:S01]  /*1180*/  @P2 SHF.R.S32.HI R10, RZ, 0x1f, R112 ;  /* 0x0000001fff0a2819 */ /* 0x000fe20000011470 */
[----:B------:R-:W3:Y:S01]  /*1190*/  SHFL.IDX PT, R18, R18, 0x2, 0x181f ;  /* 0x00581f0012127f89 */ /* 0x000ee200000e0000 */
[----:B------:R-:W-:Y:S02]  /*11a0*/  @P2 LEA.HI R22, R22, R29, RZ, 0x3 ;  /* 0x0000001d16162211 */ /* 0x000fe400078f18ff */
[----:B------:R-:W-:Y:S01]  /*11b0*/  @P2 LEA.HI R14, R14, R28, RZ, 0x3 ;  /* 0x0000001c0e0e2211 */ /* 0x000fe200078f18ff */
[----:B------:R-:W-:Y:S01]  /*11c0*/  @P1 IMAD.SHL.U32 R16, R252, 0x2, RZ ;  /* 0x00000002fc101824 */ /* 0x000fe200078e00ff */
[----:B------:R-:W-:-:S02]  /*11d0*/  @P2 LEA.HI R10, R10, R112, RZ, 0x3 ;  /* 0x000000700a0a2211 */ /* 0x000fc400078f18ff */
[----:B------:R-:W-:Y:S02]  /*11e0*/  @P2 LOP3.LUT R22, R22, 0xfffffff8, RZ, 0xc0, !PT ;  /* 0xfffffff816162812 */ /* 0x000fe400078ec0ff */
[----:B------:R-:W-:Y:S02]  /*11f0*/  @P2 LOP3.LUT R14, R14, 0xfffffff8, RZ, 0xc0, !PT ;  /* 0xfffffff80e0e2812 */ /* 0x000fe400078ec0ff */
[----:B------:R-:W-:Y:S01]  /*1200*/  SHF.R.S32.HI R5, RZ, 0x1f, R9 ;  /* 0x0000001fff057819 */ /* 0x000fe20000011409 */
[--C-:B-1----:R-:W-:Y:S01]  /*1210*/  @P2 IMAD.WIDE R24, R215, 0x2, R26.reuse ;  /* 0x00000002d7182825 */ /* 0x102fe200078e021a */
[----:B------:R-:W-:Y:S02]  /*1220*/  @P2 LOP3.LUT R10, R10, 0xfffffff8, RZ, 0xc0, !PT ;  /* 0xfffffff80a0a2812 */ /* 0x000fe400078ec0ff */
[----:B------:R-:W-:Y:S01]  /*1230*/  LOP3.LUT R247, R6, R247, RZ, 0x3c, !PT ;  /* 0x000000f706f77212 */ /* 0x000fe200078e3cff */
[----:B------:R-:W-:Y:S01]  /*1240*/  @P2 IMAD.SHL.U32 R6, R252, 0x2, RZ ;  /* 0x00000002fc062824 */ /* 0x000fe200078e00ff */
[----:B------:R-:W-:Y:S01]  /*1250*/  ISETP.GE.AND P0, PT, R7, 0x41, PT ;  /* 0x000000410700780c */ /* 0x000fe20003f06270 */
[----:B------:R-:W-:Y:S01]  /*1260*/  @P2 IMAD.WIDE R22, R22, 0x2, R26 ;  /* 0x0000000216162825 */ /* 0x000fe200078e021a */
[----:B------:R-:W-:-:S02]  /*1270*/  LEA.HI R5, R5, R9, RZ, 0x3 ;  /* 0x0000000905057211 */ /* 0x000fc400078f18ff */
[----:B------:R1:W-:Y:S01]  /*1280*/  @P2 LDGSTS.E.BYPASS.LTC128B.128 [R6+0xc100], [R24.64], !P6 ;  /* 0x0c10000018062fae */ /* 0x0003e2000f101d4c */
[--C-:B------:R-:W-:Y:S01]  /*1290*/  @P2 IMAD.WIDE R14, R14, 0x2, R26.reuse ;  /* 0x000000020e0e2825 */ /* 0x100fe200078e021a */
[----:B------:R-:W-:Y:S02]  /*12a0*/  LOP3.LUT R4, R5, 0xfffffff8, RZ, 0xc0, !PT ;  /* 0xfffffff805047812 */ /* 0x000fe400078ec0ff */
[----:B------:R1:W-:Y:S01]  /*12b0*/  @P2 LDGSTS.E.BYPASS.LTC128B.128 [R6+0xf100], [R22.64], !P5 ;  /* 0x0f10000016062fae */ /* 0x0003e2000e901d4c */
[----:B------:R-:W-:-:S03]  /*12c0*/  @P2 IMAD.WIDE R10, R10, 0x2, R26 ;  /* 0x000000020a0a2825 */ /* 0x000fc600078e021a */
[----:B------:R4:W-:Y:S01]  /*12d0*/  @P2 LDGSTS.E.BYPASS.LTC128B.128 [R6+0x12100], [R14.64], !P4 ;  /* 0x121000000e062fae */ /* 0x0009e2000e101d4c */
[----:B------:R-:W-:Y:S01]  /*12e0*/  IMAD.IADD R4, R9, 0x1, -R4 ;  /* 0x0000000109047824 */ /* 0x000fe200078e0a04 */
[----:B------:R-:W-:Y:S01]  /*12f0*/  @P0 SHF.R.S32.HI R9, RZ, 0x1f, R28 ;  /* 0x0000001fff090819 */ /* 0x000fe2000001141c */
[C---:B------:R-:W-:Y:S01]  /*1300*/  IMAD R247, R3.reuse, 0x200, R247 ;  /* 0x0000020003f77824 */ /* 0x040fe200078e02f7 */
[----:B------:R5:W-:Y:S01]  /*1310*/  @P2 LDGSTS.E.BYPASS.LTC128B.128 [R6+0x15100], [R10.64], !P3 ;  /* 0x151000000a062fae */ /* 0x000be2000d901d4c */
[----:B--2---:R-:W-:Y:S01]  /*1320*/  @P0 SHF.R.S32.HI R8, RZ, 0x1f, R112 ;  /* 0x0000001fff080819 */ /* 0x004fe20000011470 */
[----:B------:R-:W-:Y:S01]  /*1330*/  IMAD.SHL.U32 R3, R3, 0x8, RZ ;  /* 0x0000000803037824 */ /* 0x000fe200078e00ff */
[----:B------:R-:W-:Y:S01]  /*1340*/  @P0 LEA.HI R9, R9, R28, RZ, 0x3 ;  /* 0x0000001c09090211 */ /* 0x000fe200078f18ff */
[----:B------:R-:W-:Y:S01]  /*1350*/  IMAD.SHL.U32 R247, R247, 0x2, RZ ;  /* 0x00000002f7f77824 */ /* 0x000fe200078e00ff */
[----:B------:R-:W-:Y:S02]  /*1360*/  @P0 LEA.HI R8, R8, R112, RZ, 0x3 ;  /* 0x0000007008080211 */ /* 0x000fe400078f18ff */
[----:B------:R-:W-:-:S02]  /*1370*/  @P0 LOP3.LUT R9, R9, 0xfffffff8, RZ, 0xc0, !PT ;  /* 0xfffffff809090812 */ /* 0x000fc400078ec0ff */
[----:B------:R-:W-:Y:S02]  /*1380*/  @P0 LOP3.LUT R8, R8, 0xfffffff8, RZ, 0xc0, !PT ;  /* 0xfffffff808080812 */ /* 0x000fe400078ec0ff */
[----:B------:R-:W-:Y:S01]  /*1390*/  IADD3 R245, R247, 0xc120, RZ ;  /* 0x0000c120f7f57810 */ /* 0x000fe20007ffe0ff */
[----:B---3--:R-:W-:-:S04]  /*13a0*/  @P0 IMAD.WIDE R26, R9, 0x2, R18 ;  /* 0x00000002091a0825 */ /* 0x008fc800078e0212 */
[----:B------:R-:W-:Y:S01]  /*13b0*/  @P0 IMAD.WIDE R8, R8, 0x2, R18 ;  /* 0x0000000208080825 */ /* 0x000fe200078e0212 */
[--C-:B----4-:R-:W-:Y:S02]  /*13c0*/  @P1 SHF.R.S32.HI R15, RZ, 0x1f, R29.reuse ;  /* 0x0000001fff0f1819 */ /* 0x110fe4000001141d */
[----:B------:R-:W-:Y:S02]  /*13d0*/  @P1 SHF.R.S32.HI R14, RZ, 0x1f, R28 ;  /* 0x0000001fff0e1819 */ /* 0x000fe4000001141c */
[----:B-----5:R-:W-:Y:S01]  /*13e0*/  @P1 SHF.R.S32.HI R11, RZ, 0x1f, R112 ;  /* 0x0000001fff0b1819 */ /* 0x020fe20000011470 */
[----:B-1----:R-:W-:Y:S01]  /*13f0*/  @P0 IMAD.SHL.U32 R6, R252, 0x2, RZ ;  /* 0x00000002fc060824 */ /* 0x002fe200078e00ff */
[----:B------:R-:W-:Y:S02]  /*1400*/  @P1 LEA.HI R15, R15, R29, RZ, 0x3 ;  /* 0x0000001d0f0f1211 */ /* 0x000fe400078f18ff */
[----:B------:R-:W-:Y:S02]  /*1410*/  @P0 SHF.R.S32.HI R10, RZ, 0x1f, R29 ;  /* 0x0000001fff0a0819 */ /* 0x000fe4000001141d */
[----:B------:R-:W-:-:S02]  /*1420*/  @P1 LEA.HI R14, R14, R28, RZ, 0x3 ;  /* 0x0000001c0e0e1211 */ /* 0x000fc400078f18ff */
[----:B------:R-:W-:Y:S02]  /*1430*/  @P1 LEA.HI R11, R11, R112, RZ, 0x3 ;  /* 0x000000700b0b1211 */ /* 0x000fe400078f18ff */
[----:B------:R-:W-:Y:S02]  /*1440*/  @P1 LOP3.LUT R15, R15, 0xfffffff8, RZ, 0xc0, !PT ;  /* 0xfffffff80f0f1812 */ /* 0x000fe400078ec0ff */
[----:B------:R-:W-:Y:S02]  /*1450*/  @P0 LEA.HI R10, R10, R29, RZ, 0x3 ;  /* 0x0000001d0a0a0211 */ /* 0x000fe400078f18ff */
[----:B------:R-:W-:Y:S01]  /*1460*/  @P1 LOP3.LUT R14, R14, 0xfffffff8, RZ, 0xc0, !PT ;  /* 0xfffffff80e0e1812 */ /* 0x000fe200078ec0ff */
[--C-:B------:R-:W-:Y:S01]  /*1470*/  @P1 IMAD.WIDE R22, R15, 0x2, R20.reuse ;  /* 0x000000020f161825 */ /* 0x100fe200078e0214 */
[----:B------:R-:W-:Y:S02]  /*1480*/  @P1 LOP3.LUT R11, R11, 0xfffffff8, RZ, 0xc0, !PT ;  /* 0xfffffff80b0b1812 */ /* 0x000fe400078ec0ff */
[----:B------:R-:W-:Y:S01]  /*1490*/  @P0 LOP3.LUT R10, R10, 0xfffffff8, RZ, 0xc0, !PT ;  /* 0xfffffff80a0a0812 */ /* 0x000fe200078ec0ff */
[----:B------:R-:W-:-:S04]  /*14a0*/  @P1 IMAD.WIDE R14, R14, 0x2, R20 ;  /* 0x000000020e0e1825 */ /* 0x000fc800078e0214 */
[----:B------:R-:W-:-:S04]  /*14b0*/  @P1 IMAD.WIDE R24, R11, 0x2, R20 ;  /* 0x000000020b181825 */ /* 0x000fc800078e0214 */
[----:B------:R-:W-:-:S04]  /*14c0*/  @P1 IMAD.WIDE R20, R215, 0x2, R20 ;  /* 0x00000002d7141825 */ /* 0x000fc800078e0214 */
[--C-:B------:R-:W-:Y:S01]  /*14d0*/  @P0 IMAD.WIDE R10, R10, 0x2, R18.reuse ;  /* 0x000000020a0a0825 */ /* 0x100fe200078e0212 */
[----:B------:R1:W-:Y:S03]  /*14e0*/  @P1 LDGSTS.E.BYPASS.LTC128B.128 [R16+0xd100], [R20.64], !P6 ;  /* 0x0d10000014101fae */ /* 0x0003e6000f101d4c */
[----:B------:R-:W-:Y:S01]  /*14f0*/  @P0 IMAD.WIDE R18, R215, 0x2, R18 ;  /* 0x00000002d7120825 */ /* 0x000fe200078e0212 */
[----:B------:R1:W-:Y:S04]  /*1500*/  @P1 LDGSTS.E.BYPASS.LTC128B.128 [R16+0x10100], [R22.64], !P5 ;  /* 0x1010000016101fae */ /* 0x0003e8000e901d4c */
[----:B------:R2:W-:Y:S04]  /*1510*/  @P1 LDGSTS.E.BYPASS.LTC128B.128 [R16+0x13100], [R14.64], !P4 ;  /* 0x131000000e101fae */ /* 0x0005e8000e101d4c */
[----:B------:R3:W-:Y:S01]  /*1520*/  @P1 LDGSTS.E.BYPASS.LTC128B.128 [R16+0x16100], [R24.64], !P3 ;  /* 0x1610000018101fae */ /* 0x0007e2000d901d4c */
[C---:B------:R-:W-:Y:S01]  /*1530*/  R2P PR, R4.reuse, 0x6 ;  /* 0x0000000604007804 */ /* 0x040fe20000000000 */
[----:B------:R-:W-:-:S02]  /*1540*/  IMAD.SHL.U32 R4, R4, 0x40, RZ ;  /* 0x0000004004047824 */ /* 0x000fc400078e00ff */
[----:B------:R4:W-:Y:S04]  /*1550*/  @P0 LDGSTS.E.BYPASS.LTC128B.128 [R6+0xe100], [R18.64], !P6 ;  /* 0x0e10000012060fae */ /* 0x0009e8000f101d4c */
[----:B------:R4:W-:Y:S04]  /*1560*/  @P0 LDGSTS.E.BYPASS.LTC128B.128 [R6+0x11100], [R10.64], !P5 ;  /* 0x111000000a060fae */ /* 0x0009e8000e901d4c */
[----:B------:R4:W-:Y:S04]  /*1570*/  @P0 LDGSTS.E.BYPASS.LTC128B.128 [R6+0x14100], [R26.64], !P4 ;  /* 0x141000001a060fae */ /* 0x0009e8000e101d4c */
[----:B------:R5:W-:Y:S04]  /*1580*/  @P0 LDGSTS.E.BYPASS.LTC128B.128 [R6+0x17100], [R8.64], !P3 ;  /* 0x1710000008060fae */ /* 0x000be8000d901d4c */
[----:B------:R-:W0:Y:S01]  /*1590*/  LDGDEPBAR ;  /* 0x00000000000079af */ /* 0x000e220000000000 */
[----:B--2---:R-:W-:Y:S01]  /*15a0*/  LEA.HI R15, R17, R2, RZ, 0x5 ;  /* 0x00000002110f7211 */ /* 0x004fe200078f28ff */
[----:B------:R-:W-:-:S02]  /*15b0*/  IMAD.MOV.U32 R14, RZ, RZ, 0x20 ;  /* 0x00000020ff0e7424 */ /* 0x000fc400078e00ff */
[----:B-----5:R-:W-:Y:S01]  /*15c0*/  IMAD.MOV.U32 R9, RZ, RZ, 0x10 ;  /* 0x00000010ff097424 */ /* 0x020fe200078e00ff */
[----:B------:R-:W-:-:S04]  /*15d0*/  DEPBAR.LE SB0, 0x1 ;  /* 0x000080400000791a */ /* 0x000fc80000000000 */
[----:B----4-:R-:W-:Y:S01]  /*15e0*/  IMAD.SHL.U32 R6, R5, 0x40, RZ ;  /* 0x0000004005067824 */ /* 0x010fe200078e00ff */
[----:B------:R-:W-:Y:S01]  /*15f0*/  LOP3.LUT R5, R4, 0x1c0, RZ, 0xc0, !PT ;  /* 0x000001c004057812 */ /* 0x000fe200078ec0ff */
[----:B------:R-:W-:-:S04]  /*1600*/  DEPBAR.LE SB0, 0x0 ;  /* 0x000080000000791a */ /* 0x000fc80000000000 */
[----:B------:R-:W-:Y:S01]  /*1610*/  SEL R4, R9, 0xfffffff0, !P1 ;  /* 0xfffffff009047807 */ /* 0x000fe20004800000 */
[----:B------:R-:W-:Y:S01]  /*1620*/  BAR.SYNC.DEFER_BLOCKING 0x0 ;  /* 0x0000000000007b1d */ /* 0x000fe20000010000 */
[----:B------:R-:W-:Y:S02]  /*1630*/  LOP3.LUT R9, R5, 0x8, R3, 0xf8, !PT ;  /* 0x0000000805097812 */ /* 0x000fe400078ef803 */
[----:B------:R-:W-:Y:S02]  /*1640*/  SHF.R.S32.HI R8, RZ, 0x5, R15 ;  /* 0x00000005ff087819 */ /* 0x000fe4000001140f */
[----:B------:R-:W-:Y:S02]  /*1650*/  LOP3.LUT R6, R6, 0xfffffe00, RZ, 0xc0, !PT ;  /* 0xfffffe0006067812 */ /* 0x000fe400078ec0ff */
[----:B------:R-:W-:Y:S02]  /*1660*/  SHF.R.U32.HI R5, RZ, 0x3, R5 ;  /* 0x00000003ff057819 */ /* 0x000fe40000011605 */
[----:B------:R-:W-:-:S02]  /*1670*/  SEL R3, R14, 0xffffffe0, !P2 ;  /* 0xffffffe00e037807 */ /* 0x000fc40005000000 */
[----:B------:R-:W-:Y:S01]  /*1680*/  R2P PR, R0, 0x6 ;  /* 0x0000000600007804 */ /* 0x000fe20000000000 */
[----:B------:R-:W-:Y:S01]  /*1690*/  IMAD R0, R8, 0x400, R6 ;  /* 0x0000040008007824 */ /* 0x000fe200078e0206 */
[----:B------:R-:W-:Y:S02]  /*16a0*/  LOP3.LUT R5, R9, R5, RZ, 0x3c, !PT ;  /* 0x0000000509057212 */ /* 0x000fe400078e3cff */
[----:B------:R-:W-:Y:S02]  /*16b0*/  PLOP3.LUT P0, PT, PT, PT, UP1, 0x80, 0x0 ;  /* 0x000000000000781c */ /* 0x000fe40003f0f018 */
[----:B------:R-:W-:Y:S01]  /*16c0*/  IADD3 R8, R247, 0xc100, RZ ;  /* 0x0000c100f7087810 */ /* 0x000fe20007ffe0ff */
[----:B------:R-:W-:Y:S01]  /*16d0*/  IMAD.IADD R0, R5, 0x1, R0 ;  /* 0x0000000105007824 */ /* 0x000fe200078e0200 */
[----:B------:R-:W-:Y:S02]  /*16e0*/  LOP3.LUT R15, R15, 0xffffffe0, RZ, 0xc0, !PT ;  /* 0xffffffe00f0f7812 */ /* 0x000fe400078ec0ff */
[----:B------:R-:W-:Y:S01]  /*16f0*/  LOP3.LUT R5, R5, R6, RZ, 0xfc, !PT ;  /* 0x0000000605057212 */ /* 0x000fe200078efcff */
[C---:B------:R-:W-:Y:S01]  /*1700*/  IMAD.SHL.U32 R48, R0.reuse, 0x2, RZ ;  /* 0x0000000200307824 */ /* 0x040fe200078e00ff */
[----:B------:R-:W-:Y:S01]  /*1710*/  LEA R248, R0, 0x18100, 0x1 ;  /* 0x0001810000f87811 */ /* 0x000fe200078e08ff */
[----:B------:R2:W4:Y:S01]  /*1720*/  LDSM.16.M88.4 R80, [R247+0xc900] ;  /* 0x00c90000f750783b */ /* 0x0005220000000200 */
[----:B------:R-:W-:Y:S01]  /*1730*/  @P1 IADD3 R245, R8, -0x20, RZ ;  /* 0xffffffe008f51810 */ /* 0x000fe20007ffe0ff */
[----:B------:R-:W-:Y:S01]  /*1740*/  IMAD.IADD R2, R2, 0x1, -R15 ;  /* 0x0000000102027824 */ /* 0x000fe200078e0a0f */
[----:B------:R-:W-:Y:S01]  /*1750*/  ISETP.GE.AND P1, PT, R112, c[0x0][0x1d4], PT ;  /* 0x0000750070007a0c */ /* 0x000fe20003f26270 */
[----:B------:R-:W-:Y:S01]  /*1760*/  IMAD R246, R4, 0x2, R248 ;  /* 0x0000000204f67824 */ /* 0x000fe200078e02f8 */
[----:B------:R-:W2:Y:S01]  /*1770*/  LDSM.16.M88.4 R48, [R48+0x18100] ;  /* 0x018100003030783b */ /* 0x000ea20000000200 */
[----:B------:R-:W-:-:S02]  /*1780*/  ISETP.GT.AND P3, PT, R113, 0x5f, PT ;  /* 0x0000005f7100780c */ /* 0x000fc40003f64270 */
[----:B------:R-:W-:Y:S01]  /*1790*/  SEL R6, RZ, 0x10, P1 ;  /* 0x00000010ff067807 */ /* 0x000fe20000800000 */
[----:B------:R2:W2:Y:S01]  /*17a0*/  LDSM.16.M88.4 R8, [R247+0xc100] ;  /* 0x00c10000f708783b */ /* 0x0004a20000000200 */
[----:B------:R-:W-:Y:S02]  /*17b0*/  SEL R0, R14, 0xffffffe0, !P2 ;  /* 0xffffffe00e007807 */ /* 0x000fe40005000000 */
[C---:B------:R-:W-:Y:S01]  /*17c0*/  IADD3 R237, R245.reuse, 0x800, RZ ;  /* 0x00000800f5ed7810 */ /* 0x040fe20007ffe0ff */
[----:B------:R2:W2:Y:S01]  /*17d0*/  LDSM.16.M88.4 R72, [R247+0xd100] ;  /* 0x00d10000f748783b */ /* 0x0004a20000000200 */
[C---:B------:R-:W-:Y:S02]  /*17e0*/  IADD3 R236, R245.reuse, 0x1000, RZ ;  /* 0x00001000f5ec7810 */ /* 0x040fe40007ffe0ff */
[C---:B------:R-:W-:Y:S01]  /*17f0*/  IADD3 R235, R245.reuse, 0x1800, RZ ;  /* 0x00001800f5eb7810 */ /* 0x040fe20007ffe0ff */
[----:B------:R2:W2:Y:S01]  /*1800*/  LDSM.16.M88.4 R64, [R247+0xd900] ;  /* 0x00d90000f740783b */ /* 0x0004a20000000200 */
[----:B------:R-:W-:-:S02]  /*1810*/  IADD3 R234, R245, 0x2000, RZ ;  /* 0x00002000f5ea7810 */ /* 0x000fc40007ffe0ff */
[----:B------:R-:W-:Y:S01]  /*1820*/  IADD3 R233, R245, 0x2800, RZ ;  /* 0x00002800f5e97810 */ /* 0x000fe20007ffe0ff */
[----:B------:R2:W2:Y:S04]  /*1830*/  LDSM.16.M88.4 R56, [R247+0xe100] ;  /* 0x00e10000f738783b */ /* 0x0004a80000000200 */
[----:B------:R2:W2:Y:S04]  /*1840*/  LDSM.16.M88.4 R92, [R247+0xe900] ;  /* 0x00e90000f75c783b */ /* 0x0004a80000000200 */
[----:B-1----:R1:W1:Y:S04]  /*1850*/  LDSM.16.M88.4 R20, [R246] ;  /* 0x00000000f614783b */ /* 0x0022680000000200 */
[----:B------:R1:W1:Y:S04]  /*1860*/  LDSM.16.M88.4 R88, [R245] ;  /* 0x00000000f558783b */ /* 0x0002680000000200 */
[----:B------:R1:W1:Y:S04]  /*1870*/  LDSM.16.M88.4 R44, [R245+0x800] ;  /* 0x00080000f52c783b */ /* 0x0002680000000200 */
[----:B---3--:R3:W1:Y:S04]  /*1880*/  LDSM.16.M88.4 R24, [R245+0x1000] ;  /* 0x00100000f518783b */ /* 0x0086680000000200 */
[----:B------:R3:W1:Y:S04]  /*1890*/  LDSM.16.M88.4 R40, [R245+0x1800] ;  /* 0x00180000f528783b */ /* 0x0006680000000200 */
[----:B------:R3:W1:Y:S04]  /*18a0*/  LDSM.16.M88.4 R16, [R245+0x2000] ;  /* 0x00200000f510783b */ /* 0x0006680000000200 */
[----:B------:R3:W1:Y:S01]  /*18b0*/  LDSM.16.M88.4 R32, [R245+0x2800] ;  /* 0x00280000f520783b */ /* 0x0006620000000200 */
[----:B------:R-:W-:Y:S05]  /*18c0*/  @!P0 BRA `(.L_x_769) ;  /* 0x0000059000008947 */ /* 0x000fea0003800000 */
[----:B----4-:R-:W-:Y:S01]  /*18d0*/  IMAD R13, R13, c[0x0][0x208], RZ ;  /* 0x000082000d0d7a24 */ /* 0x010fe200078e02ff */
[----:B------:R-:W-:Y:S01]  /*18e0*/  P2R R38, PR, RZ, 0x8 ;  /* 0x00000008ff267803 */ /* 0x000fe20000000000 */
[----:B------:R-:W-:Y:S01]  /*18f0*/  IMAD.WIDE.U32 R14, R250, c[0x0][0x208], RZ ;  /* 0x00008200fa0e7a25 */ /* 0x000fe200078e00ff */
[----:B------:R-:W-:-:S02]  /*1900*/  ISETP.GE.AND P3, PT, R215, c[0x0][0x1d4], PT ;  /* 0x00007500d7007a0c */ /* 0x000fc40003f66270 */
[----:B------:R-:W-:Y:S01]  /*1910*/  SHF.R.S32.HI R60, RZ, 0x1f, R29 ;  /* 0x0000001fff3c7819 */ /* 0x000fe2000001141d */
[----:B------:R-:W-:Y:S01]  /*1920*/  IMAD R13, R250, c[0x0][0x20c], R13 ;  /* 0x00008300fa0d7a24 */ /* 0x000fe200078e020d */
[----:B------:R-:W-:Y:S01]  /*1930*/  SHF.R.S32.HI R54, RZ, 0x1f, R28 ;  /* 0x0000001fff367819 */ /* 0x000fe2000001141c */
[----:B------:R-:W-:Y:S01]  /*1940*/  IMAD R12, R12, c[0x0][0x218], RZ ;  /* 0x000086000c0c7a24 */ /* 0x000fe200078e02ff */
[----:B------:R-:W-:Y:S01]  /*1950*/  LEA.HI R60, R60, R29, RZ, 0x3 ;  /* 0x0000001d3c3c7211 */ /* 0x000fe200078f18ff */
[----:B------:R-:W-:Y:S01]  /*1960*/  IMAD.IADD R15, R15, 0x1, R13 ;  /* 0x000000010f0f7824 */ /* 0x000fe200078e020d */
[----:B------:R-:W-:Y:S01]  /*1970*/  LEA.HI R54, R54, R28, RZ, 0x3 ;  /* 0x0000001c36367211 */ /* 0x000fe200078f18ff */
[C---:B------:R-:W-:Y:S01]  /*1980*/  IMAD R12, R249.reuse, c[0x0][0x21c], R12 ;  /* 0x00008700f90c7a24 */ /* 0x040fe200078e020c */
[----:B------:R-:W-:Y:S01]  /*1990*/  LOP3.LUT R60, R60, 0xfffffff8, RZ, 0xc0, !PT ;  /* 0xfffffff83c3c7812 */ /* 0x000fe200078ec0ff */
[----:B------:R-:W-:Y:S01]  /*19a0*/  IMAD.WIDE.U32 R14, R249, c[0x0][0x218], R14 ;  /* 0x00008600f90e7a25 */ /* 0x000fe200078e000e */
[----:B------:R-:W-:-:S02]  /*19b0*/  LOP3.LUT R54, R54, 0xfffffff8, RZ, 0xc0, !PT ;  /* 0xfffffff836367812 */ /* 0x000fc400078ec0ff */
[----:B------:R-:W-:Y:S01]  /*19c0*/  ISETP.GE.AND P2, PT, R29, c[0x0][0x1d4], PT ;  /* 0x000075001d007a0c */ /* 0x000fe20003f46270 */
[----:B------:R-:W-:Y:S01]  /*19d0*/  IMAD.WIDE R62, R215, 0x2, RZ ;  /* 0x00000002d73e7825 */ /* 0x000fe200078e02ff */
[----:B------:R-:W-:Y:S02]  /*19e0*/  IADD3 R14, P0, R14, UR22, RZ ;  /* 0x000000160e0e7c10 */ /* 0x000fe4000ff1e0ff */
[----:B------:R-:W-:Y:S01]  /*19f0*/  ISETP.GE.AND P1, PT, R28, c[0x0][0x1d4], PT ;  /* 0x000075001c007a0c */ /* 0x000fe20003f26270 */
[----:B------:R-:W-:Y:S01]  /*1a00*/  IMAD.SHL.U32 R13, R252, 0x2, RZ ;  /* 0x00000002fc0d7824 */ /* 0x000fe200078e00ff */
[----:B------:R-:W-:Y:S01]  /*1a10*/  IADD3.X R12, R15, UR5, R12, P0, !PT ;  /* 0x000000050f0c7c10 */ /* 0x000fe200087fe40c */
[----:B------:R-:W-:Y:S01]  /*1a20*/  IMAD.WIDE R60, R60, 0x2, RZ ;  /* 0x000000023c3c7825 */ /* 0x000fe200078e02ff */
[----:B------:R-:W-:Y:S02]  /*1a30*/  LEA R15, P0, R14, c[0x0][0x1f8], 0x1 ;  /* 0x00007e000e0f7a11 */ /* 0x000fe400078008ff */
[----:B------:R-:W-:Y:S01]  /*1a40*/  P2R R39, PR, RZ, 0x20 ;  /* 0x00000020ff277803 */ /* 0x000fe20000000000 */
[----:B------:R-:W-:Y:S01]  /*1a50*/  IMAD.WIDE R54, R54, 0x2, RZ ;  /* 0x0000000236367825 */ /* 0x000fe200078e02ff */
[----:B------:R-:W-:Y:S01]  /*1a60*/  LEA.HI.X R14, R14, c[0x0][0x1fc], R12, 0x1, P0 ;  /* 0x00007f000e0e7a11 */ /* 0x000fe200000f0c0c */
[----:B------:R-:W4:Y:S01]  /*1a70*/  SHFL.IDX PT, R36, R15, RZ, 0x181f ;  /* 0x00181fff0f247589 */ /* 0x000f2200000e0000 */
[----:B------:R-:W-:-:S03]  /*1a80*/  SHF.R.S32.HI R12, RZ, 0x1f, R112 ;  /* 0x0000001fff0c7819 */ /* 0x000fc60000011470 */
[----:B------:R-:W5:Y:S01]  /*1a90*/  SHFL.IDX PT, R37, R14, RZ, 0x181f ;  /* 0x00181fff0e257589 */ /* 0x000f6200000e0000 */
[----:B------:R-:W-:-:S03]  /*1aa0*/  LEA.HI R12, R12, R112, RZ, 0x3 ;  /* 0x000000700c0c7211 */ /* 0x000fc600078f18ff */
[----:B------:R-:W3:Y:S01]  /*1ab0*/  SHFL.IDX PT, R30, R15, 0x1, 0x181f ;  /* 0x00381f000f1e7f89 */ /* 0x000ee200000e0000 */
[----:B------:R-:W-:-:S03]  /*1ac0*/  LOP3.LUT R12, R12, 0xfffffff8, RZ, 0xc0, !PT ;  /* 0xfffffff80c0c7812 */ /* 0x000fc600078ec0ff */
[----:B------:R-:W2:Y:S02]  /*1ad0*/  SHFL.IDX PT, R31, R14, 0x1, 0x181f ;  /* 0x00381f000e1f7f89 */ /* 0x000ea400000e0000 */
[----:B------:R-:W-:Y:S01]  /*1ae0*/  IMAD.WIDE R70, R12, 0x2, RZ ;  /* 0x000000020c467825 */ /* 0x000fe200078e02ff */
[----:B------:R-:W-:Y:S01]  /*1af0*/  P2R R12, PR, RZ, 0x10 ;  /* 0x00000010ff0c7803 */ /* 0x000fe20000000000 */
[----:B------:R-:W1:Y:S01]  /*1b00*/  SHFL.IDX PT, R15, R15, 0x2, 0x181f ;  /* 0x00581f000f0f7f89 */ /* 0x000e6200000e0000 */
[----:B------:R-:W-:-:S03]  /*1b10*/  ISETP.LT.OR P4, PT, R7, 0x21, P2 ;  /* 0x000000210700780c */ /* 0x000fc60001781670 */
[----:B------:R-:W1:Y:S01]  /*1b20*/  SHFL.IDX PT, R14, R14, 0x2, 0x181f ;  /* 0x00581f000e0e7f89 */ /* 0x000e6200000e0000 */
[----:B----4-:R-:W-:-:S05]  /*1b30*/  IADD3 R52, P0, R36, R62, RZ ;  /* 0x0000003e24347210 */ /* 0x010fca0007f1e0ff */
[----:B-----5:R-:W-:Y:S01]  /*1b40*/  IMAD.X R53, R37, 0x1, R63, P0 ;  /* 0x0000000125357824 */ /* 0x020fe200000e063f */
[----:B------:R-:W-:-:S13]  /*1b50*/  ISETP.LT.OR P0, PT, R7, 0x1, P3 ;  /* 0x000000010700780c */ /* 0x000fda0001f01670 */
[----:B------:R4:W-:Y:S02]  /*1b60*/  LDGSTS.E.BYPASS.LTC128B.128 [R13+0x100], [R52.64], !P0 ;  /* 0x00100000340d7fae */ /* 0x0009e4000c101d4c */
[----:B----4-:R-:W-:-:S05]  /*1b70*/  IADD3 R52, P0, R36, R60, RZ ;  /* 0x0000003c24347210 */ /* 0x010fca0007f1e0ff */
[----:B------:R-:W-:Y:S01]  /*1b80*/  IMAD.X R53, R37, 0x1, R61, P0 ;  /* 0x0000000125357824 */ /* 0x000fe200000e063d */
[----:B------:R-:W-:-:S05]  /*1b90*/  IADD3 R68, P0, R36, R54, RZ ;  /* 0x0000003624447210 */ /* 0x000fca0007f1e0ff */
[----:B------:R-:W-:Y:S01]  /*1ba0*/  IMAD.X R69, R37, 0x1, R55, P0 ;  /* 0x0000000125457824 */ /* 0x000fe200000e0637 */
[----:B------:R-:W-:-:S05]  /*1bb0*/  IADD3 R36, P0, R36, R70, RZ ;  /* 0x0000004624247210 */ /* 0x000fca0007f1e0ff */
[----:B------:R-:W-:Y:S01]  /*1bc0*/  IMAD.X R37, R37, 0x1, R71, P0 ;  /* 0x0000000125257824 */ /* 0x000fe200000e0647 */
[----:B---3--:R-:W-:-:S05]  /*1bd0*/  IADD3 R84, P0, R62, R30, RZ ;  /* 0x0000001e3e547210 */ /* 0x008fca0007f1e0ff */
[----:B--2---:R-:W-:Y:S01]  /*1be0*/  IMAD.X R85, R63, 0x1, R31, P0 ;  /* 0x000000013f557824 */ /* 0x004fe200000e061f */
[----:B------:R-:W-:-:S05]  /*1bf0*/  IADD3 R78, P0, R60, R30, RZ ;  /* 0x0000001e3c4e7210 */ /* 0x000fca0007f1e0ff */
[----:B------:R-:W-:Y:S01]  /*1c00*/  IMAD.X R79, R61, 0x1, R31, P0 ;  /* 0x000000013d4f7824 */ /* 0x000fe200000e061f */
[----:B------:R-:W-:-:S05]  /*1c10*/  IADD3 R76, P0, R54, R30, RZ ;  /* 0x0000001e364c7210 */ /* 0x000fca0007f1e0ff */
[----:B------:R-:W-:Y:S01]  /*1c20*/  IMAD.X R77, R55, 0x1, R31, P0 ;  /* 0x00000001374d7824 */ /* 0x000fe200000e061f */
[----:B------:R-:W-:-:S05]  /*1c30*/  IADD3 R30, P0, R70, R30, RZ ;  /* 0x0000001e461e7210 */ /* 0x000fca0007f1e0ff */
[----:B------:R-:W-:Y:S01]  /*1c40*/  IMAD.X R31, R71, 0x1, R31, P0 ;  /* 0x00000001471f7824 */ /* 0x000fe200000e061f */
[----:B-1----:R-:W-:-:S05]  /*1c50*/  IADD3 R62, P0, R62, R15, RZ ;  /* 0x0000000f3e3e7210 */ /* 0x002fca0007f1e0ff */
[----:B------:R-:W-:Y:S01]  /*1c60*/  IMAD.X R63, R63, 0x1, R14, P0 ;  /* 0x000000013f3f7824 */ /* 0x000fe200000e060e */
[----:B------:R-:W-:-:S05]  /*1c70*/  IADD3 R60, P0, R60, R15, RZ ;  /* 0x0000000f3c3c7210 */ /* 0x000fca0007f1e0ff */
[----:B------:R-:W-:Y:S01]  /*1c80*/  IMAD.X R61, R61, 0x1, R14, P0 ;  /* 0x000000013d3d7824 */ /* 0x000fe200000e060e */
[----:B------:R-:W-:-:S05]  /*1c90*/  IADD3 R54, P0, R54, R15, RZ ;  /* 0x0000000f36367210 */ /* 0x000fca0007f1e0ff */
[----:B------:R-:W-:Y:S01]  /*1ca0*/  IMAD.X R55, R55, 0x1, R14, P0 ;  /* 0x0000000137377824 */ /* 0x000fe200000e060e */
[----:B------:R-:W-:-:S05]  /*1cb0*/  IADD3 R70, P0, R70, R15, RZ ;  /* 0x0000000f46467210 */ /* 0x000fca0007f1e0ff */
[----:B------:R-:W-:Y:S01]  /*1cc0*/  IMAD.X R71, R71, 0x1, R14, P0 ;  /* 0x0000000147477824 */ /* 0x000fe200000e060e */
[C---:B------:R-:W-:Y:S02]  /*1cd0*/  ISETP.LT.OR P0, PT, R7.reuse, 0x1, P2 ;  /* 0x000000010700780c */ /* 0x040fe40001701670 */
[----:B------:R-:W-:-:S11]  /*1ce0*/  ISETP.LT.OR P2, PT, R7, 0x41, P2 ;  /* 0x000000410700780c */ /* 0x000fd60001741670 */
[----:B------:R1:W-:Y:S01]  /*1cf0*/  LDGSTS.E.BYPASS.LTC128B.128 [R13+0x3100], [R52.64], !P0 ;  /* 0x03100000340d7fae */ /* 0x0003e2000c101d4c */
[----:B------:R-:W-:-:S13]  /*1d00*/  ISETP.LT.OR P0, PT, R7, 0x1, P1 ;  /* 0x000000010700780c */ /* 0x000fda0000f01670 */
[----:B------:R1:W-:Y:S01]  /*1d10*/  LDGSTS.E.BYPASS.LTC128B.128 [R13+0x6100], [R68.64], !P0 ;  /* 0x06100000440d7fae */ /* 0x0003e2000c101d4c */
[----:B------:R-:W-:-:S04]  /*1d20*/  ISETP.GE.AND P0, PT, R112, c[0x0][0x1d4], PT ;  /* 0x0000750070007a0c */ /* 0x000fc80003f06270 */
[----:B------:R-:W-:-:S13]  /*1d30*/  ISETP.LT.OR P5, PT, R7, 0x1, P0 ;  /* 0x000000010700780c */ /* 0x000fda00007a1670 */
[----:B------:R1:W-:Y:S01]  /*1d40*/  LDGSTS.E.BYPASS.LTC128B.128 [R13+0x9100], [R36.64], !P5 ;  /* 0x09100000240d7fae */ /* 0x0003e2000e901d4c */
[C---:B------:R-:W-:Y:S02]  /*1d50*/  ISETP.LT.OR P5, PT, R7.reuse, 0x21, P3 ;  /* 0x000000210700780c */ /* 0x040fe40001fa1670 */
[----:B------:R-:W-:-:S11]  /*1d60*/  ISETP.LT.OR P3, PT, R7, 0x41, P3 ;  /* 0x000000410700780c */ /* 0x000fd60001f61670 */
[----:B------:R1:W-:Y:S01]  /*1d70*/  LDGSTS.E.BYPASS.LTC128B.128 [R13+0x1100], [R84.64], !P5 ;  /* 0x01100000540d7fae */ /* 0x0003e2000e901d4c */
[----:B------:R-:W-:-:S03]  /*1d80*/  ISETP.NE.AND P5, PT, R39, RZ, PT ;  /* 0x000000ff2700720c */ /* 0x000fc60003fa5270 */
[----:B------:R1:W-:Y:S01]  /*1d90*/  LDGSTS.E.BYPASS.LTC128B.128 [R13+0x4100], [R78.64], !P4 ;  /* 0x041000004e0d7fae */ /* 0x0003e2000e101d4c */
[C---:B------:R-:W-:Y:S02]  /*1da0*/  ISETP.LT.OR P4, PT, R7.reuse, 0x21, P1 ;  /* 0x000000210700780c */ /* 0x040fe40000f81670 */
[----:B------:R-:W-:-:S11]  /*1db0*/  ISETP.LT.OR P1, PT, R7, 0x41, P1 ;  /* 0x000000410700780c */ /* 0x000fd60000f21670 */
[----:B------:R1:W-:Y:S01]  /*1dc0*/  LDGSTS.E.BYPASS.LTC128B.128 [R13+0x7100], [R76.64], !P4 ;  /* 0x071000004c0d7fae */ /* 0x0003e2000e101d4c */
[C---:B------:R-:W-:Y:S02]  /*1dd0*/  ISETP.LT.OR P4, PT, R7.reuse, 0x21, P0 ;  /* 0x000000210700780c */ /* 0x040fe40000781670 */
[----:B------:R-:W-:-:S11]  /*1de0*/  ISETP.LT.OR P0, PT, R7, 0x41, P0 ;  /* 0x000000410700780c */ /* 0x000fd60000701670 */
[----:B------:R1:W-:Y:S01]  /*1df0*/  LDGSTS.E.BYPASS.LTC128B.128 [R13+0xa100], [R30.64], !P4 ;  /* 0x0a1000001e0d7fae */ /* 0x0003e2000e101d4c */
[----:B------:R-:W-:-:S03]  /*1e00*/  ISETP.NE.AND P4, PT, R12, RZ, PT ;  /* 0x000000ff0c00720c */ /* 0x000fc60003f85270 */
[----:B------:R1:W-:Y:S01]  /*1e10*/  LDGSTS.E.BYPASS.LTC128B.128 [R13+0x2100], [R62.64], !P3 ;  /* 0x021000003e0d7fae */ /* 0x0003e2000d901d4c */
[----:B------:R-:W-:-:S03]  /*1e20*/  ISETP.NE.AND P3, PT, R38, RZ, PT ;  /* 0x000000ff2600720c */ /* 0x000fc60003f65270 */
[----:B------:R1:W-:Y:S04]  /*1e30*/  LDGSTS.E.BYPASS.LTC128B.128 [R13+0x5100], [R60.64], !P2 ;  /* 0x051000003c0d7fae */ /* 0x0003e8000d101d4c */
[----:B------:R1:W-:Y:S04]  /*1e40*/  LDGSTS.E.BYPASS.LTC128B.128 [R13+0x8100], [R54.64], !P1 ;  /* 0x08100000360d7fae */ /* 0x0003e8000c901d4c */
[----:B------:R1:W-:Y:S02]  /*1e50*/  LDGSTS.E.BYPASS.LTC128B.128 [R13+0xb100], [R70.64], !P0 ;  /* 0x0b100000460d7fae */ /* 0x0003e4000c101d4c */
.L_x_769:
[C---:B-12-4-:R-:W-:Y:S01]  /*1e60*/  HMMA.16816.F32.BF16 R12, R48.reuse, R8, RZ ;  /* 0x00000008300c723c */ /* 0x056fe200000418ff */
[C---:B------:R-:W-:Y:S01]  /*1e70*/  IMAD R244, R3.reuse, 0x2, R248 ;  /* 0x0000000203f47824 */ /* 0x040fe200078e02f8 */
[----:B------:R-:W0:Y:S01]  /*1e80*/  LDGDEPBAR ;  /* 0x00000000000079af */ /* 0x000e220000000000 */
[C---:B------:R-:W-:Y:S01]  /*1e90*/  IMAD R241, R0.reuse, 0x2, R247 ;  /* 0x0000000200f17824 */ /* 0x040fe200078e02f7 */
[----:B------:R-:W-:Y:S01]  /*1ea0*/  UISETP.GE.AND UP1, UPT, UR10, 0x61, UPT ;  /* 0x000000610a00788c */ /* 0x000fe2000bf26270 */
[----:B------:R-:W-:Y:S01]  /*1eb0*/  IMAD R243, R3, 0x2, R246 ;  /* 0x0000000203f37824 */ /* 0x000fe200078e02f6 */
[----:B------:R-:W-:Y:S01]  /*1ec0*/  LDSM.16.M88.4 R96, [R244] ;  /* 0x00000000f460783b */ /* 0x000fe20000000200 */
[----:B------:R-:W-:Y:S01]  /*1ed0*/  IMAD R232, R0, 0x2, R245 ;  /* 0x0000000200e87824 */ /* 0x000fe200078e02f5 */
[----:B------:R-:W-:Y:S01]  /*1ee0*/  HMMA.16816.F32.BF16 R76, R48, R72, RZ ;  /* 0x00000048304c723c */ /* 0x000fe200000418ff */
[----:B------:R-:W-:Y:S01]  /*1ef0*/  IADD3 R231, R245, 0x3000, RZ ;  /* 0x00003000f5e77810 */ /* 0x000fe20007ffe0ff */
[----:B------:R-:W1:Y:S01]  /*1f00*/  LDSM.16.M88.4 R36, [R241+0xc100] ;  /* 0x00c10000f124783b */ /* 0x000e620000000200 */
[----:B------:R-:W-:-:S02]  /*1f10*/  PLOP3.LUT P0, PT, PT, PT, UP1, 0x40, 0x0 ;  /* 0x000000000000781c */ /* 0x000fc40003f0e818 */
[C---:B------:R-:W-:Y:S01]  /*1f20*/  IADD3 R230, R245.reuse, 0x3800, RZ ;  /* 0x00003800f5e67810 */ /* 0x040fe20007ffe0ff */
[----:B------:R-:W-:Y:S01]  /*1f30*/  LDSM.16.M88.4 R104, [R241+0xe100] ;  /* 0x00e10000f168783b */ /* 0x000fe20000000200 */
[C---:B------:R-:W-:Y:S01]  /*1f40*/  IADD3 R229, R245.reuse, 0x4000, RZ ;  /* 0x00004000f5e57810 */ /* 0x040fe20007ffe0ff */
[C---:B------:R-:W-:Y:S01]  /*1f50*/  HMMA.16816.F32.BF16 R8, R48.reuse, R10, RZ ;  /* 0x0000000a3008723c */ /* 0x040fe200000418ff */
[C---:B------:R-:W-:Y:S01]  /*1f60*/  IADD3 R228, R245.reuse, 0x4800, RZ ;  /* 0x00004800f5e47810 */ /* 0x040fe20007ffe0ff */
[----:B------:R-:W-:Y:S01]  /*1f70*/  LDSM.16.M88.4 R100, [R241+0xe900] ;  /* 0x00e90000f164783b */ /* 0x000fe20000000200 */
[C---:B------:R-:W-:Y:S02]  /*1f80*/  IADD3 R227, R245.reuse, 0x5000, RZ ;  /* 0x00005000f5e37810 */ /* 0x040fe40007ffe0ff */
[C---:B------:R-:W-:Y:S01]  /*1f90*/  IADD3 R226, R245.reuse, 0x5800, RZ ;  /* 0x00005800f5e27810 */ /* 0x040fe20007ffe0ff */
[----:B------:R-:W-:Y:S01]  /*1fa0*/  LDSM.16.M88.4 R108, [R244+0xc000] ;  /* 0x00c00000f46c783b */ /* 0x000fe20000000200 */
[C---:B------:R-:W-:Y:S01]  /*1fb0*/  IADD3 R225, R245.reuse, 0x6000, RZ ;  /* 0x00006000f5e17810 */ /* 0x040fe20007ffe0ff */
[----:B------:R-:W-:Y:S01]  /*1fc0*/  HMMA.16816.F32.BF16 R72, R48, R74, RZ ;  /* 0x0000004a3048723c */ /* 0x000fe200000418ff */
[----:B------:R-:W-:-:S02]  /*1fd0*/  IADD3 R224, R245, 0x6800, RZ ;  /* 0x00006800f5e07810 */ /* 0x000fc40007ffe0ff */
[C---:B------:R-:W-:Y:S02]  /*1fe0*/  IADD3 R223, R245.reuse, 0x7000, RZ ;  /* 0x00007000f5df7810 */ /* 0x040fe40007ffe0ff */
[C---:B------:R-:W-:Y:S02]  /*1ff0*/  IADD3 R222, R245.reuse, 0x7800, RZ ;  /* 0x00007800f5de7810 */ /* 0x040fe40007ffe0ff */
[C---:B------:R-:W-:Y:S01]  /*2000*/  IADD3 R221, R245.reuse, 0x8000, RZ ;  /* 0x00008000f5dd7810 */ /* 0x040fe20007ffe0ff */
[----:B------:R-:W-:Y:S01]  /*2010*/  HMMA.16816.F32.BF16 R84, R48, R80, RZ ;  /* 0x000000503054723c */ /* 0x000fe200000418ff */
[C---:B------:R-:W-:Y:S02]  /*2020*/  IADD3 R220, R245.reuse, 0x8800, RZ ;  /* 0x00008800f5dc7810 */ /* 0x040fe40007ffe0ff */
[C---:B------:R-:W-:Y:S02]  /*2030*/  IADD3 R219, R245.reuse, 0x9000, RZ ;  /* 0x00009000f5db7810 */ /* 0x040fe40007ffe0ff */
[----:B------:R-:W-:-:S02]  /*2040*/  IADD3 R218, R245, 0x9800, RZ ;  /* 0x00009800f5da7810 */ /* 0x000fc40007ffe0ff */
[C---:B------:R-:W-:Y:S01]  /*2050*/  IADD3 R217, R245.reuse, 0xa000, RZ ;  /* 0x0000a000f5d97810 */ /* 0x040fe20007ffe0ff */
[----:B------:R-:W-:Y:S01]  /*2060*/  HMMA.16816.F32.BF16 R68, R48, R64, RZ ;  /* 0x000000403044723c */ /* 0x000fe200000418ff */
[C---:B------:R-:W-:Y:S02]  /*2070*/  IADD3 R216, R245.reuse, 0xa800, RZ ;  /* 0x0000a800f5d87810 */ /* 0x040fe40007ffe0ff */
[C---:B------:R-:W-:Y:S02]  /*2080*/  IADD3 R183, R245.reuse, 0xb000, RZ ;  /* 0x0000b000f5b77810 */ /* 0x040fe40007ffe0ff */
[----:B------:R-:W-:-:S03]  /*2090*/  IADD3 R182, R245, 0xb800, RZ ;  /* 0x0000b800f5b67810 */ /* 0x000fc60007ffe0ff */
[C---:B------:R-:W-:Y:S08]  /*20a0*/  HMMA.16816.F32.BF16 R80, R48.reuse, R82, RZ ;  /* 0x000000523050723c */ /* 0x040ff000000418ff */
[C---:B------:R-:W-:Y:S08]  /*20b0*/  HMMA.16816.F32.BF16 R64, R48.reuse, R66, RZ ;  /* 0x000000423040723c */ /* 0x040ff000000418ff */
[C---:B------:R-:W-:Y:S08]  /*20c0*/  HMMA.16816.F32.BF16 R60, R48.reuse, R56, RZ ;  /* 0x00000038303c723c */ /* 0x040ff000000418ff */
[C---:B------:R-:W-:Y:S08]  /*20d0*/  HMMA.16816.F32.BF16 R56, R48.reuse, R58, RZ ;  /* 0x0000003a3038723c */ /* 0x040ff000000418ff */
[C---:B------:R-:W-:Y:S08]  /*20e0*/  HMMA.16816.F32.BF16 R52, R48.reuse, R92, RZ ;  /* 0x0000005c3034723c */ /* 0x040ff000000418ff */
[----:B------:R-:W-:Y:S01]  /*20f0*/  HMMA.16816.F32.BF16 R48, R48, R94, RZ ;  /* 0x0000005e3030723c */ /* 0x000fe200000418ff */
[----:B------:R-:W-:Y:S07]  /*2100*/  LDSM.16.M88.4 R92, [R232+0x1800] ;  /* 0x00180000e85c783b */ /* 0x000fee0000000200 */
[C---:B------:R-:W-:Y:S08]  /*2110*/  HMMA.16816.F32.BF16 R12, R20.reuse, R88, R12 ;  /* 0x00000058140c723c */ /* 0x040ff0000004180c */
[C---:B------:R-:W-:Y:S01]  /*2120*/  HMMA.16816.F32.BF16 R8, R20.reuse, R90, R8 ;  /* 0x0000005a1408723c */ /* 0x040fe20000041808 */
[----:B------:R-:W-:Y:S07]  /*2130*/  LDSM.16.M88.4 R88, [R232+0x2000] ;  /* 0x00200000e858783b */ /* 0x000fee0000000200 */
[C---:B------:R-:W-:Y:S08]  /*2140*/  HMMA.16816.F32.BF16 R76, R20.reuse, R24, R76 ;  /* 0x00000018144c723c */ /* 0x040ff0000004184c */
[C---:B------:R-:W-:Y:S01]  /*2150*/  HMMA.16816.F32.BF16 R72, R20.reuse, R26, R72 ;  /* 0x0000001a1448723c */ /* 0x040fe20000041848 */
[----:B------:R-:W2:Y:S07]  /*2160*/  LDSM.16.M88.4 R24, [R241+0xc900] ;  /* 0x00c90000f118783b */ /* 0x000eae0000000200 */
[C---:B------:R-:W-:Y:S08]  /*2170*/  HMMA.16816.F32.BF16 R84, R20.reuse, R44, R84 ;  /* 0x0000002c1454723c */ /* 0x040ff00000041854 */
[C---:B------:R-:W-:Y:S01]  /*2180*/  HMMA.16816.F32.BF16 R80, R20.reuse, R46, R80 ;  /* 0x0000002e1450723c */ /* 0x040fe20000041850 */
[----:B------:R-:W-:Y:S07]  /*2190*/  LDSM.16.M88.4 R44, [R232+0x2800] ;  /* 0x00280000e82c783b */ /* 0x000fee0000000200 */
[C---:B------:R-:W-:Y:S08]  /*21a0*/  HMMA.16816.F32.BF16 R68, R20.reuse, R40, R68 ;  /* 0x000000281444723c */ /* 0x040ff00000041844 */
[C---:B------:R-:W-:Y:S01]  /*21b0*/  HMMA.16816.F32.BF16 R64, R20.reuse, R42, R64 ;  /* 0x0000002a1440723c */ /* 0x040fe20000041840 */
[----:B------:R-:W4:Y:S07]  /*21c0*/  LDSM.16.M88.4 R40, [R241+0xd100] ;  /* 0x00d10000f128783b */ /* 0x000f2e0000000200 */
[C---:B------:R-:W-:Y:S08]  /*21d0*/  HMMA.16816.F32.BF16 R60, R20.reuse, R16, R60 ;  /* 0x00000010143c723c */ /* 0x040ff0000004183c */
[C---:B------:R-:W-:Y:S01]  /*21e0*/  HMMA.16816.F32.BF16 R56, R20.reuse, R18, R56 ;  /* 0x000000121438723c */ /* 0x040fe20000041838 */
[----:B------:R-:W5:Y:S07]  /*21f0*/  LDSM.16.M88.4 R16, [R241+0xd900] ;  /* 0x00d90000f110783b */ /* 0x000f6e0000000200 */
[C---:B------:R-:W-:Y:S08]  /*2200*/  HMMA.16816.F32.BF16 R52, R20.reuse, R32, R52 ;  /* 0x000000201434723c */ /* 0x040ff00000041834 */
[----:B------:R-:W-:Y:S01]  /*2210*/  HMMA.16816.F32.BF16 R48, R20, R34, R48 ;  /* 0x000000221430723c */ /* 0x000fe20000041830 */
[----:B------:R-:W-:Y:S04]  /*2220*/  LDSM.16.M88.4 R20, [R243] ;  /* 0x00000000f314783b */ /* 0x000fe80000000200 */
[----:B------:R-:W3:Y:S03]  /*2230*/  LDSM.16.M88.4 R32, [R232] ;  /* 0x00000000e820783b */ /* 0x000ee60000000200 */
[C---:B-1----:R-:W-:Y:S08]  /*2240*/  HMMA.16816.F32.BF16 R12, R96.reuse, R36, R12 ;  /* 0x00000024600c723c */ /* 0x042ff0000004180c */
[C---:B------:R-:W-:Y:S01]  /*2250*/  HMMA.16816.F32.BF16 R8, R96.reuse, R38, R8 ;  /* 0x000000266008723c */ /* 0x040fe20000041808 */
[----:B------:R-:W1:Y:S07]  /*2260*/  LDSM.16.M88.4 R36, [R232+0x800] ;  /* 0x00080000e824783b */ /* 0x000e6e0000000200 */
[C---:B--2---:R-:W-:Y:S08]  /*2270*/  HMMA.16816.F32.BF16 R84, R96.reuse, R24, R84 ;  /* 0x000000186054723c */ /* 0x044ff00000041854 */
[C---:B------:R-:W-:Y:S01]  /*2280*/  HMMA.16816.F32.BF16 R80, R96.reuse, R26, R80 ;  /* 0x0000001a6050723c */ /* 0x040fe20000041850 */
[----:B------:R-:W2:Y:S07]  /*2290*/  LDSM.16.M88.4 R24, [R232+0x1000] ;  /* 0x00100000e818783b */ /* 0x000eae0000000200 */
[C---:B----4-:R-:W-:Y:S08]  /*22a0*/  HMMA.16816.F32.BF16 R76, R96.reuse, R40, R76 ;  /* 0x00000028604c723c */ /* 0x050ff0000004184c */
[C---:B------:R-:W-:Y:S01]  /*22b0*/  HMMA.16816.F32.BF16 R72, R96.reuse, R42, R72 ;  /* 0x0000002a6048723c */ /* 0x040fe20000041848 */
[----:B------:R-:W-:Y:S07]  /*22c0*/  LDSM.16.M88.4 R40, [R247+0xf100] ;  /* 0x00f10000f728783b */ /* 0x000fee0000000200 */
[C---:B-----5:R-:W-:Y:S08]  /*22d0*/  HMMA.16816.F32.BF16 R68, R96.reuse, R16, R68 ;  /* 0x000000106044723c */ /* 0x060ff00000041844 */
[C---:B------:R-:W-:Y:S01]  /*22e0*/  HMMA.16816.F32.BF16 R64, R96.reuse, R18, R64 ;  /* 0x000000126040723c */ /* 0x040fe20000041840 */
[----:B------:R-:W4:Y:S07]  /*22f0*/  LDSM.16.M88.4 R16, [R248+0x4000] ;  /* 0x00400000f810783b */ /* 0x000f2e0000000200 */
[C---:B------:R-:W-:Y:S08]  /*2300*/  HMMA.16816.F32.BF16 R60, R96.reuse, R104, R60 ;  /* 0x00000068603c723c */ /* 0x040ff0000004183c */
[C---:B------:R-:W-:Y:S01]  /*2310*/  HMMA.16816.F32.BF16 R56, R96.reuse, R106, R56 ;  /* 0x0000006a6038723c */ /* 0x040fe20000041838 */
[----:B------:R-:W-:Y:S07]  /*2320*/  LDSM.16.M88.4 R104, [R247+0x14900] ;  /* 0x01490000f768783b */ /* 0x000fee0000000200 */
[C---:B------:R-:W-:Y:S08]  /*2330*/  HMMA.16816.F32.BF16 R52, R96.reuse, R100, R52 ;  /* 0x000000646034723c */ /* 0x040ff00000041834 */
[----:B------:R-:W-:Y:S01]  /*2340*/  HMMA.16816.F32.BF16 R48, R96, R102, R48 ;  /* 0x000000666030723c */ /* 0x000fe20000041830 */
[----:B------:R-:W-:Y:S04]  /*2350*/  LDSM.16.M88.4 R100, [R245+0x4000] ;  /* 0x00400000f564783b */ /* 0x000fe80000000200 */
[----:B------:R-:W-:Y:S03]  /*2360*/  LDSM.16.M88.4 R96, [R245+0x4800] ;  /* 0x00480000f560783b */ /* 0x000fe60000000200 */
[C---:B---3--:R-:W-:Y:S08]  /*2370*/  HMMA.16816.F32.BF16 R12, R20.reuse, R32, R12 ;  /* 0x00000020140c723c */ /* 0x048ff0000004180c */
[C---:B------:R-:W-:Y:S01]  /*2380*/  HMMA.16816.F32.BF16 R8, R20.reuse, R34, R8 ;  /* 0x000000221408723c */ /* 0x040fe20000041808 */
[----:B------:R-:W3:Y:S07]  /*2390*/  LDSM.16.M88.4 R32, [R247+0xf900] ;  /* 0x00f90000f720783b */ /* 0x000eee0000000200 */
[C---:B-1----:R-:W-:Y:S08]  /*23a0*/  HMMA.16816.F32.BF16 R84, R20.reuse, R36, R84 ;  /* 0x000000241454723c */ /* 0x042ff00000041854 */
[C---:B------:R-:W-:Y:S01]  /*23b0*/  HMMA.16816.F32.BF16 R80, R20.reuse, R38, R80 ;  /* 0x000000261450723c */ /* 0x040fe20000041850 */
[----:B------:R-:W1:Y:S07]  /*23c0*/  LDSM.16.M88.4 R36, [R247+0x10100] ;  /* 0x01010000f724783b */ /* 0x000e6e0000000200 */
[C---:B--2---:R-:W-:Y:S08]  /*23d0*/  HMMA.16816.F32.BF16 R76, R20.reuse, R24, R76 ;  /* 0x00000018144c723c */ /* 0x044ff0000004184c */
[C---:B------:R-:W-:Y:S01]  /*23e0*/  HMMA.16816.F32.BF16 R72, R20.reuse, R26, R72 ;  /* 0x0000001a1448723c */ /* 0x040fe20000041848 */
[----:B------:R-:W2:Y:S07]  /*23f0*/  LDSM.16.M88.4 R24, [R247+0x10900] ;  /* 0x01090000f718783b */ /* 0x000eae0000000200 */
[C---:B------:R-:W-:Y:S08]  /*2400*/  HMMA.16816.F32.BF16 R68, R20.reuse, R92, R68 ;  /* 0x0000005c1444723c */ /* 0x040ff00000041844 */
[C---:B------:R-:W-:Y:S01]  /*2410*/  HMMA.16816.F32.BF16 R64, R20.reuse, R94, R64 ;  /* 0x0000005e1440723c */ /* 0x040fe20000041840 */
[----:B------:R-:W-:Y:S07]  /*2420*/  LDSM.16.M88.4 R92, [R245+0x5000] ;  /* 0x00500000f55c783b */ /* 0x000fee0000000200 */
[C---:B------:R-:W-:Y:S08]  /*2430*/  HMMA.16816.F32.BF16 R60, R20.reuse, R88, R60 ;  /* 0x00000058143c723c */ /* 0x040ff0000004183c */
[C---:B------:R-:W-:Y:S01]  /*2440*/  HMMA.16816.F32.BF16 R56, R20.reuse, R90, R56 ;  /* 0x0000005a1438723c */ /* 0x040fe20000041838 */
[----:B------:R-:W-:Y:S07]  /*2450*/  LDSM.16.M88.4 R88, [R245+0x5800] ;  /* 0x00580000f558783b */ /* 0x000fee0000000200 */
[C---:B------:R-:W-:Y:S08]  /*2460*/  HMMA.16816.F32.BF16 R52, R20.reuse, R44, R52 ;  /* 0x0000002c1434723c */ /* 0x040ff00000041834 */
[----:B------:R-:W-:Y:S01]  /*2470*/  HMMA.16816.F32.BF16 R48, R20, R46, R48 ;  /* 0x0000002e1430723c */ /* 0x000fe20000041830 */
[----:B------:R-:W5:Y:S04]  /*2480*/  LDSM.16.M88.4 R20, [R247+0x11100] ;  /* 0x01110000f714783b */ /* 0x000f680000000200 */
[----:B------:R-:W2:Y:S03]  /*2490*/  LDSM.16.M88.4 R44, [R247+0x11900] ;  /* 0x01190000f72c783b */ /* 0x000ea60000000200 */
[C---:B----4-:R-:W-:Y:S08]  /*24a0*/  HMMA.16816.F32.BF16 R12, R16.reuse, R40, R12 ;  /* 0x00000028100c723c */ /* 0x050ff0000004180c */
[C---:B------:R-:W-:Y:S01]  /*24b0*/  HMMA.16816.F32.BF16 R8, R16.reuse, R42, R8 ;  /* 0x0000002a1008723c */ /* 0x040fe20000041808 */
[----:B------:R-:W-:Y:S07]  /*24c0*/  LDSM.16.M88.4 R40, [R245+0x3000] ;  /* 0x00300000f528783b */ /* 0x000fee0000000200 */
        /* <DEDUP_REMOVED lines=8> */
[----:B------:R-:W-:Y:S07]  /*2550*/  LDSM.16.M88.4 R24, [R241+0xf100] ;  /* 0x00f10000f118783b */ /* 0x000fee0000000200 */
[C---:B-----5:R-:W-:Y:S08]  /*2560*/  HMMA.16816.F32.BF16 R60, R16.reuse, R20, R60 ;  /* 0x00000014103c723c */ /* 0x060ff0000004183c */
[C---:B------:R-:W-:Y:S01]  /*2570*/  HMMA.16816.F32.BF16 R56, R16.reuse, R22, R56 ;  /* 0x000000161038723c */ /* 0x040fe20000041838 */
[----:B------:R-:W2:Y:S07]  /*2580*/  LDSM.16.M88.4 R20, [R244+0x4000] ;  /* 0x00400000f414783b */ /* 0x000eae0000000200 */
[C---:B------:R-:W-:Y:S08]  /*2590*/  HMMA.16816.F32.BF16 R52, R16.reuse, R44, R52 ;  /* 0x0000002c1034723c */ /* 0x040ff00000041834 */
[----:B------:R-:W-:Y:S01]  /*25a0*/  HMMA.16816.F32.BF16 R48, R16, R46, R48 ;  /* 0x0000002e1030723c */ /* 0x000fe20000041830 */
[----:B------:R-:W4:Y:S04]  /*25b0*/  LDSM.16.M88.4 R16, [R241+0xf900] ;  /* 0x00f90000f110783b */ /* 0x000f280000000200 */
[----:B------:R-:W5:Y:S03]  /*25c0*/  LDSM.16.M88.4 R44, [R241+0x10100] ;  /* 0x01010000f12c783b */ /* 0x000f660000000200 */
        /* <DEDUP_REMOVED lines=8> */
[----:B------:R-:W-:Y:S07]  /*2650*/  LDSM.16.M88.4 R100, [R248+0x8000] ;  /* 0x00800000f864783b */ /* 0x000fee0000000200 */
        /* <DEDUP_REMOVED lines=8> */
[----:B------:R-:W1:Y:S04]  /*26e0*/  LDSM.16.M88.4 R32, [R241+0x11900] ;  /* 0x01190000f120783b */ /* 0x000e680000000200 */
[----:B------:R-:W-:Y:S03]  /*26f0*/  LDSM.16.M88.4 R88, [R232+0x4800] ;  /* 0x00480000e858783b */ /* 0x000fe60000000200 */
[C---:B--2---:R-:W-:Y:S08]  /*2700*/  HMMA.16816.F32.BF16 R12, R20.reuse, R24, R12 ;  /* 0x00000018140c723c */ /* 0x044ff0000004180c */
[C---:B------:R-:W-:Y:S01]  /*2710*/  HMMA.16816.F32.BF16 R8, R20.reuse, R26, R8 ;  /* 0x0000001a1408723c */ /* 0x040fe20000041808 */
[----:B------:R-:W-:Y:S07]  /*2720*/  LDSM.16.M88.4 R24, [R243+0x4000] ;  /* 0x00400000f318783b */ /* 0x000fee0000000200 */
[C---:B----4-:R-:W-:Y:S08]  /*2730*/  HMMA.16816.F32.BF16 R84, R20.reuse, R16, R84 ;  /* 0x000000101454723c */ /* 0x050ff00000041854 */
[C---:B------:R-:W-:Y:S01]  /*2740*/  HMMA.16816.F32.BF16 R80, R20.reuse, R18, R80 ;  /* 0x000000121450723c */ /* 0x040fe20000041850 */
[----:B------:R-:W2:Y:S07]  /*2750*/  LDSM.16.M88.4 R16, [R232+0x3000] ;  /* 0x00300000e810783b */ /* 0x000eae0000000200 */
[C---:B-----5:R-:W-:Y:S08]  /*2760*/  HMMA.16816.F32.BF16 R76, R20.reuse, R44, R76 ;  /* 0x0000002c144c723c */ /* 0x060ff0000004184c */
[C---:B------:R-:W-:Y:S01]  /*2770*/  HMMA.16816.F32.BF16 R72, R20.reuse, R46, R72 ;  /* 0x0000002e1448723c */ /* 0x040fe20000041848 */
[----:B------:R-:W4:Y:S07]  /*2780*/  LDSM.16.M88.4 R44, [R232+0x5000] ;  /* 0x00500000e82c783b */ /* 0x000f2e0000000200 */
[C---:B---3--:R-:W-:Y:S08]  /*2790*/  HMMA.16816.F32.BF16 R68, R20.reuse, R40, R68 ;  /* 0x000000281444723c */ /* 0x048ff00000041844 */
[C---:B------:R-:W-:Y:S01]  /*27a0*/  HMMA.16816.F32.BF16 R64, R20.reuse, R42, R64 ;  /* 0x0000002a1440723c */ /* 0x040fe20000041840 */
[----:B------:R-:W3:Y:S07]  /*27b0*/  LDSM.16.M88.4 R40, [R232+0x5800] ;  /* 0x00580000e828783b */ /* 0x000eee0000000200 */
[C---:B-1----:R-:W-:Y:S08]  /*27c0*/  HMMA.16816.F32.BF16 R60, R20.reuse, R36, R60 ;  /* 0x00000024143c723c */ /* 0x042ff0000004183c */
        /* <DEDUP_REMOVED lines=18> */
[C---:B----4-:R-:W-:Y:S08]  /*28f0*/  HMMA.16816.F32.BF16 R60, R24.reuse, R44, R60 ;  /* 0x0000002c183c723c */ /* 0x050ff0000004183c */
[C---:B------:R-:W-:Y:S01]  /*2900*/  HMMA.16816.F32.BF16 R56, R24.reuse, R46, R56 ;  /* 0x0000002e1838723c */ /* 0x040fe20000041838 */
[----:B------:R-:W-:Y:S07]  /*2910*/  LDSM.16.M88.4 R44, [R245+0x7800] ;  /* 0x00780000f52c783b */ /* 0x000fee0000000200 */
[C---:B---3--:R-:W-:Y:S08]  /*2920*/  HMMA.16816.F32.BF16 R52, R24.reuse, R40, R52 ;  /* 0x000000281834723c */ /* 0x048ff00000041834 */
[----:B------:R-:W-:Y:S01]  /*2930*/  HMMA.16816.F32.BF16 R48, R24, R42, R48 ;  /* 0x0000002a1830723c */ /* 0x000fe20000041830 */
[----:B------:R-:W3:Y:S04]  /*2940*/  LDSM.16.M88.4 R24, [R247+0x14100] ;  /* 0x01410000f718783b */ /* 0x000ee80000000200 */
[----:B------:R-:W-:Y:S03]  /*2950*/  LDSM.16.M88.4 R40, [R245+0x8800] ;  /* 0x00880000f528783b */ /* 0x000fe60000000200 */
        /* <DEDUP_REMOVED lines=12> */
[C---:B---3--:R-:W-:Y:S08]  /*2a20*/  HMMA.16816.F32.BF16 R60, R100.reuse, R24, R60 ;  /* 0x00000018643c723c */ /* 0x048ff0000004183c */
[C---:B------:R-:W-:Y:S01]  /*2a30*/  HMMA.16816.F32.BF16 R56, R100.reuse, R26, R56 ;  /* 0x0000001a6438723c */ /* 0x040fe20000041838 */
[----:B------:R-:W3:Y:S07]  /*2a40*/  LDSM.16.M88.4 R24, [R241+0x12900] ;  /* 0x01290000f118783b */ /* 0x000eee0000000200 */
[C---:B------:R-:W-:Y:S08]  /*2a50*/  HMMA.16816.F32.BF16 R52, R100.reuse, R104, R52 ;  /* 0x000000686434723c */ /* 0x040ff00000041834 */
[----:B------:R-:W-:Y:S01]  /*2a60*/  HMMA.16816.F32.BF16 R48, R100, R106, R48 ;  /* 0x0000006a6430723c */ /* 0x000fe20000041830 */
[----:B------:R-:W-:Y:S04]  /*2a70*/  LDSM.16.M88.4 R100, [R247+0x16100] ;  /* 0x01610000f764783b */ /* 0x000fe80000000200 */
[----:B------:R-:W-:Y:S03]  /*2a80*/  LDSM.16.M88.4 R104, [R241+0x15900] ;  /* 0x01590000f168783b */ /* 0x000fe60000000200 */
[C---:B-1----:R-:W-:Y:S08]  /*2a90*/  HMMA.16816.F32.BF16 R12, R20.reuse, R96, R12 ;  /* 0x00000060140c723c */ /* 0x042ff0000004180c */
        /* <DEDUP_REMOVED lines=11> */
[C---:B--2---:R-:W-:Y:S08]  /*2b50*/  HMMA.16816.F32.BF16 R60, R20.reuse, R16, R60 ;  /* 0x00000010143c723c */ /* 0x044ff0000004183c */
[C---:B------:R-:W-:Y:S01]  /*2b60*/  HMMA.16816.F32.BF16 R56, R20.reuse, R18, R56 ;  /* 0x000000121438723c */ /* 0x040fe20000041838 */
[----:B------:R-:W1:Y:S07]  /*2b70*/  LDSM.16.M88.4 R16, [R241+0x13100] ;  /* 0x01310000f110783b */ /* 0x000e6e0000000200 */
[C---:B------:R-:W-:Y:S08]  /*2b80*/  HMMA.16816.F32.BF16 R52, R20.reuse, R40, R52 ;  /* 0x000000281434723c */ /* 0x040ff00000041834 */
[----:B------:R-:W-:Y:S01]  /*2b90*/  HMMA.16816.F32.BF16 R48, R20, R42, R48 ;  /* 0x0000002a1430723c */ /* 0x000fe20000041830 */
[----:B------:R-:W2:Y:S04]  /*2ba0*/  LDSM.16.M88.4 R20, [R241+0x13900] ;  /* 0x01390000f114783b */ /* 0x000ea80000000200 */
[----:B------:R-:W4:Y:S03]  /*2bb0*/  LDSM.16.M88.4 R40, [R241+0x14900] ;  /* 0x01490000f128783b */ /* 0x000f260000000200 */
[C---:B---3--:R-:W-:Y:S08]  /*2bc0*/  HMMA.16816.F32.BF16 R84, R36.reuse, R24, R84 ;  /* 0x000000182454723c */ /* 0x048ff00000041854 */
[C---:B------:R-:W-:Y:S01]  /*2bd0*/  HMMA.16816.F32.BF16 R80, R36.reuse, R26, R80 ;  /* 0x0000001a2450723c */ /* 0x040fe20000041850 */
[----:B------:R-:W-:Y:S07]  /*2be0*/  LDSM.16.M88.4 R24, [R243+0x8000] ;  /* 0x00800000f318783b */ /* 0x000fee0000000200 */
[C---:B------:R-:W-:Y:S08]  /*2bf0*/  HMMA.16816.F32.BF16 R12, R36.reuse, R32, R12 ;  /* 0x00000020240c723c */ /* 0x040ff0000004180c */
[C---:B-1----:R-:W-:Y:S08]  /*2c00*/  HMMA.16816.F32.BF16 R76, R36.reuse, R16, R76 ;  /* 0x00000010244c723c */ /* 0x042ff0000004184c */
[C---:B------:R-:W-:Y:S01]  /*2c10*/  HMMA.16816.F32.BF16 R72, R36.reuse, R18, R72 ;  /* 0x000000122448723c */ /* 0x040fe20000041848 */
[----:B------:R-:W1:Y:S07]  /*2c20*/  LDSM.16.M88.4 R16, [R232+0x6800] ;  /* 0x00680000e810783b */ /* 0x000e6e0000000200 */
[C---:B--2---:R-:W-:Y:S08]  /*2c30*/  HMMA.16816.F32.BF16 R68, R36.reuse, R20, R68 ;  /* 0x000000142444723c */ /* 0x044ff00000041844 */
[C---:B------:R-:W-:Y:S01]  /*2c40*/  HMMA.16816.F32.BF16 R64, R36.reuse, R22, R64 ;  /* 0x000000162440723c */ /* 0x040fe20000041840 */
[----:B------:R-:W2:Y:S07]  /*2c50*/  LDSM.16.M88.4 R20, [R232+0x7000] ;  /* 0x00700000e814783b */ /* 0x000eae0000000200 */
[C---:B------:R-:W-:Y:S01]  /*2c60*/  HMMA.16816.F32.BF16 R8, R36.reuse, R34, R8 ;  /* 0x000000222408723c */ /* 0x040fe20000041808 */
[----:B------:R-:W3:Y:S07]  /*2c70*/  LDSM.16.M88.4 R32, [R232+0x6000] ;  /* 0x00600000e820783b */ /* 0x000eee0000000200 */
[C---:B------:R-:W-:Y:S08]  /*2c80*/  HMMA.16816.F32.BF16 R60, R36.reuse, R44, R60 ;  /* 0x0000002c243c723c */ /* 0x040ff0000004183c */
[C---:B------:R-:W-:Y:S01]  /*2c90*/  HMMA.16816.F32.BF16 R56, R36.reuse, R46, R56 ;  /* 0x0000002e2438723c */ /* 0x040fe20000041838 */
[----:B------:R-:W5:Y:S07]  /*2ca0*/  LDSM.16.M88.4 R44, [R232+0x7800] ;  /* 0x00780000e82c783b */ /* 0x000f6e0000000200 */
[C---:B----4-:R-:W-:Y:S08]  /*2cb0*/  HMMA.16816.F32.BF16 R52, R36.reuse, R40, R52 ;  /* 0x000000282434723c */ /* 0x050ff00000041834 */
[----:B------:R-:W-:Y:S01]  /*2cc0*/  HMMA.16816.F32.BF16 R48, R36, R42, R48 ;  /* 0x0000002a2430723c */ /* 0x000fe20000041830 */
[----:B------:R-:W4:Y:S04]  /*2cd0*/  LDSM.16.M88.4 R40, [R232+0x8000] ;  /* 0x00800000e828783b */ /* 0x000f280000000200 */
[----:B------:R-:W4:Y:S03]  /*2ce0*/  LDSM.16.M88.4 R36, [R232+0x8800] ;  /* 0x00880000e824783b */ /* 0x000f260000000200 */
[C---:B-1----:R-:W-:Y:S08]  /*2cf0*/  HMMA.16816.F32.BF16 R84, R24.reuse, R16, R84 ;  /* 0x000000101854723c */ /* 0x042ff00000041854 */
[C---:B------:R-:W-:Y:S01]  /*2d00*/  HMMA.16816.F32.BF16 R80, R24.reuse, R18, R80 ;  /* 0x000000121850723c */ /* 0x040fe20000041850 */
[----:B------:R-:W-:Y:S07]  /*2d10*/  LDSM.16.M88.4 R16, [R248+0xc000] ;  /* 0x00c00000f810783b */ /* 0x000fee0000000200 */
[C---:B--2---:R-:W-:Y:S08]  /*2d20*/  HMMA.16816.F32.BF16 R76, R24.reuse, R20, R76 ;  /* 0x00000014184c723c */ /* 0x044ff0000004184c */
[C---:B------:R-:W-:Y:S01]  /*2d30*/  HMMA.16816.F32.BF16 R72, R24.reuse, R22, R72 ;  /* 0x000000161848723c */ /* 0x040fe20000041848 */
[----:B------:R-:W1:Y:S07]  /*2d40*/  LDSM.16.M88.4 R20, [R247+0x15900] ;  /* 0x01590000f714783b */ /* 0x000e6e0000000200 */
[C---:B---3--:R-:W-:Y:S08]  /*2d50*/  HMMA.16816.F32.BF16 R12, R24.reuse, R32, R12 ;  /* 0x00000020180c723c */ /* 0x048ff0000004180c */
[C---:B------:R-:W-:Y:S01]  /*2d60*/  HMMA.16816.F32.BF16 R8, R24.reuse, R34, R8 ;  /* 0x000000221808723c */ /* 0x040fe20000041808 */
[----:B------:R-:W2:Y:S07]  /*2d70*/  LDSM.16.M88.4 R32, [R247+0x15100] ;  /* 0x01510000f720783b */ /* 0x000eae0000000200 */
[C---:B-----5:R-:W-:Y:S08]  /*2d80*/  HMMA.16816.F32.BF16 R68, R24.reuse, R44, R68 ;  /* 0x0000002c1844723c */ /* 0x060ff00000041844 */
[C---:B------:R-:W-:Y:S01]  /*2d90*/  HMMA.16816.F32.BF16 R64, R24.reuse, R46, R64 ;  /* 0x0000002e1840723c */ /* 0x040fe20000041840 */
[----:B------:R-:W-:Y:S07]  /*2da0*/  LDSM.16.M88.4 R44, [R245+0x9800] ;  /* 0x00980000f52c783b */ /* 0x000fee0000000200 */
[C---:B----4-:R-:W-:Y:S08]  /*2db0*/  HMMA.16816.F32.BF16 R60, R24.reuse, R40, R60 ;  /* 0x00000028183c723c */ /* 0x050ff0000004183c */
[C---:B------:R-:W-:Y:S01]  /*2dc0*/  HMMA.16816.F32.BF16 R56, R24.reuse, R42, R56 ;  /* 0x0000002a1838723c */ /* 0x040fe20000041838 */
[----:B------:R-:W-:Y:S07]  /*2dd0*/  LDSM.16.M88.4 R40, [R245+0xa000] ;  /* 0x00a00000f528783b */ /* 0x000fee0000000200 */
[C---:B------:R-:W-:Y:S08]  /*2de0*/  HMMA.16816.F32.BF16 R52, R24.reuse, R36, R52 ;  /* 0x000000241834723c */ /* 0x040ff00000041834 */
        /* <DEDUP_REMOVED lines=10> */
[C---:B---3--:R-:W-:Y:S08]  /*2e90*/  HMMA.16816.F32.BF16 R60, R16.reuse, R24, R60 ;  /* 0x00000018103c723c */ /* 0x048ff0000004183c */
[C---:B------:R-:W-:Y:S01]  /*2ea0*/  HMMA.16816.F32.BF16 R56, R16.reuse, R26, R56 ;  /* 0x0000001a1038723c */ /* 0x040fe20000041838 */
[----:B------:R-:W3:Y:S07]  /*2eb0*/  LDSM.16.M88.4 R24, [R245+0xb800] ;  /* 0x00b80000f518783b */ /* 0x000eee0000000200 */
[C---:B------:R-:W-:Y:S01]  /*2ec0*/  HMMA.16816.F32.BF16 R72, R16.reuse, R102, R72 ;  /* 0x000000661048723c */ /* 0x040fe20000041848 */
[----:B------:R-:W-:Y:S07]  /*2ed0*/  LDSM.16.M88.4 R100, [R241+0x16100] ;  /* 0x01610000f164783b */ /* 0x000fee0000000200 */
[C---:B------:R-:W-:Y:S08]  /*2ee0*/  HMMA.16816.F32.BF16 R68, R16.reuse, R96, R68 ;  /* 0x000000601044723c */ /* 0x040ff00000041844 */
[C---:B------:R-:W-:Y:S01]  /*2ef0*/  HMMA.16816.F32.BF16 R64, R16.reuse, R98, R64 ;  /* 0x000000621040723c */ /* 0x040fe20000041840 */
[----:B------:R-:W-:Y:S07]  /*2f00*/  LDSM.16.M88.4 R96, [R241+0x16900] ;  /* 0x01690000f160783b */ /* 0x000fee0000000200 */
[C---:B------:R-:W-:Y:S08]  /*2f10*/  HMMA.16816.F32.BF16 R52, R16.reuse, R92, R52 ;  /* 0x0000005c1034723c */ /* 0x040ff00000041834 */
[----:B------:R-:W-:Y:S01]  /*2f20*/  HMMA.16816.F32.BF16 R48, R16, R94, R48 ;  /* 0x0000005e1030723c */ /* 0x000fe20000041830 */
[----:B------:R-:W4:Y:S04]  /*2f30*/  LDSM.16.M88.4 R16, [R241+0x15100] ;  /* 0x01510000f110783b */ /* 0x000f280000000200 */
[----:B------:R-:W5:Y:S03]  /*2f40*/  LDSM.16.M88.4 R92, [R241+0x17100] ;  /* 0x01710000f15c783b */ /* 0x000f660000000200 */
        /* <DEDUP_REMOVED lines=16> */
[----:B------:R-:W-:Y:S01]  /*3050*/  HMMA.16816.F32.BF16 R48, R20, R26, R48 ;  /* 0x0000001a1430723c */ /* 0x000fe20000041830 */
[----:B------:R-:W3:Y:S04]  /*3060*/  LDSM.16.M88.4 R24, [R232+0xa800] ;  /* 0x00a80000e818783b */ /* 0x000ee80000000200 */
[----:B------:R-:W1:Y:S03]  /*3070*/  LDSM.16.M88.4 R20, [R232+0xb000] ;  /* 0x00b00000e814783b */ /* 0x000e660000000200 */
[C---:B----4-:R-:W-:Y:S08]  /*3080*/  HMMA.16816.F32.BF16 R12, R108.reuse, R16, R12 ;  /* 0x000000106c0c723c */ /* 0x050ff0000004180c */
[----:B------:R-:W-:Y:S01]  /*3090*/  HMMA.16816.F32.BF16 R8, R108, R18, R8 ;  /* 0x000000126c08723c */ /* 0x000fe20000041808 */
[----:B------:R-:W4:Y:S01]  /*30a0*/  LDSM.16.M88.4 R16, [R232+0xb800] ;  /* 0x00b80000e810783b */ /* 0x000f220000000200 */
[----:B------:R-:W-:-:S06]  /*30b0*/  DEPBAR.LE SB0, 0x0 ;  /* 0x000080000000791a */ /* 0x000fcc0000000000 */
[C---:B------:R-:W-:Y:S08]  /*30c0*/  HMMA.16816.F32.BF16 R84, R108.reuse, R104, R84 ;  /* 0x000000686c54723c */ /* 0x040ff00000041854 */
[C---:B------:R-:W-:Y:S08]  /*30d0*/  HMMA.16816.F32.BF16 R80, R108.reuse, R106, R80 ;  /* 0x0000006a6c50723c */ /* 0x040ff00000041850 */
[C---:B------:R-:W-:Y:S08]  /*30e0*/  HMMA.16816.F32.BF16 R76, R108.reuse, R100, R76 ;  /* 0x000000646c4c723c */ /* 0x040ff0000004184c */
[C---:B------:R-:W-:Y:S08]  /*30f0*/  HMMA.16816.F32.BF16 R72, R108.reuse, R102, R72 ;  /* 0x000000666c48723c */ /* 0x040ff00000041848 */
[C---:B------:R-:W-:Y:S08]  /*3100*/  HMMA.16816.F32.BF16 R68, R108.reuse, R96, R68 ;  /* 0x000000606c44723c */ /* 0x040ff00000041844 */
[C---:B------:R-:W-:Y:S08]  /*3110*/  HMMA.16816.F32.BF16 R64, R108.reuse, R98, R64 ;  /* 0x000000626c40723c */ /* 0x040ff00000041840 */
[C---:B-----5:R-:W-:Y:S08]  /*3120*/  HMMA.16816.F32.BF16 R60, R108.reuse, R92, R60 ;  /* 0x0000005c6c3c723c */ /* 0x060ff0000004183c */
[C---:B------:R-:W-:Y:S08]  /*3130*/  HMMA.16816.F32.BF16 R56, R108.reuse, R94, R56 ;  /* 0x0000005e6c38723c */ /* 0x040ff00000041838 */
[C---:B-1----:R-:W-:Y:S08]  /*3140*/  HMMA.16816.F32.BF16 R52, R108.reuse, R88, R52 ;  /* 0x000000586c34723c */ /* 0x042ff00000041834 */
[----:B------:R-:W-:Y:S08]  /*3150*/  HMMA.16816.F32.BF16 R48, R108, R90, R48 ;  /* 0x0000005a6c30723c */ /* 0x000ff00000041830 */
[C---:B------:R-:W-:Y:S08]  /*3160*/  HMMA.16816.F32.BF16 R12, R44.reuse, R40, R12 ;  /* 0x000000282c0c723c */ /* 0x040ff0000004180c */
[C---:B------:R-:W-:Y:S08]  /*3170*/  HMMA.16816.F32.BF16 R8, R44.reuse, R42, R8 ;  /* 0x0000002a2c08723c */ /* 0x040ff00000041808 */
[C---:B------:R-:W-:Y:S08]  /*3180*/  HMMA.16816.F32.BF16 R84, R44.reuse, R36, R84 ;  /* 0x000000242c54723c */ /* 0x040ff00000041854 */
[C---:B------:R-:W-:Y:S08]  /*3190*/  HMMA.16816.F32.BF16 R80, R44.reuse, R38, R80 ;  /* 0x000000262c50723c */ /* 0x040ff00000041850 */
[C---:B--2---:R-:W-:Y:S08]  /*31a0*/  HMMA.16816.F32.BF16 R76, R44.reuse, R32, R76 ;  /* 0x000000202c4c723c */ /* 0x044ff0000004184c */
[C---:B------:R-:W-:Y:S08]  /*31b0*/  HMMA.16816.F32.BF16 R72, R44.reuse, R34, R72 ;  /* 0x000000222c48723c */ /* 0x040ff00000041848 */
[C---:B---3--:R-:W-:Y:S08]  /*31c0*/  HMMA.16816.F32.BF16 R68, R44.reuse, R24, R68 ;  /* 0x000000182c44723c */ /* 0x048ff00000041844 */
[C---:B------:R-:W-:Y:S08]  /*31d0*/  HMMA.16816.F32.BF16 R64, R44.reuse, R26, R64 ;  /* 0x0000001a2c40723c */ /* 0x040ff00000041840 */
[C---:B------:R-:W-:Y:S08]  /*31e0*/  HMMA.16816.F32.BF16 R60, R44.reuse, R20, R60 ;  /* 0x000000142c3c723c */ /* 0x040ff0000004183c */
[C---:B------:R-:W-:Y:S08]  /*31f0*/  HMMA.16816.F32.BF16 R56, R44.reuse, R22, R56 ;  /* 0x000000162c38723c */ /* 0x040ff00000041838 */
[C---:B----4-:R-:W-:Y:S08]  /*3200*/  HMMA.16816.F32.BF16 R52, R44.reuse, R16, R52 ;  /* 0x000000102c34723c */ /* 0x050ff00000041834 */
[----:B------:R-:W-:Y:S01]  /*3210*/  HMMA.16816.F32.BF16 R48, R44, R18, R48 ;  /* 0x000000122c30723c */ /* 0x000fe20000041830 */
[----:B------:R-:W-:Y:S06]  /*3220*/  BAR.SYNC.DEFER_BLOCKING 0x0 ;  /* 0x0000000000007b1d */ /* 0x000fec0000010000 */
[----:B------:R-:W-:Y:S05]  /*3230*/  @P0 BRA `(.L_x_770) ;  /* 0x0000065000000947 */ /* 0x000fea0003800000 */
[----:B------:R-:W-:Y:S01]  /*3240*/  IMAD.U32 R0, RZ, RZ, UR8 ;  /* 0x00000008ff007e24 */ /* 0x000fe2000f8e00ff */
[----:B------:R-:W-:Y:S01]  /*3250*/  PLOP3.LUT P1, PT, PT, PT, UP0, 0x80, 0x0 ;  /* 0x000000000000781c */ /* 0x000fe20003f2f008 */
[----:B------:R-:W-:Y:S01]  /*3260*/  IMAD.MOV.U32 R249, RZ, RZ, RZ ;  /* 0x000000fffff97224 */ /* 0x000fe200078e00ff */
[----:B------:R-:W-:-:S02]  /*3270*/  PLOP3.LUT P0, PT, PT, PT, UP0, 0x80, 0x0 ;  /* 0x000000000000781c */ /* 0x000fc40003f0f008 */
        /* <DEDUP_REMOVED lines=11> */
[----:B------:R-:W-:Y:S01]  /*3330*/  SHF.R.S32.HI R30, RZ, 0x1f, R29 ;  /* 0x0000001fff1e7819 */ /* 0x000fe2000001141d */
[----:B------:R-:W-:Y:S01]  /*3340*/  IMAD.WIDE R32, R215, 0x2, RZ ;  /* 0x00000002d7207825 */ /* 0x000fe200078e02ff */
[----:B------:R-:W-:Y:S02]  /*3350*/  SEL R25, RZ, 0x10, P6 ;  /* 0x00000010ff197807 */ /* 0x000fe40003000000 */
[----:B------:R-:W-:Y:S01]  /*3360*/  LEA.HI R30, R30, R29, RZ, 0x3 ;  /* 0x0000001d1e1e7211 */ /* 0x000fe200078f18ff */
[----:B------:R-:W-:Y:S01]  /*3370*/  IMAD R250, R0, c[0x0][0x2b8], R250 ;  /* 0x0000ae0000fa7a24 */ /* 0x000fe200078e02fa */
[----:B------:R-:W-:Y:S02]  /*3380*/  SHF.R.S32.HI R7, RZ, 0x1f, R28 ;  /* 0x0000001fff077819 */ /* 0x000fe4000001141c */
[----:B------:R-:W-:-:S02]  /*3390*/  IADD3 R34, -R25, 0x10, RZ ;  /* 0x0000001019227810 */ /* 0x000fc40007ffe1ff */
[----:B------:R-:W-:Y:S02]  /*33a0*/  SHF.R.S32.HI R0, RZ, 0x1f, R250 ;  /* 0x0000001fff007819 */ /* 0x000fe400000114fa */
[----:B------:R-:W-:Y:S02]  /*33b0*/  SEL R24, RZ, 0x10, P5 ;  /* 0x00000010ff187807 */ /* 0x000fe40002800000 */
[----:B------:R-:W-:Y:S01]  /*33c0*/  LOP3.LUT R30, R30, 0xfffffff8, RZ, 0xc0, !PT ;  /* 0xfffffff81e1e7812 */ /* 0x000fe200078ec0ff */
[----:B------:R-:W-:Y:S01]  /*33d0*/  IMAD R0, R0, c[0x0][0x1e0], RZ ;  /* 0x0000780000007a24 */ /* 0x000fe200078e02ff */
[----:B------:R-:W-:Y:S02]  /*33e0*/  LEA.HI R7, R7, R28, RZ, 0x3 ;  /* 0x0000001c07077211 */ /* 0x000fe400078f18ff */
[----:B------:R-:W-:Y:S01]  /*33f0*/  LOP3.LUT R34, R34, 0xf, RZ, 0xc0, !PT ;  /* 0x0000000f22227812 */ /* 0x000fe200078ec0ff */
[----:B------:R-:W-:Y:S01]  /*3400*/  IMAD R0, R250, c[0x0][0x1e4], R0 ;  /* 0x00007900fa007a24 */ /* 0x000fe200078e0200 */
[----:B------:R-:W-:Y:S01]  /*3410*/  IADD3 R20, -R24, 0x10, RZ ;  /* 0x0000001018147810 */ /* 0x000fe20007ffe1ff */
[----:B------:R-:W-:Y:S01]  /*3420*/  IMAD.WIDE R30, R30, 0x2, RZ ;  /* 0x000000021e1e7825 */ /* 0x000fe200078e02ff */
[----:B------:R-:W-:-:S02]  /*3430*/  SEL R23, RZ, 0x10, P4 ;  /* 0x00000010ff177807 */ /* 0x000fc40002000000 */
[----:B------:R-:W-:Y:S01]  /*3440*/  LOP3.LUT R7, R7, 0xfffffff8, RZ, 0xc0, !PT ;  /* 0xfffffff807077812 */ /* 0x000fe200078ec0ff */
[----:B-1----:R-:W-:Y:S01]  /*3450*/  IMAD.WIDE.U32 R16, R250, c[0x0][0x1e0], RZ ;  /* 0x00007800fa107a25 */ /* 0x002fe200078e00ff */
[----:B------:R-:W-:Y:S02]  /*3460*/  LOP3.LUT R20, R20, 0xf, RZ, 0xc0, !PT ;  /* 0x0000000f14147812 */ /* 0x000fe400078ec0ff */
[----:B------:R-:W-:Y:S01]  /*3470*/  IADD3 R19, -R23, 0x10, RZ ;  /* 0x0000001017137810 */ /* 0x000fe20007ffe1ff */
[----:B------:R-:W-:Y:S01]  /*3480*/  IMAD.IADD R17, R17, 0x1, R0 ;  /* 0x0000000111117824 */ /* 0x000fe200078e0200 */
[----:B------:R-:W-:Y:S01]  /*3490*/  IADD3 R18, -R6, 0x10, RZ ;  /* 0x0000001006127810 */ /* 0x000fe20007ffe1ff */
[----:B------:R-:W-:Y:S01]  /*34a0*/  IMAD.WIDE R36, R7, 0x2, RZ ;  /* 0x0000000207247825 */ /* 0x000fe200078e02ff */
[----:B------:R-:W-:Y:S02]  /*34b0*/  LOP3.LUT R19, R19, 0xf, RZ, 0xc0, !PT ;  /* 0x0000000f13137812 */ /* 0x000fe400078ec0ff */
[----:B------:R-:W-:-:S02]  /*34c0*/  LOP3.LUT R18, R18, 0xf, RZ, 0xc0, !PT ;  /* 0x0000000f12127812 */ /* 0x000fc400078ec0ff */
[----:B--2---:R-:W-:Y:S01]  /*34d0*/  SHF.R.S32.HI R0, RZ, 0x1f, R249 ;  /* 0x0000001fff007819 */ /* 0x004fe200000114f9 */
[----:B------:R-:W-:-:S04]  /*34e0*/  IMAD.WIDE.U32 R16, R249, c[0x0][0x1f0], R16 ;  /* 0x00007c00f9107a25 */ /* 0x000fc800078e0010 */
[----:B------:R-:W-:Y:S01]  /*34f0*/  IMAD R0, R0, c[0x0][0x1f0], RZ ;  /* 0x00007c0000007a24 */ /* 0x000fe200078e02ff */
[----:B------:R-:W-:-:S03]  /*3500*/  IADD3 R16, P0, R16, UR20, RZ ;  /* 0x0000001410107c10 */ /* 0x000fc6000ff1e0ff */
[----:B------:R-:W-:-:S05]  /*3510*/  IMAD R0, R249, c[0x0][0x1f4], R0 ;  /* 0x00007d00f9007a24 */ /* 0x000fca00078e0200 */
[----:B------:R-:W-:Y:S02]  /*3520*/  IADD3.X R0, R17, UR15, R0, P0, !PT ;  /* 0x0000000f11007c10 */ /* 0x000fe400087fe400 */
[----:B------:R-:W-:-:S04]  /*3530*/  LEA R17, P0, R16, c[0x0][0x1c8], 0x1 ;  /* 0x0000720010117a11 */ /* 0x000fc800078008ff */
[----:B------:R-:W-:Y:S01]  /*3540*/  LEA.HI.X R16, R16, c[0x0][0x1cc], R0, 0x1, P0 ;  /* 0x0000730010107a11 */ /* 0x000fe200000f0c00 */
[----:B------:R-:W1:Y:S01]  /*3550*/  SHFL.IDX PT, R21, R17, 0x2, 0x181f ;  /* 0x00581f0011157f89 */ /* 0x000e6200000e0000 */
[----:B------:R-:W-:-:S03]  /*3560*/  SHF.R.S32.HI R0, RZ, 0x1f, R112 ;  /* 0x0000001fff007819 */ /* 0x000fc60000011470 */
[----:B------:R-:W2:Y:S01]  /*3570*/  SHFL.IDX PT, R22, R16, 0x2, 0x181f ;  /* 0x00581f0010167f89 */ /* 0x000ea200000e0000 */
[----:B------:R-:W-:-:S03]  /*3580*/  LEA.HI R0, R0, R112, RZ, 0x3 ;  /* 0x0000007000007211 */ /* 0x000fc600078f18ff */
[----:B------:R-:W3:Y:S01]  /*3590*/  SHFL.IDX PT, R26, R17, RZ, 0x181f ;  /* 0x00181fff111a7589 */ /* 0x000ee200000e0000 */
[----:B------:R-:W-:-:S03]  /*35a0*/  LOP3.LUT R0, R0, 0xfffffff8, RZ, 0xc0, !PT ;  /* 0xfffffff800007812 */ /* 0x000fc600078ec0ff */
[----:B------:R-:W-:Y:S02]  /*35b0*/  SHFL.IDX PT, R27, R16, RZ, 0x181f ;  /* 0x00181fff101b7589 */ /* 0x000fe400000e0000 */
[----:B------:R-:W-:Y:S02]  /*35c0*/  IMAD.WIDE R40, R0, 0x2, RZ ;  /* 0x0000000200287825 */ /* 0x000fe400078e02ff */
[----:B------:R-:W4:Y:S02]  /*35d0*/  SHFL.IDX PT, R17, R17, 0x1, 0x181f ;  /* 0x00381f0011117f89 */ /* 0x000f2400000e0000 */
[----:B------:R-:W-:Y:S02]  /*35e0*/  IMAD.SHL.U32 R0, R252, 0x2, RZ ;  /* 0x00000002fc007824 */ /* 0x000fe400078e00ff */
[----:B------:R-:W5:Y:S01]  /*35f0*/  SHFL.IDX PT, R16, R16, 0x1, 0x181f ;  /* 0x00381f0010107f89 */ /* 0x000f6200000e0000 */
[----:B-1----:R-:W-:-:S04]  /*3600*/  IADD3 R34, P1, P0, R34, R21, R32 ;  /* 0x0000001522227210 */ /* 0x002fc8000783e020 */
[----:B--2---:R-:W-:Y:S02]  /*3610*/  IADD3.X R35, RZ, R22, R33, P1, P0 ;  /* 0x00000016ff237210 */ /* 0x004fe40000fe0421 */
[----:B------:R-:W-:-:S04]  /*3620*/  IADD3 R38, P1, P0, R20, R21, R30 ;  /* 0x0000001514267210 */ /* 0x000fc8000783e01e */
[----:B------:R-:W-:Y:S02]  /*3630*/  IADD3.X R39, RZ, R22, R31, P1, P0 ;  /* 0x00000016ff277210 */ /* 0x000fe40000fe041f */
[----:B------:R-:W-:-:S04]  /*3640*/  IADD3 R42, P1, P0, R19, R21, R36 ;  /* 0x00000015132a7210 */ /* 0x000fc8000783e024 */
[----:B------:R-:W-:Y:S02]  /*3650*/  IADD3.X R43, RZ, R22, R37, P1, P0 ;  /* 0x00000016ff2b7210 */ /* 0x000fe40000fe0425 */
[----:B------:R-:W-:-:S04]  /*3660*/  IADD3 R18, P1, P0, R18, R21, R40 ;  /* 0x0000001512127210 */ /* 0x000fc8000783e028 */
[----:B------:R-:W-:Y:S02]  /*3670*/  IADD3.X R19, RZ, R22, R41, P1, P0 ;  /* 0x00000016ff137210 */ /* 0x000fe40000fe0429 */
[-C--:B---3--:R-:W-:Y:S02]  /*3680*/  IADD3 R46, P0, R32, R26.reuse, RZ ;  /* 0x0000001a202e7210 */ /* 0x088fe40007f1e0ff */
[CC--:B------:R-:W-:Y:S02]  /*3690*/  IADD3 R44, P1, R30.reuse, R26.reuse, RZ ;  /* 0x0000001a1e2c7210 */ /* 0x0c0fe40007f3e0ff */
[-C--:B----4-:R-:W-:Y:S01]  /*36a0*/  IADD3 R30, P2, R30, R17.reuse, RZ ;  /* 0x000000111e1e7210 */ /* 0x090fe20007f5e0ff */
[--C-:B------:R-:W-:Y:S01]  /*36b0*/  IMAD.X R47, R33, 0x1, R27.reuse, P0 ;  /* 0x00000001212f7824 */ /* 0x100fe200000e061b */
[-C--:B------:R-:W-:Y:S01]  /*36c0*/  IADD3 R20, P0, R36, R26.reuse, RZ ;  /* 0x0000001a24147210 */ /* 0x080fe20007f1e0ff */
[C-C-:B------:R-:W-:Y:S01]  /*36d0*/  IMAD.X R45, R31.reuse, 0x1, R27.reuse, P1 ;  /* 0x000000011f2d7824 */ /* 0x140fe200008e061b */
[----:B------:R-:W-:Y:S01]  /*36e0*/  IADD3 R26, P1, R40, R26, RZ ;  /* 0x0000001a281a7210 */ /* 0x000fe20007f3e0ff */
[--C-:B-----5:R-:W-:Y:S01]  /*36f0*/  IMAD.X R31, R31, 0x1, R16.reuse, P2 ;  /* 0x000000011f1f7824 */ /* 0x120fe200010e0610 */
[----:B------:R-:W-:Y:S01]  /*3700*/  ISETP.GE.AND P2, PT, R112, c[0x0][0x1d4], PT ;  /* 0x0000750070007a0c */ /* 0x000fe20003f46270 */
[--C-:B------:R-:W-:Y:S01]  /*3710*/  IMAD.X R21, R37, 0x1, R27.reuse, P0 ;  /* 0x0000000125157824 */ /* 0x100fe200000e061b */
[-C--:B------:R-:W-:Y:S01]  /*3720*/  IADD3 R32, P0, R32, R17.reuse, RZ ;  /* 0x0000001120207210 */ /* 0x080fe20007f1e0ff */
[----:B------:R-:W-:Y:S01]  /*3730*/  IMAD.X R27, R41, 0x1, R27, P1 ;  /* 0x00000001291b7824 */ /* 0x000fe200008e061b */
[-C--:B------:R-:W-:Y:S01]  /*3740*/  IADD3 R36, P1, R36, R17.reuse, RZ ;  /* 0x0000001124247210 */ /* 0x080fe20007f3e0ff */
[----:B------:R1:W-:Y:S02]  /*3750*/  LDGSTS.E.BYPASS.LTC128B.128 [R0+0xc100], [R46.64], !P6 ;  /* 0x0c1000002e007fae */ /* 0x0003e4000f101d4c */
[--C-:B------:R-:W-:Y:S01]  /*3760*/  IMAD.X R33, R33, 0x1, R16.reuse, P0 ;  /* 0x0000000121217824 */ /* 0x100fe200000e0610 */
[----:B------:R-:W-:Y:S01]  /*3770*/  IADD3 R40, P0, R40, R17, RZ ;  /* 0x0000001128287210 */ /* 0x000fe20007f1e0ff */
[--C-:B------:R-:W-:Y:S01]  /*3780*/  IMAD.X R37, R37, 0x1, R16.reuse, P1 ;  /* 0x0000000125257824 */ /* 0x100fe200008e0610 */
[----:B------:R-:W-:Y:S01]  /*3790*/  ISETP.NE.U32.AND P1, PT, R25, RZ, PT ;  /* 0x000000ff1900720c */ /* 0x000fe20003f25070 */
[----:B------:R1:W-:Y:S02]  /*37a0*/  LDGSTS.E.BYPASS.LTC128B.128 [R0+0xf100], [R44.64], !P5 ;  /* 0x0f1000002c007fae */ /* 0x0003e4000e901d4c */
[----:B------:R-:W-:Y:S01]  /*37b0*/  IMAD.X R41, R41, 0x1, R16, P0 ;  /* 0x0000000129297824 */ /* 0x000fe200000e0610 */
[----:B------:R-:W-:Y:S01]  /*37c0*/  ISETP.NE.U32.AND P0, PT, R24, RZ, PT ;  /* 0x000000ff1800720c */ /* 0x000fe20003f05070 */
[----:B------:R1:W-:Y:S04]  /*37d0*/  LDGSTS.E.BYPASS.LTC128B.128 [R0+0x12100], [R20.64], !P4 ;  /* 0x1210000014007fae */ /* 0x0003e8000e101d4c */
[----:B------:R1:W-:Y:S04]  /*37e0*/  LDGSTS.E.BYPASS.LTC128B.128 [R0+0x15100], [R26.64], !P2 ;  /* 0x151000001a007fae */ /* 0x0003e8000d101d4c */
[----:B------:R1:W-:Y:S04]  /*37f0*/  LDGSTS.E.BYPASS.LTC128B.128 [R0+0xd100], [R32.64], !P6 ;  /* 0x0d10000020007fae */ /* 0x0003e8000f101d4c */
[----:B------:R1:W-:Y:S04]  /*3800*/  LDGSTS.E.BYPASS.LTC128B.128 [R0+0x10100], [R30.64], !P5 ;  /* 0x101000001e007fae */ /* 0x0003e8000e901d4c */
[----:B------:R1:W-:Y:S04]  /*3810*/  LDGSTS.E.BYPASS.LTC128B.128 [R0+0x13100], [R36.64], !P4 ;  /* 0x1310000024007fae */ /* 0x0003e8000e101d4c */
[----:B------:R1:W-:Y:S04]  /*3820*/  LDGSTS.E.BYPASS.LTC128B.128 [R0+0x16100], [R40.64], !P2 ;  /* 0x1610000028007fae */ /* 0x0003e8000d101d4c */
[----:B------:R1:W-:Y:S01]  /*3830*/  LDGSTS.E.BYPASS.LTC128B.128.ZFILL [R0+0xe100], [R34.64], P1 ;  /* 0x0e10000022007fae */ /* 0x0003e20008941d4c */
[----:B------:R-:W-:-:S03]  /*3840*/  ISETP.NE.U32.AND P1, PT, R23, RZ, PT ;  /* 0x000000ff1700720c */ /* 0x000fc60003f25070 */
[----:B------:R1:W-:Y:S01]  /*3850*/  LDGSTS.E.BYPASS.LTC128B.128.ZFILL [R0+0x11100], [R38.64], P0 ;  /* 0x1110000026007fae */ /* 0x0003e20008141d4c */
[----:B------:R-:W-:-:S09]  /*3860*/  ISETP.NE.U32.AND P0, PT, R6, RZ, PT ;  /* 0x000000ff0600720c */ /* 0x000fd20003f05070 */
[----:B------:R1:W-:Y:S04]  /*3870*/  LDGSTS.E.BYPASS.LTC128B.128.ZFILL [R0+0x14100], [R42.64], P1 ;  /* 0x141000002a007fae */ /* 0x0003e80008941d4c */
[----:B------:R1:W-:Y:S02]  /*3880*/  LDGSTS.E.BYPASS.LTC128B.128.ZFILL [R0+0x17100], [R18.64], P0 ;  /* 0x1710000012007fae */ /* 0x0003e40008141d4c */
.L_x_770:
[----:B-1----:R-:W-:Y:S01]  /*3890*/  SHF.R.S32.HI R0, RZ, 0x1f, R2 ;  /* 0x0000001fff007819 */ /* 0x002fe20000011402 */
[----:B------:R-:W-:Y:S01]  /*38a0*/  IMAD.SHL.U32 R242, R5, 0x2, RZ ;  /* 0x0000000205f27824 */ /* 0x000fe200078e00ff */
[----:B------:R-:W0:Y:S02]  /*38b0*/  LDGDEPBAR ;  /* 0x00000000000079af */ /* 0x000e240000000000 */
[----:B------:R-:W-:Y:S01]  /*38c0*/  LEA.HI R6, R0, R2, RZ, 0x2 ;  /* 0x0000000200067211 */ /* 0x000fe200078f10ff */
[----:B------:R-:W-:Y:S01]  /*38d0*/  IMAD.U32 R0, RZ, RZ, UR18 ;  /* 0x00000012ff007e24 */ /* 0x000fe2000f8e00ff */
[----:B------:R-:W-:Y:S01]  /*38e0*/  LDSM.16.MT88.4 R112, [R242+0x6100] ;  /* 0x00610000f270783b */ /* 0x000fe20000004200 */
[----:B------:R-:W-:-:S02]  /*38f0*/  IMAD R239, R3, 0x2, R242 ;  /* 0x0000000203ef7824 */ /* 0x000fc400078e02f2 */
[----:B------:R-:W-:Y:S01]  /*3900*/  IMAD R240, R4, 0x2, R242 ;  /* 0x0000000204f07824 */ /* 0x000fe200078e02f2 */
[----:B------:R1:W-:Y:S03]  /*3910*/  STL [R1+0x14], R6 ;  /* 0x0000140601007387 */ /* 0x0003e60000100800 */
[----:B------:R-:W-:Y:S01]  /*3920*/  IMAD R238, R3, 0x2, R240 ;  /* 0x0000000203ee7824 */ /* 0x000fe200078e02f0 */
[----:B------:R-:W-:Y:S04]  /*3930*/  LDSM.16.MT88.4 R88, [R240+0x3100] ;  /* 0x00310000f058783b */ /* 0x000fe80000004200 */
[----:B------:R-:W-:Y:S04]  /*3940*/  LDSM.16.MT88.4 R172, [R242+0x100] ;  /* 0x00010000f2ac783b */ /* 0x000fe80000004200 */
[----:B------:R-:W-:Y:S04]  /*3950*/  LDSM.16.MT88.4 R24, [R240+0x3900] ;  /* 0x00390000f018783b */ /* 0x000fe80000004200 */
[----:B------:R-:W-:Y:S04]  /*3960*/  LDSM.16.MT88.4 R152, [R240+0x9100] ;  /* 0x00910000f098783b */ /* 0x000fe80000004200 */
[----:B------:R-:W-:Y:S04]  /*3970*/  LDSM.16.MT88.4 R116, [R242+0x3900] ;  /* 0x00390000f274783b */ /* 0x000fe80000004200 */
[----:B------:R-:W-:Y:S01]  /*3980*/  LDSM.16.MT88.4 R120, [R240+0x6100] ;  /* 0x00610000f078783b */ /* 0x000fe20000004200 */
[----:B-1----:R-:W-:-:S03]  /*3990*/  LOP3.LUT R6, R6, 0x7ffffffc, RZ, 0xc0, !PT ;  /* 0x7ffffffc06067812 */ /* 0x002fc600078ec0ff */
[----:B------:R-:W-:Y:S02]  /*39a0*/  LDSM.16.MT88.4 R16, [R242+0x900] ;  /* 0x00090000f210783b */ /* 0x000fe40000004200 */
[----:B------:R-:W-:Y:S02]  /*39b0*/  IMAD.IADD R6, R2, 0x1, -R6 ;  /* 0x0000000102067824 */ /* 0x000fe400078e0a06 */
[----:B------:R-:W-:Y:S02]  /*39c0*/  LDSM.16.MT88.4 R96, [R239+0x3100] ;  /* 0x00310000ef60783b */ /* 0x000fe40000004200 */
[----:B------:R-:W-:Y:S02]  /*39d0*/  IMAD R0, R6, -0x2, R0 ;  /* 0xfffffffe06007824 */ /* 0x000fe400078e0200 */
[----:B------:R-:W-:Y:S03]  /*39e0*/  LDSM.16.MT88.4 R104, [R238+0x3100] ;  /* 0x00310000ee68783b */ /* 0x000fe60000004200 */
[C---:B------:R-:W-:Y:S01]  /*39f0*/  ISETP.GT.AND P0, PT, R0.reuse, RZ, PT ;  /* 0x000000ff0000720c */ /* 0x040fe20003f04270 */
[----:B------:R-:W-:Y:S01]  /*3a00*/  LDSM.16.MT88.4 R128, [R239+0x6100] ;  /* 0x00610000ef80783b */ /* 0x000fe20000004200 */
[----:B------:R-:W-:-:S02]  /*3a10*/  ISETP.GT.AND P1, PT, R0, 0x1, PT ;  /* 0x000000010000780c */ /* 0x000fc40003f24270 */
[----:B------:R-:W-:Y:S01]  /*3a20*/  FSEL R14, R14, -INF , P0 ;  /* 0xff8000000e0e7808 */ /* 0x000fe20000000000 */
[----:B------:R-:W-:Y:S01]  /*3a30*/  LDSM.16.MT88.4 R136, [R238+0x6100] ;  /* 0x00610000ee88783b */ /* 0x000fe20000004200 */
[----:B------:R-:W-:Y:S02]  /*3a40*/  FSEL R12, R12, -INF , P0 ;  /* 0xff8000000c0c7808 */ /* 0x000fe40000000000 */
[C---:B------:R-:W-:Y:S01]  /*3a50*/  ISETP.GT.AND P0, PT, R0.reuse, 0x8, PT ;  /* 0x000000080000780c */ /* 0x040fe20003f04270 */
[----:B------:R-:W-:Y:S01]  /*3a60*/  LDSM.16.MT88.4 R144, [R242+0x9100] ;  /* 0x00910000f290783b */ /* 0x000fe20000004200 */
[----:B------:R-:W-:Y:S02]  /*3a70*/  FSEL R13, R13, -INF , P1 ;  /* 0xff8000000d0d7808 */ /* 0x000fe40000800000 */
[----:B------:R-:W-:Y:S01]  /*3a80*/  FSEL R15, R15, -INF , P1 ;  /* 0xff8000000f0f7808 */ /* 0x000fe20000800000 */
[----:B------:R-:W-:Y:S01]  /*3a90*/  LDSM.16.MT88.4 R160, [R239+0x9100] ;  /* 0x00910000efa0783b */ /* 0x000fe20000004200 */
[----:B------:R-:W-:-:S02]  /*3aa0*/  ISETP.GT.AND P1, PT, R0, 0x9, PT ;  /* 0x000000090000780c */ /* 0x000fc40003f24270 */
[----:B------:R-:W-:Y:S01]  /*3ab0*/  FSEL R8, R8, -INF , P0 ;  /* 0xff80000008087808 */ /* 0x000fe20000000000 */
[----:B------:R-:W-:Y:S01]  /*3ac0*/  LDSM.16.MT88.4 R20, [R239+0x3900] ;  /* 0x00390000ef14783b */ /* 0x000fe20000004200 */
[----:B------:R-:W-:Y:S02]  /*3ad0*/  FMNMX.FTZ R2, R12, R13, !PT ;  /* 0x0000000d0c027209 */ /* 0x000fe40007810000 */
[----:B------:R-:W-:Y:S01]  /*3ae0*/  FSEL R10, R10, -INF , P0 ;  /* 0xff8000000a0a7808 */ /* 0x000fe20000000000 */
[----:B------:R-:W-:Y:S01]  /*3af0*/  LDSM.16.MT88.4 R192, [R239+0x6900] ;  /* 0x00690000efc0783b */ /* 0x000fe20000004200 */
[----:B------:R-:W-:Y:S02]  /*3b00*/  ISETP.GT.AND P0, PT, R0, 0x10, PT ;  /* 0x000000100000780c */ /* 0x000fe40003f04270 */
[----:B------:R-:W-:Y:S02]  /*3b10*/  FSEL R9, R9, -INF , P1 ;  /* 0xff80000009097808 */ /* 0x000fe40000800000 */
[----:B------:R-:W-:-:S02]  /*3b20*/  FMNMX.FTZ R2, R8, R2, !PT ;  /* 0x0000000208027209 */ /* 0x000fc40007810000 */
[----:B------:R-:W-:Y:S02]  /*3b30*/  FSEL R11, R11, -INF , P1 ;  /* 0xff8000000b0b7808 */ /* 0x000fe40000800000 */
[----:B------:R-:W-:Y:S02]  /*3b40*/  ISETP.GT.AND P1, PT, R0, 0x11, PT ;  /* 0x000000110000780c */ /* 0x000fe40003f24270 */
[----:B------:R-:W-:Y:S02]  /*3b50*/  FSEL R84, R84, -INF , P0 ;  /* 0xff80000054547808 */ /* 0x000fe40000000000 */
[----:B------:R-:W-:Y:S02]  /*3b60*/  FMNMX.FTZ R2, R9, R2, !PT ;  /* 0x0000000209027209 */ /* 0x000fe40007810000 */
[----:B------:R-:W-:Y:S02]  /*3b70*/  FSEL R86, R86, -INF , P0 ;  /* 0xff80000056567808 */ /* 0x000fe40000000000 */
[----:B------:R-:W-:-:S02]  /*3b80*/  ISETP.GT.AND P0, PT, R0, 0x18, PT ;  /* 0x000000180000780c */ /* 0x000fc40003f04270 */
[----:B------:R-:W-:Y:S02]  /*3b90*/  FSEL R85, R85, -INF , P1 ;  /* 0xff80000055557808 */ /* 0x000fe40000800000 */
[----:B------:R-:W-:Y:S02]  /*3ba0*/  FMNMX.FTZ R2, R84, R2, !PT ;  /* 0x0000000254027209 */ /* 0x000fe40007810000 */
[----:B------:R-:W-:Y:S02]  /*3bb0*/  FSEL R87, R87, -INF , P1 ;  /* 0xff80000057577808 */ /* 0x000fe40000800000 */
        /* <DEDUP_REMOVED lines=15> */
[----:B------:R-:W-:Y:S02]  /*3cb0*/  FMNMX.FTZ R6, R14, R15, !PT ;  /* 0x0000000f0e067209 */ /* 0x000fe40007810000 */
[----:B------:R-:W-:Y:S02]  /*3cc0*/  FSEL R32, R79, -INF , P1 ;  /* 0xff8000004f207808 */ /* 0x000fe40000800000 */
[----:B------:R-:W-:Y:S02]  /*3cd0*/  ISETP.GT.AND P1, PT, R0, 0x29, PT ;  /* 0x000000290000780c */ /* 0x000fe40003f24270 */
[----:B------:R-:W-:Y:S02]  /*3ce0*/  FSEL R33, R72, -INF , P0 ;  /* 0xff80000048217808 */ /* 0x000fe40000000000 */
[----:B------:R-:W-:Y:S02]  /*3cf0*/  FMNMX.FTZ R2, R34, R2, !PT ;  /* 0x0000000222027209 */ /* 0x000fe40007810000 */
[----:B------:R-:W-:-:S02]  /*3d00*/  FMNMX.FTZ R6, R10, R6, !PT ;  /* 0x000000060a067209 */ /* 0x000fc40007810000 */
[----:B------:R-:W-:Y:S02]  /*3d10*/  FSEL R31, R74, -INF , P0 ;  /* 0xff8000004a1f7808 */ /* 0x000fe40000000000 */
[C---:B------:R-:W-:Y:S02]  /*3d20*/  ISETP.GT.AND P0, PT, R0.reuse, 0x30, PT ;  /* 0x000000300000780c */ /* 0x040fe40003f04270 */
[----:B------:R-:W-:Y:S02]  /*3d30*/  FSEL R30, R73, -INF , P1 ;  /* 0xff800000491e7808 */ /* 0x000fe40000800000 */
[----:B------:R-:W-:Y:S02]  /*3d40*/  FMNMX.FTZ R2, R33, R2, !PT ;  /* 0x0000000221027209 */ /* 0x000fe40007810000 */
[----:B------:R-:W-:Y:S02]  /*3d50*/  FMNMX.FTZ R6, R11, R6, !PT ;  /* 0x000000060b067209 */ /* 0x000fe40007810000 */
[----:B------:R-:W-:-:S02]  /*3d60*/  ISETP.GT.AND P2, PT, R0, 0x31, PT ;  /* 0x000000310000780c */ /* 0x000fc40003f44270 */
[----:B------:R-:W-:Y:S02]  /*3d70*/  FSEL R197, R68, -INF , P0 ;  /* 0xff80000044c57808 */ /* 0x000fe40000000000 */
[----:B------:R-:W-:Y:S02]  /*3d80*/  FMNMX.FTZ R2, R30, R2, !PT ;  /* 0x000000021e027209 */ /* 0x000fe40007810000 */
[----:B------:R-:W-:Y:S02]  /*3d90*/  FMNMX.FTZ R6, R86, R6, !PT ;  /* 0x0000000656067209 */ /* 0x000fe40007810000 */
[----:B------:R-:W-:Y:S02]  /*3da0*/  FSEL R213, R75, -INF , P1 ;  /* 0xff8000004bd57808 */ /* 0x000fe40000800000 */
[----:B------:R-:W-:Y:S01]  /*3db0*/  ISETP.GT.AND P1, PT, R0, 0x38, PT ;  /* 0x000000380000780c */ /* 0x000fe20003f24270 */
[----:B------:R-:W-:Y:S01]  /*3dc0*/  LDSM.16.MT88.4 R72, [R238+0x100] ;  /* 0x00010000ee48783b */ /* 0x000fe20000004200 */
[----:B------:R-:W-:-:S02]  /*3dd0*/  FSEL R212, R69, -INF , P2 ;  /* 0xff80000045d47808 */ /* 0x000fc40001000000 */
[----:B------:R-:W-:Y:S02]  /*3de0*/  FMNMX.FTZ R2, R197, R2, !PT ;  /* 0x00000002c5027209 */ /* 0x000fe40007810000 */
[----:B------:R-:W-:Y:S02]  /*3df0*/  FMNMX.FTZ R6, R87, R6, !PT ;  /* 0x0000000657067209 */ /* 0x000fe40007810000 */
[----:B------:R-:W-:Y:S02]  /*3e00*/  FSEL R209, R70, -INF , P0 ;  /* 0xff80000046d17808 */ /* 0x000fe40000000000 */
[----:B------:R-:W-:Y:S02]  /*3e10*/  ISETP.GT.AND P0, PT, R0, 0x39, PT ;  /* 0x000000390000780c */ /* 0x000fe40003f04270 */
[----:B------:R-:W-:Y:S02]  /*3e20*/  FSEL R211, R64, -INF , P1 ;  /* 0xff80000040d37808 */ /* 0x000fe40000800000 */
[----:B------:R-:W-:-:S02]  /*3e30*/  FMNMX.FTZ R2, R212, R2, !PT ;  /* 0x00000002d4027209 */ /* 0x000fc40007810000 */
[----:B------:R-:W-:Y:S02]  /*3e40*/  FMNMX.FTZ R6, R82, R6, !PT ;  /* 0x0000000652067209 */ /* 0x000fe40007810000 */
[----:B------:R-:W-:Y:S02]  /*3e50*/  FSEL R200, R66, -INF , P1 ;  /* 0xff80000042c87808 */ /* 0x000fe40000800000 */
[----:B------:R-:W-:Y:S02]  /*3e60*/  FSEL R210, R65, -INF , P0 ;  /* 0xff80000041d27808 */ /* 0x000fe40000000000 */
[----:B------:R-:W-:Y:S02]  /*3e70*/  ISETP.GT.AND P1, PT, R0, 0x40, PT ;  /* 0x000000400000780c */ /* 0x000fe40003f24270 */
[----:B------:R-:W-:Y:S02]  /*3e80*/  FMNMX.FTZ R2, R211, R2, !PT ;  /* 0x00000002d3027209 */ /* 0x000fe40007810000 */
[----:B------:R-:W-:-:S02]  /*3e90*/  FMNMX.FTZ R6, R83, R6, !PT ;  /* 0x0000000653067209 */ /* 0x000fc40007810000 */
[----:B------:R-:W-:Y:S02]  /*3ea0*/  FSEL R199, R67, -INF , P0 ;  /* 0xff80000043c77808 */ /* 0x000fe40000000000 */
[----:B------:R-:W-:Y:S01]  /*3eb0*/  ISETP.GT.AND P0, PT, R0, 0x41, PT ;  /* 0x000000410000780c */ /* 0x000fe20003f04270 */
[----:B------:R-:W-:Y:S01]  /*3ec0*/  LDSM.16.MT88.4 R64, [R239+0x100] ;  /* 0x00010000ef40783b */ /* 0x000fe20000004200 */
[----:B------:R-:W-:Y:S02]  /*3ed0*/  FSEL R208, R60, -INF , P1 ;  /* 0xff8000003cd07808 */ /* 0x000fe40000800000 */
[----:B------:R-:W-:Y:S02]  /*3ee0*/  FMNMX.FTZ R2, R210, R2, !PT ;  /* 0x00000002d2027209 */ /* 0x000fe40007810000 */
[----:B------:R-:W-:Y:S02]  /*3ef0*/  FMNMX.FTZ R6, R36, R6, !PT ;  /* 0x0000000624067209 */ /* 0x000fe40007810000 */
[----:B------:R-:W-:-:S02]  /*3f00*/  FSEL R205, R62, -INF , P1 ;  /* 0xff8000003ecd7808 */ /* 0x000fc40000800000 */
[----:B------:R-:W-:Y:S02]  /*3f10*/  FSEL R207, R61, -INF , P0 ;  /* 0xff8000003dcf7808 */ /* 0x000fe40000000000 */
[----:B------:R-:W-:Y:S02]  /*3f20*/  ISETP.GT.AND P1, PT, R0, 0x48, PT ;  /* 0x000000480000780c */ /* 0x000fe40003f24270 */
[----:B------:R-:W-:Y:S02]  /*3f30*/  FMNMX.FTZ R2, R208, R2, !PT ;  /* 0x00000002d0027209 */ /* 0x000fe40007810000 */
[----:B------:R-:W-:Y:S02]  /*3f40*/  FMNMX.FTZ R6, R32, R6, !PT ;  /* 0x0000000620067209 */ /* 0x000fe40007810000 */
[----:B------:R-:W-:Y:S02]  /*3f50*/  FSEL R203, R63, -INF , P0 ;  /* 0xff8000003fcb7808 */ /* 0x000fe40000000000 */
[----:B------:R-:W-:-:S02]  /*3f60*/  ISETP.GT.AND P0, PT, R0, 0x49, PT ;  /* 0x000000490000780c */ /* 0x000fc40003f04270 */
[----:B------:R-:W-:Y:S02]  /*3f70*/  FSEL R206, R56, -INF , P1 ;  /* 0xff80000038ce7808 */ /* 0x000fe40000800000 */
[----:B------:R-:W-:Y:S02]  /*3f80*/  FMNMX.FTZ R2, R207, R2, !PT ;  /* 0x00000002cf027209 */ /* 0x000fe40007810000 */
[----:B------:R-:W-:Y:S02]  /*3f90*/  FMNMX.FTZ R6, R31, R6, !PT ;  /* 0x000000061f067209 */ /* 0x000fe40007810000 */
[----:B------:R-:W-:Y:S02]  /*3fa0*/  FSEL R202, R58, -INF , P1 ;  /* 0xff8000003aca7808 */ /* 0x000fe40000800000 */
[----:B------:R-:W-:Y:S02]  /*3fb0*/  FSEL R204, R57, -INF , P0 ;  /* 0xff80000039cc7808 */ /* 0x000fe40000000000 */
[----:B------:R-:W-:-:S02]  /*3fc0*/  ISETP.GT.AND P1, PT, R0, 0x50, PT ;  /* 0x000000500000780c */ /* 0x000fc40003f24270 */
[----:B------:R-:W-:Y:S02]  /*3fd0*/  FMNMX.FTZ R2, R206, R2, !PT ;  /* 0x00000002ce027209 */ /* 0x000fe40007810000 */
[----:B------:R-:W-:Y:S02]  /*3fe0*/  FMNMX.FTZ R6, R213, R6, !PT ;  /* 0x00000006d5067209 */ /* 0x000fe40007810000 */
[----:B------:R-:W-:Y:S02]  /*3ff0*/  FSEL R201, R59, -INF , P0 ;  /* 0xff8000003bc97808 */ /* 0x000fe40000000000 */
[----:B------:R-:W-:Y:S01]  /*4000*/  ISETP.GT.AND P0, PT, R0, 0x51, PT ;  /* 0x000000510000780c */ /* 0x000fe20003f04270 */
[----:B------:R-:W-:Y:S01]  /*4010*/  LDSM.16.MT88.4 R56, [R240+0x100] ;  /* 0x00010000f038783b */ /* 0x000fe20000004200 */
[----:B------:R-:W-:Y:S02]  /*4020*/  FSEL R191, R52, -INF , P1 ;  /* 0xff80000034bf7808 */ /* 0x000fe40000800000 */
[----:B------:R-:W-:-:S02]  /*4030*/  FMNMX.FTZ R2, R204, R2, !PT ;  /* 0x00000002cc027209 */ /* 0x000fc40007810000 */
[----:B------:R-:W-:Y:S02]  /*4040*/  FSEL R198, R71, -INF , P2 ;  /* 0xff80000047c67808 */ /* 0x000fe40001000000 */
[----:B------:R-:W-:Y:S02]  /*4050*/  FMNMX.FTZ R6, R209, R6, !PT ;  /* 0x00000006d1067209 */ /* 0x000fe40007810000 */
[----:B------:R-:W-:Y:S02]  /*4060*/  FSEL R196, R54, -INF , P1 ;  /* 0xff80000036c47808 */ /* 0x000fe40000800000 */
[----:B------:R-:W-:Y:S02]  /*4070*/  FSEL R190, R53, -INF , P0 ;  /* 0xff80000035be7808 */ /* 0x000fe40000000000 */
[----:B------:R-:W-:Y:S02]  /*4080*/  ISETP.GT.AND P1, PT, R0, 0x58, PT ;  /* 0x000000580000780c */ /* 0x000fe40003f24270 */
        /* <DEDUP_REMOVED lines=8> */
[----:B------:R-:W-:Y:S02]  /*4110*/  FMNMX.FTZ R0, R189, R2, !PT ;  /* 0x00000002bd007209 */ /* 0x000fe40007810000 */
[----:B------:R-:W-:Y:S02]  /*4120*/  FMNMX.FTZ R2, R199, R6, !PT ;  /* 0x00000006c7027209 */ /* 0x000fe40007810000 */
[----:B------:R-:W-:Y:S02]  /*4130*/  FMNMX.FTZ R0, R188, R0, !PT ;  /* 0x00000000bc007209 */ /* 0x000fe40007810000 */
[----:B------:R-:W-:Y:S02]  /*4140*/  FMNMX.FTZ R2, R205, R2, !PT ;  /* 0x00000002cd027209 */ /* 0x000fe40007810000 */
[----:B------:R-:W-:Y:S01]  /*4150*/  FSEL R185, R50, -INF , P1 ;  /* 0xff80000032b97808 */ /* 0x000fe20000800000 */
[----:B------:R-:W1:Y:S01]  /*4160*/  SHFL.BFLY PT, R7, R0, 0x2, 0x1f ;  /* 0x0c401f0000077f89 */ /* 0x000e6200000e0000 */
[----:B------:R-:W-:-:S02]  /*4170*/  FMNMX.FTZ R2, R203, R2, !PT ;  /* 0x00000002cb027209 */ /* 0x000fc40007810000 */
[----:B------:R-:W-:Y:S02]  /*4180*/  FSEL R184, R51, -INF , P0 ;  /* 0xff80000033b87808 */ /* 0x000fe40000000000 */
        /* <DEDUP_REMOVED lines=17> */
[--C-:B------:R-:W-:Y:S02]  /*42a0*/  FFMA.FTZ R46, R8, c[0x0][0x2d0], -R187.reuse ;  /* 0x0000b400082e7a23 */ /* 0x100fe400000108bb */
[--C-:B------:R-:W-:Y:S01]  /*42b0*/  FFMA.FTZ R45, R9, c[0x0][0x2d0], -R187.reuse ;  /* 0x0000b400092d7a23 */ /* 0x100fe200000108bb */
[----:B------:R-:W-:Y:S01]  /*42c0*/  MUFU.EX2 R50, R50 ;  /* 0x0000003200327308 */ /* 0x000fe20000000800 */
[--C-:B------:R-:W-:Y:S02]  /*42d0*/  FFMA.FTZ R43, R84, c[0x0][0x2d0], -R187.reuse ;  /* 0x0000b400542b7a23 */ /* 0x100fe400000108bb */
[----:B------:R-:W-:-:S02]  /*42e0*/  FFMA.FTZ R39, R85, c[0x0][0x2d0], -R187 ;  /* 0x0000b40055277a23 */ /* 0x000fc400000108bb */
[--C-:B------:R-:W-:Y:S02]  /*42f0*/  FFMA.FTZ R42, R80, c[0x0][0x2d0], -R187.reuse ;  /* 0x0000b400502a7a23 */ /* 0x100fe400000108bb */
[--C-:B------:R-:W-:Y:S01]  /*4300*/  FFMA.FTZ R35, R81, c[0x0][0x2d0], -R187.reuse ;  /* 0x0000b40051237a23 */ /* 0x100fe200000108bb */
[----:B------:R-:W2:Y:S01]  /*4310*/  MUFU.EX2 R49, R49 ;  /* 0x0000003100317308 */ /* 0x000ea20000000800 */
[--C-:B------:R-:W-:Y:S01]  /*4320*/  FFMA.FTZ R38, R38, c[0x0][0x2d0], -R187.reuse ;  /* 0x0000b40026267a23 */ /* 0x100fe200000108bb */
[----:B-1----:R-:W-:Y:S01]  /*4330*/  FMNMX.FTZ R0, R6, R0, !PT ;  /* 0x0000000006007209 */ /* 0x002fe20007810000 */
[--C-:B------:R-:W-:Y:S02]  /*4340*/  FFMA.FTZ R34, R34, c[0x0][0x2d0], -R187.reuse ;  /* 0x0000b40022227a23 */ /* 0x100fe400000108bb */
[--C-:B------:R-:W-:Y:S01]  /*4350*/  FFMA.FTZ R33, R33, c[0x0][0x2d0], -R187.reuse ;  /* 0x0000b40021217a23 */ /* 0x100fe200000108bb */
[C---:B------:R-:W-:Y:S01]  /*4360*/  FSETP.NEU.FTZ.AND P0, PT, R0.reuse, -INF , PT ;  /* 0xff8000000000780b */ /* 0x040fe20003f1d000 */
[----:B------:R-:W-:Y:S01]  /*4370*/  FMUL.FTZ R181, R0, c[0x0][0x2d0] ;  /* 0x0000b40000b57a20 */ /* 0x000fe20000410000 */
[----:B------:R-:W-:Y:S01]  /*4380*/  MUFU.EX2 R46, R46 ;  /* 0x0000002e002e7308 */ /* 0x000fe20000000800 */
[----:B------:R-:W-:-:S02]  /*4390*/  FFMA.FTZ R30, R30, c[0x0][0x2d0], -R187 ;  /* 0x0000b4001e1e7a23 */ /* 0x000fc400000108bb */
[--C-:B------:R-:W-:Y:S01]  /*43a0*/  FFMA.FTZ R197, R197, c[0x0][0x2d0], -R187.reuse ;  /* 0x0000b400c5c57a23 */ /* 0x100fe200000108bb */
[----:B------:R-:W-:Y:S01]  /*43b0*/  FSEL R181, R181, RZ, P0 ;  /* 0x000000ffb5b57208 */ /* 0x000fe20000000000 */
[--C-:B------:R-:W-:Y:S01]  /*43c0*/  FFMA.FTZ R208, R208, c[0x0][0x2d0], -R187.reuse ;  /* 0x0000b400d0d07a23 */ /* 0x100fe200000108bb */
[----:B------:R-:W-:Y:S01]  /*43d0*/  PLOP3.LUT P0, PT, PT, PT, UP1, 0x40, 0x0 ;  /* 0x000000000000781c */ /* 0x000fe20003f0e818 */
[----:B------:R-:W-:Y:S01]  /*43e0*/  FFMA.FTZ R207, R207, c[0x0][0x2d0], -R187 ;  /* 0x0000b400cfcf7a23 */ /* 0x000fe200000108bb */
[----:B------:R-:W1:Y:S01]  /*43f0*/  MUFU.EX2 R45, R45 ;  /* 0x0000002d002d7308 */ /* 0x000e620000000800 */
[--C-:B------:R-:W-:Y:S01]  /*4400*/  FFMA.FTZ R180, R14, c[0x0][0x2d0], -R181.reuse ;  /* 0x0000b4000eb47a23 */ /* 0x100fe200000108b5 */
[----:B--2---:R-:W-:Y:S01]  /*4410*/  F2FP.BF16.PACK_AB R164, R49, R50 ;  /* 0x0000003231a4723e */ /* 0x004fe200000010ff */
[--C-:B------:R-:W-:Y:S02]  /*4420*/  FFMA.FTZ R51, R15, c[0x0][0x2d0], -R181.reuse ;  /* 0x0000b4000f337a23 */ /* 0x100fe400000108b5 */
[--C-:B------:R-:W-:Y:S01]  /*4430*/  FFMA.FTZ R48, R10, c[0x0][0x2d0], -R181.reuse ;  /* 0x0000b4000a307a23 */ /* 0x100fe200000108b5 */
[----:B------:R-:W2:Y:S01]  /*4440*/  LDSM.16.MT88.4 R12, [R239+0x900] ;  /* 0x00090000ef0c783b */ /* 0x000ea20000004200 */
[--C-:B------:R-:W-:Y:S01]  /*4450*/  FFMA.FTZ R47, R11, c[0x0][0x2d0], -R181.reuse ;  /* 0x0000b4000b2f7a23 */ /* 0x100fe200000108b5 */
[----:B------:R-:W-:Y:S01]  /*4460*/  MUFU.EX2 R180, R180 ;  /* 0x000000b400b47308 */ /* 0x000fe20000000800 */
[--C-:B------:R-:W-:Y:S01]  /*4470*/  FFMA.FTZ R44, R86, c[0x0][0x2d0], -R181.reuse ;  /* 0x0000b400562c7a23 */ /* 0x100fe200000108b5 */
[----:B------:R-:W3:Y:S01]  /*4480*/  LDSM.16.MT88.4 R8, [R240+0x900] ;  /* 0x00090000f008783b */ /* 0x000ee20000004200 */
[----:B------:R-:W-:-:S02]  /*4490*/  FFMA.FTZ R41, R87, c[0x0][0x2d0], -R181 ;  /* 0x0000b40057297a23 */ /* 0x000fc400000108b5 */
[--C-:B------:R-:W-:Y:S02]  /*44a0*/  FFMA.FTZ R40, R82, c[0x0][0x2d0], -R181.reuse ;  /* 0x0000b40052287a23 */ /* 0x100fe400000108b5 */
[--C-:B------:R-:W-:Y:S01]  /*44b0*/  FFMA.FTZ R37, R83, c[0x0][0x2d0], -R181.reuse ;  /* 0x0000b40053257a23 */ /* 0x100fe200000108b5 */
[----:B------:R-:W4:Y:S01]  /*44c0*/  MUFU.EX2 R51, R51 ;  /* 0x0000003300337308 */ /* 0x000f220000000800 */
[----:B-1----:R-:W-:Y:S01]  /*44d0*/  F2FP.BF16.PACK_AB R166, R45, R46 ;  /* 0x0000002e2da6723e */ /* 0x002fe200000010ff */
[----:B------:R-:W1:Y:S01]  /*44e0*/  LDSM.16.MT88.4 R80, [R242+0x3100] ;  /* 0x00310000f250783b */ /* 0x000e620000004200 */
[--C-:B------:R-:W-:Y:S02]  /*44f0*/  FFMA.FTZ R36, R36, c[0x0][0x2d0], -R181.reuse ;  /* 0x0000b40024247a23 */ /* 0x100fe400000108b5 */
[--C-:B------:R-:W-:Y:S02]  /*4500*/  FFMA.FTZ R32, R32, c[0x0][0x2d0], -R181.reuse ;  /* 0x0000b40020207a23 */ /* 0x100fe400000108b5 */
[--C-:B------:R-:W-:Y:S01]  /*4510*/  FFMA.FTZ R31, R31, c[0x0][0x2d0], -R181.reuse ;  /* 0x0000b4001f1f7a23 */ /* 0x100fe200000108b5 */
[----:B------:R-:W-:Y:S01]  /*4520*/  MUFU.EX2 R48, R48 ;  /* 0x0000003000307308 */ /* 0x000fe20000000800 */
[----:B------:R-:W-:-:S02]  /*4530*/  FFMA.FTZ R3, R213, c[0x0][0x2d0], -R181 ;  /* 0x0000b400d5037a23 */ /* 0x000fc400000108b5 */
[--C-:B------:R-:W-:Y:S02]  /*4540*/  FFMA.FTZ R198, R198, c[0x0][0x2d0], -R181.reuse ;  /* 0x0000b400c6c67a23 */ /* 0x100fe400000108b5 */
[--C-:B------:R-:W-:Y:S02]  /*4550*/  FFMA.FTZ R200, R200, c[0x0][0x2d0], -R181.reuse ;  /* 0x0000b400c8c87a23 */ /* 0x100fe400000108b5 */
[----:B------:R-:W-:Y:S01]  /*4560*/  FFMA.FTZ R199, R199, c[0x0][0x2d0], -R181 ;  /* 0x0000b400c7c77a23 */ /* 0x000fe200000108b5 */
[----:B------:R-:W5:Y:S01]  /*4570*/  MUFU.EX2 R47, R47 ;  /* 0x0000002f002f7308 */ /* 0x000f620000000800 */
[----:B----4-:R-:W-:Y:S01]  /*4580*/  F2FP.BF16.PACK_AB R165, R51, R180 ;  /* 0x000000b433a5723e */ /* 0x010fe200000010ff */
[--C-:B------:R-:W-:Y:S02]  /*4590*/  FFMA.FTZ R206, R206, c[0x0][0x2d0], -R187.reuse ;  /* 0x0000b400cece7a23 */ /* 0x100fe400000108bb */
[----:B------:R-:W-:Y:S02]  /*45a0*/  FFMA.FTZ R204, R204, c[0x0][0x2d0], -R187 ;  /* 0x0000b400cccc7a23 */ /* 0x000fe400000108bb */
[----:B------:R-:W-:-:S02]  /*45b0*/  FFMA.FTZ R205, R205, c[0x0][0x2d0], -R181 ;  /* 0x0000b400cdcd7a23 */ /* 0x000fc400000108b5 */
[----:B------:R-:W-:Y:S01]  /*45c0*/  MUFU.EX2 R43, R43 ;  /* 0x0000002b002b7308 */ /* 0x000fe20000000800 */
[--C-:B------:R-:W-:Y:S02]  /*45d0*/  FFMA.FTZ R203, R203, c[0x0][0x2d0], -R181.reuse ;  /* 0x0000b400cbcb7a23 */ /* 0x100fe400000108b5 */
[--C-:B------:R-:W-:Y:S02]  /*45e0*/  FFMA.FTZ R202, R202, c[0x0][0x2d0], -R181.reuse ;  /* 0x0000b400caca7a23 */ /* 0x100fe400000108b5 */
[----:B------:R-:W-:Y:S02]  /*45f0*/  FFMA.FTZ R201, R201, c[0x0][0x2d0], -R181 ;  /* 0x0000b400c9c97a23 */ /* 0x000fe400000108b5 */
[--C-:B------:R-:W-:Y:S01]  /*4600*/  FFMA.FTZ R191, R191, c[0x0][0x2d0], -R187.reuse ;  /* 0x0000b400bfbf7a23 */ /* 0x100fe200000108bb */
[----:B-----5:R-:W-:Y:S01]  /*4610*/  F2FP.BF16.PACK_AB R167, R47, R48 ;  /* 0x000000302fa7723e */ /* 0x020fe200000010ff */
[----:B------:R-:W4:Y:S01]  /*4620*/  MUFU.EX2 R39, R39 ;  /* 0x0000002700277308 */ /* 0x000f220000000800 */
[----:B------:R-:W-:-:S02]  /*4630*/  FFMA.FTZ R190, R190, c[0x0][0x2d0], -R187 ;  /* 0x0000b400bebe7a23 */ /* 0x000fc400000108bb */
[----:B------:R-:W-:Y:S02]  /*4640*/  FFMA.FTZ R189, R189, c[0x0][0x2d0], -R187 ;  /* 0x0000b400bdbd7a23 */ /* 0x000fe400000108bb */
[--C-:B------:R-:W-:Y:S01]  /*4650*/  FFMA.FTZ R186, R186, c[0x0][0x2d0], -R181.reuse ;  /* 0x0000b400baba7a23 */ /* 0x100fe200000108b5 */
[C---:B------:R-:W-:Y:S01]  /*4660*/  HMMA.16816.F32.BF16 R60, R164.reuse, R64, RZ ;  /* 0x00000040a43c723c */ /* 0x040fe200000418ff */
[----:B------:R-:W-:Y:S01]  /*4670*/  FFMA.FTZ R185, R185, c[0x0][0x2d0], -R181 ;  /* 0x0000b400b9b97a23 */ /* 0x000fe200000108b5 */
[----:B------:R-:W-:Y:S01]  /*4680*/  MUFU.EX2 R42, R42 ;  /* 0x0000002a002a7308 */ /* 0x000fe20000000800 */
[----:B------:R-:W-:Y:S02]  /*4690*/  FADD.FTZ R51, R180, R51 ;  /* 0x00000033b4337221 */ /* 0x000fe40000010000 */
[----:B------:R-:W-:Y:S02]  /*46a0*/  FADD.FTZ R49, R50, R49 ;  /* 0x0000003132317221 */ /* 0x000fe40000010000 */
[----:B------:R-:W-:Y:S01]  /*46b0*/  FADD.FTZ R51, R48, R51 ;  /* 0x0000003330337221 */ /* 0x000fe20000010000 */
[----:B------:R-:W-:Y:S01]  /*46c0*/  HMMA.16816.F32.BF16 R64, R164, R66, RZ ;  /* 0x00000042a440723c */ /* 0x000fe200000418ff */
[----:B------:R-:W-:Y:S01]  /*46d0*/  FADD.FTZ R49, R46, R49 ;  /* 0x000000312e317221 */ /* 0x000fe20000010000 */
[----:B------:R-:W5:Y:S01]  /*46e0*/  MUFU.EX2 R35, R35 ;  /* 0x0000002300237308 */ /* 0x000f620000000800 */
[----:B----4-:R-:W-:Y:S01]  /*46f0*/  F2FP.BF16.PACK_AB R4, R39, R43 ;  /* 0x0000002b2704723e */ /* 0x010fe200000010ff */
[----:B------:R-:W-:-:S02]  /*4700*/  FADD.FTZ R47, R47, R51 ;  /* 0x000000332f2f7221 */ /* 0x000fc40000010000 */
[----:B------:R-:W-:Y:S02]  /*4710*/  FADD.FTZ R45, R45, R49 ;  /* 0x000000312d2d7221 */ /* 0x000fe40000010000 */
[----:B------:R-:W-:Y:S02]  /*4720*/  HMMA.16816.F32.BF16 R52, R164, R56, RZ ;  /* 0x00000038a434723c */ /* 0x000fe400000418ff */
[----:B------:R-:W4:Y:S01]  /*4730*/  MUFU.EX2 R44, R44 ;  /* 0x0000002c002c7308 */ /* 0x000f220000000800 */
[----:B------:R-:W-:-:S04]  /*4740*/  FADD.FTZ R45, R43, R45 ;  /* 0x0000002d2b2d7221 */ /* 0x000fc80000010000 */
[----:B------:R-:W-:Y:S01]  /*4750*/  FADD.FTZ R45, R39, R45 ;  /* 0x0000002d272d7221 */ /* 0x000fe20000010000 */
[----:B------:R-:W-:Y:S02]  /*4760*/  HMMA.16816.F32.BF16 R56, R164, R58, RZ ;  /* 0x0000003aa438723c */ /* 0x000fe400000418ff */
[----:B------:R-:W1:Y:S01]  /*4770*/  MUFU.EX2 R41, R41 ;  /* 0x0000002900297308 */ /* 0x000e620000000800 */
[----:B-----5:R-:W-:Y:S01]  /*4780*/  F2FP.BF16.PACK_AB R6, R35, R42 ;  /* 0x0000002a2306723e */ /* 0x020fe200000010ff */
[----:B------:R-:W-:-:S04]  /*4790*/  FADD.FTZ R42, R42, R45 ;  /* 0x0000002d2a2a7221 */ /* 0x000fc80000010000 */
[----:B------:R-:W-:Y:S01]  /*47a0*/  HMMA.16816.F32.BF16 R108, R164, R112, RZ ;  /* 0x00000070a46c723c */ /* 0x000fe200000418ff */
[----:B------:R-:W-:Y:S01]  /*47b0*/  FADD.FTZ R42, R35, R42 ;  /* 0x0000002a232a7221 */ /* 0x000fe20000010000 */
[----:B------:R-:W-:Y:S01]  /*47c0*/  MUFU.EX2 R40, R40 ;  /* 0x0000002800287308 */ /* 0x000fe20000000800 */
[----:B----4-:R-:W-:-:S05]  /*47d0*/  FADD.FTZ R47, R44, R47 ;  /* 0x0000002f2c2f7221 */ /* 0x010fca0000010000 */
[----:B------:R-:W-:Y:S02]  /*47e0*/  HMMA.16816.F32.BF16 R112, R164, R114, RZ ;  /* 0x00000072a470723c */ /* 0x000fe400000418ff */
[----:B------:R-:W4:Y:S01]  /*47f0*/  MUFU.EX2 R37, R37 ;  /* 0x0000002500257308 */ /* 0x000f220000000800 */
[C---:B-1----:R-:W-:Y:S01]  /*4800*/  F2FP.BF16.PACK_AB R5, R41.reuse, R44 ;  /* 0x0000002c2905723e */ /* 0x042fe200000010ff */
[----:B------:R-:W-:-:S04]  /*4810*/  FADD.FTZ R47, R41, R47 ;  /* 0x0000002f292f7221 */ /* 0x000fc80000010000 */
[C---:B------:R-:W-:Y:S02]  /*4820*/  HMMA.16816.F32.BF16 R68, R164.reuse, R72, RZ ;  /* 0x00000048a444723c */ /* 0x040fe400000418ff */
[----:B------:R-:W-:Y:S06]  /*4830*/  MUFU.EX2 R38, R38 ;  /* 0x0000002600267308 */ /* 0x000fec0000000800 */
[----:B------:R-:W-:Y:S01]  /*4840*/  HMMA.16816.F32.BF16 R72, R164, R74, RZ ;  /* 0x0000004aa448723c */ /* 0x000fe200000418ff */
[----:B----4-:R-:W-:Y:S01]  /*4850*/  F2FP.BF16.PACK_AB R7, R37, R40 ;  /* 0x000000282507723e */ /* 0x010fe200000010ff */
[----:B------:R-:W1:Y:S01]  /*4860*/  MUFU.EX2 R34, R34 ;  /* 0x0000002200227308 */ /* 0x000e620000000800 */
[----:B------:R-:W-:-:S05]  /*4870*/  FADD.FTZ R40, R40, R47 ;  /* 0x0000002f28287221 */ /* 0x000fca0000010000 */
[----:B------:R-:W-:Y:S01]  /*4880*/  HMMA.16816.F32.BF16 R84, R164, R88, RZ ;  /* 0x00000058a454723c */ /* 0x000fe200000418ff */
[----:B------:R-:W-:Y:S01]  /*4890*/  FADD.FTZ R40, R37, R40 ;  /* 0x0000002825287221 */ /* 0x000fe20000010000 */
[----:B------:R-:W-:Y:S06]  /*48a0*/  MUFU.EX2 R33, R33 ;  /* 0x0000002100217308 */ /* 0x000fec0000000800 */
[C---:B--2---:R-:W-:Y:S02]  /*48b0*/  HMMA.16816.F32.BF16 R60, R4.reuse, R12, R60 ;  /* 0x0000000c043c723c */ /* 0x044fe4000004183c */
[----:B------:R-:W2:Y:S06]  /*48c0*/  MUFU.EX2 R30, R30 ;  /* 0x0000001e001e7308 */ /* 0x000eac0000000800 */
[C---:B------:R-:W-:Y:S01]  /*48d0*/  HMMA.16816.F32.BF16 R64, R4.reuse, R14, R64 ;  /* 0x0000000e0440723c */ /* 0x040fe20000041840 */
[----:B------:R-:W4:Y:S01]  /*48e0*/  LDSM.16.MT88.4 R12, [R242+0x6900] ;  /* 0x00690000f20c783b */ /* 0x000f220000004200 */
[----:B------:R-:W-:Y:S06]  /*48f0*/  MUFU.EX2 R36, R36 ;  /* 0x0000002400247308 */ /* 0x000fec0000000800 */
[C---:B---3--:R-:W-:Y:S02]  /*4900*/  HMMA.16816.F32.BF16 R52, R4.reuse, R8, R52 ;  /* 0x000000080434723c */ /* 0x048fe40000041834 */
[----:B------:R-:W3:Y:S06]  /*4910*/  MUFU.EX2 R32, R32 ;  /* 0x0000002000207308 */ /* 0x000eec0000000800 */
[----:B------:R-:W-:Y:S01]  /*4920*/  HMMA.16816.F32.BF16 R56, R4, R10, R56 ;  /* 0x0000000a0438723c */ /* 0x000fe20000041838 */
[----:B------:R-:W5:Y:S01]  /*4930*/  LDSM.16.MT88.4 R8, [R238+0x900] ;  /* 0x00090000ee08783b */ /* 0x000f620000004200 */
[----:B------:R-:W-:Y:S06]  /*4940*/  MUFU.EX2 R31, R31 ;  /* 0x0000001f001f7308 */ /* 0x000fec0000000800 */
[C---:B------:R-:W-:Y:S02]  /*4950*/  HMMA.16816.F32.BF16 R88, R164.reuse, R90, RZ ;  /* 0x0000005aa458723c */ /* 0x040fe400000418ff */
[----:B------:R-:W1:Y:S06]  /*4960*/  MUFU.EX2 R3, R3 ;  /* 0x0000000300037308 */ /* 0x000e6c0000000800 */
[C---:B------:R-:W-:Y:S02]  /*4970*/  HMMA.16816.F32.BF16 R76, R164.reuse, R80, RZ ;  /* 0x00000050a44c723c */ /* 0x040fe400000418ff */
[----:B------:R-:W-:Y:S06]  /*4980*/  MUFU.EX2 R197, R197 ;  /* 0x000000c500c57308 */ /* 0x000fec0000000800 */
[----:B------:R-:W-:Y:S02]  /*4990*/  HMMA.16816.F32.BF16 R80, R164, R82, RZ ;  /* 0x00000052a450723c */ /* 0x000fe400000418ff */
[----:B------:R-:W-:Y:S06]  /*49a0*/  MUFU.EX2 R198, R198 ;  /* 0x000000c600c67308 */ /* 0x000fec0000000800 */
[C---:B----4-:R-:W-:Y:S02]  /*49b0*/  HMMA.16816.F32.BF16 R108, R4.reuse, R12, R108 ;  /* 0x0000000c046c723c */ /* 0x050fe4000004186c */
[----:B------:R-:W-:Y:S06]  /*49c0*/  MUFU.EX2 R200, R200 ;  /* 0x000000c800c87308 */ /* 0x000fec0000000800 */
[----:B------:R-:W-:Y:S01]  /*49d0*/  HMMA.16816.F32.BF16 R112, R4, R14, R112 ;  /* 0x0000000e0470723c */ /* 0x000fe20000041870 */
[----:B------:R-:W4:Y:S01]  /*49e0*/  LDSM.16.MT88.4 R12, [R240+0x9900] ;  /* 0x00990000f00c783b */ /* 0x000f220000004200 */
[----:B------:R-:W-:Y:S06]  /*49f0*/  MUFU.EX2 R199, R199 ;  /* 0x000000c700c77308 */ /* 0x000fec0000000800 */
[----:B------:R-:W-:Y:S02]  /*4a00*/  HMMA.16816.F32.BF16 R176, R164, R172, RZ ;  /* 0x000000aca4b0723c */ /* 0x000fe400000418ff */
[----:B------:R-:W-:Y:S06]  /*4a10*/  MUFU.EX2 R208, R208 ;  /* 0x000000d000d07308 */ /* 0x000fec0000000800 */
[C---:B-----5:R-:W-:Y:S02]  /*4a20*/  HMMA.16816.F32.BF16 R68, R4.reuse, R8, R68 ;  /* 0x000000080444723c */ /* 0x060fe40000041844 */
[----:B------:R-:W-:Y:S06]  /*4a30*/  MUFU.EX2 R207, R207 ;  /* 0x000000cf00cf7308 */ /* 0x000fec0000000800 */
[----:B------:R-:W-:Y:S01]  /*4a40*/  HMMA.16816.F32.BF16 R72, R4, R10, R72 ;  /* 0x0000000a0448723c */ /* 0x000fe20000041848 */
[----:B------:R-:W5:Y:S01]  /*4a50*/  LDSM.16.MT88.4 R8, [R240+0x6900] ;  /* 0x00690000f008783b */ /* 0x000f620000004200 */
[----:B------:R-:W-:Y:S06]  /*4a60*/  MUFU.EX2 R206, R206 ;  /* 0x000000ce00ce7308 */ /* 0x000fec0000000800 */
[----:B------:R-:W-:Y:S02]  /*4a70*/  HMMA.16816.F32.BF16 R172, R164, R174, RZ ;  /* 0x000000aea4ac723c */ /* 0x000fe400000418ff */
[----:B------:R-:W-:Y:S06]  /*4a80*/  MUFU.EX2 R204, R204 ;  /* 0x000000cc00cc7308 */ /* 0x000fec0000000800 */
[C---:B------:R-:W-:Y:S02]  /*4a90*/  HMMA.16816.F32.BF16 R84, R4.reuse, R24, R84 ;  /* 0x000000180454723c */ /* 0x040fe40000041854 */
[----:B------:R-:W-:Y:S06]  /*4aa0*/  MUFU.EX2 R205, R205 ;  /* 0x000000cd00cd7308 */ /* 0x000fec0000000800 */
[----:B------:R-:W-:Y:S01]  /*4ab0*/  HMMA.16816.F32.BF16 R88, R4, R26, R88 ;  /* 0x0000001a0458723c */ /* 0x000fe20000041858 */
[----:B------:R-:W1:Y:S01]  /*4ac0*/  LDSM.16.MT88.4 R24, [R238+0x9100] ;  /* 0x00910000ee18783b */ /* 0x000e620000004200 */
[----:B------:R-:W-:Y:S06]  /*4ad0*/  MUFU.EX2 R203, R203 ;  /* 0x000000cb00cb7308 */ /* 0x000fec0000000800 */
[C---:B------:R-:W-:Y:S02]  /*4ae0*/  HMMA.16816.F32.BF16 R148, R164.reuse, R152, RZ ;  /* 0x00000098a494723c */ /* 0x040fe400000418ff */
[----:B------:R-:W-:Y:S06]  /*4af0*/  MUFU.EX2 R202, R202 ;  /* 0x000000ca00ca7308 */ /* 0x000fec0000000800 */
[----:B------:R-:W-:Y:S02]  /*4b00*/  HMMA.16816.F32.BF16 R152, R164, R154, RZ ;  /* 0x0000009aa498723c */ /* 0x000fe400000418ff */
[----:B------:R-:W-:Y:S06]  /*4b10*/  MUFU.EX2 R201, R201 ;  /* 0x000000c900c97308 */ /* 0x000fec0000000800 */
[C---:B------:R-:W-:Y:S02]  /*4b20*/  HMMA.16816.F32.BF16 R76, R4.reuse, R116, R76 ;  /* 0x00000074044c723c */ /* 0x040fe4000004184c */
[----:B------:R-:W-:Y:S06]  /*4b30*/  MUFU.EX2 R191, R191 ;  /* 0x000000bf00bf7308 */ /* 0x000fec0000000800 */
[----:B------:R-:W-:Y:S02]  /*4b40*/  HMMA.16816.F32.BF16 R80, R4, R118, R80 ;  /* 0x000000760450723c */ /* 0x000fe40000041850 */
[----:B------:R-:W-:Y:S06]  /*4b50*/  MUFU.EX2 R190, R190 ;  /* 0x000000be00be7308 */ /* 0x000fec0000000800 */
[C---:B------:R-:W-:Y:S02]  /*4b60*/  HMMA.16816.F32.BF16 R116, R164.reuse, R120, RZ ;  /* 0x00000078a474723c */ /* 0x040fe400000418ff */
[----:B------:R-:W-:Y:S06]  /*4b70*/  MUFU.EX2 R189, R189 ;  /* 0x000000bd00bd7308 */ /* 0x000fec0000000800 */
[----:B------:R-:W-:Y:S02]  /*4b80*/  HMMA.16816.F32.BF16 R120, R164, R122, RZ ;  /* 0x0000007aa478723c */ /* 0x000fe400000418ff */
[----:B------:R-:W-:Y:S06]  /*4b90*/  MUFU.EX2 R186, R186 ;  /* 0x000000ba00ba7308 */ /* 0x000fec0000000800 */
[C---:B------:R-:W-:Y:S02]  /*4ba0*/  HMMA.16816.F32.BF16 R176, R4.reuse, R16, R176 ;  /* 0x0000001004b0723c */ /* 0x040fe400000418b0 */
[----:B------:R-:W-:Y:S06]  /*4bb0*/  MUFU.EX2 R185, R185 ;  /* 0x000000b900b97308 */ /* 0x000fec0000000800 */
[C---:B------:R-:W-:Y:S01]  /*4bc0*/  HMMA.16816.F32.BF16 R172, R4.reuse, R18, R172 ;  /* 0x0000001204ac723c */ /* 0x040fe200000418ac */
[----:B------:R-:W1:Y:S07]  /*4bd0*/  LDSM.16.MT88.4 R16, [R238+0x3900] ;  /* 0x00390000ee10783b */ /* 0x000e6e0000004200 */
[C---:B----4-:R-:W-:Y:S08]  /*4be0*/  HMMA.16816.F32.BF16 R148, R4.reuse, R12, R148 ;  /* 0x0000000c0494723c */ /* 0x050ff00000041894 */
[----:B------:R-:W-:Y:S01]  /*4bf0*/  HMMA.16816.F32.BF16 R152, R4, R14, R152 ;  /* 0x0000000e0498723c */ /* 0x000fe20000041898 */
[----:B------:R-:W4:Y:S07]  /*4c00*/  LDSM.16.MT88.4 R12, [R238+0x9900] ;  /* 0x00990000ee0c783b */ /* 0x000f2e0000004200 */
[C---:B------:R-:W-:Y:S08]  /*4c10*/  HMMA.16816.F32.BF16 R92, R164.reuse, R96, RZ ;  /* 0x00000060a45c723c */ /* 0x040ff000000418ff */
[----:B------:R-:W-:Y:S08]  /*4c20*/  HMMA.16816.F32.BF16 R100, R164, R104, RZ ;  /* 0x00000068a464723c */ /* 0x000ff000000418ff */
[C---:B-----5:R-:W-:Y:S08]  /*4c30*/  HMMA.16816.F32.BF16 R116, R4.reuse, R8, R116 ;  /* 0x000000080474723c */ /* 0x060ff00000041874 */
[----:B------:R-:W-:Y:S01]  /*4c40*/  HMMA.16816.F32.BF16 R120, R4, R10, R120 ;  /* 0x0000000a0478723c */ /* 0x000fe20000041878 */
[----:B------:R-:W5:Y:S07]  /*4c50*/  LDSM.16.MT88.4 R8, [R239+0x9900] ;  /* 0x00990000ef08783b */ /* 0x000f6e0000004200 */
        /* <DEDUP_REMOVED lines=10> */
[C---:B-1----:R-:W-:Y:S08]  /*4d00*/  HMMA.16816.F32.BF16 R168, R164.reuse, R24, RZ ;  /* 0x00000018a4a8723c */ /* 0x042ff000000418ff */
[----:B------:R-:W-:Y:S01]  /*4d10*/  HMMA.16816.F32.BF16 R164, R164, R26, RZ ;  /* 0x0000001aa4a4723c */ /* 0x000fe200000418ff */
[----:B------:R-:W-:Y:S07]  /*4d20*/  LDSM.16.MT88.4 R24, [R239+0x1100] ;  /* 0x00110000ef18783b */ /* 0x000fee0000004200 */
[C---:B------:R-:W-:Y:S08]  /*4d30*/  HMMA.16816.F32.BF16 R92, R4.reuse, R20, R92 ;  /* 0x00000014045c723c */ /* 0x040ff0000004185c */
[C---:B------:R-:W-:Y:S01]  /*4d40*/  HMMA.16816.F32.BF16 R96, R4.reuse, R22, R96 ;  /* 0x000000160460723c */ /* 0x040fe20000041860 */
[----:B------:R-:W1:Y:S07]  /*4d50*/  LDSM.16.MT88.4 R20, [R238+0x6900] ;  /* 0x00690000ee14783b */ /* 0x000e6e0000004200 */
[C---:B------:R-:W-:Y:S08]  /*4d60*/  HMMA.16816.F32.BF16 R100, R4.reuse, R16, R100 ;  /* 0x000000100464723c */ /* 0x040ff00000041864 */
[C---:B------:R-:W-:Y:S01]  /*4d70*/  HMMA.16816.F32.BF16 R104, R4.reuse, R18, R104 ;  /* 0x000000120468723c */ /* 0x040fe20000041868 */
[----:B------:R-:W1:Y:S07]  /*4d80*/  LDSM.16.MT88.4 R16, [R242+0x9900] ;  /* 0x00990000f210783b */ /* 0x000e6e0000004200 */
[C---:B----4-:R-:W-:Y:S08]  /*4d90*/  HMMA.16816.F32.BF16 R168, R4.reuse, R12, R168 ;  /* 0x0000000c04a8723c */ /* 0x050ff000000418a8 */
[C---:B------:R-:W-:Y:S01]  /*4da0*/  HMMA.16816.F32.BF16 R164, R4.reuse, R14, R164 ;  /* 0x0000000e04a4723c */ /* 0x040fe200000418a4 */
[----:B------:R-:W4:Y:S07]  /*4db0*/  LDSM.16.MT88.4 R12, [R242+0x1100] ;  /* 0x00110000f20c783b */ /* 0x000f2e0000004200 */
[C---:B-----5:R-:W-:Y:S08]  /*4dc0*/  HMMA.16816.F32.BF16 R156, R4.reuse, R8, R156 ;  /* 0x00000008049c723c */ /* 0x060ff0000004189c */
[C---:B------:R-:W-:Y:S01]  /*4dd0*/  HMMA.16816.F32.BF16 R160, R4.reuse, R10, R160 ;  /* 0x0000000a04a0723c */ /* 0x040fe200000418a0 */
[----:B------:R-:W5:Y:S07]  /*4de0*/  LDSM.16.MT88.4 R8, [R240+0x1100] ;  /* 0x00110000f008783b */ /* 0x000f6e0000004200 */
[C---:B------:R-:W-:Y:S07]  /*4df0*/  HMMA.16816.F32.BF16 R124, R4.reuse, R192, R124 ;  /* 0x000000c0047c723c */ /* 0x040fee000004187c */
[--C-:B------:R-:W-:Y:S01]  /*4e00*/  FFMA.FTZ R193, R211, c[0x0][0x2d0], -R187.reuse ;  /* 0x0000b400d3c17a23 */ /* 0x100fe200000108bb */
[----:B------:R-:W-:Y:S01]  /*4e10*/  HMMA.16816.F32.BF16 R128, R4, R194, R128 ;  /* 0x000000c20480723c */ /* 0x000fe20000041880 */
[----:B------:R-:W-:-:S04]  /*4e20*/  FFMA.FTZ R192, R210, c[0x0][0x2d0], -R187 ;  /* 0x0000b400d2c07a23 */ /* 0x000fc800000108bb */
[----:B------:R-:W-:Y:S02]  /*4e30*/  MUFU.EX2 R193, R193 ;  /* 0x000000c100c17308 */ /* 0x000fe40000000800 */
[----:B------:R-:W-:Y:S01]  /*4e40*/  FFMA.FTZ R194, R212, c[0x0][0x2d0], -R187 ;  /* 0x0000b400d4c27a23 */ /* 0x000fe200000108bb */
[C---:B-1----:R-:W-:Y:S01]  /*4e50*/  HMMA.16816.F32.BF16 R132, R4.reuse, R20, R132 ;  /* 0x000000140484723c */ /* 0x042fe20000041884 */
[----:B------:R-:W-:Y:S02]  /*4e60*/  FFMA.FTZ R195, R209, c[0x0][0x2d0], -R181 ;  /* 0x0000b400d1c37a23 */ /* 0x000fe400000108b5 */
[----:B------:R-:W-:Y:S02]  /*4e70*/  FFMA.FTZ R187, R188, c[0x0][0x2d0], -R187 ;  /* 0x0000b400bcbb7a23 */ /* 0x000fe400000108bb */
[----:B------:R-:W1:Y:S01]  /*4e80*/  MUFU.EX2 R194, R194 ;  /* 0x000000c200c27308 */ /* 0x000e620000000800 */
[--C-:B------:R-:W-:Y:S02]  /*4e90*/  FFMA.FTZ R188, R196, c[0x0][0x2d0], -R181.reuse ;  /* 0x0000b400c4bc7a23 */ /* 0x100fe400000108b5 */
[----:B------:R-:W-:Y:S01]  /*4ea0*/  HMMA.16816.F32.BF16 R136, R4, R22, R136 ;  /* 0x000000160488723c */ /* 0x000fe20000041888 */
[----:B------:R-:W-:Y:S01]  /*4eb0*/  LDSM.16.MT88.4 R20, [R239+0x4100] ;  /* 0x00410000ef14783b */ /* 0x000fe20000004200 */
[----:B------:R-:W-:-:S03]  /*4ec0*/  FFMA.FTZ R181, R184, c[0x0][0x2d0], -R181 ;  /* 0x0000b400b8b57a23 */ /* 0x000fc600000108b5 */
[----:B------:R-:W1:Y:S03]  /*4ed0*/  MUFU.EX2 R192, R192 ;  /* 0x000000c000c07308 */ /* 0x000e660000000800 */
[C---:B------:R-:W-:Y:S05]  /*4ee0*/  HMMA.16816.F32.BF16 R140, R4.reuse, R16, R140 ;  /* 0x00000010048c723c */ /* 0x040fea000004188c */
[----:B------:R-:W1:Y:S03]  /*4ef0*/  MUFU.EX2 R195, R195 ;  /* 0x000000c300c37308 */ /* 0x000e660000000800 */
[----:B------:R-:W-:Y:S01]  /*4f00*/  HMMA.16816.F32.BF16 R144, R4, R18, R144 ;  /* 0x000000120490723c */ /* 0x000fe20000041890 */
[----:B------:R-:W1:Y:S04]  /*4f10*/  LDSM.16.MT88.4 R16, [R238+0x1100] ;  /* 0x00110000ee10783b */ /* 0x000e680000004200 */
[----:B------:R-:W-:Y:S02]  /*4f20*/  MUFU.EX2 R187, R187 ;  /* 0x000000bb00bb7308 */ /* 0x000fe40000000800 */
[----:B------:R-:W-:Y:S01]  /*4f30*/  F2FP.BF16.PACK_AB R4, R34, R38 ;  /* 0x000000262204723e */ /* 0x000fe200000010ff */
[----:B------:R-:W-:Y:S01]  /*4f40*/  FADD.FTZ R38, R38, R42 ;  /* 0x0000002a26267221 */ /* 0x000fe20000010000 */
[----:B--2---:R-:W-:-:S02]  /*4f50*/  F2FP.BF16.PACK_AB R6, R30, R33 ;  /* 0x000000211e06723e */ /* 0x004fc400000010ff */
[----:B---3--:R-:W-:Y:S01]  /*4f60*/  F2FP.BF16.PACK_AB R5, R32, R36 ;  /* 0x000000242005723e */ /* 0x008fe200000010ff */
[----:B------:R-:W-:Y:S01]  /*4f70*/  FADD.FTZ R36, R36, R40 ;  /* 0x0000002824247221 */ /* 0x000fe20000010000 */
[----:B------:R-:W-:Y:S01]  /*4f80*/  F2FP.BF16.PACK_AB R7, R3, R31 ;  /* 0x0000001f0307723e */ /* 0x000fe200000010ff */
[----:B------:R-:W2:Y:S01]  /*4f90*/  MUFU.EX2 R188, R188 ;  /* 0x000000bc00bc7308 */ /* 0x000ea20000000800 */
[----:B------:R-:W-:Y:S02]  /*4fa0*/  FADD.FTZ R38, R34, R38 ;  /* 0x0000002622267221 */ /* 0x000fe40000010000 */
[----:B------:R-:W-:Y:S02]  /*4fb0*/  FADD.FTZ R36, R32, R36 ;  /* 0x0000002420247221 */ /* 0x000fe40000010000 */
[----:B------:R-:W-:Y:S01]  /*4fc0*/  FADD.FTZ R33, R33, R38 ;  /* 0x0000002621217221 */ /* 0x000fe20000010000 */
[----:B----4-:R-:W-:Y:S01]  /*4fd0*/  HMMA.16816.F32.BF16 R176, R4, R12, R176 ;  /* 0x0000000c04b0723c */ /* 0x010fe200000418b0 */
[----:B------:R-:W-:Y:S01]  /*4fe0*/  FADD.FTZ R31, R31, R36 ;  /* 0x000000241f1f7221 */ /* 0x000fe20000010000 */
[----:B------:R-:W3:Y:S01]  /*4ff0*/  MUFU.EX2 R181, R181 ;  /* 0x000000b500b57308 */ /* 0x000ee20000000800 */
[----:B------:R-:W-:-:S02]  /*5000*/  FADD.FTZ R33, R30, R33 ;  /* 0x000000211e217221 */ /* 0x000fc40000010000 */
[----:B------:R-:W-:-:S03]  /*5010*/  FADD.FTZ R31, R3, R31 ;  /* 0x0000001f031f7221 */ /* 0x000fc60000010000 */
[C---:B------:R-:W-:Y:S01]  /*5020*/  HMMA.16816.F32.BF16 R172, R4.reuse, R14, R172 ;  /* 0x0000000e04ac723c */ /* 0x040fe200000418ac */
[----:B------:R-:W4:Y:S07]  /*5030*/  LDSM.16.MT88.4 R12, [R242+0x4100] ;  /* 0x00410000f20c783b */ /* 0x000f2e0000004200 */
[C---:B-----5:R-:W-:Y:S08]  /*5040*/  HMMA.16816.F32.BF16 R52, R4.reuse, R8, R52 ;  /* 0x000000080434723c */ /* 0x060ff00000041834 */
[C---:B------:R-:W-:Y:S01]  /*5050*/  HMMA.16816.F32.BF16 R56, R4.reuse, R10, R56 ;  /* 0x0000000a0438723c */ /* 0x040fe20000041838 */
[----:B------:R-:W5:Y:S07]  /*5060*/  LDSM.16.MT88.4 R8, [R240+0x4100] ;  /* 0x00410000f008783b */ /* 0x000f6e0000004200 */
[C---:B-1----:R-:W-:Y:S08]  /*5070*/  HMMA.16816.F32.BF16 R68, R4.reuse, R16, R68 ;  /* 0x000000100444723c */ /* 0x042ff00000041844 */
[C---:B------:R-:W-:Y:S01]  /*5080*/  HMMA.16816.F32.BF16 R72, R4.reuse, R18, R72 ;  /* 0x000000120448723c */ /* 0x040fe20000041848 */
[----:B------:R-:W-:Y:S07]  /*5090*/  LDSM.16.MT88.4 R16, [R238+0x4100] ;  /* 0x00410000ee10783b */ /* 0x000fee0000004200 */
[C---:B------:R-:W-:Y:S08]  /*50a0*/  HMMA.16816.F32.BF16 R60, R4.reuse, R24, R60 ;  /* 0x00000018043c723c */ /* 0x040ff0000004183c */
[C---:B----4-:R-:W-:Y:S08]  /*50b0*/  HMMA.16816.F32.BF16 R76, R4.reuse, R12, R76 ;  /* 0x0000000c044c723c */ /* 0x050ff0000004184c */
[C---:B------:R-:W-:Y:S01]  /*50c0*/  HMMA.16816.F32.BF16 R80, R4.reuse, R14, R80 ;  /* 0x0000000e0450723c */ /* 0x040fe20000041850 */
[----:B------:R-:W1:Y:S07]  /*50d0*/  LDSM.16.MT88.4 R12, [R242+0x7100] ;  /* 0x00710000f20c783b */ /* 0x000e6e0000004200 */
[C---:B-----5:R-:W-:Y:S08]  /*50e0*/  HMMA.16816.F32.BF16 R84, R4.reuse, R8, R84 ;  /* 0x000000080454723c */ /* 0x060ff00000041854 */
[C---:B------:R-:W-:Y:S01]  /*50f0*/  HMMA.16816.F32.BF16 R88, R4.reuse, R10, R88 ;  /* 0x0000000a0458723c */ /* 0x040fe20000041858 */
[----:B------:R-:W4:Y:S07]  /*5100*/  LDSM.16.MT88.4 R8, [R240+0x7100] ;  /* 0x00710000f008783b */ /* 0x000f2e0000004200 */
[C---:B------:R-:W-:Y:S01]  /*5110*/  HMMA.16816.F32.BF16 R64, R4.reuse, R26, R64 ;  /* 0x0000001a0440723c */ /* 0x040fe20000041840 */
[----:B------:R-:W5:Y:S07]  /*5120*/  LDSM.16.MT88.4 R24, [R239+0x7100] ;  /* 0x00710000ef18783b */ /* 0x000f6e0000004200 */
[C---:B------:R-:W-:Y:S08]  /*5130*/  HMMA.16816.F32.BF16 R92, R4.reuse, R20, R92 ;  /* 0x00000014045c723c */ /* 0x040ff0000004185c */
[C---:B------:R-:W-:Y:S01]  /*5140*/  HMMA.16816.F32.BF16 R96, R4.reuse, R22, R96 ;  /* 0x000000160460723c */ /* 0x040fe20000041860 */
[----:B------:R-:W-:Y:S07]  /*5150*/  LDSM.16.MT88.4 R20, [R238+0x7100] ;  /* 0x00710000ee14783b */ /* 0x000fee0000004200 */
[C---:B-1----:R-:W-:Y:S08]  /*5160*/  HMMA.16816.F32.BF16 R108, R4.reuse, R12, R108 ;  /* 0x0000000c046c723c */ /* 0x042ff0000004186c */
[C---:B------:R-:W-:Y:S01]  /*5170*/  HMMA.16816.F32.BF16 R112, R4.reuse, R14, R112 ;  /* 0x0000000e0470723c */ /* 0x040fe20000041870 */
[----:B------:R-:W1:Y:S07]  /*5180*/  LDSM.16.MT88.4 R12, [R240+0xa100] ;  /* 0x00a10000f00c783b */ /* 0x000e6e0000004200 */
[C---:B----4-:R-:W-:Y:S08]  /*5190*/  HMMA.16816.F32.BF16 R116, R4.reuse, R8, R116 ;  /* 0x000000080474723c */ /* 0x050ff00000041874 */
[C---:B------:R-:W-:Y:S01]  /*51a0*/  HMMA.16816.F32.BF16 R120, R4.reuse, R10, R120 ;  /* 0x0000000a0478723c */ /* 0x040fe20000041878 */
[----:B------:R-:W4:Y:S07]  /*51b0*/  LDSM.16.MT88.4 R8, [R239+0xa100] ;  /* 0x00a10000ef08783b */ /* 0x000f2e0000004200 */
[C---:B------:R-:W-:Y:S08]  /*51c0*/  HMMA.16816.F32.BF16 R100, R4.reuse, R16, R100 ;  /* 0x000000100464723c */ /* 0x040ff00000041864 */
[C---:B------:R-:W-:Y:S01]  /*51d0*/  HMMA.16816.F32.BF16 R104, R4.reuse, R18, R104 ;  /* 0x000000120468723c */ /* 0x040fe20000041868 */
[----:B------:R-:W2:Y:S07]  /*51e0*/  LDSM.16.MT88.4 R16, [R242+0xa100] ;  /* 0x00a10000f210783b */ /* 0x000eae0000004200 */
[C---:B-----5:R-:W-:Y:S08]  /*51f0*/  HMMA.16816.F32.BF16 R124, R4.reuse, R24, R124 ;  /* 0x00000018047c723c */ /* 0x060ff0000004187c */
[C---:B-1----:R-:W-:Y:S08]  /*5200*/  HMMA.16816.F32.BF16 R148, R4.reuse, R12, R148 ;  /* 0x0000000c0494723c */ /* 0x042ff00000041894 */
[C---:B------:R-:W-:Y:S01]  /*5210*/  HMMA.16816.F32.BF16 R152, R4.reuse, R14, R152 ;  /* 0x0000000e0498723c */ /* 0x040fe20000041898 */
[----:B------:R-:W1:Y:S07]  /*5220*/  LDSM.16.MT88.4 R12, [R238+0xa100] ;  /* 0x00a10000ee0c783b */ /* 0x000e6e0000004200 */
[C---:B----4-:R-:W-:Y:S08]  /*5230*/  HMMA.16816.F32.BF16 R156, R4.reuse, R8, R156 ;  /* 0x00000008049c723c */ /* 0x050ff0000004189c */
[C---:B------:R-:W-:Y:S01]  /*5240*/  HMMA.16816.F32.BF16 R160, R4.reuse, R10, R160 ;  /* 0x0000000a04a0723c */ /* 0x040fe200000418a0 */
[----:B------:R-:W4:Y:S07]  /*5250*/  LDSM.16.MT88.4 R8, [R239+0x1900] ;  /* 0x00190000ef08783b */ /* 0x000f2e0000004200 */
[C---:B------:R-:W-:Y:S01]  /*5260*/  HMMA.16816.F32.BF16 R128, R4.reuse, R26, R128 ;  /* 0x0000001a0480723c */ /* 0x040fe20000041880 */
[----:B------:R-:W-:Y:S07]  /*5270*/  LDSM.16.MT88.4 R24, [R238+0x4900] ;  /* 0x00490000ee18783b */ /* 0x000fee0000004200 */
[C---:B------:R-:W-:Y:S08]  /*5280*/  HMMA.16816.F32.BF16 R132, R4.reuse, R20, R132 ;  /* 0x000000140484723c */ /* 0x040ff00000041884 */
[C---:B------:R-:W-:Y:S01]  /*5290*/  HMMA.16816.F32.BF16 R136, R4.reuse, R22, R136 ;  /* 0x000000160488723c */ /* 0x040fe20000041888 */
[----:B------:R-:W-:Y:S07]  /*52a0*/  LDSM.16.MT88.4 R20, [R238+0x1900] ;  /* 0x00190000ee14783b */ /* 0x000fee0000004200 */
[C---:B--2---:R-:W-:Y:S08]  /*52b0*/  HMMA.16816.F32.BF16 R140, R4.reuse, R16, R140 ;  /* 0x00000010048c723c */ /* 0x044ff0000004188c */
[C---:B------:R-:W-:Y:S01]  /*52c0*/  HMMA.16816.F32.BF16 R144, R4.reuse, R18, R144 ;  /* 0x000000120490723c */ /* 0x040fe20000041890 */
[----:B------:R-:W2:Y:S07]  /*52d0*/  LDSM.16.MT88.4 R16, [R242+0x1900] ;  /* 0x00190000f210783b */ /* 0x000eae0000004200 */
[C---:B-1----:R-:W-:Y:S08]  /*52e0*/  HMMA.16816.F32.BF16 R168, R4.reuse, R12, R168 ;  /* 0x0000000c04a8723c */ /* 0x042ff000000418a8 */
[----:B------:R-:W-:Y:S01]  /*52f0*/  HMMA.16816.F32.BF16 R164, R4, R14, R164 ;  /* 0x0000000e04a4723c */ /* 0x000fe200000418a4 */
[----:B------:R-:W1:Y:S06]  /*5300*/  LDSM.16.MT88.4 R12, [R240+0x1900] ;  /* 0x00190000f00c783b */ /* 0x000e6c0000004200 */
[----:B------:R-:W-:Y:S01]  /*5310*/  F2FP.BF16.PACK_AB R4, R194, R197 ;  /* 0x000000c5c204723e */ /* 0x000fe200000010ff */
[----:B------:R-:W-:Y:S01]  /*5320*/  FADD.FTZ R197, R197, R33 ;  /* 0x00000021c5c57221 */ /* 0x000fe20000010000 */
[----:B------:R-:W-:-:S02]  /*5330*/  F2FP.BF16.PACK_AB R6, R192, R193 ;  /* 0x000000c1c006723e */ /* 0x000fc400000010ff */
[----:B------:R-:W-:Y:S01]  /*5340*/  F2FP.BF16.PACK_AB R5, R198, R195 ;  /* 0x000000c3c605723e */ /* 0x000fe200000010ff */
[----:B------:R-:W-:Y:S01]  /*5350*/  FADD.FTZ R195, R195, R31 ;  /* 0x0000001fc3c37221 */ /* 0x000fe20000010000 */
[----:B------:R-:W-:Y:S01]  /*5360*/  F2FP.BF16.PACK_AB R7, R199, R200 ;  /* 0x000000c8c707723e */ /* 0x000fe200000010ff */
[----:B------:R-:W-:Y:S02]  /*5370*/  FADD.FTZ R197, R194, R197 ;  /* 0x000000c5c2c57221 */ /* 0x000fe40000010000 */
[----:B------:R-:W-:Y:S02]  /*5380*/  FADD.FTZ R195, R198, R195 ;  /* 0x000000c3c6c37221 */ /* 0x000fe40000010000 */
[----:B------:R-:W-:Y:S02]  /*5390*/  FADD.FTZ R193, R193, R197 ;  /* 0x000000c5c1c17221 */ /* 0x000fe40000010000 */
[----:B----4-:R-:W-:Y:S01]  /*53a0*/  HMMA.16816.F32.BF16 R60, R4, R8, R60 ;  /* 0x00000008043c723c */ /* 0x010fe2000004183c */
[----:B------:R-:W-:-:S02]  /*53b0*/  FADD.FTZ R200, R200, R195 ;  /* 0x000000c3c8c87221 */ /* 0x000fc40000010000 */
[----:B------:R-:W-:Y:S02]  /*53c0*/  FADD.FTZ R193, R192, R193 ;  /* 0x000000c1c0c17221 */ /* 0x000fe40000010000 */
[----:B------:R-:W-:-:S03]  /*53d0*/  FADD.FTZ R200, R199, R200 ;  /* 0x000000c8c7c87221 */ /* 0x000fc60000010000 */
[C---:B------:R-:W-:Y:S01]  /*53e0*/  HMMA.16816.F32.BF16 R64, R4.reuse, R10, R64 ;  /* 0x0000000a0440723c */ /* 0x040fe20000041840 */
[----:B------:R-:W4:Y:S07]  /*53f0*/  LDSM.16.MT88.4 R8, [R239+0x4900] ;  /* 0x00490000ef08783b */ /* 0x000f2e0000004200 */
[C---:B--2---:R-:W-:Y:S08]  /*5400*/  HMMA.16816.F32.BF16 R176, R4.reuse, R16, R176 ;  /* 0x0000001004b0723c */ /* 0x044ff000000418b0 */
[C---:B------:R-:W-:Y:S01]  /*5410*/  HMMA.16816.F32.BF16 R172, R4.reuse, R18, R172 ;  /* 0x0000001204ac723c */ /* 0x040fe200000418ac */
[----:B------:R-:W2:Y:S07]  /*5420*/  LDSM.16.MT88.4 R16, [R242+0x4900] ;  /* 0x00490000f210783b */ /* 0x000eae0000004200 */
[C---:B-1----:R-:W-:Y:S08]  /*5430*/  HMMA.16816.F32.BF16 R52, R4.reuse, R12, R52 ;  /* 0x0000000c0434723c */ /* 0x042ff00000041834 */
[C---:B------:R-:W-:Y:S01]  /*5440*/  HMMA.16816.F32.BF16 R56, R4.reuse, R14, R56 ;  /* 0x0000000e0438723c */ /* 0x040fe20000041838 */
[----:B------:R-:W1:Y:S07]  /*5450*/  LDSM.16.MT88.4 R12, [R240+0x4900] ;  /* 0x00490000f00c783b */ /* 0x000e6e0000004200 */
[C---:B------:R-:W-:Y:S08]  /*5460*/  HMMA.16816.F32.BF16 R68, R4.reuse, R20, R68 ;  /* 0x000000140444723c */ /* 0x040ff00000041844 */
[C---:B----4-:R-:W-:Y:S08]  /*5470*/  HMMA.16816.F32.BF16 R92, R4.reuse, R8, R92 ;  /* 0x00000008045c723c */ /* 0x050ff0000004185c */
[C---:B------:R-:W-:Y:S01]  /*5480*/  HMMA.16816.F32.BF16 R96, R4.reuse, R10, R96 ;  /* 0x0000000a0460723c */ /* 0x040fe20000041860 */
[----:B------:R-:W4:Y:S07]  /*5490*/  LDSM.16.MT88.4 R8, [R238+0x7900] ;  /* 0x00790000ee08783b */ /* 0x000f2e0000004200 */
[C---:B------:R-:W-:Y:S01]  /*54a0*/  HMMA.16816.F32.BF16 R72, R4.reuse, R22, R72 ;  /* 0x000000160448723c */ /* 0x040fe20000041848 */
[----:B------:R-:W5:Y:S07]  /*54b0*/  LDSM.16.MT88.4 R20, [R242+0x7900] ;  /* 0x00790000f214783b */ /* 0x000f6e0000004200 */
[C---:B--2---:R-:W-:Y:S08]  /*54c0*/  HMMA.16816.F32.BF16 R76, R4.reuse, R16, R76 ;  /* 0x00000010044c723c */ /* 0x044ff0000004184c */
[C---:B------:R-:W-:Y:S01]  /*54d0*/  HMMA.16816.F32.BF16 R80, R4.reuse, R18, R80 ;  /* 0x000000120450723c */ /* 0x040fe20000041850 */
[----:B------:R-:W2:Y:S07]  /*54e0*/  LDSM.16.MT88.4 R16, [R240+0x7900] ;  /* 0x00790000f010783b */ /* 0x000eae0000004200 */
[C---:B-1----:R-:W-:Y:S08]  /*54f0*/  HMMA.16816.F32.BF16 R84, R4.reuse, R12, R84 ;  /* 0x0000000c0454723c */ /* 0x042ff00000041854 */
        /* <DEDUP_REMOVED lines=19> */
[----:B------:R-:W-:Y:S07]  /*5630*/  LDSM.16.MT88.4 R24, [R240+0x2100] ;  /* 0x00210000f018783b */ /* 0x000fee0000004200 */
[C---:B-----5:R-:W-:Y:S08]  /*5640*/  HMMA.16816.F32.BF16 R140, R4.reuse, R20, R140 ;  /* 0x00000014048c723c */ /* 0x060ff0000004188c */
        /* <DEDUP_REMOVED lines=20> */
[----:B------:R-:W-:Y:S02]  /*5790*/  FADD.FTZ R202, R201, R202 ;  /* 0x000000cac9ca7221 */ /* 0x000fe40000010000 */
[----:B------:R-:W-:Y:S01]  /*57a0*/  FADD.FTZ R206, R191, R206 ;  /* 0x000000cebfce7221 */ /* 0x000fe20000010000 */
[----:B------:R-:W-:Y:S01]  /*57b0*/  HMMA.16816.F32.BF16 R172, R4, R10, R172 ;  /* 0x0000000a04ac723c */ /* 0x000fe200000418ac */
[----:B------:R-:W4:Y:S01]  /*57c0*/  LDSM.16.MT88.4 R8, [R242+0x5100] ;  /* 0x00510000f208783b */ /* 0x000f220000004200 */
[----:B------:R-:W-:Y:S02]  /*57d0*/  FADD.FTZ R202, R188, R202 ;  /* 0x000000cabcca7221 */ /* 0x000fe40000010000 */
[----:B------:R-:W-:Y:S02]  /*57e0*/  FADD.FTZ R206, R190, R206 ;  /* 0x000000cebece7221 */ /* 0x000fe40000010000 */
[----:B------:R-:W-:-:S02]  /*57f0*/  FADD.FTZ R202, R186, R202 ;  /* 0x000000cabaca7221 */ /* 0x000fc40000010000 */
[----:B--2---:R-:W-:Y:S01]  /*5800*/  HMMA.16816.F32.BF16 R60, R4, R16, R60 ;  /* 0x00000010043c723c */ /* 0x004fe2000004183c */
[----:B------:R-:W-:Y:S02]  /*5810*/  FADD.FTZ R206, R189, R206 ;  /* 0x000000cebdce7221 */ /* 0x000fe40000010000 */
[----:B------:R-:W-:-:S04]  /*5820*/  FADD.FTZ R202, R185, R202 ;  /* 0x000000cab9ca7221 */ /* 0x000fc80000010000 */
[----:B---3--:R-:W-:Y:S01]  /*5830*/  FADD.FTZ R3, R181, R202 ;  /* 0x000000cab5037221 */ /* 0x008fe20000010000 */
[C---:B------:R-:W-:Y:S01]  /*5840*/  HMMA.16816.F32.BF16 R64, R4.reuse, R18, R64 ;  /* 0x000000120440723c */ /* 0x040fe20000041840 */
[----:B------:R-:W2:Y:S04]  /*5850*/  LDSM.16.MT88.4 R16, [R239+0x5100] ;  /* 0x00510000ef10783b */ /* 0x000ea80000004200 */
[----:B------:R-:W-:Y:S03]  /*5860*/  STL [R1+0x58], R3 ;  /* 0x0000580301007387 */ /* 0x000fe60000100800 */
[C---:B-1----:R-:W-:Y:S08]  /*5870*/  HMMA.16816.F32.BF16 R68, R4.reuse, R12, R68 ;  /* 0x0000000c0444723c */ /* 0x042ff00000041844 */
[C---:B------:R-:W-:Y:S01]  /*5880*/  HMMA.16816.F32.BF16 R72, R4.reuse, R14, R72 ;  /* 0x0000000e0448723c */ /* 0x040fe20000041848 */
[----:B------:R-:W-:Y:S07]  /*5890*/  LDSM.16.MT88.4 R12, [R238+0x5100] ;  /* 0x00510000ee0c783b */ /* 0x000fee0000004200 */
[C---:B------:R-:W-:Y:S08]  /*58a0*/  HMMA.16816.F32.BF16 R84, R4.reuse, R20, R84 ;  /* 0x000000140454723c */ /* 0x040ff00000041854 */
[C---:B----4-:R-:W-:Y:S08]  /*58b0*/  HMMA.16816.F32.BF16 R76, R4.reuse, R8, R76 ;  /* 0x00000008044c723c */ /* 0x050ff0000004184c */
[C---:B------:R-:W-:Y:S01]  /*58c0*/  HMMA.16816.F32.BF16 R80, R4.reuse, R10, R80 ;  /* 0x0000000a0450723c */ /* 0x040fe20000041850 */
[----:B------:R-:W1:Y:S07]  /*58d0*/  LDSM.16.MT88.4 R8, [R242+0x8100] ;  /* 0x00810000f208783b */ /* 0x000e6e0000004200 */
[C---:B------:R-:W-:Y:S01]  /*58e0*/  HMMA.16816.F32.BF16 R88, R4.reuse, R22, R88 ;  /* 0x000000160458723c */ /* 0x040fe20000041858 */
[----:B------:R-:W3:Y:S07]  /*58f0*/  LDSM.16.MT88.4 R20, [R239+0x8100] ;  /* 0x00810000ef14783b */ /* 0x000eee0000004200 */
[C---:B--2---:R-:W-:Y:S08]  /*5900*/  HMMA.16816.F32.BF16 R92, R4.reuse, R16, R92 ;  /* 0x00000010045c723c */ /* 0x044ff0000004185c */
[C---:B------:R-:W-:Y:S01]  /*5910*/  HMMA.16816.F32.BF16 R96, R4.reuse, R18, R96 ;  /* 0x000000120460723c */ /* 0x040fe20000041860 */
[----:B------:R-:W2:Y:S07]  /*5920*/  LDSM.16.MT88.4 R16, [R238+0x8100] ;  /* 0x00810000ee10783b */ /* 0x000eae0000004200 */
[C---:B------:R-:W-:Y:S08]  /*5930*/  HMMA.16816.F32.BF16 R52, R4.reuse, R24, R52 ;  /* 0x000000180434723c */ /* 0x040ff00000041834 */
[C---:B------:R-:W-:Y:S01]  /*5940*/  HMMA.16816.F32.BF16 R56, R4.reuse, R26, R56 ;  /* 0x0000001a0438723c */ /* 0x040fe20000041838 */
[----:B------:R-:W-:Y:S07]  /*5950*/  LDSM.16.MT88.4 R24, [R240+0x8100] ;  /* 0x00810000f018783b */ /* 0x000fee0000004200 */
[C---:B-1----:R-:W-:Y:S08]  /*5960*/  HMMA.16816.F32.BF16 R108, R4.reuse, R8, R108 ;  /* 0x00000008046c723c */ /* 0x042ff0000004186c */
[C---:B------:R-:W-:Y:S01]  /*5970*/  HMMA.16816.F32.BF16 R112, R4.reuse, R10, R112 ;  /* 0x0000000a0470723c */ /* 0x040fe20000041870 */
[----:B------:R-:W1:Y:S07]  /*5980*/  LDSM.16.MT88.4 R8, [R240+0xb100] ;  /* 0x00b10000f008783b */ /* 0x000e6e0000004200 */
[C---:B------:R-:W-:Y:S08]  /*5990*/  HMMA.16816.F32.BF16 R100, R4.reuse, R12, R100 ;  /* 0x0000000c0464723c */ /* 0x040ff00000041864 */
[C---:B------:R-:W-:Y:S01]  /*59a0*/  HMMA.16816.F32.BF16 R104, R4.reuse, R14, R104 ;  /* 0x0000000e0468723c */ /* 0x040fe20000041868 */
[----:B------:R-:W4:Y:S07]  /*59b0*/  LDSM.16.MT88.4 R12, [R242+0xb100] ;  /* 0x00b10000f20c783b */ /* 0x000f2e0000004200 */
[C---:B---3--:R-:W-:Y:S08]  /*59c0*/  HMMA.16816.F32.BF16 R124, R4.reuse, R20, R124 ;  /* 0x00000014047c723c */ /* 0x048ff0000004187c */
[C---:B------:R-:W-:Y:S01]  /*59d0*/  HMMA.16816.F32.BF16 R128, R4.reuse, R22, R128 ;  /* 0x000000160480723c */ /* 0x040fe20000041880 */
[----:B------:R-:W3:Y:S07]  /*59e0*/  LDSM.16.MT88.4 R20, [R239+0xb100] ;  /* 0x00b10000ef14783b */ /* 0x000eee0000004200 */
[C---:B--2---:R-:W-:Y:S08]  /*59f0*/  HMMA.16816.F32.BF16 R132, R4.reuse, R16, R132 ;  /* 0x000000100484723c */ /* 0x044ff00000041884 */
[C---:B------:R-:W-:Y:S01]  /*5a00*/  HMMA.16816.F32.BF16 R136, R4.reuse, R18, R136 ;  /* 0x000000120488723c */ /* 0x040fe20000041888 */
[----:B------:R-:W2:Y:S07]  /*5a10*/  LDSM.16.MT88.4 R16, [R238+0xb100] ;  /* 0x00b10000ee10783b */ /* 0x000eae0000004200 */
[C---:B-1----:R-:W-:Y:S08]  /*5a20*/  HMMA.16816.F32.BF16 R148, R4.reuse, R8, R148 ;  /* 0x000000080494723c */ /* 0x042ff00000041894 */
[C---:B------:R-:W-:Y:S01]  /*5a30*/  HMMA.16816.F32.BF16 R152, R4.reuse, R10, R152 ;  /* 0x0000000a0498723c */ /* 0x040fe20000041898 */
[----:B------:R-:W1:Y:S07]  /*5a40*/  LDSM.16.MT88.4 R8, [R240+0x2900] ;  /* 0x00290000f008783b */ /* 0x000e6e0000004200 */
[C---:B------:R-:W-:Y:S08]  /*5a50*/  HMMA.16816.F32.BF16 R116, R4.reuse, R24, R116 ;  /* 0x000000180474723c */ /* 0x040ff00000041874 */
[C---:B------:R-:W-:Y:S01]  /*5a60*/  HMMA.16816.F32.BF16 R120, R4.reuse, R26, R120 ;  /* 0x0000001a0478723c */ /* 0x040fe20000041878 */
[----:B------:R-:W-:Y:S07]  /*5a70*/  LDSM.16.MT88.4 R24, [R239+0x2900] ;  /* 0x00290000ef18783b */ /* 0x000fee0000004200 */
[C---:B----4-:R-:W-:Y:S08]  /*5a80*/  HMMA.16816.F32.BF16 R140, R4.reuse, R12, R140 ;  /* 0x0000000c048c723c */ /* 0x050ff0000004188c */
[C---:B------:R-:W-:Y:S01]  /*5a90*/  HMMA.16816.F32.BF16 R144, R4.reuse, R14, R144 ;  /* 0x0000000e0490723c */ /* 0x040fe20000041890 */
[----:B------:R-:W4:Y:S07]  /*5aa0*/  LDSM.16.MT88.4 R12, [R242+0x2900] ;  /* 0x00290000f20c783b */ /* 0x000f2e0000004200 */
[C---:B---3--:R-:W-:Y:S08]  /*5ab0*/  HMMA.16816.F32.BF16 R156, R4.reuse, R20, R156 ;  /* 0x00000014049c723c */ /* 0x048ff0000004189c */
[C---:B------:R-:W-:Y:S01]  /*5ac0*/  HMMA.16816.F32.BF16 R160, R4.reuse, R22, R160 ;  /* 0x0000001604a0723c */ /* 0x040fe200000418a0 */
[----:B------:R-:W-:Y:S07]  /*5ad0*/  LDSM.16.MT88.4 R20, [R238+0x2900] ;  /* 0x00290000ee14783b */ /* 0x000fee0000004200 */
[C---:B--2---:R-:W-:Y:S08]  /*5ae0*/  HMMA.16816.F32.BF16 R168, R4.reuse, R16, R168 ;  /* 0x0000001004a8723c */ /* 0x044ff000000418a8 */
[----:B------:R-:W-:Y:S01]  /*5af0*/  HMMA.16816.F32.BF16 R164, R4, R18, R164 ;  /* 0x0000001204a4723c */ /* 0x000fe200000418a4 */
[----:B------:R-:W2:Y:S06]  /*5b00*/  LDSM.16.MT88.4 R16, [R242+0x5900] ;  /* 0x00590000f210783b */ /* 0x000eac0000004200 */
[----:B------:R-:W-:-:S02]  /*5b10*/  F2FP.BF16.PACK_AB R4, R190, R191 ;  /* 0x000000bfbe04723e */ /* 0x000fc400000010ff */
[----:B------:R-:W-:Y:S02]  /*5b20*/  F2FP.BF16.PACK_AB R6, R187, R189 ;  /* 0x000000bdbb06723e */ /* 0x000fe400000010ff */
[----:B------:R-:W-:Y:S02]  /*5b30*/  F2FP.BF16.PACK_AB R5, R186, R188 ;  /* 0x000000bcba05723e */ /* 0x000fe400000010ff */
[----:B------:R-:W-:-:S07]  /*5b40*/  F2FP.BF16.PACK_AB R7, R181, R185 ;  /* 0x000000b9b507723e */ /* 0x000fce00000010ff */
[C---:B-1----:R-:W-:Y:S08]  /*5b50*/  HMMA.16816.F32.BF16 R52, R4.reuse, R8, R52 ;  /* 0x000000080434723c */ /* 0x042ff00000041834 */
[C---:B------:R-:W-:Y:S01]  /*5b60*/  HMMA.16816.F32.BF16 R56, R4.reuse, R10, R56 ;  /* 0x0000000a0438723c */ /* 0x040fe20000041838 */
[----:B------:R-:W1:Y:S07]  /*5b70*/  LDSM.16.MT88.4 R8, [R240+0x5900] ;  /* 0x00590000f008783b */ /* 0x000e6e0000004200 */
[C---:B----4-:R-:W-:Y:S08]  /*5b80*/  HMMA.16816.F32.BF16 R176, R4.reuse, R12, R176 ;  /* 0x0000000c04b0723c */ /* 0x050ff000000418b0 */
[C---:B------:R-:W-:Y:S01]  /*5b90*/  HMMA.16816.F32.BF16 R172, R4.reuse, R14, R172 ;  /* 0x0000000e04ac723c */ /* 0x040fe200000418ac */
[----:B------:R-:W3:Y:S07]  /*5ba0*/  LDSM.16.MT88.4 R12, [R239+0x5900] ;  /* 0x00590000ef0c783b */ /* 0x000eee0000004200 */
[C---:B--2---:R-:W-:Y:S08]  /*5bb0*/  HMMA.16816.F32.BF16 R76, R4.reuse, R16, R76 ;  /* 0x00000010044c723c */ /* 0x044ff0000004184c */
[C---:B------:R-:W-:Y:S01]  /*5bc0*/  HMMA.16816.F32.BF16 R80, R4.reuse, R18, R80 ;  /* 0x000000120450723c */ /* 0x040fe20000041850 */
[----:B------:R-:W-:Y:S07]  /*5bd0*/  LDSM.16.MT88.4 R16, [R240+0x8900] ;  /* 0x00890000f010783b */ /* 0x000fee0000004200 */
[C---:B------:R-:W-:Y:S08]  /*5be0*/  HMMA.16816.F32.BF16 R60, R4.reuse, R24, R60 ;  /* 0x00000018043c723c */ /* 0x040ff0000004183c */
[C---:B-1----:R-:W-:Y:S08]  /*5bf0*/  HMMA.16816.F32.BF16 R84, R4.reuse, R8, R84 ;  /* 0x000000080454723c */ /* 0x042ff00000041854 */
[C---:B------:R-:W-:Y:S01]  /*5c00*/  HMMA.16816.F32.BF16 R88, R4.reuse, R10, R88 ;  /* 0x0000000a0458723c */ /* 0x040fe20000041858 */
[----:B------:R-:W1:Y:S07]  /*5c10*/  LDSM.16.MT88.4 R8, [R239+0x8900] ;  /* 0x00890000ef08783b */ /* 0x000e6e0000004200 */
[C---:B---3--:R-:W-:Y:S08]  /*5c20*/  HMMA.16816.F32.BF16 R92, R4.reuse, R12, R92 ;  /* 0x0000000c045c723c */ /* 0x048ff0000004185c */
[C---:B------:R-:W-:Y:S01]  /*5c30*/  HMMA.16816.F32.BF16 R96, R4.reuse, R14, R96 ;  /* 0x0000000e0460723c */ /* 0x040fe20000041860 */
[----:B------:R-:W2:Y:S07]  /*5c40*/  LDSM.16.MT88.4 R12, [R238+0x8900] ;  /* 0x00890000ee0c783b */ /* 0x000eae0000004200 */
[C---:B------:R-:W-:Y:S01]  /*5c50*/  HMMA.16816.F32.BF16 R64, R4.reuse, R26, R64 ;  /* 0x0000001a0440723c */ /* 0x040fe20000041840 */
[----:B------:R-:W3:Y:S07]  /*5c60*/  LDSM.16.MT88.4 R24, [R238+0x5900] ;  /* 0x00590000ee18783b */ /* 0x000eee0000004200 */
        /* <DEDUP_REMOVED lines=9> */
[C---:B--2---:R-:W-:Y:S08]  /*5d00*/  HMMA.16816.F32.BF16 R132, R4.reuse, R12, R132 ;  /* 0x0000000c0484723c */ /* 0x044ff00000041884 */
[C---:B------:R-:W-:Y:S01]  /*5d10*/  HMMA.16816.F32.BF16 R136, R4.reuse, R14, R136 ;  /* 0x0000000e0488723c */ /* 0x040fe20000041888 */
[----:B------:R-:W2:Y:S07]  /*5d20*/  LDSM.16.MT88.4 R12, [R239+0xb900] ;  /* 0x00b90000ef0c783b */ /* 0x000eae0000004200 */
[C---:B---3--:R-:W-:Y:S08]  /*5d30*/  HMMA.16816.F32.BF16 R100, R4.reuse, R24, R100 ;  /* 0x000000180464723c */ /* 0x048ff00000041864 */
[C---:B-1----:R-:W-:Y:S08]  /*5d40*/  HMMA.16816.F32.BF16 R140, R4.reuse, R8, R140 ;  /* 0x00000008048c723c */ /* 0x042ff0000004188c */
[C---:B------:R-:W-:Y:S01]  /*5d50*/  HMMA.16816.F32.BF16 R144, R4.reuse, R10, R144 ;  /* 0x0000000a0490723c */ /* 0x040fe20000041890 */
[----:B------:R-:W1:Y:S07]  /*5d60*/  LDSM.16.MT88.4 R8, [R238+0xb900] ;  /* 0x00b90000ee08783b */ /* 0x000e6e0000004200 */
[C---:B------:R-:W-:Y:S08]  /*5d70*/  HMMA.16816.F32.BF16 R104, R4.reuse, R26, R104 ;  /* 0x0000001a0468723c */ /* 0x040ff00000041868 */
[C---:B------:R-:W-:Y:S08]  /*5d80*/  HMMA.16816.F32.BF16 R108, R4.reuse, R20, R108 ;  /* 0x00000014046c723c */ /* 0x040ff0000004186c */
[C---:B------:R-:W-:Y:S08]  /*5d90*/  HMMA.16816.F32.BF16 R112, R4.reuse, R22, R112 ;  /* 0x000000160470723c */ /* 0x040ff00000041870 */
[C---:B----4-:R-:W-:Y:S08]  /*5da0*/  HMMA.16816.F32.BF16 R148, R4.reuse, R16, R148 ;  /* 0x000000100494723c */ /* 0x050ff00000041894 */
[C---:B------:R-:W-:Y:S08]  /*5db0*/  HMMA.16816.F32.BF16 R152, R4.reuse, R18, R152 ;  /* 0x000000120498723c */ /* 0x040ff00000041898 */
[C---:B--2---:R-:W-:Y:S08]  /*5dc0*/  HMMA.16816.F32.BF16 R156, R4.reuse, R12, R156 ;  /* 0x0000000c049c723c */ /* 0x044ff0000004189c */
[C---:B------:R-:W-:Y:S08]  /*5dd0*/  HMMA.16816.F32.BF16 R160, R4.reuse, R14, R160 ;  /* 0x0000000e04a0723c */ /* 0x040ff000000418a0 */
[C---:B-1----:R-:W-:Y:S08]  /*5de0*/  HMMA.16816.F32.BF16 R168, R4.reuse, R8, R168 ;  /* 0x0000000804a8723c */ /* 0x042ff000000418a8 */
[----:B------:R-:W-:Y:S07]  /*5df0*/  HMMA.16816.F32.BF16 R164, R4, R10, R164 ;  /* 0x0000000a04a4723c */ /* 0x000fee00000418a4 */
[----:B------:R-:W-:-:S05]  /*5e00*/  FADD.FTZ R4, R187, R206 ;  /* 0x000000cebb047221 */ /* 0x000fca0000010000 */
[----:B------:R1:W-:Y:S01]  /*5e10*/  STL [R1+0x5c], R4 ;  /* 0x00005c0401007387 */ /* 0x0003e20000100800 */
[----:B------:R-:W-:Y:S05]  /*5e20*/  @P0 BRA `(.L_x_771) ;  /* 0x00004b0000000947 */ /* 0x000fea0003800000 */
[----:B------:R-:W-:Y:S01]  /*5e30*/  IADD3 R213, R215, 0xc0, RZ ;  /* 0x000000c0d7d57810 */ /* 0x000fe20007ffe0ff */
[----:B------:R-:W-:Y:S01]  /*5e40*/  IMAD.MOV.U32 R3, RZ, RZ, R0 ;  /* 0x000000ffff037224 */ /* 0x000fe200078e0000 */
[----:B------:R-:W-:Y:S01]  /*5e50*/  SHF.R.S32.HI R5, RZ, 0x1f, R29 ;  /* 0x0000001fff057819 */ /* 0x000fe2000001141d */
[----:B------:R-:W-:Y:S01]  /*5e60*/  IMAD.MOV.U32 R180, RZ, RZ, R2 ;  /* 0x000000ffffb47224 */ /* 0x000fe200078e0002 */
[----:B-1----:R-:W-:Y:S01]  /*5e70*/  SHF.R.S32.HI R4, RZ, 0x1f, R28 ;  /* 0x0000001fff047819 */ /* 0x002fe2000001141c */
[----:B------:R-:W-:Y:S01]  /*5e80*/  UIADD3 UR9, UR9, -0x2, URZ ;  /* 0xfffffffe09097890 */ /* 0x000fe2000fffe03f */
[----:B------:R-:W-:Y:S02]  /*5e90*/  SHF.R.S32.HI R6, RZ, 0x1f, R213 ;  /* 0x0000001fff067819 */ /* 0x000fe400000114d5 */
[----:B------:R-:W-:Y:S02]  /*5ea0*/  LEA.HI R5, R5, R29, RZ, 0x3 ;  /* 0x0000001d05057211 */ /* 0x000fe400078f18ff */
[----:B------:R-:W-:-:S02]  /*5eb0*/  LEA.HI R4, R4, R28, RZ, 0x3 ;  /* 0x0000001c04047211 */ /* 0x000fc400078f18ff */
[----:B------:R-:W-:Y:S02]  /*5ec0*/  LEA.HI R6, R6, R213, RZ, 0x3 ;  /* 0x000000d506067211 */ /* 0x000fe400078f18ff */
[----:B------:R-:W-:Y:S02]  /*5ed0*/  LOP3.LUT R5, R5, 0xfffffff8, RZ, 0xc0, !PT ;  /* 0xfffffff805057812 */ /* 0x000fe400078ec0ff */
[----:B------:R-:W-:Y:S02]  /*5ee0*/  LOP3.LUT R4, R4, 0xfffffff8, RZ, 0xc0, !PT ;  /* 0xfffffff804047812 */ /* 0x000fe400078ec0ff */
[----:B------:R-:W-:Y:S02]  /*5ef0*/  LOP3.LUT R0, R6, 0xfffffff8, RZ, 0xc0, !PT ;  /* 0xfffffff806007812 */ /* 0x000fe400078ec0ff */
[----:B------:R-:W-:Y:S02]  /*5f00*/  SHF.R.S32.HI R7, RZ, 0x1f, R5 ;  /* 0x0000001fff077819 */ /* 0x000fe40000011405 */
[----:B------:R-:W-:-:S02]  /*5f10*/  SHF.R.S32.HI R6, RZ, 0x1f, R4 ;  /* 0x0000001fff067819 */ /* 0x000fc40000011404 */
[----:B------:R-:W-:Y:S02]  /*5f20*/  SHF.R.S32.HI R2, RZ, 0x1f, R0 ;  /* 0x0000001fff027819 */ /* 0x000fe40000011400 */
[C---:B------:R-:W-:Y:S01]  /*5f30*/  SHF.L.U64.HI R8, R5.reuse, 0x1, R7 ;  /* 0x0000000105087819 */ /* 0x040fe20000010207 */
[----:B------:R-:W-:Y:S01]  /*5f40*/  IMAD.SHL.U32 R7, R5, 0x2, RZ ;  /* 0x0000000205077824 */ /* 0x000fe200078e00ff */
[C---:B------:R-:W-:Y:S01]  /*5f50*/  SHF.L.U64.HI R5, R4.reuse, 0x1, R6 ;  /* 0x0000000104057819 */ /* 0x040fe20000010206 */
[----:B------:R-:W-:Y:S01]  /*5f60*/  IMAD.SHL.U32 R4, R4, 0x2, RZ ;  /* 0x0000000204047824 */ /* 0x000fe200078e00ff */
[----:B------:R-:W-:Y:S01]  /*5f70*/  SEL R6, RZ, 0x10, P6 ;  /* 0x00000010ff067807 */ /* 0x000fe20003000000 */
[----:B------:R-:W-:Y:S01]  /*5f80*/  STL [R1+0x38], R8 ;  /* 0x0000380801007387 */ /* 0x000fe20000100800 */
[C---:B------:R-:W-:Y:S01]  /*5f90*/  SHF.L.U64.HI R2, R0.reuse, 0x1, R2 ;  /* 0x0000000100027819 */ /* 0x040fe20000010202 */
[----:B------:R-:W-:Y:S01]  /*5fa0*/  IMAD.SHL.U32 R0, R0, 0x2, RZ ;  /* 0x0000000200007824 */ /* 0x000fe200078e00ff */
[----:B------:R-:W-:Y:S01]  /*5fb0*/  ISETP.NE.U32.AND P1, PT, R6, RZ, PT ;  /* 0x000000ff0600720c */ /* 0x000fe20003f25070 */
[----:B------:R1:W-:Y:S01]  /*5fc0*/  STL [R1+0x3c], R7 ;  /* 0x00003c0701007387 */ /* 0x0003e20000100800 */
[----:B------:R-:W-:-:S02]  /*5fd0*/  LOP3.LUT R214, R214, 0xfffffff7, RZ, 0xc0, !PT ;  /* 0xfffffff7d6d67812 */ /* 0x000fc400078ec0ff */
[----:B------:R-:W-:Y:S01]  /*5fe0*/  ISETP.GE.AND P2, PT, R213, c[0x0][0x1d4], PT ;  /* 0x00007500d5007a0c */ /* 0x000fe20003f46270 */
[----:B------:R2:W-:Y:S04]  /*5ff0*/  STL [R1+0x40], R5 ;  /* 0x0000400501007387 */ /* 0x0005e80000100800 */
[----:B------:R3:W-:Y:S04]  /*6000*/  STL [R1+0x44], R4 ;  /* 0x0000440401007387 */ /* 0x0007e80000100800 */
[----:B------:R4:W-:Y:S01]  /*6010*/  STL [R1+0x48], R2 ;  /* 0x0000480201007387 */ /* 0x0009e20000100800 */
[----:B------:R-:W-:-:S03]  /*6020*/  @P1 LOP3.LUT R214, R214, 0x8, RZ, 0xfc, !PT ;  /* 0x00000008d6d61812 */ /* 0x000fc600078efcff */
[----:B------:R5:W-:Y:S01]  /*6030*/  STL [R1+0x4c], R0 ;  /* 0x00004c0001007387 */ /* 0x000be20000100800 */
[----:B------:R-:W-:-:S03]  /*6040*/  LOP3.LUT R214, R214, 0xfffffffb, RZ, 0xc0, !PT ;  /* 0xfffffffbd6d67812 */ /* 0x000fc600078ec0ff */
[----:B------:R5:W-:Y:S01]  /*6050*/  STL [R1+0x30], R6 ;  /* 0x0000300601007387 */ /* 0x000be20000100800 */
[----:B-1----:R-:W-:Y:S01]  /*6060*/  SEL R7, RZ, 0x10, P4 ;  /* 0x00000010ff077807 */ /* 0x002fe20002000000 */
[----:B--2---:R-:W-:Y:S01]  /*6070*/  IMAD.SHL.U32 R5, R252, 0x2, RZ ;  /* 0x00000002fc057824 */ /* 0x004fe200078e00ff */
[C---:B---3--:R-:W-:Y:S02]  /*6080*/  LEA R4, P0, R215.reuse, RZ, 0x1 ;  /* 0x000000ffd7047211 */ /* 0x048fe400078008ff */
[----:B----4-:R-:W-:Y:S02]  /*6090*/  SEL R2, RZ, 0x10, P5 ;  /* 0x00000010ff027807 */ /* 0x010fe40002800000 */
[----:B------:R-:W-:Y:S02]  /*60a0*/  LEA.HI.X.SX32 R5, R215, RZ, 0x1, P0 ;  /* 0x000000ffd7057211 */ /* 0x000fe400000f0eff */
[----:B------:R-:W-:Y:S01]  /*60b0*/  ISETP.NE.U32.AND P0, PT, R2, RZ, PT ;  /* 0x000000ff0200720c */ /* 0x000fe20003f05070 */
[----:B------:R-:W-:Y:S01]  /*60c0*/  STL [R1+0x2c], R2 ;  /* 0x00002c0201007387 */ /* 0x000fe20000100800 */
[----:B-----5:R-:W-:-:S02]  /*60d0*/  SEL R0, RZ, 0x10, P2 ;  /* 0x00000010ff007807 */ /* 0x020fc40001000000 */
[----:B------:R-:W-:Y:S01]  /*60e0*/  IADD3 R6, -R6, 0x10, RZ ;  /* 0x0000001006067810 */ /* 0x000fe20007ffe1ff */
[----:B------:R-:W-:Y:S01]  /*60f0*/  STL [R1+0x28], R7 ;  /* 0x0000280701007387 */ /* 0x000fe20000100800 */
[----:B------:R-:W-:Y:S02]  /*6100*/  ISETP.NE.U32.AND P2, PT, R0, RZ, PT ;  /* 0x000000ff0000720c */ /* 0x000fe40003f45070 */
[----:B------:R-:W-:Y:S01]  /*6110*/  LOP3.LUT R6, R6, 0xf, RZ, 0xc0, !PT ;  /* 0x0000000f06067812 */ /* 0x000fe200078ec0ff */
[----:B------:R1:W-:Y:S04]  /*6120*/  STL.64 [R1+0x50], R4 ;  /* 0x0000500401007387 */ /* 0x0003e80000100a00 */
[----:B------:R-:W-:Y:S01]  /*6130*/  @P0 LOP3.LUT R214, R214, 0x4, RZ, 0xfc, !PT ;  /* 0x00000004d6d60812 */ /* 0x000fe200078efcff */
[----:B------:R2:W-:Y:S01]  /*6140*/  STL [R1+0x24], R6 ;  /* 0x0000240601007387 */ /* 0x0005e20000100800 */
[----:B------:R-:W-:-:S02]  /*6150*/  ISETP.NE.U32.AND P0, PT, R7, RZ, PT ;  /* 0x000000ff0700720c */ /* 0x000fc40003f05070 */
[----:B------:R-:W-:-:S11]  /*6160*/  LOP3.LUT R214, R214, 0xfffffffd, RZ, 0xc0, !PT ;  /* 0xfffffffdd6d67812 */ /* 0x000fd600078ec0ff */
[----:B------:R-:W-:Y:S02]  /*6170*/  @P0 LOP3.LUT R214, R214, 0x2, RZ, 0xfc, !PT ;  /* 0x00000002d6d60812 */ /* 0x000fe400078efcff */
[----:B-1----:R-:W-:Y:S02]  /*6180*/  IADD3 R5, -R2, 0x10, RZ ;  /* 0x0000001002057810 */ /* 0x002fe40007ffe1ff */
[----:B------:R-:W-:Y:S02]  /*6190*/  IADD3 R4, -R7, 0x10, RZ ;  /* 0x0000001007047810 */ /* 0x000fe40007ffe1ff */
[----:B------:R-:W-:Y:S02]  /*61a0*/  IADD3 R2, -R0, 0x10, RZ ;  /* 0x0000001000027810 */ /* 0x000fe40007ffe1ff */
[----:B------:R-:W-:Y:S02]  /*61b0*/  LOP3.LUT R5, R5, 0xf, RZ, 0xc0, !PT ;  /* 0x0000000f05057812 */ /* 0x000fe400078ec0ff */
[----:B------:R-:W-:-:S02]  /*61c0*/  LOP3.LUT R4, R4, 0xf, RZ, 0xc0, !PT ;  /* 0x0000000f04047812 */ /* 0x000fc400078ec0ff */
[----:B------:R-:W-:Y:S01]  /*61d0*/  LOP3.LUT R2, R2, 0xf, RZ, 0xc0, !PT ;  /* 0x0000000f02027812 */ /* 0x000fe200078ec0ff */
[----:B------:R2:W-:Y:S04]  /*61e0*/  STL [R1+0x20], R5 ;  /* 0x0000200501007387 */ /* 0x0005e80000100800 */
[----:B------:R2:W-:Y:S04]  /*61f0*/  STL [R1+0x1c], R4 ;  /* 0x00001c0401007387 */ /* 0x0005e80000100800 */
[----:B------:R2:W-:Y:S04]  /*6200*/  STL [R1+0x18], R2 ;  /* 0x0000180201007387 */ /* 0x0005e80000100800 */
[----:B------:R2:W-:Y:S01]  /*6210*/  STL [R1+0x10], R214 ;  /* 0x000010d601007387 */ /* 0x0005e20000100800 */
[----:B------:R-:W-:Y:S05]  /*6220*/  BRA `(.L_x_772) ;  /* 0x0000051000007947 */ /* 0x000fea0003800000 */
.L_x_774:
[----:B------:R-:W2:Y:S01]  /*6230*/  LDL R0, [R1+0x4] ;  /* 0x0000040001007983 */ /* 0x000ea20000100800 */
[----:B------:R-:W-:Y:S01]  /*6240*/  UIMAD UR4, UR9, 0x60, UR11 ;  /* 0x00000060090478a4 */ /* 0x000fe2000f8e020b */
[----:B------:R-:W-:Y:S01]  /*6250*/  PLOP3.LUT P0, PT, PT, PT, UP0, 0x80, 0x0 ;  /* 0x000000000000781c */ /* 0x000fe20003f0f008 */
[----:B------:R-:W-:Y:S01]  /*6260*/  IMAD.MOV.U32 R249, RZ, RZ, RZ ;  /* 0x000000fffff97224 */ /* 0x000fe200078e00ff */
[----:B------:R-:W3:Y:S01]  /*6270*/  LDL.64 R204, [R1+0x50] ;  /* 0x0000500001cc7983 */ /* 0x000ee20000100a00 */
[----:B------:R-:W-:Y:S02]  /*6280*/  IMAD.SHL.U32 R213, R252, 0x2, RZ ;  /* 0x00000002fcd57824 */ /* 0x000fe400078e00ff */
[----:B------:R-:W-:Y:S01]  /*6290*/  IMAD.U32 R250, RZ, RZ, UR4 ;  /* 0x00000004fffa7e24 */ /* 0x000fe2000f8e00ff */
[----:B------:R-:W4:Y:S04]  /*62a0*/  LDL R203, [R1+0x3c] ;  /* 0x00003c0001cb7983 */ /* 0x000f280000100800 */
[----:B------:R-:W5:Y:S04]  /*62b0*/  LDL R200, [R1+0x38] ;  /* 0x0000380001c87983 */ /* 0x000f680000100800 */
[----:B------:R-:W3:Y:S04]  /*62c0*/  LDL R201, [R1+0x44] ;  /* 0x0000440001c97983 */ /* 0x000ee80000100800 */
[----:B------:R-:W3:Y:S04]  /*62d0*/  LDL R214, [R1+0x40] ;  /* 0x0000400001d67983 */ /* 0x000ee80000100800 */
[----:B------:R-:W3:Y:S04]  /*62e0*/  LDL R215, [R1+0x4c] ;  /* 0x00004c0001d77983 */ /* 0x000ee80000100800 */
[----:B------:R-:W3:Y:S01]  /*62f0*/  LDL R212, [R1+0x48] ;  /* 0x0000480001d47983 */ /* 0x000ee20000100800 */
[----:B--2---:R-:W-:Y:S05]  /*6300*/  IADD3 R250, R250, -0x60, R0 ;  /* 0xffffffa0fafa7810 */ /* 0x004fea0007ffe000 */
[----:B------:R-:W-:Y:S01]  /*6310*/  @P0 IMAD.HI.U32 R2, R250, c[0x0][0x2bc], RZ ;  /* 0x0000af00fa020a27 */ /* 0x000fe200078e00ff */
[----:B------:R-:W-:Y:S03]  /*6320*/  PLOP3.LUT P0, PT, PT, PT, UP0, 0x80, 0x0 ;  /* 0x000000000000781c */ /* 0x000fe60003f0f008 */
[----:B------:R-:W-:Y:S10]  /*6330*/  IMAD.MOV.U32 R0, RZ, RZ, R250 ;  /* 0x000000ffff007224 */ /* 0x000ff400078e00fa */
[----:B------:R-:W-:Y:S04]  /*6340*/  @P0 SHF.R.U32.HI R0, RZ, c[0x0][0x2c0], R2 ;  /* 0x0000b000ff000a19 */ /* 0x000fe80000011602 */
[C---:B------:R-:W-:Y:S04]  /*6350*/  @!P3 IADD3 R181, P0, R0.reuse, UR16, RZ ;  /* 0x0000001000b5bc10 */ /* 0x040fe8000ff1e0ff */
[----:B------:R-:W-:Y:S01]  /*6360*/  @!P3 LEA.HI.X.SX32 R2, R0, UR14, 0x1, P0 ;  /* 0x0000000e0002bc11 */ /* 0x000fe200080f0eff */
[----:B------:R-:W-:Y:S01]  /*6370*/  IMAD.MOV R0, RZ, RZ, -R0 ;  /* 0x000000ffff007224 */ /* 0x000fe200078e0a00 */
[C---:B------:R-:W-:Y:S03]  /*6380*/  @!P3 LEA R184, P0, R181.reuse, c[0x0][0x2a0], 0x2 ;  /* 0x0000a800b5b8ba11 */ /* 0x040fe600078010ff */
[----:B------:R-:W-:Y:S01]  /*6390*/  IMAD R250, R0, c[0x0][0x2b8], R250 ;  /* 0x0000ae0000fa7a24 */ /* 0x000fe200078e02fa */
[----:B------:R-:W-:Y:S04]  /*63a0*/  @!P3 LEA.HI.X R185, R181, c[0x0][0x2a4], R2, 0x2, P0 ;  /* 0x0000a900b5b9ba11 */ /* 0x000fe800000f1402 */
[----:B------:R-:W-:Y:S01]  /*63b0*/  SHF.R.S32.HI R0, RZ, 0x1f, R250 ;  /* 0x0000001fff007819 */ /* 0x000fe200000114fa */
[----:B------:R1:W2:Y:S04]  /*63c0*/  @!P3 LDG.E R249, [R184.64] ;  /* 0x0000000cb8f9b981 */ /* 0x0002a8000c1e1900 */
        /* <DEDUP_REMOVED lines=11> */
[----:B------:R-:W-:Y:S01]  /*6480*/  LEA.HI.X R0, R181, c[0x0][0x1cc], R0, 0x1, P0 ;  /* 0x00007300b5007a11 */ /* 0x000fe200000f0c00 */
[----:B------:R-:W3:Y:S04]  /*6490*/  SHFL.IDX PT, R192, R2, RZ, 0x181f ;  /* 0x00181fff02c07589 */ /* 0x000ee800000e0000 */
[----:B------:R-:W1:Y:S04]  /*64a0*/  SHFL.IDX PT, R181, R0, RZ, 0x181f ;  /* 0x00181fff00b57589 */ /* 0x000e6800000e0000 */
[----:B------:R-:W-:Y:S04]  /*64b0*/  SHFL.IDX PT, R184, R0, 0x1, 0x181f ;  /* 0x00381f0000b87f89 */ /* 0x000fe800000e0000 */
[----:B------:R-:W-:Y:S01]  /*64c0*/  SHFL.IDX PT, R0, R0, 0x2, 0x181f ;  /* 0x00581f0000007f89 */ /* 0x000fe200000e0000 */
[----:B---3--:R-:W-:Y:S05]  /*64d0*/  IADD3 R186, P0, R204, R192, RZ ;  /* 0x000000c0ccba7210 */ /* 0x008fea0007f1e0ff */
[----:B-1----:R-:W-:Y:S01]  /*64e0*/  IMAD.X R187, R205, 0x1, R181, P0 ;  /* 0x00000001cdbb7824 */ /* 0x002fe200000e06b5 */
[C---:B----4-:R-:W-:Y:S04]  /*64f0*/  IADD3 R198, P0, R192.reuse, R203, RZ ;  /* 0x000000cbc0c67210 */ /* 0x050fe80007f1e0ff */
[----:B------:R1:W-:Y:S01]  /*6500*/  LDGSTS.E.BYPASS.LTC128B.128 [R213+0xc100], [R186.64], !P6 ;  /* 0x0c100000bad57fae */ /* 0x0003e2000f101d4c */
[C---:B-----5:R-:W-:Y:S01]  /*6510*/  IMAD.X R199, R181.reuse, 0x1, R200, P0 ;  /* 0x00000001b5c77824 */ /* 0x060fe200000e06c8 */
[C---:B------:R-:W-:Y:S04]  /*6520*/  IADD3 R194, P0, R192.reuse, R201, RZ ;  /* 0x000000c9c0c27210 */ /* 0x040fe80007f1e0ff */
[----:B------:R2:W-:Y:S01]  /*6530*/  LDGSTS.E.BYPASS.LTC128B.128 [R213+0xf100], [R198.64], !P5 ;  /* 0x0f100000c6d57fae */ /* 0x0005e2000e901d4c */
[C---:B------:R-:W-:Y:S01]  /*6540*/  IMAD.X R195, R181.reuse, 0x1, R214, P0 ;  /* 0x00000001b5c37824 */ /* 0x040fe200000e06d6 */
[----:B------:R-:W-:Y:S04]  /*6550*/  IADD3 R192, P0, R192, R215, RZ ;  /* 0x000000d7c0c07210 */ /* 0x000fe80007f1e0ff */
[----:B------:R3:W-:Y:S01]  /*6560*/  LDGSTS.E.BYPASS.LTC128B.128 [R213+0x12100], [R194.64], !P4 ;  /* 0x12100000c2d57fae */ /* 0x0007e2000e101d4c */
[----:B------:R-:W-:Y:S03]  /*6570*/  IMAD.X R193, R181, 0x1, R212, P0 ;  /* 0x00000001b5c17824 */ /* 0x000fe600000e06d4 */
[----:B------:R-:W4:Y:S04]  /*6580*/  SHFL.IDX PT, R181, R2, 0x1, 0x181f ;  /* 0x00381f0002b57f89 */ /* 0x000f2800000e0000 */
[----:B------:R-:W5:Y:S04]  /*6590*/  SHFL.IDX PT, R2, R2, 0x2, 0x181f ;  /* 0x00581f0002027f89 */ /* 0x000f6800000e0000 */
[----:B------:R1:W-:Y:S01]  /*65a0*/  LDGSTS.E.BYPASS.LTC128B.128 [R213+0x15100], [R192.64], !P1 ;  /* 0x15100000c0d57fae */ /* 0x0003e2000c901d4c */
[----:B----4-:R-:W-:Y:S05]  /*65b0*/  IADD3 R190, P0, R204, R181, RZ ;  /* 0x000000b5ccbe7210 */ /* 0x010fea0007f1e0ff */
[----:B------:R-:W-:Y:S01]  /*65c0*/  IMAD.X R191, R205, 0x1, R184, P0 ;  /* 0x00000001cdbf7824 */ /* 0x000fe200000e06b8 */
[C---:B------:R-:W-:Y:S04]  /*65d0*/  IADD3 R188, P0, R181.reuse, R203, RZ ;  /* 0x000000cbb5bc7210 */ /* 0x040fe80007f1e0ff */
[----:B------:R4:W-:Y:S01]  /*65e0*/  LDGSTS.E.BYPASS.LTC128B.128 [R213+0xd100], [R190.64], !P6 ;  /* 0x0d100000bed57fae */ /* 0x0009e2000f101d4c */
[C---:B------:R-:W-:Y:S01]  /*65f0*/  IMAD.X R189, R184.reuse, 0x1, R200, P0 ;  /* 0x00000001b8bd7824 */ /* 0x040fe200000e06c8 */
[C---:B-1----:R-:W-:Y:S04]  /*6600*/  IADD3 R186, P0, R181.reuse, R201, RZ ;  /* 0x000000c9b5ba7210 */ /* 0x042fe80007f1e0ff */
[----:B------:R4:W-:Y:S01]  /*6610*/  LDGSTS.E.BYPASS.LTC128B.128 [R213+0x10100], [R188.64], !P5 ;  /* 0x10100000bcd57fae */ /* 0x0009e2000e901d4c */
[C---:B------:R-:W-:Y:S01]  /*6620*/  IMAD.X R187, R184.reuse, 0x1, R214, P0 ;  /* 0x00000001b8bb7824 */ /* 0x040fe200000e06d6 */
[----:B------:R-:W-:Y:S04]  /*6630*/  IADD3 R196, P0, R181, R215, RZ ;  /* 0x000000d7b5c47210 */ /* 0x000fe80007f1e0ff */
[----:B------:R4:W-:Y:S01]  /*6640*/  LDGSTS.E.BYPASS.LTC128B.128 [R213+0x13100], [R186.64], !P4 ;  /* 0x13100000bad57fae */ /* 0x0009e2000e101d4c */
[----:B------:R-:W-:Y:S01]  /*6650*/  IMAD.X R197, R184, 0x1, R212, P0 ;  /* 0x00000001b8c57824 */ /* 0x000fe200000e06d4 */
[----:B-----5:R-:W-:Y:S04]  /*6660*/  IADD3 R184, P0, R204, R2, RZ ;  /* 0x00000002ccb87210 */ /* 0x020fe80007f1e0ff */
[----:B------:R4:W-:Y:S01]  /*6670*/  LDGSTS.E.BYPASS.LTC128B.128 [R213+0x16100], [R196.64], !P1 ;  /* 0x16100000c4d57fae */ /* 0x0009e2000c901d4c */
[----:B------:R-:W-:Y:S01]  /*6680*/  IMAD.X R185, R205, 0x1, R0, P0 ;  /* 0x00000001cdb97824 */ /* 0x000fe200000e0600 */
[----:B---3--:R-:W-:Y:S04]  /*6690*/  IADD3 R194, P0, R2, R203, RZ ;  /* 0x000000cb02c27210 */ /* 0x008fe80007f1e0ff */
[----:B------:R4:W-:Y:S01]  /*66a0*/  LDGSTS.E.BYPASS.LTC128B.128 [R213+0xe100], [R184.64], !P6 ;  /* 0x0e100000b8d57fae */ /* 0x0009e2000f101d4c */
[----:B------:R-:W-:Y:S01]  /*66b0*/  IMAD.X R195, R0, 0x1, R200, P0 ;  /* 0x0000000100c37824 */ /* 0x000fe200000e06c8 */
[----:B------:R-:W-:Y:S04]  /*66c0*/  IADD3 R192, P0, R2, R201, RZ ;  /* 0x000000c902c07210 */ /* 0x000fe80007f1e0ff */
[----:B------:R4:W-:Y:S01]  /*66d0*/  LDGSTS.E.BYPASS.LTC128B.128 [R213+0x11100], [R194.64], !P5 ;  /* 0x11100000c2d57fae */ /* 0x0009e2000e901d4c */
[----:B------:R-:W-:Y:S01]  /*66e0*/  IMAD.X R193, R0, 0x1, R214, P0 ;  /* 0x0000000100c17824 */ /* 0x000fe200000e06d6 */
[----:B--2---:R-:W-:Y:S04]  /*66f0*/  IADD3 R198, P0, R2, R215, RZ ;  /* 0x000000d702c67210 */ /* 0x004fe80007f1e0ff */
[----:B------:R4:W-:Y:S01]  /*6700*/  LDGSTS.E.BYPASS.LTC128B.128 [R213+0x14100], [R192.64], !P4 ;  /* 0x14100000c0d57fae */ /* 0x0009e2000e101d4c */
[----:B------:R-:W-:Y:S05]  /*6710*/  IMAD.X R199, R0, 0x1, R212, P0 ;  /* 0x0000000100c77824 */ /* 0x000fea00000e06d4 */
[----:B------:R4:W-:Y:S01]  /*6720*/  LDGSTS.E.BYPASS.LTC128B.128 [R213+0x17100], [R198.64], !P1 ;  /* 0x17100000c6d57fae */ /* 0x0009e2000c901d4c */
[----:B------:R-:W-:-:S05]  /*6730*/  BRA `(.L_x_773) ;  /* 0x000018c000007947 */ /* 0x000fca0003800000 */
.L_x_772:
[----:B------:R-:W3:Y:S01]  /*6740*/  LDL R13, [R1+0x24] ;  /* 0x00002400010d7983 */ /* 0x000ee20000100800 */
[----:B------:R-:W-:Y:S01]  /*6750*/  SHF.R.S32.HI R0, RZ, 0x1f, R250 ;  /* 0x0000001fff007819 */ /* 0x000fe200000114fa */
[----:B--2---:R-:W-:Y:S01]  /*6760*/  IMAD.WIDE.U32 R4, R250, c[0x0][0x208], RZ ;  /* 0x00008200fa047a25 */ /* 0x004fe200078e00ff */
[----:B------:R-:W-:Y:S01]  /*6770*/  SHF.R.S32.HI R2, RZ, 0x1f, R249 ;  /* 0x0000001fff027819 */ /* 0x000fe200000114f9 */
[----:B------:R-:W3:Y:S01]  /*6780*/  LDL.64 R18, [R1+0x50] ;  /* 0x0000500001127983 */ /* 0x000ee20000100a00 */
[----:B------:R-:W-:Y:S04]  /*6790*/  DEPBAR.LE SB0, 0x0 ;  /* 0x000080000000791a */ /* 0x000fe80000000000 */
[----:B------:R-:W2:Y:S01]  /*67a0*/  LDL R12, [R1+0x20] ;  /* 0x00002000010c7983 */ /* 0x000ea20000100800 */
[----:B------:R-:W-:Y:S01]  /*67b0*/  IMAD R0, R0, c[0x0][0x208], RZ ;  /* 0x0000820000007a24 */ /* 0x000fe200078e02ff */
[----:B------:R-:W-:Y:S01]  /*67c0*/  UISETP.GE.AND UP1, UPT, UR9, 0x1, UPT ;  /* 0x000000010900788c */ /* 0x000fe2000bf26270 */
[----:B------:R-:W-:Y:S01]  /*67d0*/  IMAD R2, R2, c[0x0][0x218], RZ ;  /* 0x0000860002027a24 */ /* 0x000fe200078e02ff */
[----:B------:R-:W2:Y:S01]  /*67e0*/  LDL R17, [R1+0x3c] ;  /* 0x00003c0001117983 */ /* 0x000ea20000100800 */
[----:B------:R-:W-:Y:S02]  /*67f0*/  IMAD R0, R250, c[0x0][0x20c], R0 ;  /* 0x00008300fa007a24 */ /* 0x000fe400078e0200 */
[----:B------:R-:W-:Y:S01]  /*6800*/  IMAD R2, R249, c[0x0][0x21c], R2 ;  /* 0x00008700f9027a24 */ /* 0x000fe200078e0202 */
[----:B------:R-:W4:Y:S01]  /*6810*/  LDL R7, [R1+0x1c] ;  /* 0x00001c0001077983 */ /* 0x000f220000100800 */
[----:B------:R-:W-:Y:S03]  /*6820*/  IMAD.IADD R5, R5, 0x1, R0 ;  /* 0x0000000105057824 */ /* 0x000fe600078e0200 */
[----:B------:R-:W5:Y:S01]  /*6830*/  LDL R16, [R1+0x38] ;  /* 0x0000380001107983 */ /* 0x000f620000100800 */
[----:B------:R-:W-:Y:S03]  /*6840*/  IMAD.WIDE.U32 R4, R249, c[0x0][0x218], R4 ;  /* 0x00008600f9047a25 */ /* 0x000fe600078e0004 */
[----:B------:R-:W4:Y:S04]  /*6850*/  LDL R11, [R1+0x44] ;  /* 0x00004400010b7983 */ /* 0x000f280000100800 */
[----:B------:R-:W-:Y:S01]  /*6860*/  BAR.SYNC.DEFER_BLOCKING 0x0 ;  /* 0x0000000000007b1d */ /* 0x000fe20000010000 */
[----:B------:R-:W-:Y:S04]  /*6870*/  IADD3 R0, P0, R4, UR22, RZ ;  /* 0x0000001604007c10 */ /* 0x000fe8000ff1e0ff */
[----:B------:R-:W-:Y:S02]  /*6880*/  IADD3.X R2, R5, UR5, R2, P0, !PT ;  /* 0x0000000505027c10 */ /* 0x000fe400087fe402 */
[C---:B------:R-:W-:Y:S04]  /*6890*/  LEA R30, P0, R0.reuse, c[0x0][0x1f8], 0x1 ;  /* 0x00007e00001e7a11 */ /* 0x040fe800078008ff */
[----:B------:R-:W-:Y:S01]  /*68a0*/  LEA.HI.X R0, R0, c[0x0][0x1fc], R2, 0x1, P0 ;  /* 0x00007f0000007a11 */ /* 0x000fe200000f0c02 */
[----:B------:R-:W-:Y:S04]  /*68b0*/  LDSM.16.M88.4 R48, [R248] ;  /* 0x00000000f830783b */ /* 0x000fe80000000200 */
[----:B------:R-:W2:Y:S04]  /*68c0*/  LDL R6, [R1+0x18] ;  /* 0x0000180001067983 */ /* 0x000ea80000100800 */
[----:B------:R-:W2:Y:S04]  /*68d0*/  LDL R10, [R1+0x40] ;  /* 0x00004000010a7983 */ /* 0x000ea80000100800 */
[----:B------:R-:W2:Y:S04]  /*68e0*/  LDL R9, [R1+0x4c] ;  /* 0x00004c0001097983 */ /* 0x000ea80000100800 */
[----:B------:R-:W2:Y:S04]  /*68f0*/  LDL R8, [R1+0x48] ;  /* 0x0000480001087983 */ /* 0x000ea80000100800 */
[----:B------:R-:W2:Y:S04]  /*6900*/  LDL.LU R181, [R1+0x10] ;  /* 0x0000100001b57983 */ /* 0x000ea80000300800 */
[----:B------:R-:W3:Y:S04]  /*6910*/  SHFL.IDX PT, R44, R30, 0x2, 0x181f ;  /* 0x00581f001e2c7f89 */ /* 0x000ee800000e0000 */
[----:B------:R-:W1:Y:S04]  /*6920*/  SHFL.IDX PT, R2, R0, 0x2, 0x181f ;  /* 0x00581f0000027f89 */ /* 0x000e6800000e0000 */
[----:B------:R-:W1:Y:S04]  /*6930*/  SHFL.IDX PT, R14, R30, RZ, 0x181f ;  /* 0x00181fff1e0e7589 */ /* 0x000e6800000e0000 */
[----:B------:R-:W-:Y:S04]  /*6940*/  SHFL.IDX PT, R30, R30, 0x1, 0x181f ;  /* 0x00381f001e1e7f89 */ /* 0x000fe800000e0000 */
[----:B------:R-:W-:Y:S04]  /*6950*/  LDSM.16.M88.4 R24, [R247+0xd100] ;  /* 0x00d10000f718783b */ /* 0x000fe80000000200 */
[----:B------:R-:W-:Y:S04]  /*6960*/  LDSM.16.M88.4 R32, [R247+0xd900] ;  /* 0x00d90000f720783b */ /* 0x000fe80000000200 */
[----:B------:R-:W-:Y:S04]  /*6970*/  LDSM.16.M88.4 R40, [R247+0xe100] ;  /* 0x00e10000f728783b */ /* 0x000fe80000000200 */
[----:B------:R-:W-:Y:S04]  /*6980*/  LDSM.16.M88.4 R184, [R247+0xe900] ;  /* 0x00e90000f7b8783b */ /* 0x000fe80000000200 */
[----:B------:R-:W-:Y:S04]  /*6990*/  LDSM.16.M88.4 R188, [R246] ;  /* 0x00000000f6bc783b */ /* 0x000fe80000000200 */
[----:B------:R-:W-:Y:S04]  /*69a0*/  LDSM.16.M88.4 R192, [R245] ;  /* 0x00000000f5c0783b */ /* 0x000fe80000000200 */
[----:B------:R-:W-:Y:S04]  /*69b0*/  LDSM.16.M88.4 R196, [R237] ;  /* 0x00000000edc4783b */ /* 0x000fe80000000200 */
[----:B------:R-:W-:Y:S04]  /*69c0*/  LDSM.16.M88.4 R200, [R236] ;  /* 0x00000000ecc8783b */ /* 0x000fe80000000200 */
[----:B------:R-:W-:Y:S04]  /*69d0*/  LDSM.16.M88.4 R204, [R235] ;  /* 0x00000000ebcc783b */ /* 0x000fe80000000200 */
[----:B------:R-:W-:Y:S04]  /*69e0*/  LDSM.16.M88.4 R208, [R234] ;  /* 0x00000000ead0783b */ /* 0x000fe80000000200 */
[----:B------:R-:W-:Y:S01]  /*69f0*/  LDSM.16.M88.4 R212, [R233] ;  /* 0x00000000e9d4783b */ /* 0x000fe20000000200 */
[----:B--2---:R-:W-:Y:S02]  /*6a00*/  LOP3.LUT R181, R181, 0xffffffef, RZ, 0xc0, !PT ;  /* 0xffffffefb5b57812 */ /* 0x004fe400078ec0ff */
[----:B---3--:R-:W-:Y:S02]  /*6a10*/  IADD3 R28, P1, P0, R13, R44, R18 ;  /* 0x0000002c0d1c7210 */ /* 0x008fe4000783e012 */
[----:B------:R-:W-:Y:S02]  /*6a20*/  @P3 LOP3.LUT R181, R181, 0x10, RZ, 0xfc, !PT ;  /* 0x00000010b5b53812 */ /* 0x000fe400078efcff */
[----:B-1----:R-:W-:Y:S02]  /*6a30*/  IADD3.X R29, RZ, R2, R19, P1, P0 ;  /* 0x00000002ff1d7210 */ /* 0x002fe40000fe0413 */
[----:B------:R-:W-:Y:S01]  /*6a40*/  IADD3 R38, P1, P0, R12, R44, R17 ;  /* 0x0000002c0c267210 */ /* 0x000fe2000783e011 */
[----:B------:R-:W-:Y:S03]  /*6a50*/  STL [R1+0x10], R181 ;  /* 0x000010b501007387 */ /* 0x000fe60000100800 */
[----:B-----5:R-:W-:Y:S02]  /*6a60*/  IADD3.X R39, RZ, R2, R16, P1, P0 ;  /* 0x00000002ff277210 */ /* 0x020fe40000fe0410 */
[----:B----4-:R-:W-:Y:S04]  /*6a70*/  IADD3 R36, P1, P0, R7, R44, R11 ;  /* 0x0000002c07247210 */ /* 0x010fe8000783e00b */
[----:B------:R-:W-:Y:S02]  /*6a80*/  IADD3.X R37, RZ, R2, R10, P1, P0 ;  /* 0x00000002ff257210 */ /* 0x000fe40000fe040a */
[----:B------:R-:W-:Y:S04]  /*6a90*/  IADD3 R44, P1, P0, R6, R44, R9 ;  /* 0x0000002c062c7210 */ /* 0x000fe8000783e009 */
[----:B------:R-:W-:Y:S02]  /*6aa0*/  IADD3.X R45, RZ, R2, R8, P1, P0 ;  /* 0x00000002ff2d7210 */ /* 0x000fe40000fe0408 */
[----:B------:R-:W1:Y:S01]  /*6ab0*/  SHFL.IDX PT, R2, R0, RZ, 0x181f ;  /* 0x00181fff00027589 */ /* 0x000e6200000e0000 */
[----:B------:R-:W-:Y:S03]  /*6ac0*/  IADD3 R46, P0, R18, R14, RZ ;  /* 0x0000000e122e7210 */ /* 0x000fe60007f1e0ff */
[----:B------:R-:W2:Y:S02]  /*6ad0*/  SHFL.IDX PT, R0, R0, 0x1, 0x181f ;  /* 0x00381f0000007f89 */ /* 0x000ea400000e0000 */
[C---:B-1----:R-:W-:Y:S01]  /*6ae0*/  IMAD.X R47, R19.reuse, 0x1, R2, P0 ;  /* 0x00000001132f7824 */ /* 0x042fe200000e0602 */
[----:B------:R-:W-:Y:S05]  /*6af0*/  IADD3 R6, P0, R14, R17, RZ ;  /* 0x000000110e067210 */ /* 0x000fea0007f1e0ff */
[----:B------:R-:W-:Y:S01]  /*6b00*/  IMAD.X R7, R2, 0x1, R16, P0 ;  /* 0x0000000102077824 */ /* 0x000fe200000e0610 */
[----:B------:R-:W-:Y:S05]  /*6b10*/  IADD3 R4, P0, R14, R11, RZ ;  /* 0x0000000b0e047210 */ /* 0x000fea0007f1e0ff */
[----:B------:R-:W-:Y:S01]  /*6b20*/  IMAD.X R5, R2, 0x1, R10, P0 ;  /* 0x0000000102057824 */ /* 0x000fe200000e060a */
[----:B------:R-:W-:Y:S05]  /*6b30*/  IADD3 R14, P0, R14, R9, RZ ;  /* 0x000000090e0e7210 */ /* 0x000fea0007f1e0ff */
[----:B------:R-:W-:Y:S01]  /*6b40*/  IMAD.X R15, R2, 0x1, R8, P0 ;  /* 0x00000001020f7824 */ /* 0x000fe200000e0608 */
[----:B------:R-:W-:Y:S01]  /*6b50*/  IADD3 R12, P0, R18, R30, RZ ;  /* 0x0000001e120c7210 */ /* 0x000fe20007f1e0ff */
[----:B------:R-:W-:Y:S04]  /*6b60*/  IMAD.SHL.U32 R2, R252, 0x2, RZ ;  /* 0x00000002fc027824 */ /* 0x000fe800078e00ff */
[----:B--2---:R-:W-:Y:S01]  /*6b70*/  IMAD.X R13, R19, 0x1, R0, P0 ;  /* 0x00000001130d7824 */ /* 0x004fe200000e0600 */
[----:B------:R-:W-:Y:S05]  /*6b80*/  IADD3 R22, P0, R30, R17, RZ ;  /* 0x000000111e167210 */ /* 0x000fea0007f1e0ff */
[----:B------:R-:W-:Y:S01]  /*6b90*/  IMAD.X R23, R0, 0x1, R16, P0 ;  /* 0x0000000100177824 */ /* 0x000fe200000e0610 */
[----:B------:R-:W-:Y:S01]  /*6ba0*/  IADD3 R20, P0, R30, R11, RZ ;  /* 0x0000000b1e147210 */ /* 0x000fe20007f1e0ff */
[----:B------:R-:W-:Y:S04]  /*6bb0*/  LDSM.16.M88.4 R16, [R247+0xc900] ;  /* 0x00c90000f710783b */ /* 0x000fe80000000200 */
[----:B------:R-:W-:Y:S01]  /*6bc0*/  IMAD.X R21, R0, 0x1, R10, P0 ;  /* 0x0000000100157824 */ /* 0x000fe200000e060a */
[----:B------:R-:W-:Y:S05]  /*6bd0*/  IADD3 R30, P0, R30, R9, RZ ;  /* 0x000000091e1e7210 */ /* 0x000fea0007f1e0ff */
[----:B------:R-:W-:Y:S02]  /*6be0*/  IMAD.X R31, R0, 0x1, R8, P0 ;  /* 0x00000001001f7824 */ /* 0x000fe400000e0608 */
[----:B------:R-:W2:Y:S04]  /*6bf0*/  LDL R0, [R1+0x8] ;  /* 0x0000080001007983 */ /* 0x000ea80000100800 */
[----:B------:R-:W1:Y:S04]  /*6c00*/  LDSM.16.M88.4 R8, [R247+0xc100] ;  /* 0x00c10000f708783b */ /* 0x000e680000000200 */
[----:B------:R-:W-:Y:S01]  /*6c10*/  @!PT LDS RZ, [RZ] ;  /* 0x00000000fffff984 */ /* 0x000fe20000000800 */
[----:B------:R-:W-:Y:S01]  /*6c20*/  @!PT LDS RZ, [RZ] ;  /* 0x00000000fffff984 */ /* 0x000fe20000000800 */
[----:B------:R-:W-:Y:S01]  /*6c30*/  @!PT LDS RZ, [RZ] ;  /* 0x00000000fffff984 */ /* 0x000fe20000000800 */
[----:B------:R3:W-:Y:S04]  /*6c40*/  LDGSTS.E.BYPASS.LTC128B.128 [R2+0x100], [R46.64], !P6 ;  /* 0x001000002e027fae */ /* 0x0007e8000f101d4c */
[----:B------:R1:W-:Y:S04]  /*6c50*/  LDGSTS.E.BYPASS.LTC128B.128 [R2+0x3100], [R6.64], !P5 ;  /* 0x0310000006027fae */ /* 0x0003e8000e901d4c */
[----:B------:R1:W-:Y:S04]  /*6c60*/  LDGSTS.E.BYPASS.LTC128B.128 [R2+0x6100], [R4.64], !P4 ;  /* 0x0610000004027fae */ /* 0x0003e8000e101d4c */
[----:B---3--:R-:W3:Y:S04]  /*6c70*/  LDL R46, [R1+0x30] ;  /* 0x00003000012e7983 */ /* 0x008ee80000100800 */
[----:B------:R-:W4:Y:S01]  /*6c80*/  LDL R47, [R1+0x2c] ;  /* 0x00002c00012f7983 */ /* 0x000f220000100800 */
[C---:B-1----:R-:W-:Y:S08]  /*6c90*/  HMMA.16816.F32.BF16 R4, R48.reuse, R8, RZ ;  /* 0x000000083004723c */ /* 0x042ff000000418ff */
[C---:B------:R-:W-:Y:S01]  /*6ca0*/  HMMA.16816.F32.BF16 R8, R48.reuse, R10, RZ ;  /* 0x0000000a3008723c */ /* 0x040fe200000418ff */
[----:B--2---:R-:W-:Y:S02]  /*6cb0*/  ISETP.GE.AND P1, PT, R0, c[0x0][0x1d4], PT ;  /* 0x0000750000007a0c */ /* 0x004fe40003f26270 */
[----:B------:R-:W2:Y:S11]  /*6cc0*/  LDL R0, [R1+0x28] ;  /* 0x0000280001007983 */ /* 0x000eb60000100800 */
[----:B------:R1:W-:Y:S04]  /*6cd0*/  LDGSTS.E.BYPASS.LTC128B.128 [R2+0x9100], [R14.64], !P1 ;  /* 0x091000000e027fae */ /* 0x0003e8000c901d4c */
[----:B------:R1:W-:Y:S04]  /*6ce0*/  LDGSTS.E.BYPASS.LTC128B.128 [R2+0x1100], [R12.64], !P6 ;  /* 0x011000000c027fae */ /* 0x0003e8000f101d4c */
[----:B------:R5:W-:Y:S04]  /*6cf0*/  LDGSTS.E.BYPASS.LTC128B.128 [R2+0x4100], [R22.64], !P5 ;  /* 0x0410000016027fae */ /* 0x000be8000e901d4c */
[----:B------:R5:W-:Y:S04]  /*6d00*/  LDGSTS.E.BYPASS.LTC128B.128 [R2+0x7100], [R20.64], !P4 ;  /* 0x0710000014027fae */ /* 0x000be8000e101d4c */
[----:B------:R5:W-:Y:S01]  /*6d10*/  LDGSTS.E.BYPASS.LTC128B.128 [R2+0xa100], [R30.64], !P1 ;  /* 0x0a1000001e027fae */ /* 0x000be2000c901d4c */
[----:B---3--:R-:W-:Y:S02]  /*6d20*/  ISETP.NE.U32.AND P0, PT, R46, RZ, PT ;  /* 0x000000ff2e00720c */ /* 0x008fe40003f05070 */
[----:B----4-:R-:W-:Y:S01]  /*6d30*/  ISETP.NE.U32.AND P3, PT, R47, RZ, PT ;  /* 0x000000ff2f00720c */ /* 0x010fe20003f65070 */
[C---:B-1----:R-:W-:Y:S10]  /*6d40*/  HMMA.16816.F32.BF16 R12, R48.reuse, R16, RZ ;  /* 0x00000010300c723c */ /* 0x042ff400000418ff */
[----:B------:R1:W-:Y:S01]  /*6d50*/  LDGSTS.E.BYPASS.LTC128B.128.ZFILL [R2+0x2100], [R28.64], P0 ;  /* 0x021000001c027fae */ /* 0x0003e20008141d4c */
[C---:B------:R-:W-:Y:S03]  /*6d60*/  HMMA.16816.F32.BF16 R16, R48.reuse, R18, RZ ;  /* 0x000000123010723c */ /* 0x040fe600000418ff */
[----:B------:R3:W-:Y:S01]  /*6d70*/  LDGSTS.E.BYPASS.LTC128B.128.ZFILL [R2+0x5100], [R38.64], P3 ;  /* 0x0510000026027fae */ /* 0x0007e20009941d4c */
[----:B------:R-:W-:Y:S04]  /*6d80*/  LOP3.LUT P3, RZ, R181, 0x10, RZ, 0xc0, !PT ;  /* 0x00000010b5ff7812 */ /* 0x000fe8000786c0ff */
[C---:B-----5:R-:W-:Y:S08]  /*6d90*/  HMMA.16816.F32.BF16 R20, R48.reuse, R24, RZ ;  /* 0x000000183014723c */ /* 0x060ff000000418ff */
[C---:B------:R-:W-:Y:S08]  /*6da0*/  HMMA.16816.F32.BF16 R24, R48.reuse, R26, RZ ;  /* 0x0000001a3018723c */ /* 0x040ff000000418ff */
[C---:B-1----:R-:W-:Y:S08]  /*6db0*/  HMMA.16816.F32.BF16 R28, R48.reuse, R32, RZ ;  /* 0x00000020301c723c */ /* 0x042ff000000418ff */
[C---:B------:R-:W-:Y:S01]  /*6dc0*/  HMMA.16816.F32.BF16 R32, R48.reuse, R34, RZ ;  /* 0x000000223020723c */ /* 0x040fe200000418ff */
[----:B--2---:R-:W-:Y:S11]  /*6dd0*/  ISETP.NE.U32.AND P0, PT, R0, RZ, PT ;  /* 0x000000ff0000720c */ /* 0x004ff60003f05070 */
[----:B------:R-:W-:Y:S02]  /*6de0*/  @!UPT UIADD3 URZ, URZ, URZ, URZ ;  /* 0x0000003f3f3ff290 */ /* 0x000fe4000fffe03f */
[----:B------:R3:W-:Y:S01]  /*6df0*/  LDGSTS.E.BYPASS.LTC128B.128.ZFILL [R2+0x8100], [R36.64], P0 ;  /* 0x0810000024027fae */ /* 0x0007e20008141d4c */
[----:B------:R-:W-:Y:S03]  /*6e00*/  PLOP3.LUT P0, PT, PT, PT, UP1, 0x80, 0x0 ;  /* 0x000000000000781c */ /* 0x000fe60003f0f018 */
[----:B------:R1:W-:Y:S04]  /*6e10*/  LDGSTS.E.BYPASS.LTC128B.128.ZFILL [R2+0xb100], [R44.64], P2 ;  /* 0x0b1000002c027fae */ /* 0x0003e80009141d4c */
[----:B------:R-:W0:Y:S01]  /*6e20*/  LDGDEPBAR ;  /* 0x00000000000079af */ /* 0x000e220000000000 */
[C---:B---3--:R-:W-:Y:S08]  /*6e30*/  HMMA.16816.F32.BF16 R36, R48.reuse, R40, RZ ;  /* 0x000000283024723c */ /* 0x048ff000000418ff */
[C---:B------:R-:W-:Y:S08]  /*6e40*/  HMMA.16816.F32.BF16 R40, R48.reuse, R42, RZ ;  /* 0x0000002a3028723c */ /* 0x040ff000000418ff */
[C---:B-1----:R-:W-:Y:S08]  /*6e50*/  HMMA.16816.F32.BF16 R44, R48.reuse, R184, RZ ;  /* 0x000000b8302c723c */ /* 0x042ff000000418ff */
[----:B------:R-:W-:Y:S01]  /*6e60*/  HMMA.16816.F32.BF16 R48, R48, R186, RZ ;  /* 0x000000ba3030723c */ /* 0x000fe200000418ff */
[----:B------:R-:W-:Y:S07]  /*6e70*/  LDSM.16.M88.4 R184, [R244] ;  /* 0x00000000f4b8783b */ /* 0x000fee0000000200 */
        /* <DEDUP_REMOVED lines=8> */
[----:B------:R-:W3:Y:S07]  /*6f00*/  LDSM.16.M88.4 R200, [R241+0xd100] ;  /* 0x00d10000f1c8783b */ /* 0x000eee0000000200 */
[C---:B------:R-:W-:Y:S08]  /*6f10*/  HMMA.16816.F32.BF16 R28, R188.reuse, R204, R28 ;  /* 0x000000ccbc1c723c */ /* 0x040ff0000004181c */
[C---:B------:R-:W-:Y:S01]  /*6f20*/  HMMA.16816.F32.BF16 R32, R188.reuse, R206, R32 ;  /* 0x000000cebc20723c */ /* 0x040fe20000041820 */
[----:B------:R-:W4:Y:S07]  /*6f30*/  LDSM.16.M88.4 R204, [R241+0xd900] ;  /* 0x00d90000f1cc783b */ /* 0x000f2e0000000200 */
[C---:B------:R-:W-:Y:S08]  /*6f40*/  HMMA.16816.F32.BF16 R36, R188.reuse, R208, R36 ;  /* 0x000000d0bc24723c */ /* 0x040ff00000041824 */
[C---:B------:R-:W-:Y:S01]  /*6f50*/  HMMA.16816.F32.BF16 R40, R188.reuse, R210, R40 ;  /* 0x000000d2bc28723c */ /* 0x040fe20000041828 */
[----:B------:R-:W-:Y:S07]  /*6f60*/  LDSM.16.M88.4 R208, [R241+0xe900] ;  /* 0x00e90000f1d0783b */ /* 0x000fee0000000200 */
[C---:B------:R-:W-:Y:S08]  /*6f70*/  HMMA.16816.F32.BF16 R44, R188.reuse, R212, R44 ;  /* 0x000000d4bc2c723c */ /* 0x040ff0000004182c */
[----:B------:R-:W-:Y:S01]  /*6f80*/  HMMA.16816.F32.BF16 R48, R188, R214, R48 ;  /* 0x000000d6bc30723c */ /* 0x000fe20000041830 */
[----:B------:R-:W5:Y:S07]  /*6f90*/  LDSM.16.M88.4 R188, [R241+0xe100] ;  /* 0x00e10000f1bc783b */ /* 0x000f6e0000000200 */
[C---:B-1----:R-:W-:Y:S08]  /*6fa0*/  HMMA.16816.F32.BF16 R4, R184.reuse, R192, R4 ;  /* 0x000000c0b804723c */ /* 0x042ff00000041804 */
[C---:B------:R-:W-:Y:S01]  /*6fb0*/  HMMA.16816.F32.BF16 R8, R184.reuse, R194, R8 ;  /* 0x000000c2b808723c */ /* 0x040fe20000041808 */
[----:B------:R-:W-:Y:S07]  /*6fc0*/  LDSM.16.M88.4 R192, [R232] ;  /* 0x00000000e8c0783b */ /* 0x000fee0000000200 */
[C---:B--2---:R-:W-:Y:S08]  /*6fd0*/  HMMA.16816.F32.BF16 R12, R184.reuse, R196, R12 ;  /* 0x000000c4b80c723c */ /* 0x044ff0000004180c */
[C---:B------:R-:W-:Y:S01]  /*6fe0*/  HMMA.16816.F32.BF16 R16, R184.reuse, R198, R16 ;  /* 0x000000c6b810723c */ /* 0x040fe20000041810 */
[----:B------:R-:W-:Y:S07]  /*6ff0*/  LDSM.16.M88.4 R196, [R232+0x800] ;  /* 0x00080000e8c4783b */ /* 0x000fee0000000200 */
[C---:B---3--:R-:W-:Y:S08]  /*7000*/  HMMA.16816.F32.BF16 R20, R184.reuse, R200, R20 ;  /* 0x000000c8b814723c */ /* 0x048ff00000041814 */
[C---:B------:R-:W-:Y:S01]  /*7010*/  HMMA.16816.F32.BF16 R24, R184.reuse, R202, R24 ;  /* 0x000000cab818723c */ /* 0x040fe20000041818 */
[----:B------:R-:W-:Y:S07]  /*7020*/  LDSM.16.M88.4 R200, [R232+0x1000] ;  /* 0x00100000e8c8783b */ /* 0x000fee0000000200 */
[C---:B----4-:R-:W-:Y:S08]  /*7030*/  HMMA.16816.F32.BF16 R28, R184.reuse, R204, R28 ;  /* 0x000000ccb81c723c */ /* 0x050ff0000004181c */
[C---:B------:R-:W-:Y:S01]  /*7040*/  HMMA.16816.F32.BF16 R32, R184.reuse, R206, R32 ;  /* 0x000000ceb820723c */ /* 0x040fe20000041820 */
[----:B------:R-:W-:Y:S07]  /*7050*/  LDSM.16.M88.4 R204, [R232+0x1800] ;  /* 0x00180000e8cc783b */ /* 0x000fee0000000200 */
[C---:B-----5:R-:W-:Y:S08]  /*7060*/  HMMA.16816.F32.BF16 R36, R184.reuse, R188, R36 ;  /* 0x000000bcb824723c */ /* 0x060ff00000041824 */
[C---:B------:R-:W-:Y:S01]  /*7070*/  HMMA.16816.F32.BF16 R40, R184.reuse, R190, R40 ;  /* 0x000000beb828723c */ /* 0x040fe20000041828 */
[----:B------:R-:W1:Y:S07]  /*7080*/  LDSM.16.M88.4 R188, [R243] ;  /* 0x00000000f3bc783b */ /* 0x000e6e0000000200 */
[C---:B------:R-:W-:Y:S08]  /*7090*/  HMMA.16816.F32.BF16 R44, R184.reuse, R208, R44 ;  /* 0x000000d0b82c723c */ /* 0x040ff0000004182c */
[----:B------:R-:W-:Y:S01]  /*70a0*/  HMMA.16816.F32.BF16 R48, R184, R210, R48 ;  /* 0x000000d2b830723c */ /* 0x000fe20000041830 */
[----:B------:R-:W2:Y:S04]  /*70b0*/  LDSM.16.M88.4 R184, [R232+0x2000] ;  /* 0x00200000e8b8783b */ /* 0x000ea80000000200 */
[----:B------:R-:W3:Y:S03]  /*70c0*/  LDSM.16.M88.4 R208, [R232+0x2800] ;  /* 0x00280000e8d0783b */ /* 0x000ee60000000200 */
        /* <DEDUP_REMOVED lines=15> */
[C---:B---3--:R-:W-:Y:S08]  /*71c0*/  HMMA.16816.F32.BF16 R44, R188.reuse, R208, R44 ;  /* 0x000000d0bc2c723c */ /* 0x048ff0000004182c */
[----:B------:R-:W-:Y:S01]  /*71d0*/  HMMA.16816.F32.BF16 R48, R188, R210, R48 ;  /* 0x000000d2bc30723c */ /* 0x000fe20000041830 */
[----:B------:R-:W2:Y:S04]  /*71e0*/  LDSM.16.M88.4 R188, [R247+0x11100] ;  /* 0x01110000f7bc783b */ /* 0x000ea80000000200 */
[----:B------:R-:W3:Y:S03]  /*71f0*/  LDSM.16.M88.4 R208, [R247+0x11900] ;  /* 0x01190000f7d0783b */ /* 0x000ee60000000200 */
[C---:B-1----:R-:W-:Y:S08]  /*7200*/  HMMA.16816.F32.BF16 R4, R184.reuse, R192, R4 ;  /* 0x000000c0b804723c */ /* 0x042ff00000041804 */
[C---:B------:R-:W-:Y:S01]  /*7210*/  HMMA.16816.F32.BF16 R8, R184.reuse, R194, R8 ;  /* 0x000000c2b808723c */ /* 0x040fe20000041808 */
[----:B------:R-:W-:Y:S07]  /*7220*/  LDSM.16.M88.4 R192, [R231] ;  /* 0x00000000e7c0783b */ /* 0x000fee0000000200 */
[C---:B------:R-:W-:Y:S08]  /*7230*/  HMMA.16816.F32.BF16 R12, R184.reuse, R196, R12 ;  /* 0x000000c4b80c723c */ /* 0x040ff0000004180c */
        /* <DEDUP_REMOVED lines=8> */
[C---:B--2---:R-:W-:Y:S08]  /*72c0*/  HMMA.16816.F32.BF16 R36, R184.reuse, R188, R36 ;  /* 0x000000bcb824723c */ /* 0x044ff00000041824 */
[C---:B------:R-:W-:Y:S01]  /*72d0*/  HMMA.16816.F32.BF16 R40, R184.reuse, R190, R40 ;  /* 0x000000beb828723c */ /* 0x040fe20000041828 */
[----:B------:R-:W1:Y:S07]  /*72e0*/  LDSM.16.M88.4 R188, [R246+0x4000] ;  /* 0x00400000f6bc783b */ /* 0x000e6e0000000200 */
[C---:B---3--:R-:W-:Y:S08]  /*72f0*/  HMMA.16816.F32.BF16 R44, R184.reuse, R208, R44 ;  /* 0x000000d0b82c723c */ /* 0x048ff0000004182c */
[----:B------:R-:W-:Y:S01]  /*7300*/  HMMA.16816.F32.BF16 R48, R184, R210, R48 ;  /* 0x000000d2b830723c */ /* 0x000fe20000041830 */
[----:B------:R-:W2:Y:S04]  /*7310*/  LDSM.16.M88.4 R184, [R227] ;  /* 0x00000000e3b8783b */ /* 0x000ea80000000200 */
[----:B------:R-:W3:Y:S03]  /*7320*/  LDSM.16.M88.4 R208, [R226] ;  /* 0x00000000e2d0783b */ /* 0x000ee60000000200 */
        /* <DEDUP_REMOVED lines=190> */
[----:B------:R-:W-:Y:S04]  /*7f10*/  DEPBAR.LE SB0, 0x0 ;  /* 0x000080000000791a */ /* 0x000fe80000000000 */
[----:B------:R-:W-:Y:S01]  /*7f20*/  BAR.SYNC.DEFER_BLOCKING 0x0 ;  /* 0x0000000000007b1d */ /* 0x000fe20000010000 */
[C---:B-1----:R-:W-:Y:S08]  /*7f30*/  HMMA.16816.F32.BF16 R4, R188.reuse, R192, R4 ;  /* 0x000000c0bc04723c */ /* 0x042ff00000041804 */
        /* <DEDUP_REMOVED lines=9> */
[C---:B---3--:R-:W-:Y:S08]  /*7fd0*/  HMMA.16816.F32.BF16 R44, R188.reuse, R208, R44 ;  /* 0x000000d0bc2c723c */ /* 0x048ff0000004182c */
[----:B------:R-:W-:Y:S01]  /*7fe0*/  HMMA.16816.F32.BF16 R48, R188, R210, R48 ;  /* 0x000000d2bc30723c */ /* 0x000fe20000041830 */
[----:B------:R-:W-:-:S07]  /*7ff0*/  @P0 BRA `(.L_x_774) ;  /* 0xffffe23000000947 */ /* 0x000fce000383ffff */
.L_x_773:
[----:B----4-:R-:W-:Y:S01]  /*8000*/  FMNMX.FTZ R184, R4, R180, !PT ;  /* 0x000000b404b87209 */ /* 0x010fe20007810000 */
[----:B------:R-:W2:Y:S01]  /*8010*/  LDL.LU R204, [R1+0x5c] ;  /* 0x00005c0001cc7983 */ /* 0x000ea20000300800 */
[----:B------:R-:W-:Y:S01]  /*8020*/  FMNMX.FTZ R0, R6, R3, !PT ;  /* 0x0000000306007209 */ /* 0x000fe20007810000 */
[----:B------:R-:W-:Y:S01]  /*8030*/  UIADD3 UR4, UR9, -0x1, URZ ;  /* 0xffffffff09047890 */ /* 0x000fe2000fffe03f */
[----:B------:R-:W-:Y:S01]  /*8040*/  FMNMX.FTZ R184, R5, R184, !PT ;  /* 0x000000b805b87209 */ /* 0x000fe20007810000 */
[----:B------:R-:W3:Y:S01]  /*8050*/  LDL.LU R201, [R1+0x58] ;  /* 0x0000580001c97983 */ /* 0x000ee20000300800 */
[----:B------:R-:W-:Y:S02]  /*8060*/  FMNMX.FTZ R0, R7, R0, !PT ;  /* 0x0000000007007209 */ /* 0x000fe40007810000 */
[----:B------:R-:W-:Y:S01]  /*8070*/  FMNMX.FTZ R184, R8, R184, !PT ;  /* 0x000000b808b87209 */ /* 0x000fe20007810000 */
        /* <DEDUP_REMOVED lines=44> */
[----:B------:R-:W-:Y:S01]  /*8340*/  ISETP.LT.AND P0, PT, RZ, UR9, PT ;  /* 0x00000009ff007c0c */ /* 0x000fe2000bf01270 */
[----:B------:R-:W1:Y:S01]  /*8350*/  SHFL.BFLY PT, R2, R184, 0x2, 0x1f ;  /* 0x0c401f00b8027f89 */ /* 0x000e6200000e0000 */
[----:B------:R-:W-:Y:S07]  /*8360*/  UMOV UR9, UR4 ;  /* 0x0000000400097c82 */ /* 0x000fee0008000000 */
[----:B------:R-:W4:Y:S01]  /*8370*/  SHFL.BFLY PT, R181, R0, 0x2, 0x1f ;  /* 0x0c401f0000b57f89 */ /* 0x000f2200000e0000 */
[----:B-1----:R-:W-:Y:S07]  /*8380*/  FMNMX.FTZ R184, R184, R2, !PT ;  /* 0x00000002b8b87209 */ /* 0x002fee0007810000 */
[----:B------:R-:W1:Y:S01]  /*8390*/  SHFL.BFLY PT, R2, R184, 0x1, 0x1f ;  /* 0x0c201f00b8027f89 */ /* 0x000e6200000e0000 */
[----:B----4-:R-:W-:Y:S07]  /*83a0*/  FMNMX.FTZ R181, R0, R181, !PT ;  /* 0x000000b500b57209 */ /* 0x010fee0007810000 */
[----:B------:R-:W4:Y:S01]  /*83b0*/  SHFL.BFLY PT, R0, R181, 0x1, 0x1f ;  /* 0x0c201f00b5007f89 */ /* 0x000f2200000e0000 */
[----:B-1----:R-:W-:Y:S07]  /*83c0*/  FMNMX.FTZ R2, R184, R2, !PT ;  /* 0x00000002b8027209 */ /* 0x002fee0007810000 */
[----:B------:R-:W1:Y:S01]  /*83d0*/  LDSM.16.MT88.4 R184, [R242+0x100] ;  /* 0x00010000f2b8783b */ /* 0x000e620000004200 */
[C---:B------:R-:W-:Y:S02]  /*83e0*/  FADD.FTZ R180, -R2.reuse, R180 ;  /* 0x000000b402b47221 */ /* 0x040fe40000010100 */
[----:B------:R-:W-:Y:S01]  /*83f0*/  FMUL.FTZ R199, R2, c[0x0][0x2d0] ;  /* 0x0000b40002c77a20 */ /* 0x000fe20000410000 */
[----:B----4-:R-:W-:Y:S01]  /*8400*/  FMNMX.FTZ R0, R181, R0, !PT ;  /* 0x00000000b5007209 */ /* 0x010fe20007810000 */
[----:B------:R-:W-:Y:S02]  /*8410*/  FMUL.FTZ R180, R180, c[0x0][0x2d0] ;  /* 0x0000b400b4b47a20 */ /* 0x000fe40000410000 */
[----:B------:R-:W-:Y:S02]  /*8420*/  FFMA.FTZ R192, R8, c[0x0][0x2d0], -R199 ;  /* 0x0000b40008c07a23 */ /* 0x000fe400000108c7 */
[C---:B------:R-:W-:Y:S02]  /*8430*/  FADD.FTZ R3, -R0.reuse, R3 ;  /* 0x0000000300037221 */ /* 0x040fe40000010100 */
[----:B------:R-:W4:Y:S01]  /*8440*/  MUFU.EX2 R180, R180 ;  /* 0x000000b400b47308 */ /* 0x000f220000000800 */
[----:B------:R-:W-:Y:S02]  /*8450*/  FMUL.FTZ R188, R0, c[0x0][0x2d0] ;  /* 0x0000b40000bc7a20 */ /* 0x000fe40000410000 */
[----:B------:R-:W-:Y:S02]  /*8460*/  FMUL.FTZ R3, R3, c[0x0][0x2d0] ;  /* 0x0000b40003037a20 */ /* 0x000fe40000410000 */
[--C-:B------:R-:W-:Y:S02]  /*8470*/  FFMA.FTZ R189, R9, c[0x0][0x2d0], -R199.reuse ;  /* 0x0000b40009bd7a23 */ /* 0x100fe400000108c7 */
[--C-:B------:R-:W-:Y:S02]  /*8480*/  FFMA.FTZ R194, R10, c[0x0][0x2d0], -R188.reuse ;  /* 0x0000b4000ac27a23 */ /* 0x100fe400000108bc */
[--C-:B------:R-:W-:Y:S01]  /*8490*/  FFMA.FTZ R190, R11, c[0x0][0x2d0], -R188.reuse ;  /* 0x0000b4000bbe7a23 */ /* 0x100fe200000108bc */
[----:B------:R-:W5:Y:S01]  /*84a0*/  MUFU.EX2 R3, R3 ;  /* 0x0000000300037308 */ /* 0x000f620000000800 */
        /* <DEDUP_REMOVED lines=8> */
[C---:B----4-:R-:W-:Y:S02]  /*8530*/  FMUL.FTZ R8, R180.reuse, R172 ;  /* 0x000000acb4087220 */ /* 0x050fe40000410000 */
[C---:B------:R-:W-:Y:S02]  /*8540*/  FMUL.FTZ R9, R180.reuse, R173 ;  /* 0x000000adb4097220 */ /* 0x040fe40000410000 */
[C---:B------:R-:W-:Y:S01]  /*8550*/  FMUL.FTZ R4, R180.reuse, R176 ;  /* 0x000000b0b4047220 */ /* 0x040fe20000410000 */
[----:B------:R-:W4:Y:S01]  /*8560*/  MUFU.EX2 R193, R193 ;  /* 0x000000c100c17308 */ /* 0x000f220000000800 */
[C---:B------:R-:W-:Y:S02]  /*8570*/  FMUL.FTZ R5, R180.reuse, R177 ;  /* 0x000000b1b4057220 */ /* 0x040fe40000410000 */
[C---:B------:R-:W-:Y:S02]  /*8580*/  FMUL.FTZ R52, R180.reuse, R52 ;  /* 0x00000034b4347220 */ /* 0x040fe40000410000 */
[C---:B-----5:R-:W-:Y:S02]  /*8590*/  FMUL.FTZ R10, R3.reuse, R174 ;  /* 0x000000ae030a7220 */ /* 0x060fe40000410000 */
[C---:B------:R-:W-:Y:S02]  /*85a0*/  FMUL.FTZ R11, R3.reuse, R175 ;  /* 0x000000af030b7220 */ /* 0x040fe40000410000 */
[----:B------:R-:W5:Y:S01]  /*85b0*/  LDSM.16.MT88.4 R172, [R240+0x100] ;  /* 0x00010000f0ac783b */ /* 0x000f620000004200 */
[----:B------:R-:W-:Y:S01]  /*85c0*/  MUFU.EX2 R192, R192 ;  /* 0x000000c000c07308 */ /* 0x000fe20000000800 */
[C---:B------:R-:W-:Y:S02]  /*85d0*/  FMUL.FTZ R6, R3.reuse, R178 ;  /* 0x000000b203067220 */ /* 0x040fe40000410000 */
[C---:B------:R-:W-:Y:S02]  /*85e0*/  FMUL.FTZ R7, R3.reuse, R179 ;  /* 0x000000b303077220 */ /* 0x040fe40000410000 */
[C---:B------:R-:W-:Y:S02]  /*85f0*/  FMUL.FTZ R53, R180.reuse, R53 ;  /* 0x00000035b4357220 */ /* 0x040fe40000410000 */
[C---:B------:R-:W-:Y:S02]  /*8600*/  FMUL.FTZ R54, R3.reuse, R54 ;  /* 0x0000003603367220 */ /* 0x040fe40000410000 */
[----:B------:R-:W-:Y:S01]  /*8610*/  FMUL.FTZ R55, R3, R55 ;  /* 0x0000003703377220 */ /* 0x000fe20000410000 */
[----:B------:R-:W-:Y:S01]  /*8620*/  MUFU.EX2 R197, R197 ;  /* 0x000000c500c57308 */ /* 0x000fe20000000800 */
[C---:B------:R-:W-:Y:S02]  /*8630*/  FMUL.FTZ R56, R180.reuse, R56 ;  /* 0x00000038b4387220 */ /* 0x040fe40000410000 */
[C---:B------:R-:W-:Y:S01]  /*8640*/  FMUL.FTZ R57, R180.reuse, R57 ;  /* 0x00000039b4397220 */ /* 0x040fe20000410000 */
[----:B----4-:R-:W-:Y:S01]  /*8650*/  F2FP.BF16.PACK_AB R176, R193, R198 ;  /* 0x000000c6c1b0723e */ /* 0x010fe200000010ff */
[C---:B------:R-:W-:Y:S02]  /*8660*/  FMUL.FTZ R58, R3.reuse, R58 ;  /* 0x0000003a033a7220 */ /* 0x040fe40000410000 */
[C---:B------:R-:W-:Y:S02]  /*8670*/  FMUL.FTZ R59, R3.reuse, R59 ;  /* 0x0000003b033b7220 */ /* 0x040fe40000410000 */
[C---:B------:R-:W-:Y:S01]  /*8680*/  FMUL.FTZ R60, R180.reuse, R60 ;  /* 0x0000003cb43c7220 */ /* 0x040fe20000410000 */
[----:B------:R-:W4:Y:S01]  /*8690*/  MUFU.EX2 R195, R195 ;  /* 0x000000c300c37308 */ /* 0x000f220000000800 */
        /* <DEDUP_REMOVED lines=12> */
[----:B------:R-:W-:Y:S02]  /*8760*/  FMUL.FTZ R71, R3, R71 ;  /* 0x0000004703477220 */ /* 0x000fe40000410000 */
        /* <DEDUP_REMOVED lines=12> */
[----:B------:R-:W-:Y:S02]  /*8830*/  FMUL.FTZ R81, R180, R81 ;  /* 0x00000051b4517220 */ /* 0x000fe40000410000 */
[C---:B------:R-:W-:Y:S01]  /*8840*/  FMUL.FTZ R82, R3.reuse, R82 ;  /* 0x0000005203527220 */ /* 0x040fe20000410000 */
[----:B-1----:R-:W-:Y:S01]  /*8850*/  F2FP.BF16.PACK_AB R179, R190, R194 ;  /* 0x000000c2beb3723e */ /* 0x002fe200000010ff */
[C---:B------:R-:W-:Y:S02]  /*8860*/  FMUL.FTZ R83, R3.reuse, R83 ;  /* 0x0000005303537220 */ /* 0x040fe40000410000 */
[C---:B------:R-:W-:Y:S02]  /*8870*/  FMUL.FTZ R84, R180.reuse, R84 ;  /* 0x00000054b4547220 */ /* 0x040fe40000410000 */
[C---:B------:R-:W-:Y:S01]  /*8880*/  FMUL.FTZ R85, R180.reuse, R85 ;  /* 0x00000055b4557220 */ /* 0x040fe20000410000 */
[----:B------:R-:W-:Y:S01]  /*8890*/  MUFU.EX2 R191, R191 ;  /* 0x000000bf00bf7308 */ /* 0x000fe20000000800 */
[C---:B------:R-:W-:Y:S02]  /*88a0*/  FMUL.FTZ R86, R3.reuse, R86 ;  /* 0x0000005603567220 */ /* 0x040fe40000410000 */
[----:B------:R-:W-:Y:S01]  /*88b0*/  FMUL.FTZ R87, R3, R87 ;  /* 0x0000005703577220 */ /* 0x000fe20000410000 */
[----:B----4-:R-:W-:Y:S01]  /*88c0*/  F2FP.BF16.PACK_AB R178, R189, R192 ;  /* 0x000000c0bdb2723e */ /* 0x010fe200000010ff */
[----:B------:R-:W-:Y:S02]  /*88d0*/  FMUL.FTZ R12, R180, R168 ;  /* 0x000000a8b40c7220 */ /* 0x000fe40000410000 */
[----:B------:R-:W-:Y:S02]  /*88e0*/  FMUL.FTZ R14, R3, R170 ;  /* 0x000000aa030e7220 */ /* 0x000fe40000410000 */
[--C-:B------:R-:W-:Y:S01]  /*88f0*/  FFMA.FTZ R20, R20, c[0x0][0x2d0], -R199.reuse ;  /* 0x0000b40014147a23 */ /* 0x100fe200000108c7 */
[----:B------:R-:W-:Y:S01]  /*8900*/  MUFU.EX2 R181, R181 ;  /* 0x000000b500b57308 */ /* 0x000fe20000000800 */
[C---:B------:R-:W-:Y:S05]  /*8910*/  HMMA.16816.F32.BF16 R4, R176.reuse, R184, R4 ;  /* 0x000000b8b004723c */ /* 0x040fea0000041804 */
[--C-:B------:R-:W-:Y:S02]  /*8920*/  FFMA.FTZ R21, R21, c[0x0][0x2d0], -R199.reuse ;  /* 0x0000b40015157a23 */ /* 0x100fe400000108c7 */
[--C-:B------:R-:W-:Y:S01]  /*8930*/  FFMA.FTZ R24, R24, c[0x0][0x2d0], -R199.reuse ;  /* 0x0000b40018187a23 */ /* 0x100fe200000108c7 */
[C---:B------:R-:W-:Y:S04]  /*8940*/  HMMA.16816.F32.BF16 R8, R176.reuse, R186, R8 ;  /* 0x000000bab008723c */ /* 0x040fe80000041808 */
[--C-:B------:R-:W-:Y:S02]  /*8950*/  FFMA.FTZ R25, R25, c[0x0][0x2d0], -R199.reuse ;  /* 0x0000b40019197a23 */ /* 0x100fe400000108c7 */
[--C-:B------:R-:W-:Y:S02]  /*8960*/  FFMA.FTZ R26, R26, c[0x0][0x2d0], -R188.reuse ;  /* 0x0000b4001a1a7a23 */ /* 0x100fe400000108bc */
[C---:B-----5:R-:W-:Y:S04]  /*8970*/  HMMA.16816.F32.BF16 R52, R176.reuse, R172, R52 ;  /* 0x000000acb034723c */ /* 0x060fe80000041834 */
[--C-:B------:R-:W-:Y:S02]  /*8980*/  FFMA.FTZ R27, R27, c[0x0][0x2d0], -R188.reuse ;  /* 0x0000b4001b1b7a23 */ /* 0x100fe400000108bc */
[--C-:B------:R-:W-:Y:S02]  /*8990*/  FFMA.FTZ R29, R29, c[0x0][0x2d0], -R199.reuse ;  /* 0x0000b4001d1d7a23 */ /* 0x100fe400000108c7 */
[C---:B------:R-:W-:Y:S01]  /*89a0*/  HMMA.16816.F32.BF16 R56, R176.reuse, R174, R56 ;  /* 0x000000aeb038723c */ /* 0x040fe20000041838 */
[----:B------:R-:W1:Y:S03]  /*89b0*/  LDSM.16.MT88.4 R172, [R239+0x100] ;  /* 0x00010000efac783b */ /* 0x000e660000004200 */
        /* <DEDUP_REMOVED lines=85> */
[--C-:B------:R-:W-:Y:S02]  /*8f10*/  FFMA.FTZ R187, R13, c[0x0][0x2d0], -R199.reuse ;  /* 0x0000b4000dbb7a23 */ /* 0x100fe400000108c7 */
[C---:B------:R-:W-:Y:S02]  /*8f20*/  FMUL.FTZ R13, R180.reuse, R169 ;  /* 0x000000a9b40d7220 */ /* 0x040fe40000410000 */
[----:B------:R-:W-:Y:S02]  /*8f30*/  FFMA.FTZ R186, R15, c[0x0][0x2d0], -R188 ;  /* 0x0000b4000fba7a23 */ /* 0x000fe400000108bc */
[C---:B------:R-:W-:Y:S01]  /*8f40*/  FMUL.FTZ R15, R3.reuse, R171 ;  /* 0x000000ab030f7220 */ /* 0x040fe20000410000 */
[----:B------:R-:W4:Y:S01]  /*8f50*/  MUFU.EX2 R187, R187 ;  /* 0x000000bb00bb7308 */ /* 0x000f220000000800 */
[----:B------:R-:W-:Y:S01]  /*8f60*/  LDSM.16.MT88.4 R168, [R242+0x900] ;  /* 0x00090000f2a8783b */ /* 0x000fe20000004200 */
[C---:B-1----:R-:W-:Y:S03]  /*8f70*/  HMMA.16816.F32.BF16 R84, R176.reuse, R172, R84 ;  /* 0x000000acb054723c */ /* 0x042fe60000041854 */
[C---:B------:R-:W-:Y:S02]  /*8f80*/  FMUL.FTZ R164, R180.reuse, R164 ;  /* 0x000000a4b4a47220 */ /* 0x040fe40000410000 */
[----:B------:R-:W-:Y:S02]  /*8f90*/  FMUL.FTZ R165, R180, R165 ;  /* 0x000000a5b4a57220 */ /* 0x000fe40000410000 */
[C---:B------:R-:W-:Y:S01]  /*8fa0*/  FMUL.FTZ R166, R3.reuse, R166 ;  /* 0x000000a603a67220 */ /* 0x040fe20000410000 */
[C---:B------:R-:W-:Y:S01]  /*8fb0*/  HMMA.16816.F32.BF16 R88, R176.reuse, R174, R88 ;  /* 0x000000aeb058723c */ /* 0x040fe20000041858 */
[----:B------:R-:W1:Y:S01]  /*8fc0*/  LDSM.16.MT88.4 R172, [R239+0x3100] ;  /* 0x00310000efac783b */ /* 0x000e620000004200 */
[----:B------:R-:W5:Y:S02]  /*8fd0*/  MUFU.EX2 R186, R186 ;  /* 0x000000ba00ba7308 */ /* 0x000f640000000800 */
[----:B------:R-:W-:Y:S02]  /*8fe0*/  FMUL.FTZ R167, R3, R167 ;  /* 0x000000a703a77220 */ /* 0x000fe40000410000 */
[--C-:B------:R-:W-:Y:S02]  /*8ff0*/  FFMA.FTZ R203, R45, c[0x0][0x2d0], -R199.reuse ;  /* 0x0000b4002dcb7a23 */ /* 0x100fe400000108c7 */
[--C-:B------:R-:W-:Y:S04]  /*9000*/  FFMA.FTZ R200, R28, c[0x0][0x2d0], -R199.reuse ;  /* 0x0000b4001cc87a23 */ /* 0x100fe800000108c7 */
[----:B------:R-:W-:Y:S01]  /*9010*/  MUFU.EX2 R45, R20 ;  /* 0x00000014002d7308 */ /* 0x000fe20000000800 */
[--C-:B------:R-:W-:Y:S02]  /*9020*/  FFMA.FTZ R28, R32, c[0x0][0x2d0], -R199.reuse ;  /* 0x0000b400201c7a23 */ /* 0x100fe400000108c7 */
[----:B--2---:R-:W-:Y:S02]  /*9030*/  FFMA.FTZ R32, R180, R204, R198 ;  /* 0x000000ccb4207223 */ /* 0x004fe400000100c6 */
[--C-:B------:R-:W-:Y:S02]  /*9040*/  FFMA.FTZ R204, R34, c[0x0][0x2d0], -R188.reuse ;  /* 0x0000b40022cc7a23 */ /* 0x100fe400000108bc */
[----:B------:R-:W-:Y:S02]  /*9050*/  FFMA.FTZ R202, R33, c[0x0][0x2d0], -R199 ;  /* 0x0000b40021ca7a23 */ /* 0x000fe400000108c7 */
[----:B---3--:R-:W-:Y:S01]  /*9060*/  FFMA.FTZ R33, R3, R201, R197 ;  /* 0x000000c903217223 */ /* 0x008fe200000100c5 */
[----:B------:R-:W-:Y:S01]  /*9070*/  MUFU.EX2 R180, R26 ;  /* 0x0000001a00b47308 */ /* 0x000fe20000000800 */
[--C-:B------:R-:W-:Y:S02]  /*9080*/  FFMA.FTZ R201, R31, c[0x0][0x2d0], -R188.reuse ;  /* 0x0000b4001fc97a23 */ /* 0x100fe400000108bc */
[--C-:B------:R-:W-:Y:S02]  /*9090*/  FFMA.FTZ R206, R36, c[0x0][0x2d0], -R199.reuse ;  /* 0x0000b40024ce7a23 */ /* 0x100fe400000108c7 */
[--C-:B------:R-:W-:Y:S02]  /*90a0*/  FFMA.FTZ R36, R41, c[0x0][0x2d0], -R199.reuse ;  /* 0x0000b40029247a23 */ /* 0x100fe400000108c7 */
[--C-:B------:R-:W-:Y:S02]  /*90b0*/  FFMA.FTZ R205, R37, c[0x0][0x2d0], -R199.reuse ;  /* 0x0000b40025cd7a23 */ /* 0x100fe400000108c7 */
[--C-:B------:R-:W-:Y:S01]  /*90c0*/  FFMA.FTZ R37, R40, c[0x0][0x2d0], -R199.reuse ;  /* 0x0000b40028257a23 */ /* 0x100fe200000108c7 */
[----:B------:R-:W-:Y:S01]  /*90d0*/  MUFU.EX2 R41, R24 ;  /* 0x0000001800297308 */ /* 0x000fe20000000800 */
[--C-:B------:R-:W-:Y:S01]  /*90e0*/  FFMA.FTZ R185, R16, c[0x0][0x2d0], -R199.reuse ;  /* 0x0000b40010b97a23 */ /* 0x100fe200000108c7 */
[----:B----4-:R-:W-:Y:S01]  /*90f0*/  F2FP.BF16.PACK_AB R16, R187, R196 ;  /* 0x000000c4bb10723e */ /* 0x010fe200000010ff */
[--C-:B------:R-:W-:Y:S01]  /*9100*/  FFMA.FTZ R184, R17, c[0x0][0x2d0], -R199.reuse ;  /* 0x0000b40011b87a23 */ /* 0x100fe200000108c7 */
[----:B-----5:R-:W-:Y:S01]  /*9110*/  F2FP.BF16.PACK_AB R17, R186, R191 ;  /* 0x000000bfba11723e */ /* 0x020fe200000010ff */
[--C-:B------:R-:W-:Y:S02]  /*9120*/  FFMA.FTZ R18, R18, c[0x0][0x2d0], -R188.reuse ;  /* 0x0000b40012127a23 */ /* 0x100fe400000108bc */
[--C-:B------:R-:W-:Y:S01]  /*9130*/  FFMA.FTZ R42, R42, c[0x0][0x2d0], -R188.reuse ;  /* 0x0000b4002a2a7a23 */ /* 0x100fe200000108bc */
[C---:B-1----:R-:W-:Y:S02]  /*9140*/  HMMA.16816.F32.BF16 R92, R176.reuse, R172, R92 ;  /* 0x000000acb05c723c */ /* 0x042fe4000004185c */
[----:B------:R-:W-:Y:S01]  /*9150*/  MUFU.EX2 R40, R25 ;  /* 0x0000001900287308 */ /* 0x000fe20000000800 */
[--C-:B------:R-:W-:Y:S02]  /*9160*/  FFMA.FTZ R43, R43, c[0x0][0x2d0], -R188.reuse ;  /* 0x0000b4002b2b7a23 */ /* 0x100fe400000108bc */
[--C-:B------:R-:W-:Y:S03]  /*9170*/  FFMA.FTZ R47, R47, c[0x0][0x2d0], -R188.reuse ;  /* 0x0000b4002f2f7a23 */ /* 0x100fe600000108bc */
[C---:B------:R-:W-:Y:S01]  /*9180*/  HMMA.16816.F32.BF16 R96, R176.reuse, R174, R96 ;  /* 0x000000aeb060723c */ /* 0x040fe20000041860 */
[----:B------:R-:W1:Y:S03]  /*9190*/  LDSM.16.MT88.4 R172, [R238+0x3100] ;  /* 0x00310000eeac783b */ /* 0x000e660000004200 */
[----:B------:R2:W-:Y:S10]  /*91a0*/  MUFU.EX2 R3, R27 ;  /* 0x0000001b00037308 */ /* 0x0005f40000000800 */
[----:B------:R-:W-:Y:S10]  /*91b0*/  MUFU.EX2 R198, R29 ;  /* 0x0000001d00c67308 */ /* 0x000ff40000000800 */
[----:B------:R-:W-:Y:S01]  /*91c0*/  MUFU.EX2 R197, R28 ;  /* 0x0000001c00c57308 */ /* 0x000fe20000000800 */
[----:B--2---:R-:W-:Y:S09]  /*91d0*/  LDSM.16.MT88.4 R24, [R240+0x1100] ;  /* 0x00110000f018783b */ /* 0x004ff20000004200 */
[----:B------:R-:W-:Y:S01]  /*91e0*/  MUFU.EX2 R185, R185 ;  /* 0x000000b900b97308 */ /* 0x000fe20000000800 */
[C---:B-1----:R-:W-:Y:S09]  /*91f0*/  HMMA.16816.F32.BF16 R100, R176.reuse, R172, R100 ;  /* 0x000000acb064723c */ /* 0x042ff20000041864 */
[----:B------:R-:W1:Y:S01]  /*9200*/  MUFU.EX2 R184, R184 ;  /* 0x000000b800b87308 */ /* 0x000e620000000800 */
[C---:B------:R-:W-:Y:S01]  /*9210*/  HMMA.16816.F32.BF16 R104, R176.reuse, R174, R104 ;  /* 0x000000aeb068723c */ /* 0x040fe20000041868 */
[----:B------:R-:W2:Y:S08]  /*9220*/  LDSM.16.MT88.4 R172, [R242+0x6100] ;  /* 0x00610000f2ac783b */ /* 0x000eb00000004200 */
[----:B------:R-:W-:Y:S10]  /*9230*/  MUFU.EX2 R201, R201 ;  /* 0x000000c900c97308 */ /* 0x000ff40000000800 */
[----:B------:R-:W-:Y:S10]  /*9240*/  MUFU.EX2 R202, R202 ;  /* 0x000000ca00ca7308 */ /* 0x000ff40000000800 */
[----:B------:R-:W-:Y:S10]  /*9250*/  MUFU.EX2 R204, R204 ;  /* 0x000000cc00cc7308 */ /* 0x000ff40000000800 */
[----:B------:R-:W-:Y:S01]  /*9260*/  MUFU.EX2 R42, R42 ;  /* 0x0000002a002a7308 */ /* 0x000fe20000000800 */
[C---:B--2---:R-:W-:Y:S09]  /*9270*/  HMMA.16816.F32.BF16 R108, R176.reuse, R172, R108 ;  /* 0x000000acb06c723c */ /* 0x044ff2000004186c */
[----:B------:R-:W-:Y:S01]  /*9280*/  MUFU.EX2 R43, R43 ;  /* 0x0000002b002b7308 */ /* 0x000fe20000000800 */
[C---:B------:R-:W-:Y:S01]  /*9290*/  HMMA.16816.F32.BF16 R112, R176.reuse, R174, R112 ;  /* 0x000000aeb070723c */ /* 0x040fe20000041870 */
[----:B------:R-:W2:Y:S08]  /*92a0*/  LDSM.16.MT88.4 R172, [R240+0x6100] ;  /* 0x00610000f0ac783b */ /* 0x000eb00000004200 */
[----:B------:R-:W-:Y:S10]  /*92b0*/  MUFU.EX2 R203, R203 ;  /* 0x000000cb00cb7308 */ /* 0x000ff40000000800 */
[----:B------:R-:W-:Y:S01]  /*92c0*/  MUFU.EX2 R47, R47 ;  /* 0x0000002f002f7308 */ /* 0x000fe20000000800 */
        /* <DEDUP_REMOVED lines=19> */
[----:B------:R-:W-:Y:S01]  /*9400*/  HMMA.16816.F32.BF16 R164, R176, R174, R164 ;  /* 0x000000aeb0a4723c */ /* 0x000fe200000418a4 */
[----:B------:R1:W2:Y:S01]  /*9410*/  MUFU.EX2 R176, R18 ;  /* 0x0000001200b07308 */ /* 0x0002a20000000800 */
[----:B------:R-:W-:Y:S05]  /*9420*/  LDSM.16.MT88.4 R172, [R238+0x9900] ;  /* 0x00990000eeac783b */ /* 0x000fea0000004200 */
[--C-:B------:R-:W-:Y:S02]  /*9430*/  FFMA.FTZ R179, R44, c[0x0][0x2d0], -R199.reuse ;  /* 0x0000b4002cb37a23 */ /* 0x100fe400000108c7 */
[--C-:B------:R-:W-:Y:S02]  /*9440*/  FFMA.FTZ R178, R48, c[0x0][0x2d0], -R199.reuse ;  /* 0x0000b40030b27a23 */ /* 0x100fe400000108c7 */
[----:B------:R3:W4:Y:S01]  /*9450*/  MUFU.EX2 R44, R21 ;  /* 0x00000015002c7308 */ /* 0x0007220000000800 */
[--C-:B------:R-:W-:Y:S02]  /*9460*/  FFMA.FTZ R48, R22, c[0x0][0x2d0], -R188.reuse ;  /* 0x0000b40016307a23 */ /* 0x100fe400000108bc */
[----:B------:R-:W-:Y:S02]  /*9470*/  FFMA.FTZ R177, R49, c[0x0][0x2d0], -R199 ;  /* 0x0000b40031b17a23 */ /* 0x000fe400000108c7 */
[--C-:B------:R-:W-:Y:S05]  /*9480*/  FFMA.FTZ R49, R23, c[0x0][0x2d0], -R188.reuse ;  /* 0x0000b40017317a23 */ /* 0x100fea00000108bc */
[----:B------:R5:W-:Y:S01]  /*9490*/  MUFU.EX2 R199, R200 ;  /* 0x000000c800c77308 */ /* 0x000be20000000800 */
[----:B-1----:R-:W-:Y:S02]  /*94a0*/  F2FP.BF16.PACK_AB R18, R184, R185 ;  /* 0x000000b9b812723e */ /* 0x002fe400000010ff */
[----:B--2---:R-:W-:Y:S07]  /*94b0*/  F2FP.BF16.PACK_AB R19, R181, R176 ;  /* 0x000000b0b513723e */ /* 0x004fee00000010ff */
[----:B------:R-:W-:Y:S01]  /*94c0*/  MUFU.EX2 R48, R48 ;  /* 0x0000003000307308 */ /* 0x000fe20000000800 */
[C---:B------:R-:W-:Y:S01]  /*94d0*/  HMMA.16816.F32.BF16 R4, R16.reuse, R168, R4 ;  /* 0x000000a81004723c */ /* 0x040fe20000041804 */
[----:B---3--:R-:W-:Y:S08]  /*94e0*/  LDSM.16.MT88.4 R20, [R242+0x1100] ;  /* 0x00110000f214783b */ /* 0x008ff00000004200 */
[----:B------:R-:W1:Y:S01]  /*94f0*/  MUFU.EX2 R49, R49 ;  /* 0x0000003100317308 */ /* 0x000e620000000800 */
[C---:B------:R-:W-:Y:S01]  /*9500*/  HMMA.16816.F32.BF16 R8, R16.reuse, R170, R8 ;  /* 0x000000aa1008723c */ /* 0x040fe20000041808 */
[----:B------:R-:W2:Y:S02]  /*9510*/  LDSM.16.MT88.4 R168, [R240+0x900] ;  /* 0x00090000f0a8783b */ /* 0x000ea40000004200 */
[----:B-----5:R-:W-:Y:S06]  /*9520*/  FFMA.FTZ R200, R30, c[0x0][0x2d0], -R188 ;  /* 0x0000b4001ec87a23 */ /* 0x020fec00000108bc */
[----:B------:R-:W-:Y:S01]  /*9530*/  LDSM.16.MT88.4 R28, [R239+0x1900] ;  /* 0x00190000ef1c783b */ /* 0x000fe20000004200 */
[----:B------:R-:W3:Y:S01]  /*9540*/  MUFU.EX2 R200, R200 ;  /* 0x000000c800c87308 */ /* 0x000ee20000000800 */
        /* <DEDUP_REMOVED lines=42> */
[C---:B------:R-:W-:Y:S07]  /*97f0*/  HMMA.16816.F32.BF16 R12, R16.reuse, R172, R12 ;  /* 0x000000ac100c723c */ /* 0x040fee000004180c */
[----:B------:R-:W-:Y:S01]  /*9800*/  FADD.FTZ R172, R193, R32 ;  /* 0x00000020c1ac7221 */ /* 0x000fe20000010000 */
[----:B------:R-:W-:Y:S04]  /*9810*/  HMMA.16816.F32.BF16 R164, R16, R174, R164 ;  /* 0x000000ae10a4723c */ /* 0x000fe800000418a4 */
[----:B------:R-:W-:Y:S02]  /*9820*/  FADD.FTZ R173, R195, R33 ;  /* 0x00000021c3ad7221 */ /* 0x000fe40000010000 */
[--C-:B------:R-:W-:Y:S01]  /*9830*/  FFMA.FTZ R193, R39, c[0x0][0x2d0], -R188.reuse ;  /* 0x0000b40027c17a23 */ /* 0x100fe200000108bc */
[----:B----4-:R-:W-:Y:S01]  /*9840*/  F2FP.BF16.PACK_AB R16, R44, R45 ;  /* 0x0000002d2c10723e */ /* 0x010fe200000010ff */
[----:B------:R-:W-:Y:S01]  /*9850*/  FADD.FTZ R173, R194, R173 ;  /* 0x000000adc2ad7221 */ /* 0x000fe20000010000 */
[----:B-1----:R-:W-:Y:S01]  /*9860*/  F2FP.BF16.PACK_AB R17, R49, R48 ;  /* 0x000000303111723e */ /* 0x002fe200000010ff */
[----:B------:R-:W-:Y:S02]  /*9870*/  MUFU.EX2 R194, R36 ;  /* 0x0000002400c27308 */ /* 0x000fe40000000800 */
[----:B------:R-:W-:Y:S01]  /*9880*/  F2FP.BF16.PACK_AB R18, R40, R41 ;  /* 0x000000292812723e */ /* 0x000fe200000010ff */
[----:B------:R-:W-:Y:S01]  /*9890*/  FFMA.FTZ R174, R46, c[0x0][0x2d0], -R188 ;  /* 0x0000b4002eae7a23 */ /* 0x000fe200000108bc */
[----:B------:R-:W-:Y:S01]  /*98a0*/  F2FP.BF16.PACK_AB R19, R3, R180 ;  /* 0x000000b40313723e */ /* 0x000fe200000010ff */
[----:B------:R-:W-:Y:S02]  /*98b0*/  FADD.FTZ R195, R190, R173 ;  /* 0x000000adbec37221 */ /* 0x000fe40000010000 */
[----:B------:R-:W-:Y:S02]  /*98c0*/  FADD.FTZ R172, R192, R172 ;  /* 0x000000acc0ac7221 */ /* 0x000fe40000010000 */
[----:B------:R-:W-:Y:S01]  /*98d0*/  FFMA.FTZ R192, R38, c[0x0][0x2d0], -R188 ;  /* 0x0000b40026c07a23 */ /* 0x000fe200000108bc */
[----:B------:R-:W-:Y:S01]  /*98e0*/  MUFU.EX2 R46, R179 ;  /* 0x000000b3002e7308 */ /* 0x000fe20000000800 */
[C---:B------:R-:W-:Y:S03]  /*98f0*/  HMMA.16816.F32.BF16 R4, R16.reuse, R20, R4 ;  /* 0x000000141004723c */ /* 0x040fe60000041804 */
[----:B------:R-:W-:Y:S02]  /*9900*/  FADD.FTZ R189, R189, R172 ;  /* 0x000000acbdbd7221 */ /* 0x000fe40000010000 */
[----:B------:R-:W-:Y:S02]  /*9910*/  FFMA.FTZ R172, R50, c[0x0][0x2d0], -R188 ;  /* 0x0000b40032ac7a23 */ /* 0x000fe400000108bc */
[----:B------:R-:W-:Y:S01]  /*9920*/  FADD.FTZ R196, R196, R189 ;  /* 0x000000bdc4c47221 */ /* 0x000fe20000010000 */
[C---:B------:R-:W-:Y:S01]  /*9930*/  HMMA.16816.F32.BF16 R8, R16.reuse, R22, R8 ;  /* 0x000000161008723c */ /* 0x040fe20000041808 */
[----:B------:R-:W1:Y:S01]  /*9940*/  LDSM.16.MT88.4 R20, [R238+0x1100] ;  /* 0x00110000ee14783b */ /* 0x000e620000004200 */
[----:B------:R-:W-:Y:S02]  /*9950*/  MUFU.EX2 R50, R174 ;  /* 0x000000ae00327308 */ /* 0x000fe40000000800 */
[----:B------:R-:W-:Y:S04]  /*9960*/  FADD.FTZ R195, R191, R195 ;  /* 0x000000c3bfc37221 */ /* 0x000fe80000010000 */
[C---:B------:R-:W-:Y:S04]  /*9970*/  HMMA.16816.F32.BF16 R52, R16.reuse, R24, R52 ;  /* 0x000000181034723c */ /* 0x040fe80000041834 */
[----:B------:R4:W-:Y:S01]  /*9980*/  MUFU.EX2 R190, R172 ;  /* 0x000000ac00be7308 */ /* 0x0009e20000000800 */
[----:B------:R-:W-:Y:S03]  /*9990*/  FADD.FTZ R186, R186, R195 ;  /* 0x000000c3baba7221 */ /* 0x000fe60000010000 */
[C---:B------:R-:W-:Y:S01]  /*99a0*/  HMMA.16816.F32.BF16 R56, R16.reuse, R26, R56 ;  /* 0x0000001a1038723c */ /* 0x040fe20000041838 */
[----:B------:R-:W5:Y:S05]  /*99b0*/  LDSM.16.MT88.4 R24, [R242+0x4100] ;  /* 0x00410000f218783b */ /* 0x000f6a0000004200 */
[----:B------:R3:W-:Y:S02]  /*99c0*/  MUFU.EX2 R189, R177 ;  /* 0x000000b100bd7308 */ /* 0x0007e40000000800 */
[C---:B--2---:R-:W-:Y:S08]  /*99d0*/  HMMA.16816.F32.BF16 R60, R16.reuse, R168, R60 ;  /* 0x000000a8103c723c */ /* 0x044ff0000004183c */
[C---:B------:R-:W-:Y:S01]  /*99e0*/  HMMA.16816.F32.BF16 R64, R16.reuse, R170, R64 ;  /* 0x000000aa1040723c */ /* 0x040fe20000041840 */
[----:B------:R-:W2:Y:S01]  /*99f0*/  LDSM.16.MT88.4 R168, [R240+0x4100] ;  /* 0x00410000f0a8783b */ /* 0x000ea20000004200 */
[----:B------:R-:W-:Y:S06]  /*9a00*/  MUFU.EX2 R192, R192 ;  /* 0x000000c000c07308 */ /* 0x000fec0000000800 */
[C---:B-1----:R-:W-:Y:S01]  /*9a10*/  HMMA.16816.F32.BF16 R68, R16.reuse, R20, R68 ;  /* 0x000000141044723c */ /* 0x042fe20000041844 */
[----:B----4-:R-:W-:Y:S03]  /*9a20*/  LDSM.16.MT88.4 R172, [R242+0x2900] ;  /* 0x00290000f2ac783b */ /* 0x010fe60000004200 */
[----:B------:R-:W-:Y:S01]  /*9a30*/  MUFU.EX2 R193, R193 ;  /* 0x000000c100c17308 */ /* 0x000fe20000000800 */
[----:B---3--:R-:W-:Y:S03]  /*9a40*/  FADD.FTZ R177, R187, R196 ;  /* 0x000000c4bbb17221 */ /* 0x008fe60000010000 */
[C---:B------:R-:W-:Y:S01]  /*9a50*/  HMMA.16816.F32.BF16 R72, R16.reuse, R22, R72 ;  /* 0x000000161048723c */ /* 0x040fe20000041848 */
[----:B------:R-:W1:Y:S03]  /*9a60*/  LDSM.16.MT88.4 R20, [R239+0x4100] ;  /* 0x00410000ef14783b */ /* 0x000e660000004200 */
[----:B------:R-:W-:Y:S02]  /*9a70*/  FADD.FTZ R177, R185, R177 ;  /* 0x000000b1b9b17221 */ /* 0x000fe40000010000 */
[----:B------:R-:W-:Y:S02]  /*9a80*/  FADD.FTZ R185, R176, R186 ;  /* 0x000000bab0b97221 */ /* 0x000fe40000010000 */
[C---:B-----5:R-:W-:Y:S04]  /*9a90*/  HMMA.16816.F32.BF16 R76, R16.reuse, R24, R76 ;  /* 0x00000018104c723c */ /* 0x060fe8000004184c */
[----:B------:R-:W-:Y:S02]  /*9aa0*/  FADD.FTZ R184, R184, R177 ;  /* 0x000000b1b8b87221 */ /* 0x000fe40000010000 */
[----:B------:R-:W-:Y:S02]  /*9ab0*/  FADD.FTZ R185, R181, R185 ;  /* 0x000000b9b5b97221 */ /* 0x000fe40000010000 */
[C---:B------:R-:W-:Y:S01]  /*9ac0*/  HMMA.16816.F32.BF16 R80, R16.reuse, R26, R80 ;  /* 0x0000001a1050723c */ /* 0x040fe20000041850 */
[----:B------:R-:W3:Y:S03]  /*9ad0*/  LDSM.16.MT88.4 R24, [R238+0x4100] ;  /* 0x00410000ee18783b */ /* 0x000ee60000004200 */
[----:B------:R-:W-:Y:S02]  /*9ae0*/  FADD.FTZ R185, R48, R185 ;  /* 0x000000b930b97221 */ /* 0x000fe40000010000 */
[----:B------:R-:W-:Y:S02]  /*9af0*/  FADD.FTZ R184, R45, R184 ;  /* 0x000000b82db87221 */ /* 0x000fe40000010000 */
[C---:B--2---:R-:W-:Y:S04]  /*9b00*/  HMMA.16816.F32.BF16 R84, R16.reuse, R168, R84 ;  /* 0x000000a81054723c */ /* 0x044fe80000041854 */
[----:B------:R-:W-:Y:S02]  /*9b10*/  FADD.FTZ R49, R49, R185 ;  /* 0x000000b931317221 */ /* 0x000fe40000010000 */
[----:B------:R-:W-:Y:S02]  /*9b20*/  FADD.FTZ R44, R44, R184 ;  /* 0x000000b82c2c7221 */ /* 0x000fe40000010000 */
[C---:B------:R-:W-:Y:S01]  /*9b30*/  HMMA.16816.F32.BF16 R88, R16.reuse, R170, R88 ;  /* 0x000000aa1058723c */ /* 0x040fe20000041858 */
[----:B------:R-:W2:Y:S03]  /*9b40*/  LDSM.16.MT88.4 R168, [R242+0x7100] ;  /* 0x00710000f2a8783b */ /* 0x000ea60000004200 */
[----:B------:R-:W-:Y:S01]  /*9b50*/  FADD.FTZ R49, R180, R49 ;  /* 0x00000031b4317221 */ /* 0x000fe20000010000 */
[----:B------:R-:W-:Y:S01]  /*9b60*/  MOV R180, R2 ;  /* 0x0000000200b47202 */ /* 0x000fe20000000f00 */
[----:B------:R-:W-:Y:S02]  /*9b70*/  FADD.FTZ R44, R41, R44 ;  /* 0x0000002c292c7221 */ /* 0x000fe40000010000 */
[----:B------:R-:W-:Y:S01]  /*9b80*/  FADD.FTZ R3, R3, R49 ;  /* 0x0000003103037221 */ /* 0x000fe20000010000 */
[C---:B-1----:R-:W-:Y:S03]  /*9b90*/  HMMA.16816.F32.BF16 R92, R16.reuse, R20, R92 ;  /* 0x00000014105c723c */ /* 0x042fe6000004185c */
[----:B------:R-:W-:Y:S02]  /*9ba0*/  FADD.FTZ R3, R200, R3 ;  /* 0x00000003c8037221 */ /* 0x000fe40000010000 */
[----:B------:R-:W-:Y:S03]  /*9bb0*/  FADD.FTZ R40, R40, R44 ;  /* 0x0000002c28287221 */ /* 0x000fe60000010000 */
[C---:B------:R-:W-:Y:S01]  /*9bc0*/  HMMA.16816.F32.BF16 R96, R16.reuse, R22, R96 ;  /* 0x000000161060723c */ /* 0x040fe20000041860 */
[----:B------:R-:W1:Y:S03]  /*9bd0*/  LDSM.16.MT88.4 R20, [R240+0x7100] ;  /* 0x00710000f014783b */ /* 0x000e660000004200 */
[----:B------:R-:W-:Y:S04]  /*9be0*/  FADD.FTZ R40, R199, R40 ;  /* 0x00000028c7287221 */ /* 0x000fe80000010000 */
        /* <DEDUP_REMOVED lines=12> */
[C---:B--2---:R-:W-:Y:S08]  /*9cb0*/  HMMA.16816.F32.BF16 R132, R16.reuse, R168, R132 ;  /* 0x000000a81084723c */ /* 0x044ff00000041884 */
[C---:B------:R-:W-:Y:S01]  /*9cc0*/  HMMA.16816.F32.BF16 R136, R16.reuse, R170, R136 ;  /* 0x000000aa1088723c */ /* 0x040fe20000041888 */
[----:B------:R-:W-:Y:S07]  /*9cd0*/  LDSM.16.MT88.4 R168, [R238+0xa100] ;  /* 0x00a10000eea8783b */ /* 0x000fee0000004200 */
[C---:B-1----:R-:W-:Y:S08]  /*9ce0*/  HMMA.16816.F32.BF16 R140, R16.reuse, R20, R140 ;  /* 0x00000014108c723c */ /* 0x042ff0000004188c */
[C---:B------:R-:W-:Y:S01]  /*9cf0*/  HMMA.16816.F32.BF16 R144, R16.reuse, R22, R144 ;  /* 0x000000161090723c */ /* 0x040fe20000041890 */
[----:B------:R-:W1:Y:S07]  /*9d00*/  LDSM.16.MT88.4 R20, [R239+0xa100] ;  /* 0x00a10000ef14783b */ /* 0x000e6e0000004200 */
[C---:B---3--:R-:W-:Y:S08]  /*9d10*/  HMMA.16816.F32.BF16 R148, R16.reuse, R24, R148 ;  /* 0x000000181094723c */ /* 0x048ff00000041894 */
[C---:B------:R-:W-:Y:S01]  /*9d20*/  HMMA.16816.F32.BF16 R152, R16.reuse, R26, R152 ;  /* 0x0000001a1098723c */ /* 0x040fe20000041898 */
[----:B------:R-:W-:Y:S07]  /*9d30*/  LDSM.16.MT88.4 R24, [R240+0x1900] ;  /* 0x00190000f018783b */ /* 0x000fee0000004200 */
[C---:B-1----:R-:W-:Y:S08]  /*9d40*/  HMMA.16816.F32.BF16 R156, R16.reuse, R20, R156 ;  /* 0x00000014109c723c */ /* 0x042ff0000004189c */
[C---:B------:R-:W-:Y:S01]  /*9d50*/  HMMA.16816.F32.BF16 R160, R16.reuse, R22, R160 ;  /* 0x0000001610a0723c */ /* 0x040fe200000418a0 */
[----:B------:R-:W1:Y:S07]  /*9d60*/  LDSM.16.MT88.4 R20, [R242+0x1900] ;  /* 0x00190000f214783b */ /* 0x000e6e0000004200 */
[C---:B------:R-:W-:Y:S01]  /*9d70*/  HMMA.16816.F32.BF16 R12, R16.reuse, R168, R12 ;  /* 0x000000a8100c723c */ /* 0x040fe2000004180c */
[----:B------:R-:W2:Y:S06]  /*9d80*/  MUFU.EX2 R169, R206 ;  /* 0x000000ce00a97308 */ /* 0x000eac0000000800 */
[--C-:B------:R-:W-:Y:S01]  /*9d90*/  FFMA.FTZ R168, R35, c[0x0][0x2d0], -R188.reuse ;  /* 0x0000b40023a87a23 */ /* 0x100fe200000108bc */
[----:B------:R-:W-:Y:S01]  /*9da0*/  HMMA.16816.F32.BF16 R164, R16, R170, R164 ;  /* 0x000000aa10a4723c */ /* 0x000fe200000418a4 */
[----:B------:R-:W3:Y:S02]  /*9db0*/  LDSM.16.MT88.4 R32, [R238+0x1900] ;  /* 0x00190000ee20783b */ /* 0x000ee40000004200 */
[----:B------:R4:W-:Y:S01]  /*9dc0*/  MUFU.EX2 R170, R37 ;  /* 0x0000002500aa7308 */ /* 0x0009e20000000800 */
[----:B------:R-:W-:Y:S03]  /*9dd0*/  FFMA.FTZ R188, R51, c[0x0][0x2d0], -R188 ;  /* 0x0000b40033bc7a23 */ /* 0x000fe600000108bc */
[C---:B------:R-:W-:Y:S01]  /*9de0*/  F2FP.BF16.PACK_AB R16, R198.reuse, R199 ;  /* 0x000000c7c610723e */ /* 0x040fe200000010ff */
[----:B------:R-:W-:Y:S01]  /*9df0*/  FADD.FTZ R198, R198, R40 ;  /* 0x00000028c6c67221 */ /* 0x000fe20000010000 */
[C---:B------:R-:W-:Y:S03]  /*9e00*/  F2FP.BF16.PACK_AB R17, R201.reuse, R200 ;  /* 0x000000c8c911723e */ /* 0x040fe600000010ff */
[----:B------:R-:W-:Y:S01]  /*9e10*/  F2FP.BF16.PACK_AB R18, R202, R197 ;  /* 0x000000c5ca12723e */ /* 0x000fe200000010ff */
[----:B------:R-:W5:Y:S01]  /*9e20*/  MUFU.EX2 R168, R168 ;  /* 0x000000a800a87308 */ /* 0x000f620000000800 */
[----:B------:R-:W-:Y:S02]  /*9e30*/  FADD.FTZ R201, R201, R3 ;  /* 0x00000003c9c97221 */ /* 0x000fe40000010000 */
[----:B------:R-:W-:Y:S02]  /*9e40*/  FADD.FTZ R198, R197, R198 ;  /* 0x000000c6c5c67221 */ /* 0x000fe40000010000 */
[----:B------:R-:W-:Y:S02]  /*9e50*/  FADD.FTZ R201, R204, R201 ;  /* 0x000000c9ccc97221 */ /* 0x000fe40000010000 */
[----:B------:R-:W-:Y:S03]  /*9e60*/  FADD.FTZ R202, R202, R198 ;  /* 0x000000c6caca7221 */ /* 0x000fe60000010000 */
[----:B------:R-:W-:Y:S01]  /*9e70*/  MUFU.EX2 R51, R178 ;  /* 0x000000b200337308 */ /* 0x000fe20000000800 */
[----:B--2---:R-:W-:Y:S01]  /*9e80*/  FADD.FTZ R202, R169, R202 ;  /* 0x000000caa9ca7221 */ /* 0x004fe20000010000 */
[----:B----4-:R-:W-:Y:S08]  /*9e90*/  LDSM.16.MT88.4 R36, [R240+0x5100] ;  /* 0x00510000f024783b */ /* 0x010ff00000004200 */
[----:B------:R-:W-:Y:S01]  /*9ea0*/  MUFU.EX2 R188, R188 ;  /* 0x000000bc00bc7308 */ /* 0x000fe20000000800 */
[C---:B-----5:R-:W-:Y:S01]  /*9eb0*/  F2FP.BF16.PACK_AB R19, R168.reuse, R204 ;  /* 0x000000cca813723e */ /* 0x060fe200000010ff */
[----:B------:R-:W-:Y:S04]  /*9ec0*/  FADD.FTZ R168, R168, R201 ;  /* 0x000000c9a8a87221 */ /* 0x000fe80000010000 */
[----:B------:R-:W-:Y:S04]  /*9ed0*/  FADD.FTZ R168, R192, R168 ;  /* 0x000000a8c0a87221 */ /* 0x000fe80000010000 */
[----:B------:R-:W2:Y:S01]  /*9ee0*/  MUFU.EX2 R171, R205 ;  /* 0x000000cd00ab7308 */ /* 0x000ea20000000800 */
[C---:B-1----:R-:W-:Y:S08]  /*9ef0*/  HMMA.16816.F32.BF16 R4, R16.reuse, R20, R4 ;  /* 0x000000141004723c */ /* 0x042ff00000041804 */
[C---:B------:R-:W-:Y:S01]  /*9f00*/  HMMA.16816.F32.BF16 R8, R16.reuse, R22, R8 ;  /* 0x000000161008723c */ /* 0x040fe20000041808 */
[----:B------:R-:W1:Y:S07]  /*9f10*/  LDSM.16.MT88.4 R20, [R242+0x4900] ;  /* 0x00490000f214783b */ /* 0x000e6e0000004200 */
[C---:B------:R-:W-:Y:S08]  /*9f20*/  HMMA.16816.F32.BF16 R52, R16.reuse, R24, R52 ;  /* 0x000000181034723c */ /* 0x040ff00000041834 */
[C---:B------:R-:W-:Y:S01]  /*9f30*/  HMMA.16816.F32.BF16 R56, R16.reuse, R26, R56 ;  /* 0x0000001a1038723c */ /* 0x040fe20000041838 */
[----:B------:R-:W4:Y:S07]  /*9f40*/  LDSM.16.MT88.4 R24, [R240+0x4900] ;  /* 0x00490000f018783b */ /* 0x000f2e0000004200 */
[C---:B------:R-:W-:Y:S08]  /*9f50*/  HMMA.16816.F32.BF16 R60, R16.reuse, R28, R60 ;  /* 0x0000001c103c723c */ /* 0x040ff0000004183c */
[C---:B------:R-:W-:Y:S01]  /*9f60*/  HMMA.16816.F32.BF16 R64, R16.reuse, R30, R64 ;  /* 0x0000001e1040723c */ /* 0x040fe20000041840 */
[----:B------:R-:W5:Y:S07]  /*9f70*/  LDSM.16.MT88.4 R28, [R239+0x4900] ;  /* 0x00490000ef1c783b */ /* 0x000f6e0000004200 */
[C---:B---3--:R-:W-:Y:S08]  /*9f80*/  HMMA.16816.F32.BF16 R68, R16.reuse, R32, R68 ;  /* 0x000000201044723c */ /* 0x048ff00000041844 */
[C---:B------:R-:W-:Y:S01]  /*9f90*/  HMMA.16816.F32.BF16 R72, R16.reuse, R34, R72 ;  /* 0x000000221048723c */ /* 0x040fe20000041848 */
[----:B------:R-:W-:Y:S07]  /*9fa0*/  LDSM.16.MT88.4 R32, [R242+0x7900] ;  /* 0x00790000f220783b */ /* 0x000fee0000004200 */
[C---:B-1----:R-:W-:Y:S08]  /*9fb0*/  HMMA.16816.F32.BF16 R76, R16.reuse, R20, R76 ;  /* 0x00000014104c723c */ /* 0x042ff0000004184c */
[C---:B------:R-:W-:Y:S01]  /*9fc0*/  HMMA.16816.F32.BF16 R80, R16.reuse, R22, R80 ;  /* 0x000000161050723c */ /* 0x040fe20000041850 */
[----:B------:R-:W1:Y:S07]  /*9fd0*/  LDSM.16.MT88.4 R20, [R238+0x4900] ;  /* 0x00490000ee14783b */ /* 0x000e6e0000004200 */
[C---:B----4-:R-:W-:Y:S08]  /*9fe0*/  HMMA.16816.F32.BF16 R84, R16.reuse, R24, R84 ;  /* 0x000000181054723c */ /* 0x050ff00000041854 */
[C---:B------:R-:W-:Y:S01]  /*9ff0*/  HMMA.16816.F32.BF16 R88, R16.reuse, R26, R88 ;  /* 0x0000001a1058723c */ /* 0x040fe20000041858 */
[----:B------:R-:W3:Y:S07]  /*a000*/  LDSM.16.MT88.4 R24, [R240+0x7900] ;  /* 0x00790000f018783b */ /* 0x000eee0000004200 */
[C---:B-----5:R-:W-:Y:S08]  /*a010*/  HMMA.16816.F32.BF16 R92, R16.reuse, R28, R92 ;  /* 0x0000001c105c723c */ /* 0x060ff0000004185c */
        /* <DEDUP_REMOVED lines=10> */
[----:B------:R-:W-:Y:S07]  /*a0c0*/  LDSM.16.MT88.4 R24, [R239+0xa900] ;  /* 0x00a90000ef18783b */ /* 0x000fee0000004200 */
[C---:B-1----:R-:W-:Y:S08]  /*a0d0*/  HMMA.16816.F32.BF16 R124, R16.reuse, R20, R124 ;  /* 0x00000014107c723c */ /* 0x042ff0000004187c */
[C---:B------:R-:W-:Y:S01]  /*a0e0*/  HMMA.16816.F32.BF16 R128, R16.reuse, R22, R128 ;  /* 0x000000161080723c */ /* 0x040fe20000041880 */
[----:B------:R-:W1:Y:S07]  /*a0f0*/  LDSM.16.MT88.4 R20, [R240+0xa900] ;  /* 0x00a90000f014783b */ /* 0x000e6e0000004200 */
[C---:B------:R-:W-:Y:S08]  /*a100*/  HMMA.16816.F32.BF16 R132, R16.reuse, R28, R132 ;  /* 0x0000001c1084723c */ /* 0x040ff00000041884 */
[C---:B------:R-:W-:Y:S01]  /*a110*/  HMMA.16816.F32.BF16 R136, R16.reuse, R30, R136 ;  /* 0x0000001e1088723c */ /* 0x040fe20000041888 */
[----:B------:R-:W3:Y:S07]  /*a120*/  LDSM.16.MT88.4 R28, [R238+0xa900] ;  /* 0x00a90000ee1c783b */ /* 0x000eee0000004200 */
[C---:B----4-:R-:W-:Y:S08]  /*a130*/  HMMA.16816.F32.BF16 R140, R16.reuse, R32, R140 ;  /* 0x00000020108c723c */ /* 0x050ff0000004188c */
        /* <DEDUP_REMOVED lines=9> */
[----:B------:R-:W-:Y:S01]  /*a1d0*/  HMMA.16816.F32.BF16 R164, R16, R30, R164 ;  /* 0x0000001e10a4723c */ /* 0x000fe200000418a4 */
[----:B------:R-:W3:Y:S06]  /*a1e0*/  LDSM.16.MT88.4 R28, [R238+0x2100] ;  /* 0x00210000ee1c783b */ /* 0x000eec0000004200 */
[C---:B--2---:R-:W-:Y:S01]  /*a1f0*/  F2FP.BF16.PACK_AB R16, R171.reuse, R169 ;  /* 0x000000a9ab10723e */ /* 0x044fe200000010ff */
[----:B------:R-:W-:Y:S01]  /*a200*/  FADD.FTZ R171, R171, R202 ;  /* 0x000000caabab7221 */ /* 0x000fe20000010000 */
[C---:B------:R-:W-:Y:S03]  /*a210*/  F2FP.BF16.PACK_AB R17, R193.reuse, R192 ;  /* 0x000000c0c111723e */ /* 0x040fe600000010ff */
[----:B------:R-:W-:Y:S01]  /*a220*/  F2FP.BF16.PACK_AB R18, R194, R170 ;  /* 0x000000aac212723e */ /* 0x000fe200000010ff */
[----:B------:R-:W-:Y:S01]  /*a230*/  FADD.FTZ R193, R193, R168 ;  /* 0x000000a8c1c17221 */ /* 0x000fe20000010000 */
[C---:B------:R-:W-:Y:S01]  /*a240*/  F2FP.BF16.PACK_AB R19, R43.reuse, R42 ;  /* 0x0000002a2b13723e */ /* 0x040fe200000010ff */
[----:B------:R-:W-:Y:S02]  /*a250*/  FADD.FTZ R171, R170, R171 ;  /* 0x000000abaaab7221 */ /* 0x000fe40000010000 */
[----:B------:R-:W-:Y:S02]  /*a260*/  FADD.FTZ R193, R42, R193 ;  /* 0x000000c12ac17221 */ /* 0x000fe40000010000 */
[----:B------:R-:W-:Y:S02]  /*a270*/  FADD.FTZ R194, R194, R171 ;  /* 0x000000abc2c27221 */ /* 0x000fe40000010000 */
[C---:B-1----:R-:W-:Y:S03]  /*a280*/  HMMA.16816.F32.BF16 R4, R16.reuse, R20, R4 ;  /* 0x000000141004723c */ /* 0x042fe60000041804 */
[----:B------:R-:W-:Y:S02]  /*a290*/  FADD.FTZ R194, R46, R194 ;  /* 0x000000c22ec27221 */ /* 0x000fe40000010000 */
[----:B------:R-:W-:Y:S03]  /*a2a0*/  FADD.FTZ R43, R43, R193 ;  /* 0x000000c12b2b7221 */ /* 0x000fe60000010000 */
[C---:B------:R-:W-:Y:S01]  /*a2b0*/  HMMA.16816.F32.BF16 R8, R16.reuse, R22, R8 ;  /* 0x000000161008723c */ /* 0x040fe20000041808 */
[----:B------:R-:W1:Y:S03]  /*a2c0*/  LDSM.16.MT88.4 R20, [R242+0x5100] ;  /* 0x00510000f214783b */ /* 0x000e660000004200 */
[----:B------:R-:W-:Y:S04]  /*a2d0*/  FADD.FTZ R43, R50, R43 ;  /* 0x0000002b322b7221 */ /* 0x000fe80000010000 */
[C---:B------:R-:W-:Y:S08]  /*a2e0*/  HMMA.16816.F32.BF16 R52, R16.reuse, R32, R52 ;  /* 0x000000201034723c */ /* 0x040ff00000041834 */
[C---:B------:R-:W-:Y:S01]  /*a2f0*/  HMMA.16816.F32.BF16 R56, R16.reuse, R34, R56 ;  /* 0x000000221038723c */ /* 0x040fe20000041838 */
[----:B------:R-:W2:Y:S07]  /*a300*/  LDSM.16.MT88.4 R32, [R239+0x5100] ;  /* 0x00510000ef20783b */ /* 0x000eae0000004200 */
[C---:B----4-:R-:W-:Y:S08]  /*a310*/  HMMA.16816.F32.BF16 R60, R16.reuse, R24, R60 ;  /* 0x00000018103c723c */ /* 0x050ff0000004183c */
        /* <DEDUP_REMOVED lines=11> */
[C---:B--2---:R-:W-:Y:S08]  /*a3d0*/  HMMA.16816.F32.BF16 R92, R16.reuse, R32, R92 ;  /* 0x00000020105c723c */ /* 0x044ff0000004185c */
[C---:B------:R-:W-:Y:S01]  /*a3e0*/  HMMA.16816.F32.BF16 R96, R16.reuse, R34, R96 ;  /* 0x000000221060723c */ /* 0x040fe20000041860 */
[----:B------:R-:W2:Y:S07]  /*a3f0*/  LDSM.16.MT88.4 R32, [R238+0x8100] ;  /* 0x00810000ee20783b */ /* 0x000eae0000004200 */
        /* <DEDUP_REMOVED lines=18> */
[C---:B------:R-:W-:Y:S08]  /*a520*/  HMMA.16816.F32.BF16 R148, R16.reuse, R24, R148 ;  /* 0x000000181094723c */ /* 0x040ff00000041894 */
[C---:B------:R-:W-:Y:S01]  /*a530*/  HMMA.16816.F32.BF16 R152, R16.reuse, R26, R152 ;  /* 0x0000001a1098723c */ /* 0x040fe20000041898 */
[----:B------:R-:W2:Y:S07]  /*a540*/  LDSM.16.MT88.4 R24, [R239+0x2900] ;  /* 0x00290000ef18783b */ /* 0x000eae0000004200 */
[C---:B----4-:R-:W-:Y:S08]  /*a550*/  HMMA.16816.F32.BF16 R156, R16.reuse, R28, R156 ;  /* 0x0000001c109c723c */ /* 0x050ff0000004189c */
[C---:B------:R-:W-:Y:S01]  /*a560*/  HMMA.16816.F32.BF16 R160, R16.reuse, R30, R160 ;  /* 0x0000001e10a0723c */ /* 0x040fe200000418a0 */
[----:B------:R-:W4:Y:S07]  /*a570*/  LDSM.16.MT88.4 R28, [R238+0x2900] ;  /* 0x00290000ee1c783b */ /* 0x000f2e0000004200 */
[C---:B---3--:R-:W-:Y:S08]  /*a580*/  HMMA.16816.F32.BF16 R12, R16.reuse, R36, R12 ;  /* 0x00000024100c723c */ /* 0x048ff0000004180c */
[----:B------:R-:W-:Y:S01]  /*a590*/  HMMA.16816.F32.BF16 R164, R16, R38, R164 ;  /* 0x0000002610a4723c */ /* 0x000fe200000418a4 */
[----:B------:R-:W3:Y:S06]  /*a5a0*/  LDSM.16.MT88.4 R36, [R240+0x5900] ;  /* 0x00590000f024783b */ /* 0x000eec0000004200 */
[C---:B------:R-:W-:Y:S01]  /*a5b0*/  F2FP.BF16.PACK_AB R16, R203.reuse, R46 ;  /* 0x0000002ecb10723e */ /* 0x040fe200000010ff */
[----:B------:R-:W-:Y:S01]  /*a5c0*/  FADD.FTZ R203, R203, R194 ;  /* 0x000000c2cbcb7221 */ /* 0x000fe20000010000 */
[----:B------:R-:W-:Y:S03]  /*a5d0*/  F2FP.BF16.PACK_AB R17, R47, R50 ;  /* 0x000000322f11723e */ /* 0x000fe600000010ff */
[----:B------:R-:W-:Y:S01]  /*a5e0*/  F2FP.BF16.PACK_AB R18, R189, R51 ;  /* 0x00000033bd12723e */ /* 0x000fe200000010ff */
[----:B------:R-:W-:Y:S01]  /*a5f0*/  FADD.FTZ R203, R51, R203 ;  /* 0x000000cb33cb7221 */ /* 0x000fe20000010000 */
[----:B------:R-:W-:Y:S01]  /*a600*/  F2FP.BF16.PACK_AB R19, R188, R190 ;  /* 0x000000bebc13723e */ /* 0x000fe200000010ff */
[----:B------:R-:W-:Y:S04]  /*a610*/  FADD.FTZ R47, R47, R43 ;  /* 0x0000002b2f2f7221 */ /* 0x000fe80000010000 */
[----:B------:R-:W-:Y:S02]  /*a620*/  FADD.FTZ R47, R190, R47 ;  /* 0x0000002fbe2f7221 */ /* 0x000fe40000010000 */
[C---:B------:R-:W-:Y:S01]  /*a630*/  HMMA.16816.F32.BF16 R176, R16.reuse, R172, R4 ;  /* 0x000000ac10b0723c */ /* 0x040fe20000041804 */
[----:B------:R-:W5:Y:S02]  /*a640*/  LDSM.16.MT88.4 R4, [R239+0x5900] ;  /* 0x00590000ef04783b */ /* 0x000f640000004200 */
[----:B------:R-:W-:Y:S05]  /*a650*/  FADD.FTZ R3, R188, R47 ;  /* 0x0000002fbc037221 */ /* 0x000fea0000010000 */
        /* <DEDUP_REMOVED lines=11> */
[C---:B------:R-:W-:Y:S08]  /*a710*/  HMMA.16816.F32.BF16 R76, R16.reuse, R32, R76 ;  /* 0x00000020104c723c */ /* 0x040ff0000004184c */
[C---:B------:R-:W-:Y:S01]  /*a720*/  HMMA.16816.F32.BF16 R80, R16.reuse, R34, R80 ;  /* 0x000000221050723c */ /* 0x040fe20000041850 */
[----:B------:R-:W1:Y:S07]  /*a730*/  LDSM.16.MT88.4 R32, [R238+0x8900] ;  /* 0x00890000ee20783b */ /* 0x000e6e0000004200 */
[C---:B---3--:R-:W-:Y:S08]  /*a740*/  HMMA.16816.F32.BF16 R84, R16.reuse, R36, R84 ;  /* 0x000000241054723c */ /* 0x048ff00000041854 */
[C---:B------:R-:W-:Y:S08]  /*a750*/  HMMA.16816.F32.BF16 R88, R16.reuse, R38, R88 ;  /* 0x000000261058723c */ /* 0x040ff00000041858 */
[C---:B-----5:R-:W-:Y:S08]  /*a760*/  HMMA.16816.F32.BF16 R92, R16.reuse, R4, R92 ;  /* 0x00000004105c723c */ /* 0x060ff0000004185c */
[C---:B------:R-:W-:Y:S01]  /*a770*/  HMMA.16816.F32.BF16 R96, R16.reuse, R6, R96 ;  /* 0x000000061060723c */ /* 0x040fe20000041860 */
[----:B------:R-:W3:Y:S07]  /*a780*/  LDSM.16.MT88.4 R4, [R242+0xb900] ;  /* 0x00b90000f204783b */ /* 0x000eee0000004200 */
[C---:B------:R-:W-:Y:S08]  /*a790*/  HMMA.16816.F32.BF16 R100, R16.reuse, R8, R100 ;  /* 0x000000081064723c */ /* 0x040ff00000041864 */
[C---:B------:R-:W-:Y:S01]  /*a7a0*/  HMMA.16816.F32.BF16 R104, R16.reuse, R10, R104 ;  /* 0x0000000a1068723c */ /* 0x040fe20000041868 */
[----:B------:R-:W5:Y:S07]  /*a7b0*/  LDSM.16.MT88.4 R8, [R240+0xb900] ;  /* 0x00b90000f008783b */ /* 0x000f6e0000004200 */
[C---:B-1----:R-:W-:Y:S08]  /*a7c0*/  HMMA.16816.F32.BF16 R108, R16.reuse, R20, R108 ;  /* 0x00000014106c723c */ /* 0x042ff0000004186c */
[C---:B------:R-:W-:Y:S01]  /*a7d0*/  HMMA.16816.F32.BF16 R112, R16.reuse, R22, R112 ;  /* 0x000000161070723c */ /* 0x040fe20000041870 */
[----:B------:R-:W1:Y:S07]  /*a7e0*/  LDSM.16.MT88.4 R20, [R239+0xb900] ;  /* 0x00b90000ef14783b */ /* 0x000e6e0000004200 */
[C---:B--2---:R-:W-:Y:S08]  /*a7f0*/  HMMA.16816.F32.BF16 R116, R16.reuse, R24, R116 ;  /* 0x000000181074723c */ /* 0x044ff00000041874 */
[C---:B------:R-:W-:Y:S08]  /*a800*/  HMMA.16816.F32.BF16 R120, R16.reuse, R26, R120 ;  /* 0x0000001a1078723c */ /* 0x040ff00000041878 */
[C---:B----4-:R-:W-:Y:S08]  /*a810*/  HMMA.16816.F32.BF16 R124, R16.reuse, R28, R124 ;  /* 0x0000001c107c723c */ /* 0x050ff0000004187c */
[C---:B------:R-:W-:Y:S08]  /*a820*/  HMMA.16816.F32.BF16 R128, R16.reuse, R30, R128 ;  /* 0x0000001e1080723c */ /* 0x040ff00000041880 */
[C---:B------:R-:W-:Y:S08]  /*a830*/  HMMA.16816.F32.BF16 R132, R16.reuse, R32, R132 ;  /* 0x000000201084723c */ /* 0x040ff00000041884 */
[C---:B------:R-:W-:Y:S08]  /*a840*/  HMMA.16816.F32.BF16 R136, R16.reuse, R34, R136 ;  /* 0x000000221088723c */ /* 0x040ff00000041888 */
[C---:B---3--:R-:W-:Y:S08]  /*a850*/  HMMA.16816.F32.BF16 R140, R16.reuse, R4, R140 ;  /* 0x00000004108c723c */ /* 0x048ff0000004188c */
[C---:B------:R-:W-:Y:S01]  /*a860*/  HMMA.16816.F32.BF16 R144, R16.reuse, R6, R144 ;  /* 0x000000061090723c */ /* 0x040fe20000041890 */
[----:B------:R-:W2:Y:S07]  /*a870*/  LDSM.16.MT88.4 R4, [R238+0xb900] ;  /* 0x00b90000ee04783b */ /* 0x000eae0000004200 */
[C---:B-----5:R-:W-:Y:S08]  /*a880*/  HMMA.16816.F32.BF16 R148, R16.reuse, R8, R148 ;  /* 0x000000081094723c */ /* 0x060ff00000041894 */
[C---:B------:R-:W-:Y:S08]  /*a890*/  HMMA.16816.F32.BF16 R152, R16.reuse, R10, R152 ;  /* 0x0000000a1098723c */ /* 0x040ff00000041898 */
[C---:B-1----:R-:W-:Y:S08]  /*a8a0*/  HMMA.16816.F32.BF16 R156, R16.reuse, R20, R156 ;  /* 0x00000014109c723c */ /* 0x042ff0000004189c */
[C---:B------:R-:W-:Y:S08]  /*a8b0*/  HMMA.16816.F32.BF16 R160, R16.reuse, R22, R160 ;  /* 0x0000001610a0723c */ /* 0x040ff000000418a0 */
[C---:B--2---:R-:W-:Y:S07]  /*a8c0*/  HMMA.16816.F32.BF16 R168, R16.reuse, R4, R12 ;  /* 0x0000000410a8723c */ /* 0x044fee000004180c */
[----:B------:R-:W-:Y:S01]  /*a8d0*/  FADD.FTZ R4, R189, R203 ;  /* 0x000000cbbd047221 */ /* 0x000fe20000010000 */
[----:B------:R-:W-:Y:S04]  /*a8e0*/  HMMA.16816.F32.BF16 R164, R16, R6, R164 ;  /* 0x0000000610a4723c */ /* 0x000fe800000418a4 */
[----:B------:R-:W-:Y:S04]  /*a8f0*/  STL [R1+0x5c], R4 ;  /* 0x00005c0401007387 */ /* 0x000fe80000100800 */
[----:B------:R1:W-:Y:S04]  /*a900*/  STL [R1+0x58], R3 ;  /* 0x0000580301007387 */ /* 0x0003e80000100800 */
[----:B-1----:R-:W-:Y:S01]  /*a910*/  MOV R3, R0 ;  /* 0x0000000000037202 */ /* 0x002fe20000000f00 */
[----:B------:R-:W-:-:S05]  /*a920*/  @P0 BRA `(.L_x_772) ;  /* 0xffffbe1000000947 */ /* 0x000fca000383ffff */
.L_x_771:
[----:B------:R-:W2:Y:S01]  /*a930*/  LDL.LU R5, [R1+0x5c] ;  /* 0x00005c0001057983 */ /* 0x000ea20000300800 */
[----:B------:R-:W-:-:S03]  /*a940*/  MOV R11, RZ ;  /* 0x000000ff000b7202 */ /* 0x000fc60000000f00 */
[----:B------:R-:W3:Y:S01]  /*a950*/  S2R R8, SR_TID.X ;  /* 0x0000000000087919 */ /* 0x000ee20000002100 */
[----:B------:R-:W4:Y:S01]  /*a960*/  S2UR UR7, SR_CTAID.Y ;  /* 0x00000000000779c3 */ /* 0x000f220000002600 */
[----:B------:R-:W-:Y:S02]  /*a970*/  ULDC.64 UR4, c[0x0][0x490] ;  /* 0x0001240000047ab9 */ /* 0x000fe40000000a00 */
[----:B-1----:R-:W2:Y:S04]  /*a980*/  LDL.LU R4, [R1+0x58] ;  /* 0x0000580001047983 */ /* 0x002ea80000300800 */
[----:B------:R-:W2:Y:S04]  /*a990*/  LDL.LU R15, [R1] ;  /* 0x00000000010f7983 */ /* 0x000ea80000300800 */
[----:B------:R-:W2:Y:S01]  /*a9a0*/  LDL.LU R17, [R1+0x14] ;  /* 0x0000140001117983 */ /* 0x000ea20000300800 */
[----:B---3--:R-:W-:Y:S01]  /*a9b0*/  SHF.R.S32.HI R9, RZ, 0x1f, R8 ;  /* 0x0000001fff097819 */ /* 0x008fe20000011408 */
[----:B----4-:R-:W-:Y:S01]  /*a9c0*/  USHF.R.S32.HI UR6, URZ, 0x1f, UR7 ;  /* 0x0000001f3f067899 */ /* 0x010fe20008011407 */
[----:B------:R-:W-:-:S03]  /*a9d0*/  MOV R16, 0xff800000 ;  /* 0xff80000000107802 */ /* 0x000fc60000000f00 */
[----:B------:R-:W-:Y:S02]  /*a9e0*/  UIMAD UR8, UR6, UR4, URZ ;  /* 0x00000004060872a4 */ /* 0x000fe4000f8e023f */
[----:B------:R-:W-:Y:S02]  /*a9f0*/  UIMAD.WIDE.U32 UR10, UR7, UR4, URZ ;  /* 0x00000004070a72a5 */ /* 0x000fe4000f8e003f */
[----:B------:R-:W-:-:S03]  /*aa00*/  UIMAD UR8, UR7, UR5, UR8 ;  /* 0x00000005070872a4 */ /* 0x000fc6000f8e0208 */
[----:B------:R-:W-:Y:S02]  /*aa10*/  ULDC.64 UR4, c[0x0][0x3e8] ;  /* 0x0000fa0000047ab9 */ /* 0x000fe40000000a00 */
[----:B------:R-:W-:Y:S02]  /*aa20*/  UIMAD UR6, UR6, UR4, URZ ;  /* 0x00000004060672a4 */ /* 0x000fe4000f8e023f */
[----:B------:R-:W-:Y:S02]  /*aa30*/  UIMAD.WIDE.U32 UR14, UR7, UR4, URZ ;  /* 0x00000004070e72a5 */ /* 0x000fe4000f8e003f */
[----:B------:R-:W-:Y:S02]  /*aa40*/  UIMAD UR5, UR7, UR5, UR6 ;  /* 0x00000005070572a4 */ /* 0x000fe4000f8e0206 */
[----:B------:R-:W-:Y:S02]  /*aa50*/  UIADD3 UR8, UR11, UR8, URZ ;  /* 0x000000080b087290 */ /* 0x000fe4000fffe03f */
[----:B------:R-:W-:Y:S01]  /*aa60*/  UIADD3 UR5, UR15, UR5, URZ ;  /* 0x000000050f057290 */ /* 0x000fe2000fffe03f */
[----:B------:R-:W-:Y:S06]  /*aa70*/  BAR.SYNC.DEFER_BLOCKING 0x1, 0x100 ;  /* 0x0044000000007b1d */ /* 0x000fec0000010000 */
[----:B--2---:R-:W1:Y:S04]  /*aa80*/  SHFL.BFLY PT, R6, R5, 0x2, 0x1f ;  /* 0x0c401f0005067f89 */ /* 0x004e6800000e0000 */
[----:B------:R-:W2:Y:S01]  /*aa90*/  SHFL.BFLY PT, R3, R4, 0x2, 0x1f ;  /* 0x0c401f0004037f89 */ /* 0x000ea200000e0000 */
[----:B------:R-:W-:Y:S01]  /*aaa0*/  MOV R7, R15 ;  /* 0x0000000f00077202 */ /* 0x000fe20000000f00 */
[----:B-1----:R-:W-:-:S05]  /*aab0*/  FADD.FTZ R6, R6, R5 ;  /* 0x0000000506067221 */ /* 0x002fca0000010000 */
[----:B------:R-:W1:Y:S01]  /*aac0*/  SHFL.BFLY PT, R5, R6, 0x1, 0x1f ;  /* 0x0c201f0006057f89 */ /* 0x000e6200000e0000 */
[----:B--2---:R-:W-:-:S05]  /*aad0*/  FADD.FTZ R3, R3, R4 ;  /* 0x0000000403037221 */ /* 0x004fca0000010000 */
[----:B------:R-:W2:Y:S01]  /*aae0*/  SHFL.BFLY PT, R4, R3, 0x1, 0x1f ;  /* 0x0c201f0003047f89 */ /* 0x000ea200000e0000 */
[----:B-1----:R-:W-:Y:S01]  /*aaf0*/  FADD.FTZ R5, R6, R5 ;  /* 0x0000000506057221 */ /* 0x002fe20000010000 */
[----:B------:R-:W-:-:S04]  /*ab00*/  MOV R6, c[0x0][0x4e8] ;  /* 0x00013a0000067a02 */ /* 0x000fc80000000f00 */
[----:B------:R-:W-:Y:S02]  /*ab10*/  FSETP.NE.FTZ.AND P1, PT, R5, RZ, PT ;  /* 0x000000ff0500720b */ /* 0x000fe40003f35000 */
[----:B------:R-:W-:Y:S01]  /*ab20*/  ISETP.NE.AND P4, PT, R6, 0x1, PT ;  /* 0x000000010600780c */ /* 0x000fe20003f85270 */
[----:B--2---:R-:W-:Y:S01]  /*ab30*/  FADD.FTZ R4, R3, R4 ;  /* 0x0000000403047221 */ /* 0x004fe20000010000 */
[CC--:B------:R-:W-:Y:S02]  /*ab40*/  LEA.HI R3, R9.reuse, R8.reuse, RZ, 0x5 ;  /* 0x0000000809037211 */ /* 0x0c0fe400078f28ff */
[----:B------:R-:W-:Y:S02]  /*ab50*/  LEA.HI R9, R9, R8, RZ, 0x2 ;  /* 0x0000000809097211 */ /* 0x000fe400078f10ff */
[----:B------:R-:W-:Y:S02]  /*ab60*/  FSETP.NE.FTZ.AND P0, PT, R4, RZ, PT ;  /* 0x000000ff0400720b */ /* 0x000fe40003f15000 */
[----:B------:R-:W-:-:S02]  /*ab70*/  LOP3.LUT R12, R3, 0xffffffe0, RZ, 0xc0, !PT ;  /* 0xffffffe0030c7812 */ /* 0x000fc400078ec0ff */
[----:B------:R-:W-:Y:S01]  /*ab80*/  LOP3.LUT R14, R9, 0xfffffffc, RZ, 0xc0, !PT ;  /* 0xfffffffc090e7812 */ /* 0x000fe200078ec0ff */
[----:B------:R-:W1:Y:S01]  /*ab90*/  @P1 MUFU.RCP R11, R5 ;  /* 0x00000005000b1308 */ /* 0x000e620000001000 */
[-C--:B------:R-:W-:Y:S01]  /*aba0*/  IADD3 R12, -R12, R8.reuse, RZ ;  /* 0x000000080c0c7210 */ /* 0x080fe20007ffe1ff */
[----:B------:R-:W-:Y:S01]  /*abb0*/  @P4 IMAD.HI.U32 R10, R15, c[0x0][0x4ec], RZ ;  /* 0x00013b000f0a4a27 */ /* 0x000fe200078e00ff */
[----:B------:R-:W-:Y:S02]  /*abc0*/  IADD3 R8, -R14, R8, RZ ;  /* 0x000000080e087210 */ /* 0x000fe40007ffe1ff */
[----:B------:R-:W-:Y:S02]  /*abd0*/  LOP3.LUT P3, RZ, R12, 0x3, RZ, 0xc0, !PT ;  /* 0x000000030cff7812 */ /* 0x000fe4000786c0ff */
[----:B------:R-:W-:Y:S01]  /*abe0*/  @P4 SHF.R.U32.HI R7, RZ, c[0x0][0x4f0], R10 ;  /* 0x00013c00ff074a19 */ /* 0x000fe2000001160a */
[C---:B-1----:R-:W-:Y:S02]  /*abf0*/  FMUL.FTZ R81, R11.reuse, R81 ;  /* 0x000000510b517220 */ /* 0x042fe40000410000 */
[----:B------:R-:W-:Y:S01]  /*ac00*/  FMUL.FTZ R80, R11, R80 ;  /* 0x000000500b507220 */ /* 0x000fe20000410000 */
[----:B------:R-:W1:Y:S01]  /*ac10*/  @P0 MUFU.LG2 R14, R4 ;  /* 0x00000004000e0308 */ /* 0x000e620000000c00 */
[----:B------:R-:W-:-:S02]  /*ac20*/  IADD3 R13, -R7, RZ, RZ ;  /* 0x000000ff070d7210 */ /* 0x000fc40007ffe1ff */
[----:B------:R-:W-:Y:S02]  /*ac30*/  MOV R10, RZ ;  /* 0x000000ff000a7202 */ /* 0x000fe40000000f00 */
[----:B------:R-:W-:Y:S01]  /*ac40*/  F2FP.BF16.PACK_AB R80, R81, R80 ;  /* 0x000000505150723e */ /* 0x000fe200000010ff */
[----:B------:R-:W-:Y:S01]  /*ac50*/  IMAD R12, R13, c[0x0][0x4e8], R15 ;  /* 0x00013a000d0c7a24 */ /* 0x000fe200078e020f */
[----:B------:R2:W5:Y:S01]  /*ac60*/  LDL R81, [R1+0xc] ;  /* 0x00000c0001517983 */ /* 0x0005620000100800 */
[--C-:B------:R-:W-:Y:S01]  /*ac70*/  SHF.R.S32.HI R13, RZ, 0x2, R9.reuse ;  /* 0x00000002ff0d7819 */ /* 0x100fe20000011409 */
[----:B------:R3:W-:Y:S01]  /*ac80*/  @P0 MUFU.RCP R10, R4 ;  /* 0x00000004000a0308 */ /* 0x0007e20000001000 */
[----:B------:R-:W-:-:S04]  /*ac90*/  SHF.R.S32.HI R9, RZ, 0x1f, R9 ;  /* 0x0000001fff097819 */ /* 0x000fc80000011409 */
[----:B------:R-:W-:-:S03]  /*aca0*/  LEA.HI R9, R9, R13, RZ, 0x3 ;  /* 0x0000000d09097211 */ /* 0x000fc600078f18ff */
[----:B------:R-:W4:Y:S01]  /*acb0*/  @P1 MUFU.LG2 R5, R5 ;  /* 0x0000000500051308 */ /* 0x000f220000000c00 */
[----:B-1----:R-:W-:Y:S01]  /*acc0*/  @P0 FMUL.FTZ R14, R14, 0.69314718246459960938 ;  /* 0x3f3172180e0e0820 */ /* 0x002fe20000410000 */
[----:B------:R-:W-:Y:S02]  /*acd0*/  LOP3.LUT R9, R9, 0xfffffff8, RZ, 0xc0, !PT ;  /* 0xfffffff809097812 */ /* 0x000fe400078ec0ff */
[----:B---3--:R-:W-:Y:S02]  /*ace0*/  @P0 MOV R4, 0x3f317218 ;  /* 0x3f31721800040802 */ /* 0x008fe40000000f00 */
[----:B------:R-:W-:-:S03]  /*acf0*/  MOV R15, 0xff800000 ;  /* 0xff800000000f7802 */ /* 0x000fc60000000f00 */
[----:B------:R-:W-:Y:S01]  /*ad00*/  @P0 FMUL.FTZ R4, R4, c[0x0][0x2d0] ;  /* 0x0000b40004040a20 */ /* 0x000fe20000410000 */
[----:B------:R-:W-:-:S03]  /*ad10*/  IADD3 R13, R13, -R9, RZ ;  /* 0x800000090d0d7210 */ /* 0x000fc60007ffe0ff */
[----:B------:R-:W-:Y:S01]  /*ad20*/  @P0 FFMA.FTZ R15, R4, R0, R14 ;  /* 0x00000000040f0223 */ /* 0x000fe2000001000e */
[----:B------:R-:W-:Y:S01]  /*ad30*/  @P1 MOV R9, 0x3f317218 ;  /* 0x3f31721800091802 */ /* 0x000fe20000000f00 */
[----:B------:R-:W1:Y:S01]  /*ad40*/  S2R R0, SR_CTAID.Z ;  /* 0x0000000000007919 */ /* 0x000e620000002700 */
[----:B----4-:R-:W-:Y:S01]  /*ad50*/  @P1 FMUL.FTZ R5, R5, 0.69314718246459960938 ;  /* 0x3f31721805051820 */ /* 0x010fe20000410000 */
[----:B------:R-:W-:Y:S02]  /*ad60*/  SHF.R.S32.HI R3, RZ, 0x5, R3 ;  /* 0x00000005ff037819 */ /* 0x000fe40000011403 */
[----:B------:R-:W-:-:S04]  /*ad70*/  @P1 FMUL.FTZ R9, R9, c[0x0][0x2d0] ;  /* 0x0000b40009091a20 */ /* 0x000fc80000410000 */
[----:B------:R-:W-:Y:S01]  /*ad80*/  @P1 FFMA.FTZ R16, R9, R2, R5 ;  /* 0x0000000209101223 */ /* 0x000fe20000010005 */
[----:B------:R-:W-:Y:S01]  /*ad90*/  SHF.R.S32.HI R2, RZ, 0x1f, R3 ;  /* 0x0000001fff027819 */ /* 0x000fe20000011403 */
[----:B------:R-:W3:Y:S01]  /*ada0*/  S2R R5, SR_CTAID.X ;  /* 0x0000000000057919 */ /* 0x000ee20000002500 */
[----:B------:R-:W-:Y:S02]  /*adb0*/  LEA.HI R4, R8, R8, RZ, 0x1 ;  /* 0x0000000808047211 */ /* 0x000fe400078f08ff */
[----:B------:R-:W-:Y:S02]  /*adc0*/  LEA.HI R9, R2, R3, RZ, 0x3 ;  /* 0x0000000302097211 */ /* 0x000fe400078f18ff */
[----:B------:R-:W-:Y:S02]  /*add0*/  LOP3.LUT R14, R4, 0x1ffffffe, RZ, 0xc0, !PT ;  /* 0x1ffffffe040e7812 */ /* 0x000fe400078ec0ff */
[----:B------:R-:W-:Y:S02]  /*ade0*/  LOP3.LUT R9, R9, 0xffffff8, RZ, 0xc0, !PT ;  /* 0x0ffffff809097812 */ /* 0x000fe400078ec0ff */
[----:B------:R-:W-:-:S02]  /*adf0*/  IADD3 R14, R8, -R14, RZ ;  /* 0x8000000e080e7210 */ /* 0x000fc40007ffe0ff */
[C---:B------:R-:W-:Y:S02]  /*ae00*/  IADD3 R9, R3.reuse, -R9, RZ ;  /* 0x8000000903097210 */ /* 0x040fe40007ffe0ff */
[----:B------:R-:W-:Y:S02]  /*ae10*/  LEA R3, R3, R8, 0x9 ;  /* 0x0000000803037211 */ /* 0x000fe400078e48ff */
[----:B-1----:R-:W-:Y:S02]  /*ae20*/  SHF.R.S32.HI R2, RZ, 0x1f, R0 ;  /* 0x0000001fff027819 */ /* 0x002fe40000011400 */
[----:B------:R-:W-:Y:S02]  /*ae30*/  SHF.R.S32.HI R8, RZ, 0x2, R17 ;  /* 0x00000002ff087819 */ /* 0x000fe40000011411 */
[C---:B------:R-:W-:Y:S02]  /*ae40*/  R2P PR, R13.reuse, 0x6 ;  /* 0x000000060d007804 */ /* 0x040fe40000000000 */
[----:B------:R-:W-:-:S02]  /*ae50*/  LOP3.LUT R17, R13, 0x1, RZ, 0xc0, !PT ;  /* 0x000000010d117812 */ /* 0x000fc400078ec0ff */
[----:B------:R-:W-:Y:S01]  /*ae60*/  SHF.L.U32 R13, R13, 0x6, RZ ;  /* 0x000000060d0d7819 */ /* 0x000fe200000006ff */
[C---:B------:R-:W-:Y:S01]  /*ae70*/  IMAD R4, R2.reuse, c[0x0][0x3f0], RZ ;  /* 0x0000fc0002047a24 */ /* 0x040fe200078e02ff */
[----:B------:R-:W-:Y:S02]  /*ae80*/  MOV R21, UR11 ;  /* 0x0000000b00157c02 */ /* 0x000fe40008000f00 */
[----:B------:R-:W-:Y:S01]  /*ae90*/  MOV R19, UR15 ;  /* 0x0000000f00137c02 */ /* 0x000fe20008000f00 */
[----:B------:R-:W-:Y:S01]  /*aea0*/  IMAD R2, R2, c[0x0][0x498], RZ ;  /* 0x0001260002027a24 */ /* 0x000fe200078e02ff */
[----:B------:R-:W-:Y:S02]  /*aeb0*/  MOV R20, UR10 ;  /* 0x0000000a00147c02 */ /* 0x000fe40008000f00 */
[----:B------:R-:W-:Y:S02]  /*aec0*/  MOV R18, UR14 ;  /* 0x0000000e00127c02 */ /* 0x000fe40008000f00 */
[----:B------:R-:W-:-:S02]  /*aed0*/  MOV R21, UR8 ;  /* 0x0000000800157c02 */ /* 0x000fc40008000f00 */
[----:B------:R-:W-:Y:S02]  /*aee0*/  MOV R19, UR5 ;  /* 0x0000000500137c02 */ /* 0x000fe40008000f00 */
[----:B------:R-:W-:Y:S02]  /*aef0*/  LEA R8, R9, R8, 0x4 ;  /* 0x0000000809087211 */ /* 0x000fe400078e20ff */
[----:B------:R-:W-:Y:S01]  /*af00*/  LOP3.LUT R13, R13, 0x1c0, RZ, 0xc0, !PT ;  /* 0x000001c00d0d7812 */ /* 0x000fe200078ec0ff */
[----:B------:R-:W-:Y:S01]  /*af10*/  IMAD R4, R0, c[0x0][0x3f4], R4 ;  /* 0x0000fd0000047a24 */ /* 0x000fe200078e0204 */
[----:B------:R-:W-:Y:S01]  /*af20*/  LEA R14, R14, R8, 0x3 ;  /* 0x000000080e0e7211 */ /* 0x000fe200078e18ff */
[----:B------:R-:W-:Y:S01]  /*af30*/  IMAD.WIDE.U32 R18, R0, c[0x0][0x3f0], R18 ;  /* 0x0000fc0000127a25 */ /* 0x000fe200078e0012 */
[----:B------:R-:W-:-:S03]  /*af40*/  LEA.HI R13, R13, R13, RZ, 0x1d ;  /* 0x0000000d0d0d7211 */ /* 0x000fc600078fe8ff */
[C---:B------:R-:W-:Y:S02]  /*af50*/  IMAD R2, R0.reuse, c[0x0][0x49c], R2 ;  /* 0x0001270000027a24 */ /* 0x040fe400078e0202 */
[----:B------:R-:W-:Y:S01]  /*af60*/  IMAD.WIDE.U32 R20, R0, c[0x0][0x498], R20 ;  /* 0x0001260000147a25 */ /* 0x000fe200078e0014 */
[----:B------:R-:W-:Y:S02]  /*af70*/  SHF.R.S32.HI R0, RZ, 0x1f, R7 ;  /* 0x0000001fff007819 */ /* 0x000fe40000011407 */
[----:B---3--:R-:W-:Y:S01]  /*af80*/  LEA R8, R5, R8, 0x7 ;  /* 0x0000000805087211 */ /* 0x008fe200078e38ff */
[----:B------:R-:W-:Y:S01]  /*af90*/  IMAD R6, R6, c[0x0][0x388], RZ ;  /* 0x0000e20006067a24 */ /* 0x000fe200078e02ff */
[----:B------:R-:W-:Y:S02]  /*afa0*/  ISETP.NE.U32.AND P0, PT, R17, 0x1, PT ;  /* 0x000000011100780c */ /* 0x000fe40003f05070 */
[----:B------:R-:W-:Y:S01]  /*afb0*/  LEA R14, R5, R14, 0x7 ;  /* 0x0000000e050e7211 */ /* 0x000fe200078e38ff */
[----:B------:R-:W-:Y:S01]  /*afc0*/  IMAD R0, R0, c[0x0][0x3e0], RZ ;  /* 0x0000f80000007a24 */ /* 0x000fe200078e02ff */
[----:B------:R-:W-:-:S02]  /*afd0*/  IADD3 R19, R19, R4, RZ ;  /* 0x0000000413137210 */ /* 0x000fc40007ffe0ff */
[----:B------:R-:W-:Y:S02]  /*afe0*/  LEA R3, R3, R13, 0x1 ;  /* 0x0000000d03037211 */ /* 0x000fe400078e08ff */
[-C--:B------:R-:W-:Y:S01]  /*aff0*/  ISETP.GE.OR P5, PT, R8, R6.reuse, P3 ;  /* 0x000000060800720c */ /* 0x080fe20001fa6670 */
[----:B------:R-:W-:Y:S01]  /*b000*/  @P4 IMAD.HI.U32 R5, R14, c[0x0][0x4ec], RZ ;  /* 0x00013b000e054a27 */ /* 0x000fe200078e00ff */
[----:B------:R-:W-:Y:S02]  /*b010*/  IADD3 R8, R8, 0x8, RZ ;  /* 0x0000000808087810 */ /* 0x000fe40007ffe0ff */
[----:B------:R-:W-:Y:S01]  /*b020*/  SHF.L.U32 R3, R3, 0x1, RZ ;  /* 0x0000000103037819 */ /* 0x000fe200000006ff */
[C---:B------:R-:W-:Y:S02]  /*b030*/  IMAD R0, R7.reuse, c[0x0][0x3e4], R0 ;  /* 0x0000f90007007a24 */ /* 0x040fe400078e0200 */
[----:B------:R-:W-:Y:S01]  /*b040*/  IMAD.WIDE.U32 R18, R7, c[0x0][0x3e0], R18 ;  /* 0x0000f80007127a25 */ /* 0x000fe200078e0012 */
[----:B------:R-:W-:-:S02]  /*b050*/  ISETP.GE.OR P3, PT, R8, R6, P3 ;  /* 0x000000060800720c */ /* 0x000fc40001f66670 */
[----:B------:R-:W-:Y:S02]  /*b060*/  MOV R7, R14 ;  /* 0x0000000e00077202 */ /* 0x000fe40000000f00 */
[----:B------:R-:W-:Y:S02]  /*b070*/  IADD3 R8, R3, 0x80, RZ ;  /* 0x0000008003087810 */ /* 0x000fe40007ffe0ff */
[----:B------:R-:W-:Y:S02]  /*b080*/  @P4 SHF.R.U32.HI R7, RZ, c[0x0][0x4f0], R5 ;  /* 0x00013c00ff074a19 */ /* 0x000fe40000011605 */
[----:B------:R-:W-:Y:S02]  /*b090*/  IADD3 R19, R19, R0, RZ ;  /* 0x0000000013137210 */ /* 0x000fe40007ffe0ff */
[----:B------:R-:W-:Y:S02]  /*b0a0*/  IADD3 R0, R3, 0x70, RZ ;  /* 0x0000007003007810 */ /* 0x000fe40007ffe0ff */
[----:B------:R-:W-:-:S02]  /*b0b0*/  @P0 IADD3 R0, R8, 0x10, RZ ;  /* 0x0000001008000810 */ /* 0x000fc40007ffe0ff */
[----:B------:R-:W-:Y:S02]  /*b0c0*/  SHF.R.S32.HI R8, RZ, 0x1f, R7 ;  /* 0x0000001fff087819 */ /* 0x000fe40000011407 */
[C---:B------:R-:W-:Y:S02]  /*b0d0*/  IADD3 R20, P0, R7.reuse, R20, RZ ;  /* 0x0000001407147210 */ /* 0x040fe40007f1e0ff */
[----:B------:R-:W-:-:S05]  /*b0e0*/  IADD3 R7, -R7, RZ, RZ ;  /* 0x000000ff07077210 */ /* 0x000fca0007ffe1ff */
[----:B------:R-:W-:Y:S01]  /*b0f0*/  IMAD R7, R7, c[0x0][0x4e8], R14 ;  /* 0x00013a0007077a24 */ /* 0x000fe200078e020e */
[----:B------:R-:W-:Y:S01]  /*b100*/  MOV R5, 0x20 ;  /* 0x0000002000057802 */ /* 0x000fe20000000f00 */
[C---:B------:R-:W-:Y:S01]  /*b110*/  FMUL.FTZ R177, R11.reuse, R177 ;  /* 0x000000b10bb17220 */ /* 0x040fe20000410000 */
[----:B------:R-:W-:Y:S01]  /*b120*/  SHF.R.S32.HI R4, RZ, 0x1f, R12 ;  /* 0x0000001fff047819 */ /* 0x000fe2000001140c */
[C---:B------:R-:W-:Y:S01]  /*b130*/  FMUL.FTZ R176, R11.reuse, R176 ;  /* 0x000000b00bb07220 */ /* 0x040fe20000410000 */
[----:B------:R-:W-:Y:S01]  /*b140*/  IADD3.X R21, R8, R21, R2, P0, !PT ;  /* 0x0000001508157210 */ /* 0x000fe200007fe402 */
[C---:B------:R-:W-:Y:S01]  /*b150*/  FMUL.FTZ R179, R10.reuse, R179 ;  /* 0x000000b30ab37220 */ /* 0x040fe20000410000 */
[----:B------:R-:W-:Y:S01]  /*b160*/  SHF.R.S32.HI R9, RZ, 0x1f, R7 ;  /* 0x0000001fff097819 */ /* 0x000fe20000011407 */
[----:B------:R-:W-:Y:S01]  /*b170*/  FMUL.FTZ R178, R10, R178 ;  /* 0x000000b20ab27220 */ /* 0x000fe20000410000 */
[----:B------:R-:W-:Y:S01]  /*b180*/  MOV R2, 0x40 ;  /* 0x0000004000027802 */ /* 0x000fe20000000f00 */
[----:B------:R-:W-:-:S02]  /*b190*/  FMUL.FTZ R173, R11, R173 ;  /* 0x000000ad0bad7220 */ /* 0x000fc40000410000 */
[----:B------:R-:W-:Y:S02]  /*b1a0*/  FMUL.FTZ R172, R11, R172 ;  /* 0x000000ac0bac7220 */ /* 0x000fe40000410000 */
[C---:B------:R-:W-:Y:S02]  /*b1b0*/  FMUL.FTZ R175, R10.reuse, R175 ;  /* 0x000000af0aaf7220 */ /* 0x040fe40000410000 */
[C---:B------:R-:W-:Y:S01]  /*b1c0*/  FMUL.FTZ R174, R10.reuse, R174 ;  /* 0x000000ae0aae7220 */ /* 0x040fe20000410000 */
[----:B------:R-:W-:Y:S01]  /*b1d0*/  SEL R5, R5, 0xffffffe0, !P1 ;  /* 0xffffffe005057807 */ /* 0x000fe20004800000 */
[C---:B------:R-:W-:Y:S02]  /*b1e0*/  FMUL.FTZ R53, R11.reuse, R53 ;  /* 0x000000350b357220 */ /* 0x040fe40000410000 */
[----:B------:R-:W-:Y:S02]  /*b1f0*/  FMUL.FTZ R52, R11, R52 ;  /* 0x000000340b347220 */ /* 0x000fe40000410000 */
[----:B------:R-:W-:-:S02]  /*b200*/  FMUL.FTZ R55, R10, R55 ;  /* 0x000000370a377220 */ /* 0x000fc40000410000 */
[C---:B------:R-:W-:Y:S02]  /*b210*/  FMUL.FTZ R54, R10.reuse, R54 ;  /* 0x000000360a367220 */ /* 0x040fe40000410000 */
[C---:B------:R-:W-:Y:S02]  /*b220*/  FMUL.FTZ R57, R11.reuse, R57 ;  /* 0x000000390b397220 */ /* 0x040fe40000410000 */
[----:B------:R-:W-:Y:S02]  /*b230*/  FMUL.FTZ R56, R11, R56 ;  /* 0x000000380b387220 */ /* 0x000fe40000410000 */
[C---:B------:R-:W-:Y:S02]  /*b240*/  FMUL.FTZ R59, R10.reuse, R59 ;  /* 0x0000003b0a3b7220 */ /* 0x040fe40000410000 */
[----:B------:R-:W-:Y:S01]  /*b250*/  FMUL.FTZ R58, R10, R58 ;  /* 0x0000003a0a3a7220 */ /* 0x000fe20000410000 */
[----:B------:R-:W-:Y:S01]  /*b260*/  F2FP.BF16.PACK_AB R176, R177, R176 ;  /* 0x000000b0b1b0723e */ /* 0x000fe200000010ff */
[----:B------:R-:W-:Y:S01]  /*b270*/  FMUL.FTZ R61, R11, R61 ;  /* 0x0000003d0b3d7220 */ /* 0x000fe20000410000 */
[----:B------:R-:W-:Y:S01]  /*b280*/  F2FP.BF16.PACK_AB R178, R179, R178 ;  /* 0x000000b2b3b2723e */ /* 0x000fe200000010ff */
[----:B------:R-:W-:Y:S01]  /*b290*/  FMUL.FTZ R60, R11, R60 ;  /* 0x0000003c0b3c7220 */ /* 0x000fe20000410000 */
[----:B------:R-:W-:Y:S01]  /*b2a0*/  SEL R2, R2, 0xffffffc0, !P2 ;  /* 0xffffffc002027807 */ /* 0x000fe20005000000 */
[----:B------:R-:W-:-:S02]  /*b2b0*/  FMUL.FTZ R63, R10, R63 ;  /* 0x0000003f0a3f7220 */ /* 0x000fc40000410000 */
[C---:B------:R-:W-:Y:S01]  /*b2c0*/  FMUL.FTZ R62, R10.reuse, R62 ;  /* 0x0000003e0a3e7220 */ /* 0x040fe20000410000 */
[----:B------:R-:W-:Y:S01]  /*b2d0*/  F2FP.BF16.PACK_AB R172, R173, R172 ;  /* 0x000000acadac723e */ /* 0x000fe200000010ff */
[----:B------:R-:W-:Y:S01]  /*b2e0*/  FMUL.FTZ R65, R11, R65 ;  /* 0x000000410b417220 */ /* 0x000fe20000410000 */
[----:B------:R-:W-:Y:S01]  /*b2f0*/  F2FP.BF16.PACK_AB R174, R175, R174 ;  /* 0x000000aeafae723e */ /* 0x000fe200000010ff */
[----:B------:R-:W-:Y:S02]  /*b300*/  FMUL.FTZ R64, R11, R64 ;  /* 0x000000400b407220 */ /* 0x000fe40000410000 */
[C---:B------:R-:W-:Y:S02]  /*b310*/  FMUL.FTZ R67, R10.reuse, R67 ;  /* 0x000000430a437220 */ /* 0x040fe40000410000 */
[----:B------:R-:W-:Y:S02]  /*b320*/  FMUL.FTZ R66, R10, R66 ;  /* 0x000000420a427220 */ /* 0x000fe40000410000 */
[----:B------:R-:W-:-:S02]  /*b330*/  IMAD R4, R4, c[0x0][0x3d8], RZ ;  /* 0x0000f60004047a24 */ /* 0x000fc400078e02ff */
[----:B------:R-:W-:Y:S01]  /*b340*/  IMAD R9, R9, c[0x0][0x488], RZ ;  /* 0x0001220009097a24 */ /* 0x000fe200078e02ff */
[----:B------:R-:W-:Y:S01]  /*b350*/  F2FP.BF16.PACK_AB R52, R53, R52 ;  /* 0x000000343534723e */ /* 0x000fe200000010ff */
[----:B------:R-:W-:Y:S01]  /*b360*/  FMUL.FTZ R69, R11, R69 ;  /* 0x000000450b457220 */ /* 0x000fe20000410000 */
[----:B------:R-:W-:Y:S01]  /*b370*/  F2FP.BF16.PACK_AB R54, R55, R54 ;  /* 0x000000363736723e */ /* 0x000fe200000010ff */
[----:B------:R-:W-:Y:S01]  /*b380*/  FMUL.FTZ R68, R11, R68 ;  /* 0x000000440b447220 */ /* 0x000fe20000410000 */
[----:B------:R-:W-:Y:S01]  /*b390*/  IADD3 R8, R3, R5, RZ ;  /* 0x0000000503087210 */ /* 0x000fe20007ffe0ff */
[C---:B------:R-:W-:Y:S02]  /*b3a0*/  FMUL.FTZ R71, R10.reuse, R71 ;  /* 0x000000470a477220 */ /* 0x040fe40000410000 */
[C---:B------:R-:W-:Y:S01]  /*b3b0*/  FMUL.FTZ R70, R10.reuse, R70 ;  /* 0x000000460a467220 */ /* 0x040fe20000410000 */
[----:B------:R-:W-:Y:S01]  /*b3c0*/  F2FP.BF16.PACK_AB R56, R57, R56 ;  /* 0x000000383938723e */ /* 0x000fe200000010ff */
[----:B------:R-:W-:Y:S01]  /*b3d0*/  FMUL.FTZ R73, R11, R73 ;  /* 0x000000490b497220 */ /* 0x000fe20000410000 */
[----:B------:R-:W-:Y:S01]  /*b3e0*/  F2FP.BF16.PACK_AB R58, R59, R58 ;  /* 0x0000003a3b3a723e */ /* 0x000fe200000010ff */
[----:B------:R-:W-:Y:S01]  /*b3f0*/  FMUL.FTZ R72, R11, R72 ;  /* 0x000000480b487220 */ /* 0x000fe20000410000 */
[----:B------:R-:W-:Y:S01]  /*b400*/  IADD3 R5, R5, R0, RZ ;  /* 0x0000000005057210 */ /* 0x000fe20007ffe0ff */
[----:B------:R-:W-:-:S02]  /*b410*/  FMUL.FTZ R75, R10, R75 ;  /* 0x0000004b0a4b7220 */ /* 0x000fc40000410000 */
[C---:B------:R-:W-:Y:S01]  /*b420*/  FMUL.FTZ R74, R10.reuse, R74 ;  /* 0x0000004a0a4a7220 */ /* 0x040fe20000410000 */
        /* <DEDUP_REMOVED lines=8> */
[C---:B------:R-:W-:Y:S01]  /*b4b0*/  FMUL.FTZ R83, R10.reuse, R83 ;  /* 0x000000530a537220 */ /* 0x040fe20000410000 */
[----:B------:R-:W-:Y:S01]  /*b4c0*/  F2FP.BF16.PACK_AB R66, R67, R66 ;  /* 0x000000424342723e */ /* 0x000fe200000010ff */
[----:B------:R-:W-:Y:S01]  /*b4d0*/  FMUL.FTZ R82, R10, R82 ;  /* 0x000000520a527220 */ /* 0x000fe20000410000 */
[----:B------:R-:W-:Y:S01]  /*b4e0*/  STS [R3+0x80], R176 ;  /* 0x000080b003007388 */ /* 0x000fe20000000800 */
[----:B------:R-:W-:-:S02]  /*b4f0*/  IMAD R4, R12, c[0x0][0x3dc], R4 ;  /* 0x0000f7000c047a24 */ /* 0x000fc400078e0204 */
[----:B------:R-:W-:Y:S01]  /*b500*/  IMAD.WIDE.U32 R20, R7, c[0x0][0x488], R20 ;  /* 0x0001220007147a25 */ /* 0x000fe200078e0014 */
[----:B------:R-:W-:Y:S01]  /*b510*/  STS [R3+0x480], R178 ;  /* 0x000480b203007388 */ /* 0x000fe20000000800 */
[----:B------:R-:W-:Y:S02]  /*b520*/  F2FP.BF16.PACK_AB R68, R69, R68 ;  /* 0x000000444544723e */ /* 0x000fe400000010ff */
[----:B------:R-:W-:Y:S01]  /*b530*/  IMAD R9, R7, c[0x0][0x48c], R9 ;  /* 0x0001230007097a24 */ /* 0x000fe200078e0209 */
[----:B------:R-:W-:Y:S01]  /*b540*/  IADD3 R7, R2, R0, RZ ;  /* 0x0000000002077210 */ /* 0x000fe20007ffe0ff */
[----:B------:R-:W-:Y:S01]  /*b550*/  FMUL.FTZ R85, R11, R85 ;  /* 0x000000550b557220 */ /* 0x000fe20000410000 */
[----:B------:R-:W-:Y:S01]  /*b560*/  F2FP.BF16.PACK_AB R70, R71, R70 ;  /* 0x000000464746723e */ /* 0x000fe200000010ff */
[----:B------:R-:W-:Y:S01]  /*b570*/  FMUL.FTZ R84, R11, R84 ;  /* 0x000000540b547220 */ /* 0x000fe20000410000 */
[----:B------:R-:W-:Y:S01]  /*b580*/  STS [R0], R172 ;  /* 0x000000ac00007388 */ /* 0x000fe20000000800 */
[----:B------:R-:W-:-:S02]  /*b590*/  FMUL.FTZ R87, R10, R87 ;  /* 0x000000570a577220 */ /* 0x000fc40000410000 */
[----:B------:R-:W-:Y:S01]  /*b5a0*/  FMUL.FTZ R86, R10, R86 ;  /* 0x000000560a567220 */ /* 0x000fe20000410000 */
[----:B------:R-:W-:Y:S01]  /*b5b0*/  STS [R0+0x400], R174 ;  /* 0x000400ae00007388 */ /* 0x000fe20000000800 */
[----:B------:R-:W-:Y:S01]  /*b5c0*/  IMAD.WIDE.U32 R12, R12, c[0x0][0x3d8], R18 ;  /* 0x0000f6000c0c7a25 */ /* 0x000fe200078e0012 */
[----:B------:R-:W-:Y:S02]  /*b5d0*/  IADD3 R18, R2, R8, RZ ;  /* 0x0000000802127210 */ /* 0x000fe40007ffe0ff */
[----:B------:R-:W-:Y:S01]  /*b5e0*/  F2FP.BF16.PACK_AB R72, R73, R72 ;  /* 0x000000484948723e */ /* 0x000fe200000010ff */
[----:B------:R-:W-:Y:S01]  /*b5f0*/  FMUL.FTZ R89, R11, R89 ;  /* 0x000000590b597220 */ /* 0x000fe20000410000 */
[----:B------:R-:W-:Y:S01]  /*b600*/  F2FP.BF16.PACK_AB R74, R75, R74 ;  /* 0x0000004a4b4a723e */ /* 0x000fe200000010ff */
[----:B------:R-:W-:Y:S01]  /*b610*/  FMUL.FTZ R88, R11, R88 ;  /* 0x000000580b587220 */ /* 0x000fe20000410000 */
[----:B------:R-:W-:Y:S01]  /*b620*/  STS [R8+0x80], R52 ;  /* 0x0000803408007388 */ /* 0x000fe20000000800 */
[C---:B------:R-:W-:Y:S01]  /*b630*/  FMUL.FTZ R91, R10.reuse, R91 ;  /* 0x0000005b0a5b7220 */ /* 0x040fe20000410000 */
[----:B------:R-:W-:Y:S01]  /*b640*/  IADD3 R2, R5, R2, RZ ;  /* 0x0000000205027210 */ /* 0x000fe20007ffe0ff */
[C---:B------:R-:W-:Y:S01]  /*b650*/  FMUL.FTZ R90, R10.reuse, R90 ;  /* 0x0000005a0a5a7220 */ /* 0x040fe20000410000 */
[----:B------:R-:W-:Y:S01]  /*b660*/  STS [R8+0x480], R54 ;  /* 0x0004803608007388 */ /* 0x000fe20000000800 */
[----:B------:R-:W-:Y:S01]  /*b670*/  FMUL.FTZ R93, R11, R93 ;  /* 0x0000005d0b5d7220 */ /* 0x000fe20000410000 */
[----:B------:R-:W-:Y:S01]  /*b680*/  F2FP.BF16.PACK_AB R76, R77, R76 ;  /* 0x0000004c4d4c723e */ /* 0x000fe200000010ff */
[----:B------:R-:W-:Y:S01]  /*b690*/  FMUL.FTZ R92, R11, R92 ;  /* 0x0000005c0b5c7220 */ /* 0x000fe20000410000 */
[----:B------:R-:W-:Y:S01]  /*b6a0*/  F2FP.BF16.PACK_AB R78, R79, R78 ;  /* 0x0000004e4f4e723e */ /* 0x000fe200000010ff */
[C---:B------:R-:W-:Y:S01]  /*b6b0*/  FMUL.FTZ R95, R10.reuse, R95 ;  /* 0x0000005f0a5f7220 */ /* 0x040fe20000410000 */
[----:B------:R-:W-:Y:S01]  /*b6c0*/  STS [R5], R56 ;  /* 0x0000003805007388 */ /* 0x000fe20000000800 */
[----:B------:R-:W-:Y:S01]  /*b6d0*/  FMUL.FTZ R94, R10, R94 ;  /* 0x0000005e0a5e7220 */ /* 0x000fe20000410000 */
[----:B------:R-:W-:Y:S01]  /*b6e0*/  F2FP.BF16.PACK_AB R82, R83, R82 ;  /* 0x000000525352723e */ /* 0x000fe200000010ff */
[C---:B------:R-:W-:Y:S01]  /*b6f0*/  FMUL.FTZ R97, R11.reuse, R97 ;  /* 0x000000610b617220 */ /* 0x040fe20000410000 */
[----:B------:R-:W-:Y:S01]  /*b700*/  STS [R5+0x400], R58 ;  /* 0x0004003a05007388 */ /* 0x000fe20000000800 */
[----:B------:R-:W-:-:S02]  /*b710*/  FMUL.FTZ R96, R11, R96 ;  /* 0x000000600b607220 */ /* 0x000fc40000410000 */
[C---:B------:R-:W-:Y:S01]  /*b720*/  FMUL.FTZ R99, R10.reuse, R99 ;  /* 0x000000630a637220 */ /* 0x040fe20000410000 */
[----:B------:R-:W-:Y:S01]  /*b730*/  STS [R14+0x80], R60 ;  /* 0x0000803c0e007388 */ /* 0x000fe20000000800 */
[C---:B------:R-:W-:Y:S01]  /*b740*/  FMUL.FTZ R98, R10.reuse, R98 ;  /* 0x000000620a627220 */ /* 0x040fe20000410000 */
[----:B------:R-:W-:Y:S01]  /*b750*/  F2FP.BF16.PACK_AB R84, R85, R84 ;  /* 0x000000545554723e */ /* 0x000fe200000010ff */
[C---:B------:R-:W-:Y:S01]  /*b760*/  FMUL.FTZ R101, R11.reuse, R101 ;  /* 0x000000650b657220 */ /* 0x040fe20000410000 */
[----:B------:R-:W-:Y:S01]  /*b770*/  STS [R14+0x480], R62 ;  /* 0x0004803e0e007388 */ /* 0x000fe20000000800 */
[----:B------:R-:W-:Y:S01]  /*b780*/  FMUL.FTZ R100, R11, R100 ;  /* 0x000000640b647220 */ /* 0x000fe20000410000 */
[----:B------:R-:W-:Y:S01]  /*b790*/  F2FP.BF16.PACK_AB R86, R87, R86 ;  /* 0x000000565756723e */ /* 0x000fe200000010ff */
[C---:B------:R-:W-:Y:S01]  /*b7a0*/  FMUL.FTZ R103, R10.reuse, R103 ;  /* 0x000000670a677220 */ /* 0x040fe20000410000 */
[----:B------:R-:W-:Y:S01]  /*b7b0*/  STS [R7], R64 ;  /* 0x0000004007007388 */ /* 0x000fe20000000800 */
[C---:B------:R-:W-:Y:S01]  /*b7c0*/  FMUL.FTZ R102, R10.reuse, R102 ;  /* 0x000000660a667220 */ /* 0x040fe20000410000 */
[----:B------:R-:W-:Y:S01]  /*b7d0*/  F2FP.BF16.PACK_AB R88, R89, R88 ;  /* 0x000000585958723e */ /* 0x000fe200000010ff */
[C---:B------:R-:W-:Y:S01]  /*b7e0*/  FMUL.FTZ R105, R11.reuse, R105 ;  /* 0x000000690b697220 */ /* 0x040fe20000410000 */
[----:B------:R-:W-:Y:S01]  /*b7f0*/  STS [R7+0x400], R66 ;  /* 0x0004004207007388 */ /* 0x000fe20000000800 */
[----:B------:R-:W-:Y:S01]  /*b800*/  FMUL.FTZ R104, R11, R104 ;  /* 0x000000680b687220 */ /* 0x000fe20000410000 */
[----:B------:R-:W-:Y:S01]  /*b810*/  F2FP.BF16.PACK_AB R90, R91, R90 ;  /* 0x0000005a5b5a723e */ /* 0x000fe200000010ff */
        /* <DEDUP_REMOVED lines=120> */
[----:B------:R-:W-:Y:S01]  /*bfa0*/  FMUL.FTZ R165, R11, R165 ;  /* 0x000000a50ba57220 */ /* 0x000fe20000410000 */
[----:B------:R-:W-:Y:S01]  /*bfb0*/  STS [R7+0x8000], R128 ;  /* 0x0080008007007388 */ /* 0x000fe20000000800 */
[----:B------:R-:W-:-:S02]  /*bfc0*/  FMUL.FTZ R171, R10, R171 ;  /* 0x000000ab0aab7220 */ /* 0x000fc40000410000 */
[C---:B------:R-:W-:Y:S01]  /*bfd0*/  FMUL.FTZ R170, R10.reuse, R170 ;  /* 0x000000aa0aaa7220 */ /* 0x040fe20000410000 */
[----:B------:R-:W-:Y:S01]  /*bfe0*/  STS [R7+0x8400], R130 ;  /* 0x0084008207007388 */ /* 0x000fe20000000800 */
[C---:B------:R-:W-:Y:S01]  /*bff0*/  FMUL.FTZ R167, R10.reuse, R167 ;  /* 0x000000a70aa77220 */ /* 0x040fe20000410000 */
[----:B------:R-:W-:Y:S01]  /*c000*/  F2FP.BF16.PACK_AB R152, R153, R152 ;  /* 0x000000989998723e */ /* 0x000fe200000010ff */
[----:B------:R-:W-:Y:S01]  /*c010*/  FMUL.FTZ R11, R11, R164 ;  /* 0x000000a40b0b7220 */ /* 0x000fe20000410000 */
[----:B------:R-:W-:Y:S01]  /*c020*/  F2FP.BF16.PACK_AB R154, R155, R154 ;  /* 0x0000009a9b9a723e */ /* 0x000fe200000010ff */
[----:B------:R-:W-:Y:S01]  /*c030*/  FMUL.FTZ R10, R10, R166 ;  /* 0x000000a60a0a7220 */ /* 0x000fe20000410000 */
[----:B------:R-:W-:Y:S01]  /*c040*/  STS [R18+0x8080], R132 ;  /* 0x0080808412007388 */ /* 0x000fe20000000800 */
[----:B------:R-:W-:Y:S02]  /*c050*/  F2FP.BF16.PACK_AB R156, R157, R156 ;  /* 0x0000009c9d9c723e */ /* 0x000fe400000010ff */
[----:B------:R-:W-:Y:S01]  /*c060*/  F2FP.BF16.PACK_AB R158, R159, R158 ;  /* 0x0000009e9f9e723e */ /* 0x000fe200000010ff */
[----:B------:R-:W-:Y:S01]  /*c070*/  STS [R18+0x8480], R134 ;  /* 0x0084808612007388 */ /* 0x000fe20000000800 */
[----:B------:R-:W-:-:S02]  /*c080*/  LEA R17, P0, R20, c[0x0][0x450], 0x2 ;  /* 0x0001140014117a11 */ /* 0x000fc400078010ff */
[----:B------:R-:W-:Y:S01]  /*c090*/  IADD3 R9, R21, R9, RZ ;  /* 0x0000000915097210 */ /* 0x000fe20007ffe0ff */
[----:B------:R-:W-:Y:S01]  /*c0a0*/  STS [R2+0x8000], R136 ;  /* 0x0080008802007388 */ /* 0x000fe20000000800 */
[----:B------:R-:W-:Y:S02]  /*c0b0*/  F2FP.BF16.PACK_AB R160, R161, R160 ;  /* 0x000000a0a1a0723e */ /* 0x000fe400000010ff */
[----:B------:R-:W-:Y:S01]  /*c0c0*/  F2FP.BF16.PACK_AB R162, R163, R162 ;  /* 0x000000a2a3a2723e */ /* 0x000fe200000010ff */
[----:B------:R-:W-:Y:S01]  /*c0d0*/  STS [R2+0x8400], R138 ;  /* 0x0084008a02007388 */ /* 0x000fe20000000800 */
[----:B------:R-:W-:Y:S02]  /*c0e0*/  F2FP.BF16.PACK_AB R168, R169, R168 ;  /* 0x000000a8a9a8723e */ /* 0x000fe400000010ff */
[----:B------:R-:W-:Y:S01]  /*c0f0*/  F2FP.BF16.PACK_AB R170, R171, R170 ;  /* 0x000000aaabaa723e */ /* 0x000fe200000010ff */
        /* <DEDUP_REMOVED lines=19> */
[----:B------:R-:W-:Y:S04]  /*c230*/  SHFL.IDX PT, R20, R17, RZ, 0x1c1f ;  /* 0x001c1fff11147589 */ /* 0x000fe800000e0000 */
[----:B------:R-:W3:Y:S04]  /*c240*/  SHFL.IDX PT, R21, R9, RZ, 0x1c1f ;  /* 0x001c1fff09157589 */ /* 0x000ee800000e0000 */
[----:B------:R-:W-:Y:S06]  /*c250*/  BAR.SYNC.DEFER_BLOCKING 0x1, 0x100 ;  /* 0x0044000000007b1d */ /* 0x000fec0000010000 */
[----:B------:R-:W-:Y:S04]  /*c260*/  SHFL.IDX PT, R22, R17, 0x1, 0x1c1f ;  /* 0x003c1f0011167f89 */ /* 0x000fe800000e0000 */
[----:B------:R-:W4:Y:S01]  /*c270*/  SHFL.IDX PT, R23, R9, 0x1, 0x1c1f ;  /* 0x003c1f0009177f89 */ /* 0x000f2200000e0000 */
[----:B-1----:R-:W-:-:S03]  /*c280*/  SHF.L.U32 R14, R252, 0x1, RZ ;  /* 0x00000001fc0e7819 */ /* 0x002fc600000006ff */
[----:B---3--:R2:W-:Y:S04]  /*c290*/  @!P5 ST.E [R20.64], R16 ;  /* 0x000000101400d985 */ /* 0x0085e8000c10190c */
[----:B----4-:R2:W-:Y:S04]  /*c2a0*/  @!P3 ST.E [R22.64], R15 ;  /* 0x0000000f1600b985 */ /* 0x0105e8000c10190c */
[----:B------:R2:W1:Y:S04]  /*c2b0*/  LDS.128 R56, [R14+0x1080] ;  /* 0x001080000e387984 */ /* 0x0004680000000c00 */
        /* <DEDUP_REMOVED lines=11> */
[----:B------:R-:W-:-:S02]  /*c370*/  IADD3 R4, R13, R4, RZ ;  /* 0x000000040d047210 */ /* 0x000fc40007ffe0ff */
[----:B------:R-:W-:-:S04]  /*c380*/  LEA R0, P0, R12, c[0x0][0x380], 0x1 ;  /* 0x0000e0000c007a11 */ /* 0x000fc800078008ff */
[----:B------:R-:W-:Y:S02]  /*c390*/  LEA.HI.X R73, R12, c[0x0][0x384], R4, 0x1, P0 ;  /* 0x0000e1000c497a11 */ /* 0x000fe400000f0c04 */
[----:B------:R-:W-:Y:S01]  /*c3a0*/  ISETP.GE.AND P0, PT, R251, R6, PT ;  /* 0x00000006fb00720c */ /* 0x000fe20003f06270 */
[----:B------:R2:W1:Y:S01]  /*c3b0*/  SHFL.IDX PT, R74, R0, RZ, 0x181f ;  /* 0x00181fff004a7589 */ /* 0x00046200000e0000 */
[----:B------:R-:W-:Y:S03]  /*c3c0*/  BSSY B0, `(.L_x_775) ;  /* 0x000001f000007945 */ /* 0x000fe60003800000 */
[----:B------:R2:W1:Y:S08]  /*c3d0*/  SHFL.IDX PT, R75, R73, RZ, 0x181f ;  /* 0x00181fff494b7589 */ /* 0x00047000000e0000 */
[----:B------:R-:W-:Y:S05]  /*c3e0*/  @P0 BRA `(.L_x_776) ;  /* 0x000001c000000947 */ /* 0x000fea0003800000 */
[----:B---34-:R-:W3:Y:S01]  /*c3f0*/  LDS.128 R68, [R14+0x80] ;  /* 0x000080000e447984 */ /* 0x018ee20000000c00 */
[----:B-----5:R-:W-:-:S02]  /*c400*/  IADD3 R72, R81, 0x40, RZ ;  /* 0x0000004051487810 */ /* 0x020fc40007ffe0ff */
[C---:B------:R-:W-:Y:S01]  /*c410*/  IADD3 R5, R81.reuse, 0x80, RZ ;  /* 0x0000008051057810 */ /* 0x040fe20007ffe0ff */
[----:B------:R-:W4:Y:S01]  /*c420*/  LDS.128 R64, [R14+0x4080] ;  /* 0x004080000e407984 */ /* 0x000f220000000c00 */
[----:B------:R-:W-:Y:S02]  /*c430*/  IADD3 R3, R81, 0xc0, RZ ;  /* 0x000000c051037810 */ /* 0x000fe40007ffe0ff */
[----:B------:R-:W-:Y:S01]  /*c440*/  ISETP.GE.AND P2, PT, R72, c[0x0][0x3c8], PT ;  /* 0x0000f20048007a0c */ /* 0x000fe20003f46270 */
[----:B------:R-:W2:Y:S01]  /*c450*/  LDS.128 R60, [R14+0x8080] ;  /* 0x008080000e3c7984 */ /* 0x000ea20000000c00 */
[----:B------:R-:W-:Y:S02]  /*c460*/  ISETP.GE.AND P1, PT, R5, c[0x0][0x3c8], PT ;  /* 0x0000f20005007a0c */ /* 0x000fe40003f26270 */
[----:B------:R-:W-:Y:S01]  /*c470*/  ISETP.GE.AND P0, PT, R3, c[0x0][0x3c8], PT ;  /* 0x0000f20003007a0c */ /* 0x000fe20003f06270 */
[----:B--2---:R-:W2:Y:S01]  /*c480*/  LDS.128 R12, [R14+0xc080] ;  /* 0x00c080000e0c7984 */ /* 0x004ea20000000c00 */
[----:B------:R-:W-:-:S07]  /*c490*/  ISETP.GE.AND P3, PT, R81, c[0x0][0x3c8], PT ;  /* 0x0000f20051007a0c */ /* 0x000fce0003f66270 */
[----:B------:R-:W-:Y:S02]  /*c4a0*/  @!P2 SHF.R.S32.HI R7, RZ, 0x1f, R72 ;  /* 0x0000001fff07a819 */ /* 0x000fe40000011448 */
[----:B------:R-:W-:Y:S02]  /*c4b0*/  @!P1 SHF.R.S32.HI R4, RZ, 0x1f, R5 ;  /* 0x0000001fff049819 */ /* 0x000fe40000011405 */
[----:B------:R-:W-:Y:S02]  /*c4c0*/  @!P0 SHF.R.S32.HI R2, RZ, 0x1f, R3 ;  /* 0x0000001fff028819 */ /* 0x000fe40000011403 */
[----:B------:R-:W-:Y:S01]  /*c4d0*/  @!P2 LEA.HI R7, R7, R72, RZ, 0x3 ;  /* 0x000000480707a211 */ /* 0x000fe200078f18ff */
[----:B-1----:R-:W-:Y:S01]  /*c4e0*/  @!P3 IMAD.WIDE R76, R81, 0x2, R74 ;  /* 0x00000002514cb825 */ /* 0x002fe200078e024a */
[----:B------:R-:W-:Y:S02]  /*c4f0*/  @!P1 LEA.HI R4, R4, R5, RZ, 0x3 ;  /* 0x0000000504049211 */ /* 0x000fe400078f18ff */
[----:B------:R-:W-:-:S02]  /*c500*/  @!P0 LEA.HI R2, R2, R3, RZ, 0x3 ;  /* 0x0000000302028211 */ /* 0x000fc400078f18ff */
[----:B------:R-:W-:Y:S02]  /*c510*/  @!P2 LOP3.LUT R7, R7, 0xfffffff8, RZ, 0xc0, !PT ;  /* 0xfffffff80707a812 */ /* 0x000fe400078ec0ff */
[----:B------:R-:W-:Y:S02]  /*c520*/  @!P1 LOP3.LUT R4, R4, 0xfffffff8, RZ, 0xc0, !PT ;  /* 0xfffffff804049812 */ /* 0x000fe400078ec0ff */
[----:B------:R-:W-:Y:S01]  /*c530*/  @!P0 LOP3.LUT R2, R2, 0xfffffff8, RZ, 0xc0, !PT ;  /* 0xfffffff802028812 */ /* 0x000fe200078ec0ff */
[--C-:B------:R-:W-:Y:S01]  /*c540*/  @!P2 IMAD.WIDE R78, R7, 0x2, R74.reuse ;  /* 0x00000002074ea825 */ /* 0x100fe200078e024a */
[----:B---3--:R1:W-:Y:S03]  /*c550*/  @!P3 ST.E.128 [R76.64], R68 ;  /* 0x000000444c00b985 */ /* 0x0083e6000c101d0c */
[--C-:B------:R-:W-:Y:S01]  /*c560*/  @!P1 IMAD.WIDE R4, R4, 0x2, R74.reuse ;  /* 0x0000000204049825 */ /* 0x100fe200078e024a */
[----:B----4-:R1:W-:Y:S03]  /*c570*/  @!P2 ST.E.128 [R78.64], R64 ;  /* 0x000000404e00a985 */ /* 0x0103e6000c101d0c */
[----:B------:R-:W-:Y:S01]  /*c580*/  @!P0 IMAD.WIDE R2, R2, 0x2, R74 ;  /* 0x0000000202028825 */ /* 0x000fe200078e024a */
[----:B------:R1:W-:Y:S04]  /*c590*/  @!P1 ST.E.128 [R4.64], R60 ;  /* 0x0000003c04009985 */ /* 0x0003e8000c101d0c */
[----:B--2---:R1:W-:Y:S02]  /*c5a0*/  @!P0 ST.E.128 [R2.64], R12 ;  /* 0x0000000c02008985 */ /* 0x0043e4000c101d0c */
.L_x_776:
[----:B---34-:R-:W-:Y:S05]  /*c5b0*/  BSYNC B0 ;  /* 0x0000000000007941 */ /* 0x018fea0003800000 */
.L_x_775:
[----:B-1----:R-:W-:Y:S01]  /*c5c0*/  IADD3 R2, R251, 0x20, RZ ;  /* 0x00000020fb027810 */ /* 0x002fe20007ffe0ff */
[----:B--2---:R1:W2:Y:S01]  /*c5d0*/  SHFL.IDX PT, R15, R73, 0x1, 0x181f ;  /* 0x00381f00490f7f89 */ /* 0x0042a200000e0000 */
[----:B------:R-:W-:Y:S02]  /*c5e0*/  BSSY B0, `(.L_x_777) ;  /* 0x000001c000007945 */ /* 0x000fe40003800000 */
[----:B------:R-:W-:Y:S01]  /*c5f0*/  ISETP.GE.AND P0, PT, R2, R6, PT ;  /* 0x000000060200720c */ /* 0x000fe20003f06270 */
[----:B------:R1:W3:-:S12]  /*c600*/  SHFL.IDX PT, R14, R0, 0x1, 0x181f ;  /* 0x00381f00000e7f89 */ /* 0x0002d800000e0000 */
        /* <DEDUP_REMOVED lines=25> */
.L_x_778:
[----:B------:R-:W-:Y:S05]  /*c7a0*/  BSYNC B0 ;  /* 0x0000000000007941 */ /* 0x000fea0003800000 */
.L_x_777:
[----:B--2---:R-:W-:Y:S01]  /*c7b0*/  IADD3 R2, R251, 0x40, RZ ;  /* 0x00000040fb027810 */ /* 0x004fe20007ffe0ff */
[----:B------:R2:W4:Y:S01]  /*c7c0*/  SHFL.IDX PT, R15, R73, 0x2, 0x181f ;  /* 0x00581f00490f7f89 */ /* 0x00052200000e0000 */
        /* <DEDUP_REMOVED lines=28> */
.L_x_780:
[----:B------:R-:W-:Y:S05]  /*c990*/  BSYNC B0 ;  /* 0x0000000000007941 */ /* 0x000fea0003800000 */
.L_x_779:
[----:B------:R-:W-:Y:S01]  /*c9a0*/  IADD3 R251, R251, 0x60, RZ ;  /* 0x00000060fbfb7810 */ /* 0x000fe20007ffe0ff */
[----:B---3--:R3:W1:Y:S03]  /*c9b0*/  SHFL.IDX PT, R13, R73, 0x3, 0x181f ;  /* 0x00781f00490d7f89 */ /* 0x00866600000e0000 */
[----:B------:R-:W-:Y:S01]  /*c9c0*/  ISETP.GE.AND P0, PT, R251, R6, PT ;  /* 0x00000006fb00720c */ /* 0x000fe20003f06270 */
[----:B------:R3:W2:-:S12]  /*c9d0*/  SHFL.IDX PT, R12, R0, 0x3, 0x181f ;  /* 0x00781f00000c7f89 */ /* 0x00069800000e0000 */
[----:B------:R-:W-:Y:S05]  /*c9e0*/  @P0 EXIT ;  /* 0x000000000000094d */ /* 0x000fea0003800000 */
[C---:B-----5:R-:W-:Y:S02]  /*c9f0*/  IADD3 R4, R81.reuse, 0x40, RZ ;  /* 0x0000004051047810 */ /* 0x060fe40007ffe0ff */
[C---:B------:R-:W-:Y:S02]  /*ca00*/  IADD3 R2, R81.reuse, 0x80, RZ ;  /* 0x0000008051027810 */ /* 0x040fe40007ffe0ff */
[----:B------:R-:W-:Y:S02]  /*ca10*/  ISETP.GE.AND P1, PT, R4, c[0x0][0x3c8], PT ;  /* 0x0000f20004007a0c */ /* 0x000fe40003f26270 */
[----:B------:R-:W-:Y:S02]  /*ca20*/  ISETP.GE.AND P0, PT, R2, c[0x0][0x3c8], PT ;  /* 0x0000f20002007a0c */ /* 0x000fe40003f06270 */
[----:B------:R-:W-:-:S09]  /*ca30*/  ISETP.GE.AND P2, PT, R81, c[0x0][0x3c8], PT ;  /* 0x0000f20051007a0c */ /* 0x000fd20003f46270 */
[----:B------:R-:W-:Y:S02]  /*ca40*/  @!P1 SHF.R.S32.HI R3, RZ, 0x1f, R4 ;  /* 0x0000001fff039819 */ /* 0x000fe40000011404 */
[----:B-123--:R-:W-:Y:S02]  /*ca50*/  @!P0 SHF.R.S32.HI R0, RZ, 0x1f, R2 ;  /* 0x0000001fff008819 */ /* 0x00efe40000011402 */
[----:B------:R-:W-:Y:S01]  /*ca60*/  @!P1 LEA.HI R3, R3, R4, RZ, 0x3 ;  /* 0x0000000403039211 */ /* 0x000fe200078f18ff */
[--C-:B------:R-:W-:Y:S01]  /*ca70*/  @!P2 IMAD.WIDE R4, R81, 0x2, R12.reuse ;  /* 0x000000025104a825 */ /* 0x100fe200078e020c */
[----:B------:R-:W-:Y:S02]  /*ca80*/  @!P0 LEA.HI R0, R0, R2, RZ, 0x3 ;  /* 0x0000000200008211 */ /* 0x000fe400078f18ff */
[----:B------:R-:W-:Y:S02]  /*ca90*/  @!P1 LOP3.LUT R3, R3, 0xfffffff8, RZ, 0xc0, !PT ;  /* 0xfffffff803039812 */ /* 0x000fe400078ec0ff */
[----:B------:R-:W-:Y:S01]  /*caa0*/  @!P0 LOP3.LUT R0, R0, 0xfffffff8, RZ, 0xc0, !PT ;  /* 0xfffffff800008812 */ /* 0x000fe200078ec0ff */
[----:B------:R-:W-:Y:S02]  /*cab0*/  @!P2 ST.E.128 [R4.64], R48 ;  /* 0x000000300400a985 */ /* 0x000fe4000c101d0c */
[----:B------:R-:W-:-:S04]  /*cac0*/  @!P1 IMAD.WIDE R2, R3, 0x2, R12 ;  /* 0x0000000203029825 */ /* 0x000fc800078e020c */
[----:B------:R-:W-:Y:S01]  /*cad0*/  @!P0 IMAD.WIDE R6, R0, 0x2, R12 ;  /* 0x0000000200068825 */ /* 0x000fe200078e020c */
[----:B------:R1:W-:Y:S04]  /*cae0*/  @!P1 ST.E.128 [R2.64], R36 ;  /* 0x0000002402009985 */ /* 0x0003e8000c101d0c */
[----:B------:R2:W-:Y:S01]  /*caf0*/  @!P0 ST.E.128 [R6.64], R24 ;  /* 0x0000001806008985 */ /* 0x0005e2000c101d0c */
[----:B-1----:R-:W-:-:S04]  /*cb00*/  IADD3 R2, R81, 0xc0, RZ ;  /* 0x000000c051027810 */ /* 0x002fc80007ffe0ff */
[----:B------:R-:W-:-:S13]  /*cb10*/  ISETP.GE.AND P0, PT, R2, c[0x0][0x3c8], PT ;  /* 0x0000f20002007a0c */ /* 0x000fda0003f06270 */
[----:B------:R-:W-:Y:S05]  /*cb20*/  @P0 EXIT ;  /* 0x000000000000094d */ /* 0x000fea0003800000 */
[----:B--2---:R-:W-:-:S04]  /*cb30*/  SHF.R.S32.HI R0, RZ, 0x1f, R2 ;  /* 0x0000001fff007819 */ /* 0x004fc80000011402 */
[----:B------:R-:W-:-:S04]  /*cb40*/  LEA.HI R0, R0, R2, RZ, 0x3 ;  /* 0x0000000200007211 */ /* 0x000fc800078f18ff */
[----:B------:R-:W-:-:S05]  /*cb50*/  LOP3.LUT R0, R0, 0xfffffff8, RZ, 0xc0, !PT ;  /* 0xfffffff800007812 */ /* 0x000fca00078ec0ff */
[----:B------:R-:W-:-:S05]  /*cb60*/  IMAD.WIDE R12, R0, 0x2, R12 ;  /* 0x00000002000c7825 */ /* 0x000fca00078e020c */
[----:B------:R-:W-:Y:S01]  /*cb70*/  ST.E.128 [R12.64], R8 ;  /* 0x000000080c007985 */ /* 0x000fe2000c101d0c */
[----:B------:R-:W-:Y:S05]  /*cb80*/  EXIT ;  /* 0x000000000000794d */ /* 0x000fea0003800000 */
.L_x_781:
        /* <DEDUP_REMOVED lines=15> */
.L_x_1779:


//--------------------- .text._ZN7cutlass13device_kernelIN5flash19enable_sm80_to_sm89INS1_16FlashAttnFwdSm80INS1_25CollectiveMainloopFwdSm80ILi8ELi1ELb0EN4cute5tupleIJNS5_1CILi128EEENS7_ILi96EEENS7_ILi256EEEEEELi256ENS_10bfloat16_tEfNS_4arch4Sm80ELb0ELb0ELb0ELb1ELb1ELb0ELb1ELb0EEENS1_21CollectiveEpilogueFwdINS6_IJS8_SA_S9_EEENS6_IJNS7_ILi1EEESI_SI_EEESC_SE_Li256ELb1ELb1ELb0ELb0EEENS1_19SingleTileSchedulerILb1ELb0ELb1ELi128EEEEEEEEEvNT_6ParamsE --------------------------
	.section	.text._ZN7cutlass13device_kernelIN5flash19enable_sm80_to_sm89INS1_16FlashAttnFwdSm80INS1_25CollectiveMainloopFwdSm80ILi8ELi1ELb0EN4cute5tupleIJNS5_1CILi128EEENS7_ILi96EEENS7_ILi256EEEEEELi256ENS_10bfloat16_tEfNS_4arch4Sm80ELb0ELb0ELb0ELb1ELb1ELb0ELb1ELb0EEENS1_21CollectiveEpilogueFwdINS6_IJS8_SA_S9_EEENS6_IJNS7_ILi1EEESI_SI_EEESC_SE_Li256ELb1ELb1ELb0ELb0EEENS1_19SingleTileSchedulerILb1ELb0ELb1ELi128EEEEEEEEEvNT_6ParamsE,"ax",@progbits
	.sectioninfo	@"SHI_REGISTERS=255"
	.align	128
.text._ZN7cutlass13device_kernelIN5flash19enable_sm80_to_sm89INS1_16FlashAttnFwdSm80INS1_25CollectiveMainloopFwdSm80ILi8ELi1ELb0EN4cute5tupleIJNS5_1CILi128EEENS7_ILi96EEENS7_ILi256EEEEEELi256ENS_10bfloat16_tEfNS_4arch4Sm80ELb0ELb0ELb0ELb1ELb1ELb0ELb1ELb0EEENS1_21CollectiveEpilogueFwdINS6_IJS8_SA_S9_EEENS6_IJNS7_ILi1EEESI_SI_EEESC_SE_Li256ELb1ELb1ELb0ELb0EEENS1_19SingleTileSchedulerILb1ELb0ELb1ELi128EEEEEEEEEvNT_6ParamsE:
        .type           _ZN7cutlass13device_kernelIN5flash19enable_sm80_to_sm89INS1_16FlashAttnFwdSm80INS1_25CollectiveMainloopFwdSm80ILi8ELi1ELb0EN4cute5tupleIJNS5_1CILi128EEENS7_ILi96EEENS7_ILi256EEEEEELi256ENS_10bfloat16_tEfNS_4arch4Sm80ELb0ELb0ELb0ELb1ELb1ELb0ELb1ELb0EEENS1_21CollectiveEpilogueFwdINS6_IJS8_SA_S9_EEENS6_IJNS7_ILi1EEESI_SI_EEESC_SE_Li256ELb1ELb1ELb0ELb0EEENS1_19SingleTileSchedulerILb1ELb0ELb1ELi128EEEEEEEEEvNT_6ParamsE,@function
        .size           _ZN7cutlass13device_kernelIN5flash19enable_sm80_to_sm89INS1_16FlashAttnFwdSm80INS1_25CollectiveMainloopFwdSm80ILi8ELi1ELb0EN4cute5tupleIJNS5_1CILi128EEENS7_ILi96EEENS7_ILi256EEEEEELi256ENS_10bfloat16_tEfNS_4arch4Sm80ELb0ELb0ELb0ELb1ELb1ELb0ELb1ELb0EEENS1_21CollectiveEpilogueFwdINS6_IJS8_SA_S9_EEENS6_IJNS7_ILi1EEESI_SI_EEESC_SE_Li256ELb1ELb1ELb0ELb0EEENS1_19SingleTileSchedulerILb1ELb0ELb1ELi128EEEEEEEEEvNT_6ParamsE,(.L_x_1780 - _ZN7cutlass13device_kernelIN5flash19enable_sm80_to_sm89INS1_16FlashAttnFwdSm80INS1_25CollectiveMainloopFwdSm80ILi8ELi1ELb0EN4cute5tupleIJNS5_1CILi128EEENS7_ILi96EEENS7_ILi256EEEEEELi256ENS_10bfloat16_tEfNS_4arch4Sm80ELb0ELb0ELb0ELb1ELb1ELb0ELb1ELb0EEENS1_21CollectiveEpilogueFwdINS6_IJS8_SA_S9_EEENS6_IJNS7_ILi1EEESI_SI_EEESC_SE_Li256ELb1ELb1ELb0ELb0EEENS1_19SingleTileSchedulerILb1ELb0ELb1ELi128EEEEEEEEEvNT_6ParamsE)
        .other          _ZN7cutlass13device_kernelIN5flash19enable_sm80_to_sm89INS1_16FlashAttnFwdSm80INS1_25CollectiveMainloopFwdSm80ILi8ELi1ELb0EN4cute5tupleIJNS5_1CILi128EEENS7_ILi96EEENS7_ILi256EEEEEELi256ENS_10bfloat16_tEfNS_4arch4Sm80ELb0ELb0ELb0ELb1ELb1ELb0ELb1ELb0EEENS1_21CollectiveEpilogueFwdINS6_IJS8_SA_S9_EEENS6_IJNS7_ILi1EEESI_SI_EEESC_SE_Li256ELb1ELb1ELb0ELb0EEENS1_19SingleTileSchedulerILb1ELb0ELb1ELi128EEEEEEEEEvNT_6ParamsE,@"STO_CUDA_ENTRY STV_DEFAULT"
_ZN7cutlass13device_kernelIN5flash19enable_sm80_to_sm89INS1_16FlashAttnFwdSm80INS1_25CollectiveMainloopFwdSm80ILi8ELi1ELb0EN4cute5tupleIJNS5_1CILi128EEENS7_ILi96EEENS7_ILi256EEEEEELi256ENS_10bfloat16_tEfNS_4arch4Sm80ELb0ELb0ELb0ELb1ELb1ELb0ELb1ELb0EEENS1_21CollectiveEpilogueFwdINS6_IJS8_SA_S9_EEENS6_IJNS7_ILi1EEESI_SI_EEESC_SE_Li256ELb1ELb1ELb0ELb0EEENS1_19SingleTileSchedulerILb1ELb0ELb1ELi128EEEEEEEEEvNT_6ParamsE:
        /* <DEDUP_REMOVED lines=21> */
.L_x_783:
        /* <DEDUP_REMOVED lines=13> */
.L_x_785:
[----:B------:R-:W-:Y:S02]  /*0220*/  ULDC UR6, c[0x0][0x54c] ;  /* 0x0001530000067ab9 */ /* 0x000fe40000000800 */
.L_x_784:
[----:B------:R-:W-:Y:S02]  /*0230*/  ULDC UR4, c[0x0][0x548] ;  /* 0x0001520000047ab9 */ /* 0x000fe40000000800 */
[----:B------:R-:W-:-:S02]  /*0240*/  USHF.L.U32 UR5, UR5, 0x7, URZ ;  /* 0x0000000705057899 */ /* 0x000fc4000800063f */
[----:B------:R-:W-:-:S04]  /*0250*/  UIMAD UR4, UR6, UR4, URZ ;  /* 0x00000004060472a4 */ /* 0x000fc8000f8e023f */
[----:B------:R-:W-:-:S04]  /*0260*/  UISETP.GE.AND UP0, UPT, UR5, UR4, UPT ;  /* 0x000000040500728c */ /* 0x000fc8000bf06270 */
[----:B------:R-:W-:Y:S01]  /*0270*/  USEL UR11, UR11, 0xffffffff, !UP0 ;  /* 0xffffffff0b0b7887 */ /* 0x000fe2000c000000 */
[----:B------:R-:W-:Y:S05]  /*0280*/  BRA `(.L_x_786) ;  /* 0x000001b000007947 */ /* 0x000fea0003800000 */
.L_x_782:
        /* <DEDUP_REMOVED lines=8> */
.L_x_787:
        /* <DEDUP_REMOVED lines=13> */
.L_x_789:
[----:B------:R-:W-:Y:S02]  /*03e0*/  ULDC UR6, c[0x0][0x54c] ;  /* 0x0001530000067ab9 */ /* 0x000fe40000000800 */
.L_x_788:
[----:B------:R-:W-:Y:S02]  /*03f0*/  ULDC UR4, c[0x0][0x548] ;  /* 0x0001520000047ab9 */ /* 0x000fe40000000800 */
[----:B------:R-:W-:-:S02]  /*0400*/  USHF.L.U32 UR5, UR5, 0x7, URZ ;  /* 0x0000000705057899 */ /* 0x000fc4000800063f */
[----:B------:R-:W-:-:S04]  /*0410*/  UIMAD UR4, UR6, UR4, URZ ;  /* 0x00000004060472a4 */ /* 0x000fc8000f8e023f */
[----:B------:R-:W-:-:S04]  /*0420*/  UISETP.GE.AND UP0, UPT, UR5, UR4, UPT ;  /* 0x000000040500728c */ /* 0x000fc8000bf06270 */
[----:B------:R-:W-:-:S06]  /*0430*/  USEL UR11, UR11, 0xffffffff, !UP0 ;  /* 0xffffffff0b0b7887 */ /* 0x000fcc000c000000 */
.L_x_786:
        /* <DEDUP_REMOVED lines=39> */
[----:B-1-3--:R-:W-:Y:S05]  /*06b0*/  @P1 BRA `(.L_x_790) ;  /* 0x0000004000001947 */ /* 0x00afea0003800000 */
[----:B------:R-:W-:Y:S05]  /*06c0*/  @!P0 BRA `(.L_x_790) ;  /* 0x0000003000008947 */ /* 0x000fea0003800000 */
[----:B-----5:R1:W3:Y:S04]  /*06d0*/  LDG.E R0, [R8.64] ;  /* 0x0000000c08007981 */ /* 0x0202e8000c1e1900 */
[----:B-1----:R-:W3:Y:S02]  /*06e0*/  LDG.E R8, [R8.64+0x4] ;  /* 0x0000040c08087981 */ /* 0x002ee4000c1e1900 */
[----:B---3--:R-:W-:-:S02]  /*06f0*/  IADD3 R0, -R0, R8, RZ ;  /* 0x0000000800007210 */ /* 0x008fc40007ffe1ff */
.L_x_790:
[----:B------:R-:W-:-:S04]  /*0700*/  ISETP.NE.U32.AND P0, PT, RZ, c[0x0][0x368], PT ;  /* 0x0000da00ff007a0c */ /* 0x000fc80003f05070 */
[----:B------:R-:W-:-:S13]  /*0710*/  ISETP.NE.AND.EX P0, PT, RZ, c[0x0][0x36c], PT, P0 ;  /* 0x0000db00ff007a0c */ /* 0x000fda0003f05300 */
[----:B------:R-:W-:Y:S05]  /*0720*/  @!P0 BRA `(.L_x_791) ;  /* 0x0000007000008947 */ /* 0x000fea0003800000 */
[----:B------:R-:W-:Y:S02]  /*0730*/  ULDC.64 UR4, c[0x0][0x368] ;  /* 0x0000da0000047ab9 */ /* 0x000fe40000000a00 */
[----:B------:R-:W-:-:S06]  /*0740*/  UIMAD.WIDE UR4, UR11, UR15, UR4 ;  /* 0x0000000f0b0472a5 */ /* 0x000fcc000f8e0204 */
[----:B------:R-:W-:Y:S02]  /*0750*/  MOV R4, UR4 ;  /* 0x0000000400047c02 */ /* 0x000fe40008000f00 */
[----:B------:R-:W-:-:S05]  /*0760*/  MOV R5, UR5 ;  /* 0x0000000500057c02 */ /* 0x000fca0008000f00 */
[----:B------:R-:W3:Y:S02]  /*0770*/  LDG.E R4, [R4.64] ;  /* 0x0000000c04047981 */ /* 0x000ee4000c1e1900 */
[----:B---3--:R1:W3:Y:S02]  /*0780*/  R2UR UR4, R4 ;  /* 0x00000000040473c2 */ /* 0x0082e400000e0000 */
[----:B-1-3--:R-:W-:Y:S05]  /*0790*/  BRA `(.L_x_792) ;  /* 0x000000c000007947 */ /* 0x00afea0003800000 */
.L_x_791:
[----:B------:R-:W-:-:S04]  /*07a0*/  ISETP.NE.U32.AND P0, PT, RZ, c[0x0][0x350], PT ;  /* 0x0000d400ff007a0c */ /* 0x000fc80003f05070 */
[----:B------:R-:W-:-:S13]  /*07b0*/  ISETP.NE.AND.EX P0, PT, RZ, c[0x0][0x354], PT, P0 ;  /* 0x0000d500ff007a0c */ /* 0x000fda0003f05300 */
[----:B------:R-:W-:Y:S05]  /*07c0*/  @!P0 BRA `(.L_x_792) ;  /* 0x0000009000008947 */ /* 0x000fea0003800000 */
[----:B------:R-:W-:Y:S02]  /*07d0*/  ULDC.64 UR4, c[0x0][0x350] ;  /* 0x0000d40000047ab9 */ /* 0x000fe40000000a00 */
[----:B------:R-:W-:-:S06]  /*07e0*/  UIMAD.WIDE UR4, UR11, UR15, UR4 ;  /* 0x0000000f0b0472a5 */ /* 0x000fcc000f8e0204 */
[----:B------:R-:W-:Y:S02]  /*07f0*/  MOV R6, UR4 ;  /* 0x0000000400067c02 */ /* 0x000fe40008000f00 */
[----:B------:R-:W-:-:S05]  /*0800*/  MOV R7, UR5 ;  /* 0x0000000500077c02 */ /* 0x000fca0008000f00 */
[----:B------:R-:W3:Y:S04]  /*0810*/  LDG.E R4, [R6.64] ;  /* 0x0000000c06047981 */ /* 0x000ee8000c1e1900 */
[----:B------:R-:W4:Y:S01]  /*0820*/  LDG.E R3, [R6.64+0x4] ;  /* 0x0000040c06037981 */ /* 0x000f22000c1e1900 */
[----:B---3--:R-:W1:Y:S08]  /*0830*/  R2UR UR5, R4 ;  /* 0x00000000040573c2 */ /* 0x008e7000000e0000 */
[----:B----4-:R-:W1:Y:S02]  /*0840*/  R2UR UR4, R3 ;  /* 0x00000000030473c2 */ /* 0x010e6400000e0000 */
[----:B-1----:R-:W-:-:S06]  /*0850*/  UIADD3 UR4, -UR5, UR4, URZ ;  /* 0x0000000405047290 */ /* 0x002fcc000fffe13f */
.L_x_792:
[----:B--2---:R-:W-:Y:S01]  /*0860*/  UIADD3 UR7, -UR10, UR4, URZ ;  /* 0x000000040a077290 */ /* 0x004fe2000fffe13f */
[----:B------:R-:W-:Y:S01]  /*0870*/  PLOP3.LUT P2, PT, PT, PT, PT, 0x80, 0x0 ;  /* 0x000000000000781c */ /* 0x000fe20003f4f070 */
[----:B------:R-:W-:Y:S01]  /*0880*/  CS2R R4, SRZ ;  /* 0x0000000000047805 */ /* 0x000fe2000001ff00 */
[----:B------:R-:W-:Y:S01]  /*0890*/  IMAD.MOV.U32 R166, RZ, RZ, RZ ;  /* 0x000000ffffa67224 */ /* 0x000fe200078e00ff */
[----:B------:R-:W-:Y:S01]  /*08a0*/  UISETP.GE.AND UP0, UPT, UR7, 0x1, UPT ;  /* 0x000000010700788c */ /* 0x000fe2000bf06270 */
[----:B------:R-:W-:Y:S01]  /*08b0*/  IMAD.MOV.U32 R164, RZ, RZ, RZ ;  /* 0x000000ffffa47224 */ /* 0x000fe200078e00ff */
[----:B------:R-:W-:Y:S01]  /*08c0*/  UIADD3 UR4, UR7, 0x5f, URZ ;  /* 0x0000005f07047890 */ /* 0x000fe2000fffe03f */
[----:B------:R-:W-:Y:S01]  /*08d0*/  CS2R R162, SRZ ;  /* 0x0000000000a27805 */ /* 0x000fe2000001ff00 */
[----:B------:R-:W-:Y:S01]  /*08e0*/  CS2R R160, SRZ ;  /* 0x0000000000a07805 */ /* 0x000fe2000001ff00 */
[----:B------:R-:W-:Y:S01]  /*08f0*/  CS2R R158, SRZ ;  /* 0x00000000009e7805 */ /* 0x000fe2000001ff00 */
[----:B------:R-:W-:Y:S01]  /*0900*/  PLOP3.LUT P0, PT, PT, PT, UP0, 0x80, 0x0 ;  /* 0x000000000000781c */ /* 0x000fe20003f0f008 */
[----:B------:R-:W-:Y:S01]  /*0910*/  UIMAD.WIDE UR4, UR4, 0x2aaaaaab, URZ ;  /* 0x2aaaaaab040478a5 */ /* 0x000fe2000f8e023f */
[----:B------:R-:W-:Y:S01]  /*0920*/  CS2R R156, SRZ ;  /* 0x00000000009c7805 */ /* 0x000fe2000001ff00 */
[----:B------:R-:W-:Y:S01]  /*0930*/  CS2R R154, SRZ ;  /* 0x00000000009a7805 */ /* 0x000fe2000001ff00 */
[----:B------:R-:W-:Y:S01]  /*0940*/  CS2R R152, SRZ ;  /* 0x0000000000987805 */ /* 0x000fe2000001ff00 */
[----:B------:R-:W-:Y:S01]  /*0950*/  USHF.R.U32.HI UR6, URZ, 0x1f, UR5 ;  /* 0x0000001f3f067899 */ /* 0x000fe20008011605 */
[----:B------:R-:W-:Y:S01]  /*0960*/  CS2R R170, SRZ ;  /* 0x0000000000aa7805 */ /* 0x000fe2000001ff00 */
[----:B------:R-:W-:Y:S01]  /*0970*/  CS2R R168, SRZ ;  /* 0x0000000000a87805 */ /* 0x000fe2000001ff00 */
[----:B------:R-:W-:Y:S01]  /*0980*/  CS2R R150, SRZ ;  /* 0x0000000000967805 */ /* 0x000fe2000001ff00 */
[----:B------:R-:W-:Y:S01]  /*0990*/  ULEA.HI.SX32 UR6, UR5, UR6, 0x1c ;  /* 0x0000000605067291 */ /* 0x000fe2000f8fe23f */
        /* <DEDUP_REMOVED lines=64> */
[----:B------:R-:W1:Y:S01]  /*0da0*/  S2R R10, SR_CTAID.X ;  /* 0x00000000000a7919 */ /* 0x000e620000002500 */
[----:B------:R-:W-:Y:S01]  /*0db0*/  SHF.R.S32.HI R6, RZ, 0x1f, R2 ;  /* 0x0000001fff067819 */ /* 0x000fe20000011402 */
[----:B------:R-:W-:Y:S02]  /*0dc0*/  USHF.R.S32.HI UR15, URZ, 0x1f, UR14 ;  /* 0x0000001f3f0f7899 */ /* 0x000fe4000801140e */
[----:B------:R2:W3:Y:S01]  /*0dd0*/  @P1 LDG.E R3, [R4.64] ;  /* 0x0000000c04031981 */ /* 0x0004e2000c1e1900 */
[CC--:B------:R-:W-:Y:S01]  /*0de0*/  LEA.HI R30, R6.reuse, R2.reuse, RZ, 0x3 ;  /* 0x00000002061e7211 */ /* 0x0c0fe200078f18ff */
[----:B------:R-:W-:Y:S01]  /*0df0*/  ULDC.64 UR4, c[0x0][0x178] ;  /* 0x00005e0000047ab9 */ /* 0x000fe20000000a00 */
[----:B------:R-:W-:Y:S01]  /*0e00*/  LEA.HI R11, R6, R2, RZ, 0x4 ;  /* 0x00000002060b7211 */ /* 0x000fe200078f20ff */
[----:B------:R-:W-:Y:S01]  /*0e10*/  UIMAD UR15, UR15, UR4, URZ ;  /* 0x000000040f0f72a4 */ /* 0x000fe2000f8e023f */
[----:B------:R-:W-:Y:S01]  /*0e20*/  LOP3.LUT R12, R30, 0xfffffff8, RZ, 0xc0, !PT ;  /* 0xfffffff81e0c7812 */ /* 0x000fe200078ec0ff */
[----:B------:R-:W-:Y:S01]  /*0e30*/  UIMAD.WIDE.U32 UR16, UR14, UR4, URZ ;  /* 0x000000040e1072a5 */ /* 0x000fe2000f8e003f */
[----:B------:R-:W-:Y:S01]  /*0e40*/  SHF.R.S32.HI R30, RZ, 0x3, R30 ;  /* 0x00000003ff1e7819 */ /* 0x000fe2000001141e */
[----:B------:R-:W-:Y:S01]  /*0e50*/  UIMAD UR15, UR14, UR5, UR15 ;  /* 0x000000050e0f72a4 */ /* 0x000fe2000f8e020f */
[----:B------:R-:W-:Y:S01]  /*0e60*/  BSSY B0, `(.L_x_794) ;  /* 0x000005f000007945 */ /* 0x000fe20003800000 */
[----:B------:R-:W-:Y:S01]  /*0e70*/  IMAD.IADD R12, R2, 0x1, -R12 ;  /* 0x00000001020c7824 */ /* 0x000fe200078e0a0c */
[----:B------:R-:W-:Y:S01]  /*0e80*/  ULDC.64 UR4, c[0x0][0x1b8] ;  /* 0x00006e0000047ab9 */ /* 0x000fe20000000a00 */
[----:B------:R-:W-:Y:S01]  /*0e90*/  IMAD.SHL.U32 R249, R30, 0x40, RZ ;  /* 0x000000401ef97824 */ /* 0x000fe200078e00ff */
[----:B------:R-:W-:Y:S01]  /*0ea0*/  UIADD3 UR17, UR17, UR15, URZ ;  /* 0x0000000f11117290 */ /* 0x000fe2000fffe03f */
[C---:B------:R-:W-:Y:S01]  /*0eb0*/  IMAD R108, R12.reuse, 0x20, R30 ;  /* 0x000000200c6c7824 */ /* 0x040fe200078e021e */
[----:B------:R-:W-:Y:S01]  /*0ec0*/  USHF.R.S32.HI UR15, URZ, 0x1f, UR11 ;  /* 0x0000001f3f0f7899 */ /* 0x000fe2000801140b */
[----:B------:R-:W-:Y:S01]  /*0ed0*/  IMAD.SHL.U32 R33, R12, 0x8, RZ ;  /* 0x000000080c217824 */ /* 0x000fe200078e00ff */
[----:B------:R-:W-:Y:S01]  /*0ee0*/  UIMAD UR14, UR8, UR4, URZ ;  /* 0x00000004080e72a4 */ /* 0x000fe2000f8e023f */
[----:B------:R-:W-:Y:S01]  /*0ef0*/  LOP3.LUT R249, R249, 0x1c0, RZ, 0xc0, !PT ;  /* 0x000001c0f9f97812 */ /* 0x000fe200078ec0ff */
[----:B------:R-:W-:Y:S01]  /*0f00*/  USEL UR15, UR15, URZ, !UP1 ;  /* 0x0000003f0f0f7287 */ /* 0x000fe2000c800000 */
[C---:B-1----:R-:W-:Y:S01]  /*0f10*/  IMAD R8, R10.reuse, 0x80, R108 ;  /* 0x000000800a087824 */ /* 0x042fe200078e026c */
[----:B------:R-:W-:Y:S01]  /*0f20*/  UIMAD UR14, UR9, UR5, UR14 ;  /* 0x00000005090e72a4 */ /* 0x000fe2000f8e020e */
[----:B------:R1:W-:Y:S01]  /*0f30*/  STL [R1], R108 ;  /* 0x0000006c01007387 */ /* 0x0003e20000100800 */
[----:B------:R-:W-:Y:S01]  /*0f40*/  UIMAD.WIDE.U32 UR18, UR9, UR4, UR16 ;  /* 0x00000004091272a5 */ /* 0x000fe2000f8e0010 */
[----:B------:R-:W-:Y:S01]  /*0f50*/  IMAD.MOV.U32 R7, RZ, RZ, R8 ;  /* 0x000000ffff077224 */ /* 0x000fe200078e0008 */
[----:B------:R-:W-:Y:S01]  /*0f60*/  USEL UR16, UR11, URZ, !UP1 ;  /* 0x0000003f0b107287 */ /* 0x000fe2000c800000 */
[----:B--2---:R-:W-:Y:S01]  /*0f70*/  IMAD.MOV.U32 R4, RZ, RZ, c[0x0][0x2c4] ;  /* 0x0000b100ff047624 */ /* 0x004fe200078e00ff */
[----:B------:R-:W-:Y:S01]  /*0f80*/  ULDC.64 UR4, c[0x0][0x1c0] ;  /* 0x0000700000047ab9 */ /* 0x000fe20000000a00 */
[----:B------:R-:W-:Y:S01]  /*0f90*/  IMAD R10, R10, 0x80, R30 ;  /* 0x000000800a0a7824 */ /* 0x000fe200078e021e */
[----:B------:R-:W-:Y:S01]  /*0fa0*/  UIMAD UR15, UR15, UR4, URZ ;  /* 0x000000040f0f72a4 */ /* 0x000fe2000f8e023f */
[C---:B------:R-:W-:Y:S01]  /*0fb0*/  IADD3 R13, R33.reuse, 0x40, RZ ;  /* 0x00000040210d7810 */ /* 0x040fe20007ffe0ff */
[----:B------:R-:W-:Y:S01]  /*0fc0*/  UIADD3 UR19, UR19, UR14, URZ ;  /* 0x0000000e13137290 */ /* 0x000fe2000fffe03f */
[----:B------:R-:W-:Y:S01]  /*0fd0*/  ISETP.NE.AND P0, PT, R4, 0x1, PT ;  /* 0x000000010400780c */ /* 0x000fe20003f05270 */
[----:B------:R-:W-:Y:S01]  /*0fe0*/  UIMAD UR5, UR16, UR5, UR15 ;  /* 0x00000005100572a4 */ /* 0x000fe2000f8e020f */
[C---:B------:R-:W-:Y:S01]  /*0ff0*/  IADD3 R32, R33.reuse, 0x80, RZ ;  /* 0x0000008021207810 */ /* 0x040fe20007ffe0ff */
[----:B------:R-:W-:Y:S01]  /*1000*/  UIMAD.WIDE.U32 UR16, UR16, UR4, UR18 ;  /* 0x00000004101072a5 */ /* 0x000fe2000f8e0012 */
[----:B------:R-:W-:-:S02]  /*1010*/  ISETP.GE.AND P4, PT, R33, c[0x0][0x198], PT ;  /* 0x0000660021007a0c */ /* 0x000fc40003f86270 */
[----:B------:R-:W-:Y:S01]  /*1020*/  ISETP.GE.AND P3, PT, R13, c[0x0][0x198], PT ;  /* 0x000066000d007a0c */ /* 0x000fe20003f66270 */
[----:B------:R-:W-:Y:S01]  /*1030*/  UIADD3 UR5, UR17, UR5, URZ ;  /* 0x0000000511057290 */ /* 0x000fe2000fffe03f */
[----:B------:R-:W-:Y:S01]  /*1040*/  ISETP.GE.AND P6, PT, R32, c[0x0][0x198], PT ;  /* 0x0000660020007a0c */ /* 0x000fe20003fc6270 */
[----:B------:R-:W-:Y:S02]  /*1050*/  IMAD.U32 R15, RZ, RZ, UR17 ;  /* 0x00000011ff0f7e24 */ /* 0x000fe4000f8e00ff */
[----:B------:R-:W-:Y:S02]  /*1060*/  IMAD.U32 R14, RZ, RZ, UR16 ;  /* 0x00000010ff0e7e24 */ /* 0x000fe4000f8e00ff */
[----:B------:R-:W-:-:S04]  /*1070*/  @P0 IMAD.HI.U32 R4, R8, c[0x0][0x2c8], RZ ;  /* 0x0000b20008040a27 */ /* 0x000fc800078e00ff */
[----:B------:R-:W-:Y:S01]  /*1080*/  IMAD.U32 R15, RZ, RZ, UR5 ;  /* 0x00000005ff0f7e24 */ /* 0x000fe2000f8e00ff */
[----:B------:R-:W-:-:S04]  /*1090*/  @P0 SHF.R.U32.HI R7, RZ, c[0x0][0x2cc], R4 ;  /* 0x0000b300ff070a19 */ /* 0x000fc80000011604 */
[--C-:B------:R-:W-:Y:S01]  /*10a0*/  SHF.R.S32.HI R5, RZ, 0x1f, R7.reuse ;  /* 0x0000001fff057819 */ /* 0x100fe20000011407 */
[----:B------:R-:W-:Y:S02]  /*10b0*/  IMAD.MOV R4, RZ, RZ, -R7 ;  /* 0x000000ffff047224 */ /* 0x000fe400078e0a07 */
[----:B------:R-:W-:-:S04]  /*10c0*/  IMAD.WIDE.U32 R14, R7, c[0x0][0x1b0], R14 ;  /* 0x00006c00070e7a25 */ /* 0x000fc800078e000e */
[----:B------:R-:W-:Y:S02]  /*10d0*/  IMAD R4, R4, c[0x0][0x2c4], R8 ;  /* 0x0000b10004047a24 */ /* 0x000fe400078e0208 */
[----:B------:R-:W-:-:S03]  /*10e0*/  IMAD R5, R5, c[0x0][0x1b0], RZ ;  /* 0x00006c0005057a24 */ /* 0x000fc600078e02ff */
[----:B------:R-:W-:Y:S01]  /*10f0*/  SHF.R.S32.HI R8, RZ, 0x1f, R4 ;  /* 0x0000001fff087819 */ /* 0x000fe20000011404 */
[----:B------:R-:W-:Y:S01]  /*1100*/  IMAD R5, R7, c[0x0][0x1b4], R5 ;  /* 0x00006d0007057a24 */ /* 0x000fe200078e0205 */
[----:B------:R-:W-:-:S03]  /*1110*/  LOP3.LUT R7, R11, 0xfffffff0, RZ, 0xc0, !PT ;  /* 0xfffffff00b077812 */ /* 0x000fc600078ec0ff */
[----:B------:R-:W-:Y:S02]  /*1120*/  IMAD R8, R8, c[0x0][0x1a8], RZ ;  /* 0x00006a0008087a24 */ /* 0x000fe400078e02ff */
[----:B------:R-:W-:Y:S02]  /*1130*/  IMAD.IADD R15, R15, 0x1, R5 ;  /* 0x000000010f0f7824 */ /* 0x000fe400078e0205 */
[C---:B------:R-:W-:Y:S02]  /*1140*/  IMAD R9, R4.reuse, c[0x0][0x1ac], R8 ;  /* 0x00006b0004097a24 */ /* 0x040fe400078e0208 */
[----:B------:R-:W-:Y:S01]  /*1150*/  IMAD.WIDE.U32 R4, R4, c[0x0][0x1a8], R14 ;  /* 0x00006a0004047a25 */ /* 0x000fe200078e000e */
[----:B------:R-:W-:-:S03]  /*1160*/  LEA.HI R14, R6, R2, RZ, 0x6 ;  /* 0x00000002060e7211 */ /* 0x000fc600078f30ff */
[----:B------:R-:W-:Y:S01]  /*1170*/  IMAD.IADD R9, R5, 0x1, R9 ;  /* 0x0000000105097824 */ /* 0x000fe200078e0209 */
[----:B------:R-:W-:Y:S01]  /*1180*/  LEA R16, P0, R4, c[0x0][0x160], 0x1 ;  /* 0x0000580004107a11 */ /* 0x000fe200078008ff */
[----:B------:R-:W-:Y:S02]  /*1190*/  IMAD.IADD R5, R2, 0x1, -R7 ;  /* 0x0000000102057824 */ /* 0x000fe400078e0a07 */
[----:B-----5:R-:W-:Y:S01]  /*11a0*/  IMAD R8, R0, c[0x0][0x2c4], RZ ;  /* 0x0000b10000087a24 */ /* 0x020fe200078e02ff */
[----:B------:R-:W-:Y:S01]  /*11b0*/  LEA.HI.X R9, R4, c[0x0][0x164], R9, 0x1, P0 ;  /* 0x0000590004097a11 */ /* 0x000fe200000f0c09 */
[----:B------:R-:W-:Y:S01]  /*11c0*/  IMAD.SHL.U32 R14, R14, 0x8, RZ ;  /* 0x000000080e0e7824 */ /* 0x000fe200078e00ff */
[----:B------:R-:W-:Y:S01]  /*11d0*/  SHF.R.S32.HI R7, RZ, 0x1f, R5 ;  /* 0x0000001fff077819 */ /* 0x000fe20000011405 */
[----:B------:R-:W-:Y:S01]  /*11e0*/  IMAD.MOV.U32 R4, RZ, RZ, 0x10 ;  /* 0x00000010ff047424 */ /* 0x000fe200078e00ff */
[----:B------:R-:W-:Y:S01]  /*11f0*/  ISETP.GE.AND P0, PT, R10, R8, PT ;  /* 0x000000080a00720c */ /* 0x000fe20003f06270 */
[----:B------:R1:W2:Y:S01]  /*1200*/  SHFL.IDX PT, R20, R16, RZ, 0x181f ;  /* 0x00181fff10147589 */ /* 0x0002a200000e0000 */
[----:B------:R-:W-:-:S03]  /*1210*/  LEA.HI R7, R7, R5, RZ, 0x3 ;  /* 0x0000000507077211 */ /* 0x000fc600078f18ff */
[----:B------:R1:W4:Y:S01]  /*1220*/  SHFL.IDX PT, R21, R9, RZ, 0x181f ;  /* 0x00181fff09157589 */ /* 0x00032200000e0000 */
[----:B------:R-:W-:-:S05]  /*1230*/  LOP3.LUT R0, R7, 0xfffffff8, RZ, 0xc0, !PT ;  /* 0xfffffff807007812 */ /* 0x000fca00078ec0ff */
[----:B------:R-:W-:Y:S01]  /*1240*/  IMAD.IADD R5, R5, 0x1, -R0 ;  /* 0x0000000105057824 */ /* 0x000fe200078e0a00 */
[----:B------:R-:W-:-:S04]  /*1250*/  IADD3 R0, R33, 0xc0, RZ ;  /* 0x000000c021007810 */ /* 0x000fc80007ffe0ff */
[----:B------:R-:W-:Y:S01]  /*1260*/  ISETP.GE.AND P5, PT, R0, c[0x0][0x198], PT ;  /* 0x0000660000007a0c */ /* 0x000fe20003fa6270 */
[----:B---3--:R3:W1:Y:S03]  /*1270*/  @P1 R2UR UR18, R3 ;  /* 0x00000000031213c2 */ /* 0x00866600000e0000 */
[----:B------:R-:W-:Y:S01]  /*1280*/  R2P PR, R5, 0x6 ;  /* 0x0000000605007804 */ /* 0x000fe20000000000 */
[----:B-1----:R-:W-:-:S04]  /*1290*/  @!UP0 UMOV UR18, UR11 ;  /* 0x0000000b00128c82 */ /* 0x002fc80008000000 */
[----:B------:R-:W-:Y:S02]  /*12a0*/  SEL R4, R4, 0xfffffff0, !P1 ;  /* 0xfffffff004047807 */ /* 0x000fe40004800000 */
[----:B---3--:R-:W-:Y:S02]  /*12b0*/  SHF.R.U32.HI R3, RZ, 0x3, R249 ;  /* 0x00000003ff037819 */ /* 0x008fe400000116f9 */
[----:B------:R-:W-:-:S04]  /*12c0*/  LOP3.LUT R249, R249, 0x38, R33, 0xf8, !PT ;  /* 0x00000038f9f97812 */ /* 0x000fc800078ef821 */
[----:B------:R-:W-:Y:S01]  /*12d0*/  LOP3.LUT R249, R249, R3, RZ, 0x3c, !PT ;  /* 0x00000003f9f97212 */ /* 0x000fe200078e3cff */
[----:B------:R-:W-:-:S03]  /*12e0*/  IMAD.MOV.U32 R3, RZ, RZ, 0x20 ;  /* 0x00000020ff037424 */ /* 0x000fc600078e00ff */
[----:B------:R-:W-:Y:S02]  /*12f0*/  LOP3.LUT R249, R249, 0xfffffe00, R14, 0xf8, !PT ;  /* 0xfffffe00f9f97812 */ /* 0x000fe400078ef80e */
[----:B------:R-:W-:Y:S01]  /*1300*/  SEL R3, R3, 0xffffffe0, !P2 ;  /* 0xffffffe003037807 */ /* 0x000fe20005000000 */
[----:B------:R-:W-:Y:S05]  /*1310*/  @P0 BRA `(.L_x_795) ;  /* 0x0000013000000947 */ /* 0x000fea0003800000 */
[----:B--2-4-:R-:W-:Y:S01]  /*1320*/  SHF.R.S32.HI R17, RZ, 0x1f, R13 ;  /* 0x0000001fff117819 */ /* 0x014fe2000001140d */
        /* <DEDUP_REMOVED lines=18> */
.L_x_795:
[----:B--2-4-:R-:W-:Y:S05]  /*1450*/  BSYNC B0 ;  /* 0x0000000000007941 */ /* 0x014fea0003800000 */
.L_x_794:
[----:B-1----:R-:W-:Y:S01]  /*1460*/  IADD3 R14, R10, 0x20, RZ ;  /* 0x000000200a0e7810 */ /* 0x002fe20007ffe0ff */
[----:B------:R1:W2:Y:S01]  /*1470*/  SHFL.IDX PT, R21, R9, 0x1, 0x181f ;  /* 0x00381f0009157f89 */ /* 0x0002a200000e0000 */
[----:B------:R-:W-:Y:S02]  /*1480*/  BSSY B0, `(.L_x_796) ;  /* 0x0000017000007945 */ /* 0x000fe40003800000 */
[----:B------:R-:W-:Y:S01]  /*1490*/  ISETP.GE.AND P0, PT, R14, R8, PT ;  /* 0x000000080e00720c */ /* 0x000fe20003f06270 */
        /* <DEDUP_REMOVED lines=21> */
.L_x_797:
[----:B------:R-:W-:Y:S05]  /*15f0*/  BSYNC B0 ;  /* 0x0000000000007941 */ /* 0x000fea0003800000 */
.L_x_796:
[----:B--2---:R-:W-:Y:S01]  /*1600*/  IADD3 R14, R10, 0x40, RZ ;  /* 0x000000400a0e7810 */ /* 0x004fe20007ffe0ff */
[----:B------:R2:W4:Y:S01]  /*1610*/  SHFL.IDX PT, R21, R9, 0x2, 0x181f ;  /* 0x00581f0009157f89 */ /* 0x00052200000e0000 */
[----:B------:R-:W-:Y:S02]  /*1620*/  BSSY B0, `(.L_x_798) ;  /* 0x0000017000007945 */ /* 0x000fe40003800000 */
[----:B------:R-:W-:Y:S01]  /*1630*/  ISETP.GE.AND P0, PT, R14, R8, PT ;  /* 0x000000080e00720c */ /* 0x000fe20003f06270 */
        /* <DEDUP_REMOVED lines=21> */
.L_x_799:
[----:B------:R-:W-:Y:S05]  /*1790*/  BSYNC B0 ;  /* 0x0000000000007941 */ /* 0x000fea0003800000 */
.L_x_798:
[----:B-12---:R-:W-:Y:S01]  /*17a0*/  SHFL.IDX PT, R16, R16, 0x3, 0x181f ;  /* 0x00781f0010107f89 */ /* 0x006fe200000e0000 */
[----:B------:R-:W-:Y:S01]  /*17b0*/  IADD3 R10, R10, 0x60, RZ ;  /* 0x000000600a0a7810 */ /* 0x000fe20007ffe0ff */
[----:B------:R-:W-:Y:S01]  /*17c0*/  UMOV UR14, 0x60 ;  /* 0x00000060000e7882 */ /* 0x000fe20000000000 */
[----:B------:R-:W-:Y:S01]  /*17d0*/  SHF.R.S32.HI R31, RZ, 0x1f, R13 ;  /* 0x0000001fff1f7819 */ /* 0x000fe2000001140d */
[----:B------:R-:W1:Y:S01]  /*17e0*/  SHFL.IDX PT, R17, R9, 0x3, 0x181f ;  /* 0x00781f0009117f89 */ /* 0x000e6200000e0000 */
[----:B------:R-:W-:Y:S01]  /*17f0*/  ISETP.GE.AND P0, PT, R10, R8, PT ;  /* 0x000000080a00720c */ /* 0x000fe20003f06270 */
[----:B------:R-:W-:Y:S01]  /*1800*/  UIMAD UR14, UR6, UR14, -0x60 ;  /* 0xffffffa0060e74a4 */ /* 0x000fe2000f8e020e */
[----:B------:R-:W-:Y:S01]  /*1810*/  SHF.R.S32.HI R29, RZ, 0x1f, R32 ;  /* 0x0000001fff1d7819 */ /* 0x000fe20000011420 */
[----:B------:R-:W-:Y:S01]  /*1820*/  IMAD.MOV.U32 R250, RZ, RZ, c[0x0][0x2b8] ;  /* 0x0000ae00fffa7624 */ /* 0x000fe200078e00ff */
[----:B------:R-:W-:Y:S01]  /*1830*/  SHF.R.S32.HI R28, RZ, 0x1f, R0 ;  /* 0x0000001fff1c7819 */ /* 0x000fe20000011400 */
[----:B------:R-:W-:Y:S01]  /*1840*/  IMAD.SHL.U32 R249, R249, 0x2, RZ ;  /* 0x00000002f9f97824 */ /* 0x000fe200078e00ff */
[----:B------:R-:W-:Y:S01]  /*1850*/  LEA.HI R31, R31, R13, RZ, 0x3 ;  /* 0x0000000d1f1f7211 */ /* 0x000fe200078f18ff */
[----:B------:R-:W-:Y:S01]  /*1860*/  USHF.R.S32.HI UR15, URZ, 0x1f, UR18 ;  /* 0x0000001f3f0f7899 */ /* 0x000fe20008011412 */
[----:B------:R-:W-:Y:S01]  /*1870*/  LEA.HI R29, R29, R32, RZ, 0x3 ;  /* 0x000000201d1d7211 */ /* 0x000fe200078f18ff */
[----:B------:R-:W-:Y:S01]  /*1880*/  ULDC.64 UR4, c[0x0][0x2b0] ;  /* 0x0000ac0000047ab9 */ /* 0x000fe20000000a00 */
[----:B------:R-:W-:Y:S01]  /*1890*/  LEA.HI R28, R28, R0, RZ, 0x3 ;  /* 0x000000001c1c7211 */ /* 0x000fe200078f18ff */
[----:B------:R-:W-:Y:S01]  /*18a0*/  UIMAD UR15, UR15, UR4, URZ ;  /* 0x000000040f0f72a4 */ /* 0x000fe2000f8e023f */
[----:B---3--:R-:W-:Y:S01]  /*18b0*/  IADD3 R14, R108, UR14, RZ ;  /* 0x0000000e6c0e7c10 */ /* 0x008fe2000fffe0ff */
[----:B------:R-:W-:Y:S01]  /*18c0*/  UIMAD.WIDE.U32 UR16, UR18, UR4, URZ ;  /* 0x00000004121072a5 */ /* 0x000fe2000f8e003f */
[----:B------:R-:W-:Y:S01]  /*18d0*/  LOP3.LUT R31, R31, 0xfffffff8, RZ, 0xc0, !PT ;  /* 0xfffffff81f1f7812 */ /* 0x000fe200078ec0ff */
[----:B------:R-:W-:Y:S01]  /*18e0*/  UIMAD UR15, UR18, UR5, UR15 ;  /* 0x00000005120f72a4 */ /* 0x000fe2000f8e020f */
[----:B------:R-:W-:Y:S01]  /*18f0*/  LOP3.LUT R29, R29, 0xfffffff8, RZ, 0xc0, !PT ;  /* 0xfffffff81d1d7812 */ /* 0x000fe200078ec0ff */
[----:B------:R-:W-:Y:S01]  /*1900*/  IMAD.MOV.U32 R251, RZ, RZ, RZ ;  /* 0x000000fffffb7224 */ /* 0x000fe200078e00ff */
[----:B------:R-:W-:Y:S01]  /*1910*/  ISETP.NE.AND P2, PT, R250, 0x1, PT ;  /* 0x00000001fa00780c */ /* 0x000fe20003f45270 */
[----:B------:R-:W-:Y:S01]  /*1920*/  UIADD3 UR15, UR17, UR15, URZ ;  /* 0x0000000f110f7290 */ /* 0x000fe2000fffe03f */
[----:B------:R-:W-:Y:S01]  /*1930*/  LOP3.LUT R28, R28, 0xfffffff8, RZ, 0xc0, !PT ;  /* 0xfffffff81c1c7812 */ /* 0x000fe200078ec0ff */
[----:B------:R-:W-:Y:S01]  /*1940*/  IMAD.SHL.U32 R247, R12, 0x40, RZ ;  /* 0x000000400cf77824 */ /* 0x000fe200078e00ff */
[C---:B------:R-:W-:Y:S01]  /*1950*/  IADD3 R252, R14.reuse, UR10, RZ ;  /* 0x0000000a0efc7c10 */ /* 0x040fe2000fffe0ff */
[----:B-1----:R-:W-:Y:S01]  /*1960*/  @!P0 IMAD.WIDE R18, R33, 0x2, R16 ;  /* 0x0000000221128825 */ /* 0x002fe200078e0210 */
[----:B------:R-:W-:Y:S01]  /*1970*/  ISETP.GE.AND P1, PT, R14, UR7, PT ;  /* 0x000000070e007c0c */ /* 0x000fe2000bf26270 */
[----:B------:R-:W-:-:S02]  /*1980*/  ULDC.64 UR4, c[0x0][0x1e8] ;  /* 0x00007a0000047ab9 */ /* 0x000fc40000000a00 */
[----:B------:R-:W-:Y:S01]  /*1990*/  @!P0 IMAD.WIDE R14, R31, 0x2, R16 ;  /* 0x000000021f0e8825 */ /* 0x000fe200078e0210 */
[----:B------:R-:W-:Y:S01]  /*19a0*/  @!PT LDS RZ, [RZ] ;  /* 0x00000000fffff984 */ /* 0x000fe20000000800 */
[----:B------:R1:W-:Y:S01]  /*19b0*/  @!P0 LDGSTS.E.BYPASS.LTC128B.128 [R249+0x1b100], [R18.64], !P4 ;  /* 0x1b10000012f98fae */ /* 0x0003e2000e101d4c */
[----:B------:R-:W-:Y:S02]  /*19c0*/  ISETP.GT.OR P1, PT, R108, 0x5f, P1 ;  /* 0x0000005f6c00780c */ /* 0x000fe40000f24670 */
[----:B------:R-:W-:Y:S01]  /*19d0*/  @P2 IMAD.HI.U32 R9, R252, c[0x0][0x2bc], RZ ;  /* 0x0000af00fc092a27 */ /* 0x000fe200078e00ff */
[----:B------:R2:W-:Y:S03]  /*19e0*/  @!P0 LDGSTS.E.BYPASS.LTC128B.128 [R249+0x1f100], [R14.64], !P3 ;  /* 0x1f1000000ef98fae */ /* 0x0005e6000d901d4c */
[----:B------:R-:W-:Y:S01]  /*19f0*/  IMAD.MOV.U32 R8, RZ, RZ, R252 ;  /* 0x000000ffff087224 */ /* 0x000fe200078e00fc */
[----:B------:R-:W-:-:S06]  /*1a00*/  @P2 SHF.R.U32.HI R8, RZ, c[0x0][0x2c0], R9 ;  /* 0x0000b000ff082a19 */ /* 0x000fcc0000011609 */
[----:B------:R-:W-:-:S04]  /*1a10*/  @!P1 IADD3 R10, P2, R8, UR16, RZ ;  /* 0x00000010080a9c10 */ /* 0x000fc8000ff5e0ff */
[----:B------:R-:W-:Y:S01]  /*1a20*/  @!P1 LEA.HI.X.SX32 R9, R8, UR15, 0x1, P2 ;  /* 0x0000000f08099c11 */ /* 0x000fe200090f0eff */
[----:B-1----:R-:W-:-:S04]  /*1a30*/  @!P0 IMAD.WIDE R18, R29, 0x2, R16 ;  /* 0x000000021d128825 */ /* 0x002fc800078e0210 */
[----:B------:R-:W-:Y:S01]  /*1a40*/  @!P0 IMAD.WIDE R16, R28, 0x2, R16 ;  /* 0x000000021c108825 */ /* 0x000fe200078e0210 */
[----:B------:R1:W-:Y:S01]  /*1a50*/  @!P0 LDGSTS.E.BYPASS.LTC128B.128 [R249+0x23100], [R18.64], !P6 ;  /* 0x2310000012f98fae */ /* 0x0003e2000f101d4c */
[----:B--2---:R-:W-:-:S03]  /*1a60*/  @!P1 LEA R14, P2, R10, c[0x0][0x2a0], 0x2 ;  /* 0x0000a8000a0e9a11 */ /* 0x004fc600078410ff */
[----:B------:R2:W-:Y:S01]  /*1a70*/  @!P0 LDGSTS.E.BYPASS.LTC128B.128 [R249+0x27100], [R16.64], !P5 ;  /* 0x2710000010f98fae */ /* 0x0005e2000e901d4c */
[----:B------:R-:W-:-:S03]  /*1a80*/  @!P1 LEA.HI.X R15, R10, c[0x0][0x2a4], R9, 0x2, P2 ;  /* 0x0000a9000a0f9a11 */ /* 0x000fc600010f1409 */
[----:B------:R-:W0:Y:S04]  /*1a90*/  LDGDEPBAR ;  /* 0x00000000000079af */ /* 0x000e280000000000 */
[----:B------:R-:W-:Y:S06]  /*1aa0*/  BAR.SYNC.DEFER_BLOCKING 0x0 ;  /* 0x0000000000007b1d */ /* 0x000fec0000010000 */
[----:B------:R3:W5:Y:S01]  /*1ab0*/  @!P1 LDG.E R251, [R14.64] ;  /* 0x0000000c0efb9981 */ /* 0x000762000c1e1900 */
[----:B------:R-:W-:Y:S01]  /*1ac0*/  IMAD.MOV R8, RZ, RZ, -R8 ;  /* 0x000000ffff087224 */ /* 0x000fe200078e0a08 */
[----:B------:R-:W-:Y:S01]  /*1ad0*/  LOP3.LUT R247, R247, 0x1c0, RZ, 0xc0, !PT ;  /* 0x000001c0f7f77812 */ /* 0x000fe200078ec0ff */
[----:B------:R-:W-:Y:S01]  /*1ae0*/  UIMAD UR18, UR8, UR4, URZ ;  /* 0x00000004081272a4 */ /* 0x000fe2000f8e023f */
[----:B------:R-:W-:Y:S01]  /*1af0*/  LOP3.LUT P1, RZ, R12, 0x2, RZ, 0xc0, !PT ;  /* 0x000000020cff7812 */ /* 0x000fe2000782c0ff */
[----:B------:R-:W-:Y:S01]  /*1b00*/  IMAD R252, R8, c[0x0][0x2b8], R252 ;  /* 0x0000ae0008fc7a24 */ /* 0x000fe200078e02fc */
[----:B------:R-:W-:Y:S01]  /*1b10*/  UIMAD.WIDE.U32 UR20, UR9, UR4, URZ ;  /* 0x00000004091472a5 */ /* 0x000fe2000f8e003f */
[----:B------:R-:W-:Y:S01]  /*1b20*/  IMAD.SHL.U32 R8, R30, 0x8, RZ ;  /* 0x000000081e087824 */ /* 0x000fe200078e00ff */
[----:B------:R-:W-:Y:S01]  /*1b30*/  UIMAD UR18, UR9, UR5, UR18 ;  /* 0x00000005091272a4 */ /* 0x000fe2000f8e0212 */
[----:B-1----:R-:W-:Y:S01]  /*1b40*/  IMAD.WIDE.U32 R18, R252, c[0x0][0x1e0], RZ ;  /* 0x00007800fc127a25 */ /* 0x002fe200078e00ff */
[----:B------:R-:W-:Y:S01]  /*1b50*/  SHF.R.S32.HI R10, RZ, 0x1f, R252 ;  /* 0x0000001fff0a7819 */ /* 0x000fe200000114fc */
[----:B------:R-:W-:Y:S01]  /*1b60*/  ULDC.64 UR4, c[0x0][0x210] ;  /* 0x0000840000047ab9 */ /* 0x000fe20000000a00 */
[----:B------:R-:W-:Y:S01]  /*1b70*/  LOP3.LUT R8, R247, 0x8, R8, 0xf8, !PT ;  /* 0x00000008f7087812 */ /* 0x000fe200078ef808 */
[----:B------:R-:W-:Y:S01]  /*1b80*/  UIADD3 UR18, UR21, UR18, URZ ;  /* 0x0000001215127290 */ /* 0x000fe2000fffe03f */
[----:B------:R-:W-:Y:S01]  /*1b90*/  SHF.R.U32.HI R247, RZ, 0x3, R247 ;  /* 0x00000003fff77819 */ /* 0x000fe200000116f7 */
[C---:B------:R-:W-:Y:S01]  /*1ba0*/  IMAD R9, R10.reuse, c[0x0][0x1e0], RZ ;  /* 0x000078000a097a24 */ /* 0x040fe200078e02ff */
[----:B------:R-:W-:Y:S01]  /*1bb0*/  UIMAD UR8, UR8, UR4, URZ ;  /* 0x00000004080872a4 */ /* 0x000fe2000f8e023f */
[----:B------:R-:W-:Y:S01]  /*1bc0*/  IMAD R10, R10, c[0x0][0x208], RZ ;  /* 0x000082000a0a7a24 */ /* 0x000fe200078e02ff */
[----:B------:R-:W-:Y:S01]  /*1bd0*/  LOP3.LUT R247, R8, R247, RZ, 0x3c, !PT ;  /* 0x000000f708f77212 */ /* 0x000fe200078e3cff */
[C---:B------:R-:W-:Y:S01]  /*1be0*/  IMAD R9, R252.reuse, c[0x0][0x1e4], R9 ;  /* 0x00007900fc097a24 */ /* 0x040fe200078e0209 */
[----:B------:R-:W-:Y:S01]  /*1bf0*/  UIMAD.WIDE.U32 UR22, UR9, UR4, URZ ;  /* 0x00000004091672a5 */ /* 0x000fe2000f8e003f */
[C---:B--2---:R-:W-:Y:S01]  /*1c00*/  IMAD.WIDE.U32 R16, R252.reuse, c[0x0][0x208], RZ ;  /* 0x00008200fc107a25 */ /* 0x044fe200078e00ff */
[----:B------:R-:W-:Y:S01]  /*1c10*/  UIMAD UR5, UR9, UR5, UR8 ;  /* 0x00000005090572a4 */ /* 0x000fe2000f8e0208 */
[----:B------:R-:W-:Y:S01]  /*1c20*/  ISETP.GE.AND P4, PT, R33, c[0x0][0x1d4], PT ;  /* 0x0000750021007a0c */ /* 0x000fe20003f86270 */
[----:B------:R-:W-:Y:S01]  /*1c30*/  UIADD3 UR4, UR6, -0x1, URZ ;  /* 0xffffffff06047890 */ /* 0x000fe2000fffe03f */
[----:B---3--:R-:W-:Y:S01]  /*1c40*/  SHF.R.S32.HI R14, RZ, 0x4, R11 ;  /* 0x00000004ff0e7819 */ /* 0x008fe2000001140b */
[----:B------:R-:W-:Y:S01]  /*1c50*/  IMAD.IADD R19, R19, 0x1, R9 ;  /* 0x0000000113137824 */ /* 0x000fe200078e0209 */
[----:B------:R-:W-:Y:S01]  /*1c60*/  UIADD3 UR5, UR23, UR5, URZ ;  /* 0x0000000517057290 */ /* 0x000fe2000fffe03f */
[----:B------:R-:W-:Y:S01]  /*1c70*/  IMAD R10, R252, c[0x0][0x20c], R10 ;  /* 0x00008300fc0a7a24 */ /* 0x000fe200078e020a */
[----:B------:R-:W-:Y:S01]  /*1c80*/  LEA.HI R11, R11, R14, RZ, 0x1 ;  /* 0x0000000e0b0b7211 */ /* 0x000fe200078f08ff */
[----:B------:R-:W-:Y:S01]  /*1c90*/  UIMAD UR4, UR4, -0x60, UR7 ;  /* 0xffffffa0040478a4 */ /* 0x000fe2000f8e0207 */
[----:B------:R-:W-:Y:S01]  /*1ca0*/  ISETP.GE.AND P3, PT, R13, c[0x0][0x1d4], PT ;  /* 0x000075000d007a0c */ /* 0x000fe20003f66270 */
[----:B------:R-:W-:Y:S01]  /*1cb0*/  IMAD.IADD R17, R17, 0x1, R10 ;  /* 0x0000000111117824 */ /* 0x000fe200078e020a */
[----:B------:R-:W-:Y:S01]  /*1cc0*/  LOP3.LUT R11, R11, 0xfffffffe, RZ, 0xc0, !PT ;  /* 0xfffffffe0b0b7812 */ /* 0x000fe200078ec0ff */
[----:B------:R-:W-:Y:S01]  /*1cd0*/  IMAD.SHL.U32 R5, R5, 0x40, RZ ;  /* 0x0000004005057824 */ /* 0x000fe200078e00ff */
[----:B------:R-:W-:Y:S01]  /*1ce0*/  ISETP.GE.AND P2, PT, R32, c[0x0][0x1d4], PT ;  /* 0x0000750020007a0c */ /* 0x000fe20003f46270 */
[----:B------:R-:W-:Y:S01]  /*1cf0*/  IMAD.SHL.U32 R7, R7, 0x40, RZ ;  /* 0x0000004007077824 */ /* 0x000fe200078e00ff */
[----:B------:R-:W-:Y:S01]  /*1d00*/  IADD3 R30, -R30, UR4, RZ ;  /* 0x000000041e1e7c10 */ /* 0x000fe2000fffe1ff */
[----:B------:R-:W-:Y:S01]  /*1d10*/  IMAD.IADD R11, R14, 0x1, -R11 ;  /* 0x000000010e0b7824 */ /* 0x000fe200078e0a0b */
[----:B------:R-:W-:Y:S01]  /*1d20*/  LEA.HI R6, R6, R2, RZ, 0x5 ;  /* 0x0000000206067211 */ /* 0x000fe200078f28ff */
[----:B------:R-:W-:Y:S01]  /*1d30*/  UISETP.GE.AND UP0, UPT, UR7, 0x61, UPT ;  /* 0x000000610700788c */ /* 0x000fe2000bf06270 */
[----:B------:R-:W-:Y:S01]  /*1d40*/  LOP3.LUT R5, R5, 0x1c0, RZ, 0xc0, !PT ;  /* 0x000001c005057812 */ /* 0x000fe200078ec0ff */
[----:B------:R-:W-:Y:S01]  /*1d50*/  IMAD R247, R11, 0x200, R247 ;  /* 0x000002000bf77824 */ /* 0x000fe200078e02f7 */
[----:B------:R-:W-:Y:S01]  /*1d60*/  LOP3.LUT R7, R7, 0xfffffe00, RZ, 0xc0, !PT ;  /* 0xfffffe0007077812 */ /* 0x000fe200078ec0ff */
[----:B------:R-:W-:-:S02]  /*1d70*/  IMAD.SHL.U32 R11, R11, 0x8, RZ ;  /* 0x000000080b0b7824 */ /* 0x000fc400078e00ff */
[----:B------:R-:W-:Y:S02]  /*1d80*/  IMAD.SHL.U32 R247, R247, 0x2, RZ ;  /* 0x00000002f7f77824 */ /* 0x000fe400078e00ff */
[----:B------:R-:W-:Y:S01]  /*1d90*/  IMAD.SHL.U32 R248, R6, 0x20, RZ ;  /* 0x0000002006f87824 */ /* 0x000fe200078e00ff */
[----:B------:R-:W-:Y:S02]  /*1da0*/  LOP3.LUT R11, R5, 0x8, R11, 0xf8, !PT ;  /* 0x00000008050b7812 */ /* 0x000fe400078ef80b */
[----:B------:R-:W-:Y:S02]  /*1db0*/  IADD3 R246, R247, 0xc120, RZ ;  /* 0x0000c120f7f67810 */ /* 0x000fe40007ffe0ff */
[----:B------:R-:W-:Y:S02]  /*1dc0*/  SHF.R.U32.HI R5, RZ, 0x3, R5 ;  /* 0x00000003ff057819 */ /* 0x000fe40000011605 */
[----:B------:R-:W-:Y:S02]  /*1dd0*/  LOP3.LUT R248, R248, 0x7ffffc00, RZ, 0xc0, !PT ;  /* 0x7ffffc00f8f87812 */ /* 0x000fe400078ec0ff */
[----:B------:R-:W-:-:S04]  /*1de0*/  LOP3.LUT R5, R11, R5, RZ, 0x3c, !PT ;  /* 0x000000050b057212 */ /* 0x000fc800078e3cff */
[CC--:B------:R-:W-:Y:S02]  /*1df0*/  IADD3 R248, R5.reuse, R7.reuse, R248 ;  /* 0x0000000705f87210 */ /* 0x0c0fe40007ffe0f8 */
[----:B------:R-:W-:-:S03]  /*1e00*/  LOP3.LUT R5, R5, R7, RZ, 0xfc, !PT ;  /* 0x0000000705057212 */ /* 0x000fc600078efcff */
[----:B------:R-:W-:-:S04]  /*1e10*/  IMAD.SHL.U32 R248, R248, 0x2, RZ ;  /* 0x00000002f8f87824 */ /* 0x000fc800078e00ff */
[--C-:B------:R-:W-:Y:S02]  /*1e20*/  IMAD R244, R4, 0x2, R248.reuse ;  /* 0x0000000204f47824 */ /* 0x100fe400078e02f8 */
[C---:B------:R-:W-:Y:S02]  /*1e30*/  IMAD R243, R3.reuse, 0x2, R248 ;  /* 0x0000000203f37824 */ /* 0x040fe400078e02f8 */
[----:B------:R-:W-:Y:S01]  /*1e40*/  IMAD R241, R3, 0x2, R244 ;  /* 0x0000000203f17824 */ /* 0x000fe200078e02f4 */
[----:B-----5:R-:W-:Y:S01]  /*1e50*/  SHF.R.S32.HI R8, RZ, 0x1f, R251 ;  /* 0x0000001fff087819 */ /* 0x020fe200000114fb */
[----:B------:R-:W-:-:S04]  /*1e60*/  IMAD.WIDE.U32 R18, R251, c[0x0][0x1f0], R18 ;  /* 0x00007c00fb127a25 */ /* 0x000fc800078e0012 */
[----:B------:R-:W-:Y:S01]  /*1e70*/  IMAD R14, R8, c[0x0][0x1f0], RZ ;  /* 0x00007c00080e7a24 */ /* 0x000fe200078e02ff */
[----:B------:R-:W-:Y:S01]  /*1e80*/  IADD3 R9, P0, R18, UR20, RZ ;  /* 0x0000001412097c10 */ /* 0x000fe2000ff1e0ff */
[----:B------:R-:W-:Y:S02]  /*1e90*/  IMAD R8, R8, c[0x0][0x218], RZ ;  /* 0x0000860008087a24 */ /* 0x000fe400078e02ff */
[C---:B------:R-:W-:Y:S02]  /*1ea0*/  IMAD R14, R251.reuse, c[0x0][0x1f4], R14 ;  /* 0x00007d00fb0e7a24 */ /* 0x040fe400078e020e */
[----:B------:R-:W-:-:S03]  /*1eb0*/  IMAD.WIDE.U32 R16, R251, c[0x0][0x218], R16 ;  /* 0x00008600fb107a25 */ /* 0x000fc600078e0010 */
[----:B------:R-:W-:Y:S01]  /*1ec0*/  IADD3.X R14, R19, UR18, R14, P0, !PT ;  /* 0x00000012130e7c10 */ /* 0x000fe200087fe40e */
[----:B------:R-:W-:Y:S01]  /*1ed0*/  IMAD R8, R251, c[0x0][0x21c], R8 ;  /* 0x00008700fb087a24 */ /* 0x000fe200078e0208 */
[----:B------:R-:W-:-:S04]  /*1ee0*/  LEA R18, P0, R9, c[0x0][0x1c8], 0x1 ;  /* 0x0000720009127a11 */ /* 0x000fc800078008ff */
[----:B------:R-:W-:Y:S01]  /*1ef0*/  LEA.HI.X R14, R9, c[0x0][0x1cc], R14, 0x1, P0 ;  /* 0x00007300090e7a11 */ /* 0x000fe200000f0c0e */
[----:B------:R-:W-:Y:S01]  /*1f00*/  SHFL.IDX PT, R20, R18, RZ, 0x181f ;  /* 0x00181fff12147589 */ /* 0x000fe200000e0000 */
[----:B------:R-:W-:Y:S01]  /*1f10*/  IADD3 R10, P0, R16, UR22, RZ ;  /* 0x00000016100a7c10 */ /* 0x000fe2000ff1e0ff */
[----:B------:R-:W-:Y:S01]  /*1f20*/  IMAD.U32 R16, RZ, RZ, UR9 ;  /* 0x00000009ff107e24 */ /* 0x000fe2000f8e00ff */
[----:B------:R-:W-:Y:S01]  /*1f30*/  IADD3 R9, R247, 0xc100, RZ ;  /* 0x0000c100f7097810 */ /* 0x000fe20007ffe0ff */
[----:B----4-:R-:W1:Y:S01]  /*1f40*/  SHFL.IDX PT, R21, R14, RZ, 0x181f ;  /* 0x00181fff0e157589 */ /* 0x010e6200000e0000 */
[----:B------:R-:W-:Y:S02]  /*1f50*/  IADD3.X R8, R17, UR5, R8, P0, !PT ;  /* 0x0000000511087c10 */ /* 0x000fe400087fe408 */
[----:B------:R-:W-:Y:S01]  /*1f60*/  LEA R34, P0, R10, c[0x0][0x1f8], 0x1 ;  /* 0x00007e000a227a11 */ /* 0x000fe200078008ff */
[----:B------:R-:W-:Y:S01]  /*1f70*/  SHFL.IDX PT, R18, R18, 0x1, 0x181f ;  /* 0x00381f0012127f89 */ /* 0x000fe200000e0000 */
[----:B------:R-:W-:Y:S01]  /*1f80*/  @P1 IADD3 R246, R9, -0x20, RZ ;  /* 0xffffffe009f61810 */ /* 0x000fe20007ffe0ff */
[----:B------:R-:W-:Y:S01]  /*1f90*/  IMAD R9, R252, c[0x0][0x1e0], RZ ;  /* 0x00007800fc097a24 */ /* 0x000fe200078e02ff */
[----:B------:R-:W-:Y:S01]  /*1fa0*/  LEA.HI.X R8, R10, c[0x0][0x1fc], R8, 0x1, P0 ;  /* 0x00007f000a087a11 */ /* 0x000fe200000f0c08 */
[----:B------:R-:W-:Y:S01]  /*1fb0*/  SHFL.IDX PT, R19, R14, 0x1, 0x181f ;  /* 0x00381f000e137f89 */ /* 0x000fe200000e0000 */
[----:B------:R-:W-:Y:S01]  /*1fc0*/  ISETP.GE.AND P0, PT, R30, 0x1, PT ;  /* 0x000000011e00780c */ /* 0x000fe20003f06270 */
[----:B------:R-:W-:Y:S01]  /*1fd0*/  IMAD R9, R251, c[0x0][0x1f0], R9 ;  /* 0x00007c00fb097a24 */ /* 0x000fe200078e0209 */
[----:B------:R-:W-:Y:S01]  /*1fe0*/  ISETP.GE.AND P1, PT, R0, c[0x0][0x1d4], PT ;  /* 0x0000750000007a0c */ /* 0x000fe20003f26270 */
[----:B------:R-:W-:Y:S01]  /*1ff0*/  SHFL.IDX PT, R17, R14, 0x2, 0x181f ;  /* 0x00581f000e117f89 */ /* 0x000fe200000e0000 */
[----:B------:R-:W-:Y:S01]  /*2000*/  IADD3 R237, R246, 0x800, RZ ;  /* 0x00000800f6ed7810 */ /* 0x000fe20007ffe0ff */
[----:B------:R-:W-:Y:S01]  /*2010*/  IMAD R16, R16, c[0x0][0x1e8], R9 ;  /* 0x00007a0010107a24 */ /* 0x000fe200078e0209 */
[C---:B------:R-:W-:Y:S01]  /*2020*/  IADD3 R236, R246.reuse, 0x1000, RZ ;  /* 0x00001000f6ec7810 */ /* 0x040fe20007ffe0ff */
[----:B------:R-:W2:Y:S01]  /*2030*/  SHFL.IDX PT, R46, R34, RZ, 0x181f ;  /* 0x00181fff222e7589 */ /* 0x000ea200000e0000 */
[----:B------:R-:W-:-:S02]  /*2040*/  IADD3 R235, R246, 0x1800, RZ ;  /* 0x00001800f6eb7810 */ /* 0x000fc40007ffe0ff */
[----:B------:R-:W-:Y:S01]  /*2050*/  LEA R16, R16, c[0x0][0x1c8], 0x1 ;  /* 0x0000720010107a11 */ /* 0x000fe200078e08ff */
[----:B------:R-:W3:Y:S01]  /*2060*/  SHFL.IDX PT, R10, R8, RZ, 0x181f ;  /* 0x00181fff080a7589 */ /* 0x000ee200000e0000 */
[C---:B------:R-:W-:Y:S02]  /*2070*/  IADD3 R234, R246.reuse, 0x2000, RZ ;  /* 0x00002000f6ea7810 */ /* 0x040fe40007ffe0ff */
[C---:B------:R-:W-:Y:S01]  /*2080*/  IADD3 R233, R246.reuse, 0x2800, RZ ;  /* 0x00002800f6e97810 */ /* 0x040fe20007ffe0ff */
[--C-:B-1----:R-:W-:Y:S01]  /*2090*/  @P0 IMAD.WIDE R36, R33, 0x2, R20.reuse ;  /* 0x0000000221240825 */ /* 0x102fe200078e0214 */
[----:B------:R-:W-:Y:S01]  /*20a0*/  SHFL.IDX PT, R16, R16, 0x2, 0x181f ;  /* 0x00581f0010107f89 */ /* 0x000fe200000e0000 */
[C---:B------:R-:W-:Y:S02]  /*20b0*/  IADD3 R231, R246.reuse, 0x3000, RZ ;  /* 0x00003000f6e77810 */ /* 0x040fe40007ffe0ff */
[----:B------:R-:W-:Y:S01]  /*20c0*/  @P0 IMAD.WIDE R26, R31, 0x2, R20 ;  /* 0x000000021f1a0825 */ /* 0x000fe200078e0214 */
[----:B------:R1:W-:Y:S01]  /*20d0*/  @P0 LDGSTS.E.BYPASS.LTC128B.128 [R249+0xc100], [R36.64], !P4 ;  /* 0x0c10000024f90fae */ /* 0x0003e2000e101d4c */
[----:B------:R-:W-:-:S02]  /*20e0*/  IADD3 R230, R246, 0x3800, RZ ;  /* 0x00003800f6e67810 */ /* 0x000fc40007ffe0ff */
[--C-:B------:R-:W-:Y:S01]  /*20f0*/  @P0 IMAD.WIDE R24, R29, 0x2, R20.reuse ;  /* 0x000000021d180825 */ /* 0x100fe200078e0214 */
[----:B------:R4:W-:Y:S01]  /*2100*/  @P0 LDGSTS.E.BYPASS.LTC128B.128 [R249+0xf100], [R26.64], !P3 ;  /* 0x0f1000001af90fae */ /* 0x0009e2000d901d4c */
[----:B------:R-:W-:Y:S02]  /*2110*/  IADD3 R229, R246, 0x4000, RZ ;  /* 0x00004000f6e57810 */ /* 0x000fe40007ffe0ff */
[----:B------:R-:W-:Y:S01]  /*2120*/  @P0 IMAD.WIDE R38, R28, 0x2, R20 ;  /* 0x000000021c260825 */ /* 0x000fe200078e0214 */
[----:B------:R5:W-:Y:S01]  /*2130*/  @P0 LDGSTS.E.BYPASS.LTC128B.128 [R249+0x12100], [R24.64], !P2 ;  /* 0x1210000018f90fae */ /* 0x000be2000d101d4c */
[----:B------:R-:W-:Y:S02]  /*2140*/  IADD3 R228, R246, 0x4800, RZ ;  /* 0x00004800f6e47810 */ /* 0x000fe40007ffe0ff */
[----:B------:R-:W-:Y:S01]  /*2150*/  IMAD.WIDE R20, R33, 0x2, RZ ;  /* 0x0000000221147825 */ /* 0x000fe200078e02ff */
[----:B------:R1:W-:Y:S01]  /*2160*/  @P0 LDGSTS.E.BYPASS.LTC128B.128 [R249+0x15100], [R38.64], !P1 ;  /* 0x1510000026f90fae */ /* 0x0003e2000c901d4c */
[----:B------:R-:W-:-:S02]  /*2170*/  ISETP.GE.AND P0, PT, R30, 0x21, PT ;  /* 0x000000211e00780c */ /* 0x000fc40003f06270 */
[----:B------:R-:W-:Y:S01]  /*2180*/  IADD3 R227, R246, 0x5000, RZ ;  /* 0x00005000f6e37810 */ /* 0x000fe20007ffe0ff */
[----:B------:R-:W1:Y:S01]  /*2190*/  SHFL.IDX PT, R22, R34, 0x1, 0x181f ;  /* 0x00381f0022167f89 */ /* 0x000e6200000e0000 */
[----:B--2---:R-:W-:Y:S02]  /*21a0*/  IADD3 R82, P5, R46, R20, RZ ;  /* 0x000000142e527210 */ /* 0x004fe40007fbe0ff */
[C---:B------:R-:W-:Y:S01]  /*21b0*/  IADD3 R226, R246.reuse, 0x5800, RZ ;  /* 0x00005800f6e27810 */ /* 0x040fe20007ffe0ff */
[----:B------:R-:W2:Y:S01]  /*21c0*/  SHFL.IDX PT, R9, R8, 0x1, 0x181f ;  /* 0x00381f0008097f89 */ /* 0x000ea200000e0000 */
[----:B------:R-:W-:Y:S01]  /*21d0*/  IADD3 R225, R246, 0x6000, RZ ;  /* 0x00006000f6e17810 */ /* 0x000fe20007ffe0ff */
[----:B---3--:R-:W-:Y:S01]  /*21e0*/  IMAD.X R83, R10, 0x1, R21, P5 ;  /* 0x000000010a537824 */ /* 0x008fe200028e0615 */
[C---:B------:R-:W-:Y:S01]  /*21f0*/  IADD3 R224, R246.reuse, 0x6800, RZ ;  /* 0x00006800f6e07810 */ /* 0x040fe20007ffe0ff */
[----:B------:R-:W3:Y:S01]  /*2200*/  SHFL.IDX PT, R34, R34, 0x2, 0x181f ;  /* 0x00581f0022227f89 */ /* 0x000ee200000e0000 */
[C---:B------:R-:W-:Y:S01]  /*2210*/  IADD3 R223, R246.reuse, 0x7000, RZ ;  /* 0x00007000f6df7810 */ /* 0x040fe20007ffe0ff */
[--C-:B------:R-:W-:Y:S01]  /*2220*/  @P0 IMAD.WIDE R14, R31, 0x2, R18.reuse ;  /* 0x000000021f0e0825 */ /* 0x100fe200078e0212 */
[C---:B------:R-:W-:Y:S01]  /*2230*/  IADD3 R222, R246.reuse, 0x7800, RZ ;  /* 0x00007800f6de7810 */ /* 0x040fe20007ffe0ff */
[----:B------:R-:W3:Y:S01]  /*2240*/  SHFL.IDX PT, R8, R8, 0x2, 0x181f ;  /* 0x00581f0008087f89 */ /* 0x000ee200000e0000 */
[C---:B------:R-:W-:Y:S01]  /*2250*/  IADD3 R221, R246.reuse, 0x8000, RZ ;  /* 0x00008000f6dd7810 */ /* 0x040fe20007ffe0ff */
[----:B----4-:R-:W-:Y:S01]  /*2260*/  @P0 IMAD.WIDE R26, R33, 0x2, R18 ;  /* 0x00000002211a0825 */ /* 0x010fe200078e0212 */
[----:B------:R-:W-:-:S02]  /*2270*/  IADD3 R220, R246, 0x8800, RZ ;  /* 0x00008800f6dc7810 */ /* 0x000fc40007ffe0ff */
[C---:B------:R-:W-:Y:S01]  /*2280*/  IADD3 R219, R246.reuse, 0x9000, RZ ;  /* 0x00009000f6db7810 */ /* 0x040fe20007ffe0ff */
[--C-:B-----5:R-:W-:Y:S01]  /*2290*/  @P0 IMAD.WIDE R24, R29, 0x2, R18.reuse ;  /* 0x000000021d180825 */ /* 0x120fe200078e0212 */
[----:B------:R4:W-:Y:S01]  /*22a0*/  @P0 LDGSTS.E.BYPASS.LTC128B.128 [R249+0xd100], [R26.64], !P4 ;  /* 0x0d1000001af90fae */ /* 0x0009e2000e101d4c */
[----:B------:R-:W-:Y:S02]  /*22b0*/  IADD3 R218, R246, 0x9800, RZ ;  /* 0x00009800f6da7810 */ /* 0x000fe40007ffe0ff */
[----:B------:R-:W-:Y:S01]  /*22c0*/  @P0 IMAD.WIDE R18, R28, 0x2, R18 ;  /* 0x000000021c120825 */ /* 0x000fe200078e0212 */
[----:B------:R5:W-:Y:S01]  /*22d0*/  @P0 LDGSTS.E.BYPASS.LTC128B.128 [R249+0x10100], [R14.64], !P3 ;  /* 0x101000000ef90fae */ /* 0x000be2000d901d4c */
[----:B-1----:R-:W-:Y:S02]  /*22e0*/  IADD3 R44, P5, R20, R22, RZ ;  /* 0x00000016142c7210 */ /* 0x002fe40007fbe0ff */
[C---:B------:R-:W-:Y:S01]  /*22f0*/  IADD3 R217, R246.reuse, 0xa000, RZ ;  /* 0x0000a000f6d97810 */ /* 0x040fe20007ffe0ff */
[----:B------:R1:W-:Y:S01]  /*2300*/  @P0 LDGSTS.E.BYPASS.LTC128B.128 [R249+0x13100], [R24.64], !P2 ;  /* 0x1310000018f90fae */ /* 0x0003e2000d101d4c */
[C---:B------:R-:W-:Y:S01]  /*2310*/  IADD3 R216, R246.reuse, 0xa800, RZ ;  /* 0x0000a800f6d87810 */ /* 0x040fe20007ffe0ff */
[----:B--2---:R-:W-:Y:S01]  /*2320*/  IMAD.X R45, R21, 0x1, R9, P5 ;  /* 0x00000001152d7824 */ /* 0x004fe200028e0609 */
[----:B------:R-:W-:Y:S01]  /*2330*/  IADD3 R183, R246, 0xb000, RZ ;  /* 0x0000b000f6b77810 */ /* 0x000fe20007ffe0ff */
[----:B------:R2:W-:Y:S01]  /*2340*/  @P0 LDGSTS.E.BYPASS.LTC128B.128 [R249+0x16100], [R18.64], !P1 ;  /* 0x1610000012f90fae */ /* 0x0005e2000c901d4c */
[----:B------:R-:W-:-:S02]  /*2350*/  ISETP.GT.AND P0, PT, R30, 0x40, PT ;  /* 0x000000401e00780c */ /* 0x000fc40003f04270 */
[----:B---3--:R-:W-:Y:S02]  /*2360*/  IADD3 R20, P5, R20, R34, RZ ;  /* 0x0000002214147210 */ /* 0x008fe40007fbe0ff */
[----:B------:R-:W-:-:S03]  /*2370*/  IADD3 R182, R246, 0xb800, RZ ;  /* 0x0000b800f6b67810 */ /* 0x000fc60007ffe0ff */
[----:B------:R-:W-:Y:S02]  /*2380*/  IMAD.X R21, R21, 0x1, R8, P5 ;  /* 0x0000000115157824 */ /* 0x000fe400028e0608 */
[----:B-----5:R-:W-:-:S04]  /*2390*/  IMAD.WIDE R14, R31, 0x2, RZ ;  /* 0x000000021f0e7825 */ /* 0x020fc800078e02ff */
[----:B-1----:R-:W-:Y:S01]  /*23a0*/  @P0 IMAD.WIDE R24, R33, 0x2, R16 ;  /* 0x0000000221180825 */ /* 0x002fe200078e0210 */
[----:B------:R-:W-:-:S03]  /*23b0*/  IADD3 R54, P5, R46, R14, RZ ;  /* 0x0000000e2e367210 */ /* 0x000fc60007fbe0ff */
[----:B--2---:R-:W-:Y:S01]  /*23c0*/  @P0 IMAD.WIDE R18, R31, 0x2, R16 ;  /* 0x000000021f120825 */ /* 0x004fe200078e0210 */
[----:B------:R1:W-:Y:S03]  /*23d0*/  @P0 LDGSTS.E.BYPASS.LTC128B.128 [R249+0xe100], [R24.64], !P4 ;  /* 0x0e10000018f90fae */ /* 0x0003e6000e101d4c */
[----:B------:R-:W-:Y:S01]  /*23e0*/  IMAD.X R55, R10, 0x1, R15, P5 ;  /* 0x000000010a377824 */ /* 0x000fe200028e060f */
[----:B------:R2:W-:Y:S01]  /*23f0*/  @P0 LDGSTS.E.BYPASS.LTC128B.128 [R249+0x11100], [R18.64], !P3 ;  /* 0x1110000012f90fae */ /* 0x0005e2000d901d4c */
[----:B------:R-:W-:-:S05]  /*2400*/  IADD3 R42, P5, R14, R22, RZ ;  /* 0x000000160e2a7210 */ /* 0x000fca0007fbe0ff */
[----:B------:R-:W-:Y:S01]  /*2410*/  IMAD.X R43, R15, 0x1, R9, P5 ;  /* 0x000000010f2b7824 */ /* 0x000fe200028e0609 */
[----:B------:R-:W-:-:S05]  /*2420*/  IADD3 R14, P5, R14, R34, RZ ;  /* 0x000000220e0e7210 */ /* 0x000fca0007fbe0ff */
[----:B------:R-:W-:Y:S02]  /*2430*/  IMAD.X R15, R15, 0x1, R8, P5 ;  /* 0x000000010f0f7824 */ /* 0x000fe400028e0608 */
[----:B-1----:R-:W-:-:S04]  /*2440*/  @P0 IMAD.WIDE R24, R29, 0x2, R16 ;  /* 0x000000021d180825 */ /* 0x002fc800078e0210 */
[----:B------:R-:W-:Y:S01]  /*2450*/  @P0 IMAD.WIDE R16, R28, 0x2, R16 ;  /* 0x000000021c100825 */ /* 0x000fe200078e0210 */
[----:B------:R4:W-:Y:S03]  /*2460*/  @P0 LDGSTS.E.BYPASS.LTC128B.128 [R249+0x14100], [R24.64], !P2 ;  /* 0x1410000018f90fae */ /* 0x0009e6000d101d4c */
[----:B--2---:R-:W-:Y:S01]  /*2470*/  IMAD.WIDE R18, R29, 0x2, RZ ;  /* 0x000000021d127825 */ /* 0x004fe200078e02ff */
[----:B------:R1:W-:Y:S04]  /*2480*/  @P0 LDGSTS.E.BYPASS.LTC128B.128 [R249+0x17100], [R16.64], !P1 ;  /* 0x1710000010f90fae */ /* 0x0003e8000c901d4c */
[----:B------:R-:W0:Y:S01]  /*2490*/  LDGDEPBAR ;  /* 0x00000000000079af */ /* 0x000e220000000000 */
[----:B------:R-:W-:-:S02]  /*24a0*/  IADD3 R52, P0, R46, R18, RZ ;  /* 0x000000122e347210 */ /* 0x000fc40007f1e0ff */
[----:B------:R-:W-:-:S03]  /*24b0*/  IADD3 R40, P5, R18, R22, RZ ;  /* 0x0000001612287210 */ /* 0x000fc60007fbe0ff */
[----:B------:R-:W-:Y:S01]  /*24c0*/  IMAD.X R53, R10, 0x1, R19, P0 ;  /* 0x000000010a357824 */ /* 0x000fe200000e0613 */
[----:B------:R-:W-:Y:S01]  /*24d0*/  IADD3 R80, P0, R18, R34, RZ ;  /* 0x0000002212507210 */ /* 0x000fe20007f1e0ff */
[----:B------:R-:W-:-:S04]  /*24e0*/  IMAD.X R41, R19, 0x1, R9, P5 ;  /* 0x0000000113297824 */ /* 0x000fc800028e0609 */
[----:B------:R-:W-:Y:S02]  /*24f0*/  IMAD.X R81, R19, 0x1, R8, P0 ;  /* 0x0000000113517824 */ /* 0x000fe400000e0608 */
[----:B-1----:R-:W-:Y:S01]  /*2500*/  IMAD.WIDE R16, R28, 0x2, RZ ;  /* 0x000000021c107825 */ /* 0x002fe200078e02ff */
[----:B------:R-:W-:-:S04]  /*2510*/  DEPBAR.LE SB0, 0x1 ;  /* 0x000080400000791a */ /* 0x000fc80000000000 */
[----:B------:R-:W-:-:S04]  /*2520*/  DEPBAR.LE SB0, 0x0 ;  /* 0x000080000000791a */ /* 0x000fc80000000000 */
[----:B------:R-:W-:Y:S01]  /*2530*/  BAR.SYNC.DEFER_BLOCKING 0x0 ;  /* 0x0000000000007b1d */ /* 0x000fe20000010000 */
[----:B------:R-:W-:Y:S02]  /*2540*/  IADD3 R46, P6, R46, R16, RZ ;  /* 0x000000102e2e7210 */ /* 0x000fe40007fde0ff */
[C---:B------:R-:W-:Y:S02]  /*2550*/  IADD3 R34, P0, R16.reuse, R34, RZ ;  /* 0x0000002210227210 */ /* 0x040fe40007f1e0ff */
[----:B------:R-:W-:Y:S01]  /*2560*/  IADD3 R22, P5, R16, R22, RZ ;  /* 0x0000001610167210 */ /* 0x000fe20007fbe0ff */
[----:B------:R-:W-:Y:S01]  /*2570*/  IMAD.X R47, R10, 0x1, R17, P6 ;  /* 0x000000010a2f7824 */ /* 0x000fe200030e0611 */
[----:B------:R-:W-:Y:S01]  /*2580*/  ISETP.GE.AND P6, PT, R33, c[0x0][0x1d4], PT ;  /* 0x0000750021007a0c */ /* 0x000fe20003fc6270 */
[C---:B------:R-:W-:Y:S02]  /*2590*/  IMAD.X R35, R17.reuse, 0x1, R8, P0 ;  /* 0x0000000111237824 */ /* 0x040fe400000e0608 */
[----:B------:R-:W-:Y:S01]  /*25a0*/  IMAD.X R23, R17, 0x1, R9, P5 ;  /* 0x0000000111177824 */ /* 0x000fe200028e0609 */
[----:B------:R-:W-:-:S02]  /*25b0*/  ISETP.LT.OR P0, PT, R30, 0x1, P6 ;  /* 0x000000011e00780c */ /* 0x000fc40003701670 */
[----:B------:R-:W-:Y:S02]  /*25c0*/  ISETP.GE.AND P5, PT, R13, c[0x0][0x1d4], PT ;  /* 0x000075000d007a0c */ /* 0x000fe40003fa6270 */
[----:B------:R-:W-:Y:S01]  /*25d0*/  ISETP.GE.AND P6, PT, R32, c[0x0][0x1d4], PT ;  /* 0x0000750020007a0c */ /* 0x000fe20003fc6270 */
[----:B------:R-:W-:Y:S04]  /*25e0*/  LDSM.16.M88.4 R64, [R248+0x18100] ;  /* 0x01810000f840783b */ /* 0x000fe80000000200 */
[----:B------:R-:W-:Y:S04]  /*25f0*/  LDSM.16.M88.4 R96, [R244+0x18100] ;  /* 0x01810000f460783b */ /* 0x000fe80000000200 */
[----:B------:R-:W-:Y:S04]  /*2600*/  LDSM.16.M88.4 R48, [R247+0xc100] ;  /* 0x00c10000f730783b */ /* 0x000fe80000000200 */
[----:B------:R-:W-:Y:S04]  /*2610*/  LDSM.16.M88.4 R36, [R247+0xc900] ;  /* 0x00c90000f724783b */ /* 0x000fe80000000200 */
[----:B------:R-:W-:Y:S04]  /*2620*/  LDSM.16.M88.4 R208, [R247+0xd100] ;  /* 0x00d10000f7d0783b */ /* 0x000fe80000000200 */
[----:B----4-:R-:W1:Y:S04]  /*2630*/  LDSM.16.M88.4 R24, [R247+0xd900] ;  /* 0x00d90000f718783b */ /* 0x010e680000000200 */
[----:B------:R-:W-:Y:S04]  /*2640*/  LDSM.16.M88.4 R16, [R247+0xe100] ;  /* 0x00e10000f710783b */ /* 0x000fe80000000200 */
[----:B------:R-:W-:Y:S04]  /*2650*/  LDSM.16.M88.4 R76, [R247+0xe900] ;  /* 0x00e90000f74c783b */ /* 0x000fe80000000200 */
[----:B------:R-:W-:Y:S04]  /*2660*/  LDSM.16.M88.4 R68, [R246] ;  /* 0x00000000f644783b */ /* 0x000fe80000000200 */
[----:B------:R-:W-:Y:S04]  /*2670*/  LDSM.16.M88.4 R8, [R246+0x800] ;  /* 0x00080000f608783b */ /* 0x000fe80000000200 */
[----:B------:R-:W-:Y:S04]  /*2680*/  LDSM.16.M88.4 R72, [R246+0x1000] ;  /* 0x00100000f648783b */ /* 0x000fe80000000200 */
[----:B------:R-:W2:Y:S04]  /*2690*/  LDSM.16.M88.4 R56, [R246+0x1800] ;  /* 0x00180000f638783b */ /* 0x000ea80000000200 */
[----:B------:R-:W3:Y:S04]  /*26a0*/  LDSM.16.M88.4 R60, [R246+0x2000] ;  /* 0x00200000f63c783b */ /* 0x000ee80000000200 */
[----:B------:R-:W-:Y:S04]  /*26b0*/  LDSM.16.M88.4 R100, [R246+0x2800] ;  /* 0x00280000f664783b */ /* 0x000fe80000000200 */
[----:B------:R-:W-:Y:S01]  /*26c0*/  @!PT LDS RZ, [RZ] ;  /* 0x00000000fffff984 */ /* 0x000fe20000000800 */
[----:B------:R-:W-:Y:S01]  /*26d0*/  @!PT LDS RZ, [RZ] ;  /* 0x00000000fffff984 */ /* 0x000fe20000000800 */
[----:B------:R-:W-:Y:S01]  /*26e0*/  @!PT LDS RZ, [RZ] ;  /* 0x00000000fffff984 */ /* 0x000fe20000000800 */
[----:B------:R4:W-:Y:S01]  /*26f0*/  LDGSTS.E.BYPASS.LTC128B.128 [R249+0x100], [R82.64], !P0 ;  /* 0x0010000052f97fae */ /* 0x0009e2000c101d4c */
[C---:B------:R-:W-:Y:S01]  /*2700*/  ISETP.LT.OR P0, PT, R30.reuse, 0x1, P5 ;  /* 0x000000011e00780c */ /* 0x040fe20002f01670 */
[C---:B-1----:R-:W-:Y:S08]  /*2710*/  HMMA.16816.F32.BF16 R200, R64.reuse, R24, RZ ;  /* 0x0000001840c8723c */ /* 0x042ff000000418ff */
[----:B------:R-:W-:Y:S04]  /*2720*/  HMMA.16816.F32.BF16 R24, R64, R26, RZ ;  /* 0x0000001a4018723c */ /* 0x000fe800000418ff */
[----:B------:R1:W-:Y:S01]  /*2730*/  LDGSTS.E.BYPASS.LTC128B.128 [R249+0x3100], [R54.64], !P0 ;  /* 0x0310000036f97fae */ /* 0x0003e2000c101d4c */
[----:B------:R-:W-:-:S02]  /*2740*/  ISETP.LT.OR P0, PT, R30, 0x1, P6 ;  /* 0x000000011e00780c */ /* 0x000fc40003701670 */
[----:B------:R-:W-:Y:S01]  /*2750*/  ISETP.GE.AND P6, PT, R0, c[0x0][0x1d4], PT ;  /* 0x0000750000007a0c */ /* 0x000fe20003fc6270 */
[----:B------:R-:W-:-:S10]  /*2760*/  IMAD.MOV.U32 R0, RZ, RZ, 0x40 ;  /* 0x00000040ff007424 */ /* 0x000fd400078e00ff */
[----:B------:R1:W-:Y:S01]  /*2770*/  LDGSTS.E.BYPASS.LTC128B.128 [R249+0x6100], [R52.64], !P0 ;  /* 0x0610000034f97fae */ /* 0x0003e2000c101d4c */
[----:B------:R-:W-:Y:S01]  /*2780*/  ISETP.LT.OR P0, PT, R30, 0x1, P6 ;  /* 0x000000011e00780c */ /* 0x000fe20003701670 */
[C---:B--2---:R-:W-:Y:S08]  /*2790*/  HMMA.16816.F32.BF16 R200, R96.reuse, R56, R200 ;  /* 0x0000003860c8723c */ /* 0x044ff000000418c8 */
[----:B------:R-:W-:Y:S04]  /*27a0*/  HMMA.16816.F32.BF16 R24, R96, R58, R24 ;  /* 0x0000003a6018723c */ /* 0x000fe80000041818 */
[----:B------:R2:W-:Y:S01]  /*27b0*/  LDGSTS.E.BYPASS.LTC128B.128 [R249+0x9100], [R46.64], !P0 ;  /* 0x091000002ef97fae */ /* 0x0005e2000c101d4c */
[----:B------:R-:W-:-:S04]  /*27c0*/  ISETP.GE.AND P0, PT, R33, c[0x0][0x1d4], PT ;  /* 0x0000750021007a0c */ /* 0x000fc80003f06270 */
[C---:B------:R-:W-:Y:S01]  /*27d0*/  ISETP.LT.OR P0, PT, R30.reuse, 0x21, P0 ;  /* 0x000000211e00780c */ /* 0x040fe20000701670 */
[C---:B-1----:R-:W-:Y:S11]  /*27e0*/  HMMA.16816.F32.BF16 R52, R64.reuse, R48, RZ ;  /* 0x000000304034723c */ /* 0x042ff600000418ff */
[----:B------:R-:W-:Y:S01]  /*27f0*/  @!UPT UIADD3 URZ, URZ, URZ, URZ ;  /* 0x0000003f3f3ff290 */ /* 0x000fe2000fffe03f */
[----:B------:R2:W-:Y:S01]  /*2800*/  LDGSTS.E.BYPASS.LTC128B.128 [R249+0x1100], [R44.64], !P0 ;  /* 0x011000002cf97fae */ /* 0x0005e2000c101d4c */
[----:B------:R-:W-:Y:S01]  /*2810*/  ISETP.LT.OR P0, PT, R30, 0x21, P5 ;  /* 0x000000211e00780c */ /* 0x000fe20002f01670 */
[----:B------:R-:W-:Y:S11]  /*2820*/  HMMA.16816.F32.BF16 R48, R64, R50, RZ ;  /* 0x000000324030723c */ /* 0x000ff600000418ff */
[----:B------:R-:W-:Y:S01]  /*2830*/  @!UPT UIADD3 URZ, URZ, URZ, URZ ;  /* 0x0000003f3f3ff290 */ /* 0x000fe2000fffe03f */
[----:B------:R1:W-:Y:S01]  /*2840*/  LDGSTS.E.BYPASS.LTC128B.128 [R249+0x4100], [R42.64], !P0 ;  /* 0x041000002af97fae */ /* 0x0003e2000c101d4c */
[----:B------:R-:W-:-:S04]  /*2850*/  ISETP.GE.AND P0, PT, R32, c[0x0][0x1d4], PT ;  /* 0x0000750020007a0c */ /* 0x000fc80003f06270 */
[C---:B------:R-:W-:Y:S01]  /*2860*/  ISETP.LT.OR P0, PT, R30.reuse, 0x21, P0 ;  /* 0x000000211e00780c */ /* 0x040fe20000701670 */
[----:B------:R-:W-:Y:S08]  /*2870*/  HMMA.16816.F32.BF16 R52, R96, R68, R52 ;  /* 0x000000446034723c */ /* 0x000ff00000041834 */
[----:B--2---:R-:W-:Y:S04]  /*2880*/  HMMA.16816.F32.BF16 R44, R64, R36, RZ ;  /* 0x00000024402c723c */ /* 0x004fe800000418ff */
[----:B------:R1:W-:Y:S01]  /*2890*/  LDGSTS.E.BYPASS.LTC128B.128 [R249+0x7100], [R40.64], !P0 ;  /* 0x0710000028f97fae */ /* 0x0003e2000c101d4c */
[----:B------:R-:W-:-:S03]  /*28a0*/  ISETP.LT.OR P0, PT, R30, 0x21, P6 ;  /* 0x000000211e00780c */ /* 0x000fc60003701670 */
[----:B------:R-:W-:Y:S08]  /*28b0*/  HMMA.16816.F32.BF16 R36, R64, R38, RZ ;  /* 0x000000264024723c */ /* 0x000ff000000418ff */
[----:B------:R-:W-:Y:S02]  /*28c0*/  HMMA.16816.F32.BF16 R48, R96, R70, R48 ;  /* 0x000000466030723c */ /* 0x000fe40000041830 */
[----:B------:R2:W-:Y:S01]  /*28d0*/  LDGSTS.E.BYPASS.LTC128B.128 [R249+0xa100], [R22.64], !P0 ;  /* 0x0a10000016f97fae */ /* 0x0005e2000c101d4c */
[----:B------:R-:W-:-:S04]  /*28e0*/  ISETP.GE.AND P0, PT, R33, c[0x0][0x1d4], PT ;  /* 0x0000750021007a0c */ /* 0x000fc80003f06270 */
[C---:B------:R-:W-:Y:S01]  /*28f0*/  ISETP.LT.OR P0, PT, R30.reuse, 0x41, P0 ;  /* 0x000000411e00780c */ /* 0x040fe20000701670 */
[C---:B------:R-:W-:Y:S08]  /*2900*/  HMMA.16816.F32.BF16 R44, R96.reuse, R8, R44 ;  /* 0x00000008602c723c */ /* 0x040ff0000004182c */
[----:B------:R-:W-:Y:S04]  /*2910*/  HMMA.16816.F32.BF16 R36, R96, R10, R36 ;  /* 0x0000000a6024723c */ /* 0x000fe80000041824 */
[----:B------:R2:W-:Y:S01]  /*2920*/  LDGSTS.E.BYPASS.LTC128B.128 [R249+0x2100], [R20.64], !P0 ;  /* 0x0210000014f97fae */ /* 0x0005e2000c101d4c */
[----:B------:R-:W-:-:S02]  /*2930*/  ISETP.LT.OR P0, PT, R30, 0x41, P5 ;  /* 0x000000411e00780c */ /* 0x000fc40002f01670 */
[----:B------:R-:W-:Y:S01]  /*2940*/  ISETP.GE.AND P5, PT, R32, c[0x0][0x1d4], PT ;  /* 0x0000750020007a0c */ /* 0x000fe20003fa6270 */
[----:B-1----:R-:W-:Y:S01]  /*2950*/  HMMA.16816.F32.BF16 R40, R64, R208, RZ ;  /* 0x000000d04028723c */ /* 0x002fe200000418ff */
[----:B------:R-:W-:Y:S02]  /*2960*/  SHF.R.S32.HI R32, RZ, 0x1f, R29 ;  /* 0x0000001fff207819 */ /* 0x000fe4000001141d */
[----:B------:R-:W-:-:S05]  /*2970*/  ISETP.LT.OR P5, PT, R30, 0x41, P5 ;  /* 0x000000411e00780c */ /* 0x000fca0002fa1670 */
[----:B------:R-:W-:Y:S02]  /*2980*/  HMMA.16816.F32.BF16 R208, R64, R210, RZ ;  /* 0x000000d240d0723c */ /* 0x000fe400000418ff */
[----:B------:R1:W-:Y:S01]  /*2990*/  LDGSTS.E.BYPASS.LTC128B.128 [R249+0x5100], [R14.64], !P0 ;  /* 0x051000000ef97fae */ /* 0x0003e2000c101d4c */
[----:B------:R-:W-:-:S04]  /*29a0*/  LOP3.LUT P0, RZ, R12, 0x4, RZ, 0xc0, !PT ;  /* 0x000000040cff7812 */ /* 0x000fc8000780c0ff */
[----:B------:R-:W-:Y:S01]  /*29b0*/  SEL R0, R0, 0xffffffc0, !P0 ;  /* 0xffffffc000007807 */ /* 0x000fe20004000000 */
[----:B------:R4:W-:Y:S01]  /*29c0*/  LDGSTS.E.BYPASS.LTC128B.128 [R249+0x8100], [R80.64], !P5 ;  /* 0x0810000050f97fae */ /* 0x0009e2000e901d4c */
[----:B------:R-:W-:Y:S02]  /*29d0*/  ISETP.LT.OR P0, PT, R30, 0x41, P6 ;  /* 0x000000411e00780c */ /* 0x000fe40003701670 */
[----:B------:R-:W-:Y:S01]  /*29e0*/  ISETP.GT.AND P5, PT, R108, 0x5f, PT ;  /* 0x0000005f6c00780c */ /* 0x000fe20003fa4270 */
[----:B------:R-:W-:Y:S01]  /*29f0*/  IMAD.IADD R242, R247, 0x1, R0 ;  /* 0x00000001f7f27824 */ /* 0x000fe200078e0200 */
[----:B------:R-:W-:Y:S01]  /*2a00*/  SHF.R.S32.HI R30, RZ, 0x1f, R28 ;  /* 0x0000001fff1e7819 */ /* 0x000fe2000001141c */
[----:B------:R-:W-:Y:S01]  /*2a10*/  IMAD.IADD R232, R0, 0x1, R246 ;  /* 0x0000000100e87824 */ /* 0x000fe200078e02f6 */
[----:B--2---:R-:W-:Y:S01]  /*2a20*/  HMMA.16816.F32.BF16 R20, R64, R16, RZ ;  /* 0x000000104014723c */ /* 0x004fe200000418ff */
[----:B------:R-:W-:-:S06]  /*2a30*/  IADD3 R0, R249, 0x100, RZ ;  /* 0x00000100f9007810 */ /* 0x000fcc0007ffe0ff */
[----:B------:R2:W-:Y:S01]  /*2a40*/  LDGSTS.E.BYPASS.LTC128B.128 [R249+0xb100], [R34.64], !P0 ;  /* 0x0b10000022f97fae */ /* 0x0005e2000c101d4c */
[C---:B------:R-:W-:Y:S01]  /*2a50*/  HMMA.16816.F32.BF16 R16, R64.reuse, R18, RZ ;  /* 0x000000124010723c */ /* 0x040fe200000418ff */
[----:B------:R-:W-:Y:S02]  /*2a60*/  PLOP3.LUT P0, PT, PT, PT, UP0, 0x40, 0x0 ;  /* 0x000000000000781c */ /* 0x000fe40003f0e808 */
[----:B------:R-:W-:Y:S04]  /*2a70*/  LDSM.16.M88.4 R8, [R243+0x18100] ;  /* 0x01810000f308783b */ /* 0x000fe80000000200 */
[----:B------:R-:W5:Y:S01]  /*2a80*/  LDSM.16.M88.4 R68, [R242+0xc100] ;  /* 0x00c10000f244783b */ /* 0x000f620000000200 */
[C---:B-1----:R-:W-:Y:S03]  /*2a90*/  HMMA.16816.F32.BF16 R12, R64.reuse, R76, RZ ;  /* 0x0000004c400c723c */ /* 0x042fe600000418ff */
[----:B------:R-:W1:Y:S04]  /*2aa0*/  LDSM.16.M88.4 R56, [R242+0xd100] ;  /* 0x00d10000f238783b */ /* 0x000e680000000200 */
[----:B------:R-:W-:Y:S01]  /*2ab0*/  LDSM.16.M88.4 R92, [R242+0xd900] ;  /* 0x00d90000f25c783b */ /* 0x000fe20000000200 */
[----:B------:R-:W-:Y:S03]  /*2ac0*/  HMMA.16816.F32.BF16 R64, R64, R78, RZ ;  /* 0x0000004e4040723c */ /* 0x000fe600000418ff */
[----:B------:R-:W1:Y:S04]  /*2ad0*/  LDSM.16.M88.4 R76, [R242+0xc900] ;  /* 0x00c90000f24c783b */ /* 0x000e680000000200 */
[----:B------:R-:W1:Y:S01]  /*2ae0*/  LDSM.16.M88.4 R88, [R242+0xe100] ;  /* 0x00e10000f258783b */ /* 0x000e620000000200 */
[----:B------:R-:W-:Y:S01]  /*2af0*/  HMMA.16816.F32.BF16 R40, R96, R72, R40 ;  /* 0x000000486028723c */ /* 0x000fe20000041828 */
[----:B--2---:R-:W-:-:S02]  /*2b00*/  SHF.R.S32.HI R35, RZ, 0x1f, R33 ;  /* 0x0000001fff237819 */ /* 0x004fc40000011421 */
[----:B------:R-:W2:Y:S01]  /*2b10*/  LDSM.16.M88.4 R84, [R242+0xe900] ;  /* 0x00e90000f254783b */ /* 0x000ea20000000200 */
[----:B------:R-:W-:-:S03]  /*2b20*/  SHF.R.S32.HI R34, RZ, 0x1f, R31 ;  /* 0x0000001fff227819 */ /* 0x000fc6000001141f */
[----:B----4-:R-:W-:Y:S01]  /*2b30*/  LDSM.16.M88.4 R80, [R232+0x800] ;  /* 0x00080000e850783b */ /* 0x010fe20000000200 */
[C---:B------:R-:W-:Y:S03]  /*2b40*/  HMMA.16816.F32.BF16 R208, R96.reuse, R74, R208 ;  /* 0x0000004a60d0723c */ /* 0x040fe600000418d0 */
[----:B------:R-:W-:Y:S04]  /*2b50*/  LDSM.16.M88.4 R72, [R241+0x18100] ;  /* 0x01810000f148783b */ /* 0x000fe80000000200 */
[----:B------:R-:W-:Y:S01]  /*2b60*/  LDSM.16.M88.4 R104, [R242+0x15900] ;  /* 0x01590000f268783b */ /* 0x000fe20000000200 */
[C---:B---3--:R-:W-:Y:S03]  /*2b70*/  HMMA.16816.F32.BF16 R20, R96.reuse, R60, R20 ;  /* 0x0000003c6014723c */ /* 0x048fe60000041814 */
[----:B------:R-:W0:Y:S05]  /*2b80*/  LDGDEPBAR ;  /* 0x00000000000079af */ /* 0x000e2a0000000000 */
[----:B------:R-:W-:Y:S01]  /*2b90*/  HMMA.16816.F32.BF16 R16, R96, R62, R16 ;  /* 0x0000003e6010723c */ /* 0x000fe20000041810 */
[----:B------:R-:W3:Y:S07]  /*2ba0*/  LDSM.16.M88.4 R60, [R232] ;  /* 0x00000000e83c783b */ /* 0x000eee0000000200 */
[C---:B-----5:R-:W-:Y:S08]  /*2bb0*/  HMMA.16816.F32.BF16 R52, R8.reuse, R68, R52 ;  /* 0x000000440834723c */ /* 0x060ff00000041834 */
[----:B------:R-:W-:Y:S01]  /*2bc0*/  HMMA.16816.F32.BF16 R48, R8, R70, R48 ;  /* 0x000000460830723c */ /* 0x000fe20000041830 */
[----:B------:R-:W4:Y:S07]  /*2bd0*/  LDSM.16.M88.4 R68, [R232+0x1000] ;  /* 0x00100000e844783b */ /* 0x000f2e0000000200 */
        /* <DEDUP_REMOVED lines=16> */
[C---:B--2---:R-:W-:Y:S08]  /*2ce0*/  HMMA.16816.F32.BF16 R12, R8.reuse, R84, R12 ;  /* 0x00000054080c723c */ /* 0x044ff0000004180c */
[----:B------:R-:W-:Y:S01]  /*2cf0*/  HMMA.16816.F32.BF16 R8, R8, R86, R64 ;  /* 0x000000560808723c */ /* 0x000fe20000041840 */
[----:B------:R-:W-:Y:S04]  /*2d00*/  LDSM.16.M88.4 R64, [R248+0x1c100] ;  /* 0x01c10000f840783b */ /* 0x000fe80000000200 */
[----:B------:R-:W-:Y:S03]  /*2d10*/  LDSM.16.M88.4 R84, [R247+0x11100] ;  /* 0x01110000f754783b */ /* 0x000fe60000000200 */
[C---:B---3--:R-:W-:Y:S08]  /*2d20*/  HMMA.16816.F32.BF16 R52, R72.reuse, R60, R52 ;  /* 0x0000003c4834723c */ /* 0x048ff00000041834 */
[C---:B------:R-:W-:Y:S01]  /*2d30*/  HMMA.16816.F32.BF16 R48, R72.reuse, R62, R48 ;  /* 0x0000003e4830723c */ /* 0x040fe20000041830 */
[----:B------:R-:W2:Y:S07]  /*2d40*/  LDSM.16.M88.4 R60, [R247+0xf100] ;  /* 0x00f10000f73c783b */ /* 0x000eae0000000200 */
[C---:B----4-:R-:W-:Y:S08]  /*2d50*/  HMMA.16816.F32.BF16 R40, R72.reuse, R68, R40 ;  /* 0x000000444828723c */ /* 0x050ff00000041828 */
[C---:B------:R-:W-:Y:S01]  /*2d60*/  HMMA.16816.F32.BF16 R208, R72.reuse, R70, R208 ;  /* 0x0000004648d0723c */ /* 0x040fe200000418d0 */
[----:B------:R-:W3:Y:S07]  /*2d70*/  LDSM.16.M88.4 R68, [R247+0xf900] ;  /* 0x00f90000f744783b */ /* 0x000eee0000000200 */
[C---:B------:R-:W-:Y:S08]  /*2d80*/  HMMA.16816.F32.BF16 R44, R72.reuse, R80, R44 ;  /* 0x00000050482c723c */ /* 0x040ff0000004182c */
[C---:B------:R-:W-:Y:S01]  /*2d90*/  HMMA.16816.F32.BF16 R36, R72.reuse, R82, R36 ;  /* 0x000000524824723c */ /* 0x040fe20000041824 */
[----:B------:R-:W4:Y:S07]  /*2da0*/  LDSM.16.M88.4 R80, [R247+0x11900] ;  /* 0x01190000f750783b */ /* 0x000f2e0000000200 */
[C---:B-1----:R-:W-:Y:S08]  /*2db0*/  HMMA.16816.F32.BF16 R200, R72.reuse, R76, R200 ;  /* 0x0000004c48c8723c */ /* 0x042ff000000418c8 */
        /* <DEDUP_REMOVED lines=12> */
[C---:B---3--:R-:W-:Y:S08]  /*2e80*/  HMMA.16816.F32.BF16 R44, R64.reuse, R68, R44 ;  /* 0x00000044402c723c */ /* 0x048ff0000004182c */
[C---:B------:R-:W-:Y:S01]  /*2e90*/  HMMA.16816.F32.BF16 R36, R64.reuse, R70, R36 ;  /* 0x000000464024723c */ /* 0x040fe20000041824 */
[----:B------:R-:W3:Y:S07]  /*2ea0*/  LDSM.16.M88.4 R68, [R246+0x4800] ;  /* 0x00480000f644783b */ /* 0x000eee0000000200 */
        /* <DEDUP_REMOVED lines=10> */
[----:B------:R-:W-:Y:S01]  /*2f50*/  HMMA.16816.F32.BF16 R8, R64, R82, R8 ;  /* 0x000000524008723c */ /* 0x000fe20000041808 */
[----:B------:R-:W4:Y:S04]  /*2f60*/  LDSM.16.M88.4 R64, [R246+0x5000] ;  /* 0x00500000f640783b */ /* 0x000f280000000200 */
        /* <DEDUP_REMOVED lines=10> */
[C---:B---3--:R-:W-:Y:S08]  /*3010*/  HMMA.16816.F32.BF16 R200, R56.reuse, R68, R200 ;  /* 0x0000004438c8723c */ /* 0x048ff000000418c8 */
[C---:B------:R-:W-:Y:S01]  /*3020*/  HMMA.16816.F32.BF16 R24, R56.reuse, R70, R24 ;  /* 0x000000463818723c */ /* 0x040fe20000041818 */
[----:B------:R-:W-:Y:S07]  /*3030*/  LDSM.16.M88.4 R68, [R232+0x3000] ;  /* 0x00300000e844783b */ /* 0x000fee0000000200 */
[C---:B----4-:R-:W-:Y:S08]  /*3040*/  HMMA.16816.F32.BF16 R20, R56.reuse, R64, R20 ;  /* 0x000000403814723c */ /* 0x050ff00000041814 */
[----:B------:R-:W-:Y:S01]  /*3050*/  HMMA.16816.F32.BF16 R16, R56, R66, R16 ;  /* 0x000000423810723c */ /* 0x000fe20000041810 */
[----:B------:R-:W3:Y:S07]  /*3060*/  LDSM.16.M88.4 R64, [R241+0x1c100] ;  /* 0x01c10000f140783b */ /* 0x000eee0000000200 */
[C---:B-1----:R-:W-:Y:S08]  /*3070*/  HMMA.16816.F32.BF16 R52, R72.reuse, R92, R52 ;  /* 0x0000005c4834723c */ /* 0x042ff00000041834 */
[----:B------:R-:W-:Y:S01]  /*3080*/  HMMA.16816.F32.BF16 R48, R72, R94, R48 ;  /* 0x0000005e4830723c */ /* 0x000fe20000041830 */
        /* <DEDUP_REMOVED lines=12> */
[----:B------:R-:W-:Y:S01]  /*3150*/  HMMA.16816.F32.BF16 R208, R72, R86, R208 ;  /* 0x0000005648d0723c */ /* 0x000fe200000418d0 */
[----:B------:R-:W-:Y:S07]  /*3160*/  LDSM.16.M88.4 R84, [R232+0x5800] ;  /* 0x00580000e854783b */ /* 0x000fee0000000200 */
[C---:B---3--:R-:W-:Y:S08]  /*3170*/  HMMA.16816.F32.BF16 R52, R64.reuse, R68, R52 ;  /* 0x000000444034723c */ /* 0x048ff00000041834 */
[----:B------:R-:W-:Y:S01]  /*3180*/  HMMA.16816.F32.BF16 R48, R64, R70, R48 ;  /* 0x000000464030723c */ /* 0x000fe20000041830 */
[----:B------:R-:W3:Y:S07]  /*3190*/  LDSM.16.M88.4 R68, [R232+0x5000] ;  /* 0x00500000e844783b */ /* 0x000eee0000000200 */
[C---:B------:R-:W-:Y:S08]  /*31a0*/  HMMA.16816.F32.BF16 R12, R72.reuse, R76, R12 ;  /* 0x0000004c480c723c */ /* 0x040ff0000004180c */
[C---:B------:R-:W-:Y:S01]  /*31b0*/  HMMA.16816.F32.BF16 R8, R72.reuse, R78, R8 ;  /* 0x0000004e4808723c */ /* 0x040fe20000041808 */
[----:B------:R-:W4:Y:S07]  /*31c0*/  LDSM.16.M88.4 R76, [R232+0x4800] ;  /* 0x00480000e84c783b */ /* 0x000f2e0000000200 */
[C---:B------:R-:W-:Y:S08]  /*31d0*/  HMMA.16816.F32.BF16 R200, R72.reuse, R80, R200 ;  /* 0x0000005048c8723c */ /* 0x040ff000000418c8 */
[----:B------:R-:W-:Y:S01]  /*31e0*/  HMMA.16816.F32.BF16 R24, R72, R82, R24 ;  /* 0x000000524818723c */ /* 0x000fe20000041818 */
[----:B------:R-:W-:Y:S04]  /*31f0*/  LDSM.16.M88.4 R72, [R247+0x12100] ;  /* 0x01210000f748783b */ /* 0x000fe80000000200 */
[----:B------:R-:W-:Y:S03]  /*3200*/  LDSM.16.M88.4 R80, [R247+0x13100] ;  /* 0x01310000f750783b */ /* 0x000fe60000000200 */
        /* <DEDUP_REMOVED lines=10> */
[C---:B------:R-:W-:Y:S01]  /*32b0*/  HMMA.16816.F32.BF16 R24, R64.reuse, R78, R24 ;  /* 0x0000004e4018723c */ /* 0x040fe20000041818 */
[----:B------:R-:W-:Y:S07]  /*32c0*/  LDSM.16.M88.4 R76, [R247+0x14100] ;  /* 0x01410000f74c783b */ /* 0x000fee0000000200 */
[C---:B------:R-:W-:Y:S08]  /*32d0*/  HMMA.16816.F32.BF16 R12, R64.reuse, R84, R12 ;  /* 0x00000054400c723c */ /* 0x040ff0000004180c */
[----:B------:R-:W-:Y:S01]  /*32e0*/  HMMA.16816.F32.BF16 R8, R64, R86, R8 ;  /* 0x000000564008723c */ /* 0x000fe20000041808 */
[----:B------:R-:W4:Y:S04]  /*32f0*/  LDSM.16.M88.4 R64, [R247+0x14900] ;  /* 0x01490000f740783b */ /* 0x000f280000000200 */
[----:B------:R-:W-:Y:S03]  /*3300*/  LDSM.16.M88.4 R84, [R242+0x12100] ;  /* 0x01210000f254783b */ /* 0x000fe60000000200 */
        /* <DEDUP_REMOVED lines=9> */
[C---:B------:R-:W-:Y:S08]  /*33a0*/  HMMA.16816.F32.BF16 R40, R56.reuse, R80, R40 ;  /* 0x000000503828723c */ /* 0x040ff00000041828 */
[C---:B------:R-:W-:Y:S01]  /*33b0*/  HMMA.16816.F32.BF16 R208, R56.reuse, R82, R208 ;  /* 0x0000005238d0723c */ /* 0x040fe200000418d0 */
[----:B------:R-:W-:Y:S07]  /*33c0*/  LDSM.16.M88.4 R80, [R242+0x12900] ;  /* 0x01290000f250783b */ /* 0x000fee0000000200 */
[C---:B----4-:R-:W-:Y:S08]  /*33d0*/  HMMA.16816.F32.BF16 R12, R56.reuse, R64, R12 ;  /* 0x00000040380c723c */ /* 0x050ff0000004180c */
[C---:B------:R-:W-:Y:S01]  /*33e0*/  HMMA.16816.F32.BF16 R8, R56.reuse, R66, R8 ;  /* 0x000000423808723c */ /* 0x040fe20000041808 */
[----:B------:R-:W3:Y:S07]  /*33f0*/  LDSM.16.M88.4 R64, [R246+0x8800] ;  /* 0x00880000f640783b */ /* 0x000eee0000000200 */
[C---:B------:R-:W-:Y:S08]  /*3400*/  HMMA.16816.F32.BF16 R20, R56.reuse, R76, R20 ;  /* 0x0000004c3814723c */ /* 0x040ff00000041814 */
[----:B------:R-:W-:Y:S01]  /*3410*/  HMMA.16816.F32.BF16 R16, R56, R78, R16 ;  /* 0x0000004e3810723c */ /* 0x000fe20000041810 */
[----:B------:R-:W4:Y:S04]  /*3420*/  LDSM.16.M88.4 R56, [R243+0x20100] ;  /* 0x02010000f338783b */ /* 0x000f280000000200 */
[----:B------:R-:W5:Y:S03]  /*3430*/  LDSM.16.M88.4 R76, [R242+0x13100] ;  /* 0x01310000f24c783b */ /* 0x000f660000000200 */
        /* <DEDUP_REMOVED lines=15> */
[C---:B---3--:R-:W-:Y:S08]  /*3530*/  HMMA.16816.F32.BF16 R12, R60.reuse, R64, R12 ;  /* 0x000000403c0c723c */ /* 0x048ff0000004180c */
[----:B------:R-:W-:Y:S01]  /*3540*/  HMMA.16816.F32.BF16 R8, R60, R66, R8 ;  /* 0x000000423c08723c */ /* 0x000fe20000041808 */
[----:B------:R-:W-:Y:S04]  /*3550*/  LDSM.16.M88.4 R60, [R241+0x20100] ;  /* 0x02010000f13c783b */ /* 0x000fe80000000200 */
[----:B------:R-:W3:Y:S03]  /*3560*/  LDSM.16.M88.4 R64, [R232+0x6000] ;  /* 0x00600000e840783b */ /* 0x000ee60000000200 */
[C---:B----4-:R-:W-:Y:S08]  /*3570*/  HMMA.16816.F32.BF16 R52, R56.reuse, R84, R52 ;  /* 0x000000543834723c */ /* 0x050ff00000041834 */
[C---:B------:R-:W-:Y:S01]  /*3580*/  HMMA.16816.F32.BF16 R48, R56.reuse, R86, R48 ;  /* 0x000000563830723c */ /* 0x040fe20000041830 */
[----:B------:R-:W4:Y:S07]  /*3590*/  LDSM.16.M88.4 R84, [R232+0x7000] ;  /* 0x00700000e854783b */ /* 0x000f2e0000000200 */
[C---:B------:R-:W-:Y:S08]  /*35a0*/  HMMA.16816.F32.BF16 R44, R56.reuse, R80, R44 ;  /* 0x00000050382c723c */ /* 0x040ff0000004182c */
[C---:B------:R-:W-:Y:S01]  /*35b0*/  HMMA.16816.F32.BF16 R36, R56.reuse, R82, R36 ;  /* 0x000000523824723c */ /* 0x040fe20000041824 */
[----:B------:R-:W3:Y:S07]  /*35c0*/  LDSM.16.M88.4 R80, [R232+0x7800] ;  /* 0x00780000e850783b */ /* 0x000eee0000000200 */
[C---:B-----5:R-:W-:Y:S08]  /*35d0*/  HMMA.16816.F32.BF16 R40, R56.reuse, R76, R40 ;  /* 0x0000004c3828723c */ /* 0x060ff00000041828 */
[C---:B------:R-:W-:Y:S01]  /*35e0*/  HMMA.16816.F32.BF16 R208, R56.reuse, R78, R208 ;  /* 0x0000004e38d0723c */ /* 0x040fe200000418d0 */
[----:B------:R-:W5:Y:S07]  /*35f0*/  LDSM.16.M88.4 R76, [R232+0x8000] ;  /* 0x00800000e84c783b */ /* 0x000f6e0000000200 */
[C---:B-1----:R-:W-:Y:S08]  /*3600*/  HMMA.16816.F32.BF16 R200, R56.reuse, R72, R200 ;  /* 0x0000004838c8723c */ /* 0x042ff000000418c8 */
[C---:B------:R-:W-:Y:S01]  /*3610*/  HMMA.16816.F32.BF16 R24, R56.reuse, R74, R24 ;  /* 0x0000004a3818723c */ /* 0x040fe20000041818 */
[----:B------:R-:W1:Y:S07]  /*3620*/  LDSM.16.M88.4 R72, [R232+0x8800] ;  /* 0x00880000e848783b */ /* 0x000e6e0000000200 */
[C---:B--2---:R-:W-:Y:S08]  /*3630*/  HMMA.16816.F32.BF16 R20, R56.reuse, R68, R20 ;  /* 0x000000443814723c */ /* 0x044ff00000041814 */
[C---:B------:R-:W-:Y:S01]  /*3640*/  HMMA.16816.F32.BF16 R16, R56.reuse, R70, R16 ;  /* 0x000000463810723c */ /* 0x040fe20000041810 */
[----:B------:R-:W-:Y:S07]  /*3650*/  LDSM.16.M88.4 R68, [R247+0x15100] ;  /* 0x01510000f744783b */ /* 0x000fee0000000200 */
[C---:B------:R-:W-:Y:S08]  /*3660*/  HMMA.16816.F32.BF16 R12, R56.reuse, R96, R12 ;  /* 0x00000060380c723c */ /* 0x040ff0000004180c */
[----:B------:R-:W-:Y:S01]  /*3670*/  HMMA.16816.F32.BF16 R8, R56, R98, R8 ;  /* 0x000000623808723c */ /* 0x000fe20000041808 */
[----:B------:R-:W2:Y:S04]  /*3680*/  LDSM.16.M88.4 R56, [R247+0x15900] ;  /* 0x01590000f738783b */ /* 0x000ea80000000200 */
[----:B------:R-:W-:Y:S03]  /*3690*/  LDSM.16.M88.4 R96, [R247+0x17900] ;  /* 0x01790000f760783b */ /* 0x000fe60000000200 */
[C---:B---3--:R-:W-:Y:S08]  /*36a0*/  HMMA.16816.F32.BF16 R52, R60.reuse, R64, R52 ;  /* 0x000000403c34723c */ /* 0x048ff00000041834 */
[C---:B------:R-:W-:Y:S01]  /*36b0*/  HMMA.16816.F32.BF16 R48, R60.reuse, R66, R48 ;  /* 0x000000423c30723c */ /* 0x040fe20000041830 */
[----:B------:R-:W3:Y:S07]  /*36c0*/  LDSM.16.M88.4 R64, [R247+0x16100] ;  /* 0x01610000f740783b */ /* 0x000eee0000000200 */
[C---:B------:R-:W-:Y:S08]  /*36d0*/  HMMA.16816.F32.BF16 R44, R60.reuse, R88, R44 ;  /* 0x000000583c2c723c */ /* 0x040ff0000004182c */
[C---:B------:R-:W-:Y:S01]  /*36e0*/  HMMA.16816.F32.BF16 R36, R60.reuse, R90, R36 ;  /* 0x0000005a3c24723c */ /* 0x040fe20000041824 */
[----:B------:R-:W-:Y:S07]  /*36f0*/  LDSM.16.M88.4 R88, [R246+0x9000] ;  /* 0x00900000f658783b */ /* 0x000fee0000000200 */
[C---:B----4-:R-:W-:Y:S08]  /*3700*/  HMMA.16816.F32.BF16 R40, R60.reuse, R84, R40 ;  /* 0x000000543c28723c */ /* 0x050ff00000041828 */
[C---:B------:R-:W-:Y:S01]  /*3710*/  HMMA.16816.F32.BF16 R208, R60.reuse, R86, R208 ;  /* 0x000000563cd0723c */ /* 0x040fe200000418d0 */
[----:B------:R-:W-:Y:S07]  /*3720*/  LDSM.16.M88.4 R84, [R243+0x24100] ;  /* 0x02410000f354783b */ /* 0x000fee0000000200 */
[C---:B------:R-:W-:Y:S08]  /*3730*/  HMMA.16816.F32.BF16 R200, R60.reuse, R80, R200 ;  /* 0x000000503cc8723c */ /* 0x040ff000000418c8 */
[C---:B------:R-:W-:Y:S01]  /*3740*/  HMMA.16816.F32.BF16 R24, R60.reuse, R82, R24 ;  /* 0x000000523c18723c */ /* 0x040fe20000041818 */
[----:B------:R-:W-:Y:S07]  /*3750*/  LDSM.16.M88.4 R80, [R246+0x9800] ;  /* 0x00980000f650783b */ /* 0x000fee0000000200 */
[C---:B-----5:R-:W-:Y:S08]  /*3760*/  HMMA.16816.F32.BF16 R20, R60.reuse, R76, R20 ;  /* 0x0000004c3c14723c */ /* 0x060ff00000041814 */
[C---:B------:R-:W-:Y:S01]  /*3770*/  HMMA.16816.F32.BF16 R16, R60.reuse, R78, R16 ;  /* 0x0000004e3c10723c */ /* 0x040fe20000041810 */
[----:B------:R-:W-:Y:S07]  /*3780*/  LDSM.16.M88.4 R76, [R246+0xa000] ;  /* 0x00a00000f64c783b */ /* 0x000fee0000000200 */
[C---:B-1----:R-:W-:Y:S08]  /*3790*/  HMMA.16816.F32.BF16 R12, R60.reuse, R72, R12 ;  /* 0x000000483c0c723c */ /* 0x042ff0000004180c */
        /* <DEDUP_REMOVED lines=8> */
[----:B------:R-:W4:Y:S07]  /*3820*/  LDSM.16.M88.4 R68, [R246+0xb000] ;  /* 0x00b00000f644783b */ /* 0x000f2e0000000200 */
        /* <DEDUP_REMOVED lines=8> */
[----:B------:R-:W5:Y:S07]  /*38b0*/  LDSM.16.M88.4 R100, [R242+0x16100] ;  /* 0x01610000f264783b */ /* 0x000f6e0000000200 */
[C---:B------:R-:W-:Y:S08]  /*38c0*/  HMMA.16816.F32.BF16 R12, R92.reuse, R96, R12 ;  /* 0x000000605c0c723c */ /* 0x040ff0000004180c */
[----:B------:R-:W-:Y:S01]  /*38d0*/  HMMA.16816.F32.BF16 R8, R92, R98, R8 ;  /* 0x000000625c08723c */ /* 0x000fe20000041808 */
[----:B------:R-:W1:Y:S04]  /*38e0*/  LDSM.16.M88.4 R96, [R242+0x16900] ;  /* 0x01690000f260783b */ /* 0x000e680000000200 */
[----:B------:R-:W1:Y:S03]  /*38f0*/  LDSM.16.M88.4 R92, [R242+0x17100] ;  /* 0x01710000f25c783b */ /* 0x000e660000000200 */
        /* <DEDUP_REMOVED lines=18> */
[----:B------:R-:W4:Y:S03]  /*3a20*/  LDSM.16.M88.4 R64, [R232+0xb000] ;  /* 0x00b00000e840783b */ /* 0x000f260000000200 */
[C---:B-1----:R-:W-:Y:S08]  /*3a30*/  HMMA.16816.F32.BF16 R52, R84.reuse, R60, R52 ;  /* 0x0000003c5434723c */ /* 0x042ff00000041834 */
[----:B------:R-:W-:Y:S01]  /*3a40*/  HMMA.16816.F32.BF16 R48, R84, R62, R48 ;  /* 0x0000003e5430723c */ /* 0x000fe20000041830 */
[----:B------:R-:W1:Y:S01]  /*3a50*/  LDSM.16.M88.4 R60, [R232+0xb800] ;  /* 0x00b80000e83c783b */ /* 0x000e620000000200 */
[----:B------:R-:W-:-:S06]  /*3a60*/  DEPBAR.LE SB0, 0x0 ;  /* 0x000080000000791a */ /* 0x000fcc0000000000 */
[C---:B------:R-:W-:Y:S08]  /*3a70*/  HMMA.16816.F32.BF16 R44, R84.reuse, R104, R44 ;  /* 0x00000068542c723c */ /* 0x040ff0000004182c */
[C---:B------:R-:W-:Y:S08]  /*3a80*/  HMMA.16816.F32.BF16 R36, R84.reuse, R106, R36 ;  /* 0x0000006a5424723c */ /* 0x040ff00000041824 */
[C---:B-----5:R-:W-:Y:S08]  /*3a90*/  HMMA.16816.F32.BF16 R40, R84.reuse, R100, R40 ;  /* 0x000000645428723c */ /* 0x060ff00000041828 */
[C---:B------:R-:W-:Y:S08]  /*3aa0*/  HMMA.16816.F32.BF16 R208, R84.reuse, R102, R208 ;  /* 0x0000006654d0723c */ /* 0x040ff000000418d0 */
[C---:B------:R-:W-:Y:S08]  /*3ab0*/  HMMA.16816.F32.BF16 R200, R84.reuse, R96, R200 ;  /* 0x0000006054c8723c */ /* 0x040ff000000418c8 */
[C---:B------:R-:W-:Y:S08]  /*3ac0*/  HMMA.16816.F32.BF16 R24, R84.reuse, R98, R24 ;  /* 0x000000625418723c */ /* 0x040ff00000041818 */
[C---:B------:R-:W-:Y:S08]  /*3ad0*/  HMMA.16816.F32.BF16 R20, R84.reuse, R92, R20 ;  /* 0x0000005c5414723c */ /* 0x040ff00000041814 */
[C---:B------:R-:W-:Y:S08]  /*3ae0*/  HMMA.16816.F32.BF16 R16, R84.reuse, R94, R16 ;  /* 0x0000005e5410723c */ /* 0x040ff00000041810 */
[C---:B--2---:R-:W-:Y:S08]  /*3af0*/  HMMA.16816.F32.BF16 R12, R84.reuse, R88, R12 ;  /* 0x00000058540c723c */ /* 0x044ff0000004180c */
[----:B------:R-:W-:Y:S08]  /*3b00*/  HMMA.16816.F32.BF16 R8, R84, R90, R8 ;  /* 0x0000005a5408723c */ /* 0x000ff00000041808 */
        /* <DEDUP_REMOVED lines=12> */
[----:B------:R-:W-:Y:S06]  /*3bd0*/  BAR.SYNC.DEFER_BLOCKING 0x0 ;  /* 0x0000000000007b1d */ /* 0x000fec0000010000 */
[----:B------:R-:W-:Y:S05]  /*3be0*/  @P0 BRA `(.L_x_800) ;  /* 0x000005e000000947 */ /* 0x000fea0003800000 */
[----:B------:R-:W-:Y:S01]  /*3bf0*/  IMAD.U32 R0, RZ, RZ, UR14 ;  /* 0x0000000eff007e24 */ /* 0x000fe2000f8e00ff */
        /* <DEDUP_REMOVED lines=19> */
[----:B------:R-:W-:Y:S02]  /*3d30*/  IADD3 R74, -R59, 0x10, RZ ;  /* 0x000000103b4a7810 */ /* 0x000fe40007ffe1ff */
[----:B------:R-:W-:-:S02]  /*3d40*/  SHF.R.S32.HI R0, RZ, 0x1f, R252 ;  /* 0x0000001fff007819 */ /* 0x000fc400000114fc */
[----:B------:R-:W-:Y:S02]  /*3d50*/  LOP3.LUT R76, R76, 0xf, RZ, 0xc0, !PT ;  /* 0x0000000f4c4c7812 */ /* 0x000fe400078ec0ff */
[----:B------:R-:W-:Y:S01]  /*3d60*/  SHF.L.U64.HI R64, R33, 0x1, R35 ;  /* 0x0000000121407819 */ /* 0x000fe20000010223 */
[----:B------:R-:W-:Y:S01]  /*3d70*/  IMAD R0, R0, c[0x0][0x1e0], RZ ;  /* 0x0000780000007a24 */ /* 0x000fe200078e02ff */
[----:B------:R-:W-:Y:S02]  /*3d80*/  LOP3.LUT R74, R74, 0xf, RZ, 0xc0, !PT ;  /* 0x0000000f4a4a7812 */ /* 0x000fe400078ec0ff */
[----:B------:R-:W-:Y:S01]  /*3d90*/  SEL R69, RZ, 0x10, P1 ;  /* 0x00000010ff457807 */ /* 0x000fe20000800000 */
[----:B------:R-:W-:Y:S01]  /*3da0*/  IMAD R0, R252, c[0x0][0x1e4], R0 ;  /* 0x00007900fc007a24 */ /* 0x000fe200078e0200 */
[----:B------:R-:W-:Y:S02]  /*3db0*/  SHF.L.U64.HI R61, R31, 0x1, R34 ;  /* 0x000000011f3d7819 */ /* 0x000fe40000010222 */
[----:B------:R-:W-:-:S02]  /*3dc0*/  IADD3 R70, -R69, 0x10, RZ ;  /* 0x0000001045467810 */ /* 0x000fc40007ffe1ff */
[----:B------:R-:W-:Y:S01]  /*3dd0*/  SHF.L.U64.HI R58, R29, 0x1, R32 ;  /* 0x000000011d3a7819 */ /* 0x000fe20000010220 */
[----:B-1----:R-:W-:Y:S01]  /*3de0*/  IMAD.WIDE.U32 R56, R252, c[0x0][0x1e0], RZ ;  /* 0x00007800fc387a25 */ /* 0x002fe200078e00ff */
[----:B------:R-:W-:Y:S02]  /*3df0*/  LOP3.LUT R70, R70, 0xf, RZ, 0xc0, !PT ;  /* 0x0000000f46467812 */ /* 0x000fe400078ec0ff */
[----:B------:R-:W-:Y:S01]  /*3e00*/  SHF.L.U64.HI R7, R28, 0x1, R30 ;  /* 0x000000011c077819 */ /* 0x000fe2000001021e */
[----:B------:R-:W-:Y:S01]  /*3e10*/  IMAD.IADD R57, R57, 0x1, R0 ;  /* 0x0000000139397824 */ /* 0x000fe200078e0200 */
[----:B--2---:R-:W-:-:S03]  /*3e20*/  SHF.R.S32.HI R0, RZ, 0x1f, R251 ;  /* 0x0000001fff007819 */ /* 0x004fc600000114fb */
[----:B------:R-:W-:-:S04]  /*3e30*/  IMAD.WIDE.U32 R56, R251, c[0x0][0x1f0], R56 ;  /* 0x00007c00fb387a25 */ /* 0x000fc800078e0038 */
[----:B------:R-:W-:Y:S01]  /*3e40*/  IMAD R0, R0, c[0x0][0x1f0], RZ ;  /* 0x00007c0000007a24 */ /* 0x000fe200078e02ff */
[----:B------:R-:W-:Y:S02]  /*3e50*/  IADD3 R65, P0, R56, UR20, RZ ;  /* 0x0000001438417c10 */ /* 0x000fe4000ff1e0ff */
[----:B------:R-:W-:Y:S01]  /*3e60*/  SEL R56, RZ, 0x10, P2 ;  /* 0x00000010ff387807 */ /* 0x000fe20001000000 */
[----:B------:R-:W-:-:S03]  /*3e70*/  IMAD R0, R251, c[0x0][0x1f4], R0 ;  /* 0x00007d00fb007a24 */ /* 0x000fc600078e0200 */
[----:B------:R-:W-:Y:S02]  /*3e80*/  IADD3 R72, -R56, 0x10, RZ ;  /* 0x0000001038487810 */ /* 0x000fe40007ffe1ff */
[----:B------:R-:W-:Y:S01]  /*3e90*/  IADD3.X R0, R57, UR18, R0, P0, !PT ;  /* 0x0000001239007c10 */ /* 0x000fe200087fe400 */
[----:B------:R-:W-:Y:S01]  /*3ea0*/  IMAD.SHL.U32 R57, R29, 0x2, RZ ;  /* 0x000000021d397824 */ /* 0x000fe200078e00ff */
[C---:B------:R-:W-:Y:S02]  /*3eb0*/  LEA R66, P0, R65.reuse, c[0x0][0x1c8], 0x1 ;  /* 0x0000720041427a11 */ /* 0x040fe400078008ff */
[----:B------:R-:W-:Y:S02]  /*3ec0*/  LOP3.LUT R72, R72, 0xf, RZ, 0xc0, !PT ;  /* 0x0000000f48487812 */ /* 0x000fe400078ec0ff */
[----:B------:R-:W-:Y:S01]  /*3ed0*/  LEA.HI.X R65, R65, c[0x0][0x1cc], R0, 0x1, P0 ;  /* 0x0000730041417a11 */ /* 0x000fe200000f0c00 */
[----:B------:R-:W1:Y:S01]  /*3ee0*/  SHFL.IDX PT, R71, R66, 0x2, 0x181f ;  /* 0x00581f0042477f89 */ /* 0x000e6200000e0000 */
[----:B------:R-:W-:-:S03]  /*3ef0*/  IMAD.SHL.U32 R0, R28, 0x2, RZ ;  /* 0x000000021c007824 */ /* 0x000fc600078e00ff */
[----:B------:R-:W2:Y:S04]  /*3f00*/  SHFL.IDX PT, R67, R65, 0x2, 0x181f ;  /* 0x00581f0041437f89 */ /* 0x000ea800000e0000 */
[----:B------:R-:W-:Y:S04]  /*3f10*/  SHFL.IDX PT, R68, R65, RZ, 0x181f ;  /* 0x00181fff41447589 */ /* 0x000fe800000e0000 */
[----:B------:R-:W-:Y:S01]  /*3f20*/  SHFL.IDX PT, R65, R65, 0x1, 0x181f ;  /* 0x00381f0041417f89 */ /* 0x000fe200000e0000 */
        /* <DEDUP_REMOVED lines=8> */
[----:B------:R-:W1:Y:S04]  /*3fb0*/  SHFL.IDX PT, R67, R66, RZ, 0x181f ;  /* 0x00181fff42437589 */ /* 0x000e6800000e0000 */
[----:B------:R-:W2:Y:S01]  /*3fc0*/  SHFL.IDX PT, R66, R66, 0x1, 0x181f ;  /* 0x00381f0042427f89 */ /* 0x000ea200000e0000 */
[----:B-1----:R-:W-:-:S05]  /*3fd0*/  IADD3 R82, P0, R67, R63, RZ ;  /* 0x0000003f43527210 */ /* 0x002fca0007f1e0ff */
[----:B------:R-:W-:Y:S01]  /*3fe0*/  IMAD.X R83, R68, 0x1, R64, P0 ;  /* 0x0000000144537824 */ /* 0x000fe200000e0640 */
        /* <DEDUP_REMOVED lines=9> */
[----:B--2---:R-:W-:-:S04]  /*4080*/  IADD3 R86, P0, R66, R63, RZ ;  /* 0x0000003f42567210 */ /* 0x004fc80007f1e0ff */
        /* <DEDUP_REMOVED lines=20> */
.L_x_800:
[----:B------:R-:W-:Y:S01]  /*41d0*/  LOP3.LUT R6, R6, 0xffffffe0, RZ, 0xc0, !PT ;  /* 0xffffffe006067812 */ /* 0x000fe200078ec0ff */
[----:B------:R-:W-:Y:S01]  /*41e0*/  IMAD.SHL.U32 R245, R5, 0x2, RZ ;  /* 0x0000000205f57824 */ /* 0x000fe200078e00ff */
[----:B------:R-:W0:Y:S03]  /*41f0*/  LDGDEPBAR ;  /* 0x00000000000079af */ /* 0x000e260000000000 */
[----:B------:R-:W-:Y:S01]  /*4200*/  IMAD.IADD R6, R2, 0x1, -R6 ;  /* 0x0000000102067824 */ /* 0x000fe200078e0a06 */
[----:B------:R-:W-:Y:S01]  /*4210*/  LDSM.16.MT88.4 R172, [R245+0x100] ;  /* 0x00010000f5ac783b */ /* 0x000fe20000004200 */
[----:B------:R-:W-:Y:S02]  /*4220*/  IMAD.U32 R2, RZ, RZ, UR4 ;  /* 0x00000004ff027e24 */ /* 0x000fe4000f8e00ff */
[--C-:B------:R-:W-:Y:S01]  /*4230*/  IMAD R240, R4, 0x2, R245.reuse ;  /* 0x0000000204f07824 */ /* 0x100fe200078e02f5 */
[----:B------:R-:W-:Y:S01]  /*4240*/  SHF.R.S32.HI R0, RZ, 0x1f, R6 ;  /* 0x0000001fff007819 */ /* 0x000fe20000011406 */
[C---:B------:R-:W-:Y:S01]  /*4250*/  IMAD R239, R3.reuse, 0x2, R245 ;  /* 0x0000000203ef7824 */ /* 0x040fe200078e02f5 */
[----:B-1----:R-:W-:Y:S01]  /*4260*/  LDSM.16.MT88.4 R80, [R245+0x3100] ;  /* 0x00310000f550783b */ /* 0x002fe20000004200 */
[----:B------:R-:W-:Y:S01]  /*4270*/  IMAD R238, R3, 0x2, R240 ;  /* 0x0000000203ee7824 */ /* 0x000fe200078e02f0 */
        /* <DEDUP_REMOVED lines=33> */
[----:B------:R-:W-:-:S04]  /*4490*/  ISETP.GT.AND P0, PT, R2, 0x11, PT ;  /* 0x000000110200780c */ /* 0x000fc80003f04270 */
[----:B------:R-:W-:Y:S02]  /*44a0*/  FSEL R47, R47, -INF , P0 ;  /* 0xff8000002f2f7808 */ /* 0x000fe40000000000 */
[----:B------:R-:W-:Y:S02]  /*44b0*/  FSEL R45, R45, -INF , P0 ;  /* 0xff8000002d2d7808 */ /* 0x000fe40000000000 */
        /* <DEDUP_REMOVED lines=28> */
[----:B------:R-:W-:-:S04]  /*4680*/  ISETP.GT.AND P0, PT, R2, 0x38, PT ;  /* 0x000000380200780c */ /* 0x000fc80003f04270 */
[----:B------:R-:W-:Y:S02]  /*4690*/  FSEL R202, R26, -INF , P0 ;  /* 0xff8000001aca7808 */ /* 0x000fe40000000000 */
[----:B------:R-:W-:Y:S02]  /*46a0*/  FMNMX.FTZ R26, R45, R41, !PT ;  /* 0x000000292d1a7209 */ /* 0x000fe40007810000 */
[----:B------:R-:W-:Y:S02]  /*46b0*/  FSEL R197, R24, -INF , P0 ;  /* 0xff80000018c57808 */ /* 0x000fe40000000000 */
[----:B------:R-:W-:Y:S02]  /*46c0*/  FMNMX.FTZ R24, R36, R26, !PT ;  /* 0x0000001a24187209 */ /* 0x000fe40007810000 */
[----:B------:R-:W-:Y:S02]  /*46d0*/  ISETP.GT.AND P0, PT, R2, 0x39, PT ;  /* 0x000000390200780c */ /* 0x000fe40003f04270 */
[----:B------:R-:W-:-:S02]  /*46e0*/  FMNMX.FTZ R24, R37, R24, !PT ;  /* 0x0000001825187209 */ /* 0x000fc40007810000 */
[----:B------:R-:W-:Y:S02]  /*46f0*/  FSEL R201, R27, -INF , P0 ;  /* 0xff8000001bc97808 */ /* 0x000fe40000000000 */
[----:B------:R-:W-:Y:S02]  /*4700*/  FSEL R195, R25, -INF , P0 ;  /* 0xff80000019c37808 */ /* 0x000fe40000000000 */
[----:B------:R-:W-:Y:S02]  /*4710*/  ISETP.GT.AND P0, PT, R2, 0x40, PT ;  /* 0x000000400200780c */ /* 0x000fe40003f04270 */
[----:B------:R-:W-:Y:S02]  /*4720*/  FMNMX.FTZ R24, R44, R24, !PT ;  /* 0x000000182c187209 */ /* 0x000fe40007810000 */
[----:B------:R-:W-:Y:S02]  /*4730*/  FSEL R210, R22, -INF , P0 ;  /* 0xff80000016d27808 */ /* 0x000fe40000000000 */
[----:B------:R-:W-:-:S02]  /*4740*/  FMNMX.FTZ R22, R40, R24, !PT ;  /* 0x0000001828167209 */ /* 0x000fc40007810000 */
[----:B------:R-:W-:Y:S02]  /*4750*/  FSEL R209, R20, -INF , P0 ;  /* 0xff80000014d17808 */ /* 0x000fe40000000000 */
[C---:B------:R-:W-:Y:S02]  /*4760*/  ISETP.GT.AND P0, PT, R2.reuse, 0x41, PT ;  /* 0x000000410200780c */ /* 0x040fe40003f04270 */
[----:B------:R-:W-:Y:S02]  /*4770*/  FMNMX.FTZ R22, R215, R22, !PT ;  /* 0x00000016d7167209 */ /* 0x000fe40007810000 */
[----:B------:R-:W-:Y:S02]  /*4780*/  FSEL R208, R23, -INF , P0 ;  /* 0xff80000017d07808 */ /* 0x000fe40000000000 */
[----:B------:R-:W-:Y:S02]  /*4790*/  FSEL R207, R21, -INF , P0 ;  /* 0xff80000015cf7808 */ /* 0x000fe40000000000 */
[----:B------:R-:W-:-:S02]  /*47a0*/  ISETP.GT.AND P0, PT, R2, 0x48, PT ;  /* 0x000000480200780c */ /* 0x000fc40003f04270 */
[----:B------:R-:W-:Y:S02]  /*47b0*/  FMNMX.FTZ R20, R54, R55, !PT ;  /* 0x0000003736147209 */ /* 0x000fe40007810000 */
[----:B------:R-:W-:Y:S02]  /*47c0*/  FMNMX.FTZ R21, R214, R22, !PT ;  /* 0x00000016d6157209 */ /* 0x000fe40007810000 */
[----:B------:R-:W-:Y:S02]  /*47d0*/  FSEL R206, R18, -INF , P0 ;  /* 0xff80000012ce7808 */ /* 0x000fe40000000000 */
[----:B------:R-:W-:Y:S02]  /*47e0*/  FMNMX.FTZ R20, R52, R20, !PT ;  /* 0x0000001434147209 */ /* 0x000fe40007810000 */
[----:B------:R-:W-:Y:S02]  /*47f0*/  FMNMX.FTZ R18, R200, R21, !PT ;  /* 0x00000015c8127209 */ /* 0x000fe40007810000 */
[----:B------:R-:W-:-:S02]  /*4800*/  FSEL R205, R16, -INF , P0 ;  /* 0xff80000010cd7808 */ /* 0x000fc40000000000 */
[----:B------:R-:W-:Y:S02]  /*4810*/  FMNMX.FTZ R16, R7, R20, !PT ;  /* 0x0000001407107209 */ /* 0x000fe40007810000 */
[----:B------:R-:W-:Y:S01]  /*4820*/  FMNMX.FTZ R18, R198, R18, !PT ;  /* 0x00000012c6127209 */ /* 0x000fe20007810000 */
[----:B------:R-:W-:Y:S01]  /*4830*/  LDSM.16.MT88.4 R20, [R238+0x900] ;  /* 0x00090000ee14783b */ /* 0x000fe20000004200 */
[----:B------:R-:W-:Y:S02]  /*4840*/  ISETP.GT.AND P0, PT, R2, 0x49, PT ;  /* 0x000000490200780c */ /* 0x000fe40003f04270 */
        /* <DEDUP_REMOVED lines=8> */
[----:B------:R-:W-:-:S02]  /*48d0*/  FMNMX.FTZ R16, R38, R16, !PT ;  /* 0x0000001026107209 */ /* 0x000fc40007810000 */
[----:B------:R-:W-:Y:S02]  /*48e0*/  FMNMX.FTZ R14, R209, R17, !PT ;  /* 0x00000011d10e7209 */ /* 0x000fe40007810000 */
[----:B------:R-:W-:Y:S02]  /*48f0*/  FSEL R193, R12, -INF , P0 ;  /* 0xff8000000cc17808 */ /* 0x000fe40000000000 */
[----:B------:R-:W-:Y:S02]  /*4900*/  FMNMX.FTZ R12, R39, R16, !PT ;  /* 0x00000010270c7209 */ /* 0x000fe40007810000 */
[----:B------:R-:W-:Y:S01]  /*4910*/  FMNMX.FTZ R14, R207, R14, !PT ;  /* 0x0000000ecf0e7209 */ /* 0x000fe20007810000 */
[----:B------:R-:W-:Y:S01]  /*4920*/  LDSM.16.MT88.4 R16, [R245+0x3900] ;  /* 0x00390000f510783b */ /* 0x000fe20000004200 */
[----:B------:R-:W-:Y:S02]  /*4930*/  ISETP.GT.AND P0, PT, R2, 0x51, PT ;  /* 0x000000510200780c */ /* 0x000fe40003f04270 */
        /* <DEDUP_REMOVED lines=8> */
[----:B------:R-:W-:Y:S02]  /*49c0*/  FMNMX.FTZ R12, R212, R12, !PT ;  /* 0x0000000cd40c7209 */ /* 0x000fe40007810000 */
[----:B------:R-:W-:Y:S02]  /*49d0*/  FMNMX.FTZ R10, R193, R13, !PT ;  /* 0x0000000dc10a7209 */ /* 0x000fe40007810000 */
[----:B------:R-:W-:Y:S02]  /*49e0*/  FSEL R191, R8, -INF , P0 ;  /* 0xff80000008bf7808 */ /* 0x000fe40000000000 */
[----:B------:R-:W-:Y:S02]  /*49f0*/  ISETP.GT.AND P0, PT, R2, 0x59, PT ;  /* 0x000000590200780c */ /* 0x000fe40003f04270 */
[----:B------:R-:W-:-:S02]  /*4a00*/  FMNMX.FTZ R12, R211, R12, !PT ;  /* 0x0000000cd30c7209 */ /* 0x000fc40007810000 */
[----:B------:R-:W-:Y:S02]  /*4a10*/  FMNMX.FTZ R10, R192, R10, !PT ;  /* 0x0000000ac00a7209 */ /* 0x000fe40007810000 */
[----:B------:R-:W-:Y:S02]  /*4a20*/  FSEL R190, R9, -INF , P0 ;  /* 0xff80000009be7808 */ /* 0x000fe40000000000 */
[----:B------:R-:W-:Y:S02]  /*4a30*/  FMNMX.FTZ R8, R199, R12, !PT ;  /* 0x0000000cc7087209 */ /* 0x000fe40007810000 */
[----:B------:R-:W-:Y:S01]  /*4a40*/  FMNMX.FTZ R2, R191, R10, !PT ;  /* 0x0000000abf027209 */ /* 0x000fe20007810000 */
[----:B------:R-:W-:Y:S01]  /*4a50*/  LDSM.16.MT88.4 R12, [R245+0x900] ;  /* 0x00090000f50c783b */ /* 0x000fe20000004200 */
[----:B------:R-:W-:Y:S02]  /*4a60*/  FMNMX.FTZ R8, R196, R8, !PT ;  /* 0x00000008c4087209 */ /* 0x000fe40007810000 */
[----:B------:R-:W-:-:S02]  /*4a70*/  FMNMX.FTZ R2, R190, R2, !PT ;  /* 0x00000002be027209 */ /* 0x000fc40007810000 */
[----:B------:R-:W-:Y:S02]  /*4a80*/  FMNMX.FTZ R8, R202, R8, !PT ;  /* 0x00000008ca087209 */ /* 0x000fe40007810000 */
[----:B------:R-:W-:Y:S01]  /*4a90*/  FSEL R24, R11, -INF , P0 ;  /* 0xff8000000b187808 */ /* 0x000fe20000000000 */
[----:B------:R-:W1:Y:S01]  /*4aa0*/  SHFL.BFLY PT, R9, R2, 0x2, 0x1f ;  /* 0x0c401f0002097f89 */ /* 0x000e6200000e0000 */
[----:B------:R-:W-:-:S04]  /*4ab0*/  FMNMX.FTZ R8, R201, R8, !PT ;  /* 0x00000008c9087209 */ /* 0x000fc80007810000 */
        /* <DEDUP_REMOVED lines=8> */
[----:B------:R-:W-:-:S04]  /*4b40*/  FMNMX.FTZ R8, R25, R8, !PT ;  /* 0x0000000819087209 */ /* 0x000fc80007810000 */
[----:B------:R-:W-:-:S05]  /*4b50*/  FMNMX.FTZ R8, R24, R8, !PT ;  /* 0x0000000818087209 */ /* 0x000fca0007810000 */
[----:B------:R-:W2:Y:S01]  /*4b60*/  SHFL.BFLY PT, R9, R8, 0x2, 0x1f ;  /* 0x0c401f0008097f89 */ /* 0x000ea200000e0000 */
[----:B-1----:R-:W-:-:S04]  /*4b70*/  FMNMX.FTZ R2, R2, R10, !PT ;  /* 0x0000000a02027209 */ /* 0x002fc80007810000 */
[C---:B------:R-:W-:Y:S01]  /*4b80*/  FSETP.NEU.FTZ.AND P0, PT, R2.reuse, -INF , PT ;  /* 0xff8000000200780b */ /* 0x040fe20003f1d000 */
[----:B------:R-:W-:-:S05]  /*4b90*/  FMUL.FTZ R194, R2, c[0x0][0x2d0] ;  /* 0x0000b40002c27a20 */ /* 0x000fca0000410000 */
[----:B------:R-:W-:Y:S02]  /*4ba0*/  FSEL R194, R194, RZ, P0 ;  /* 0x000000ffc2c27208 */ /* 0x000fe40000000000 */
[----:B--2---:R-:W-:-:S03]  /*4bb0*/  FMNMX.FTZ R8, R8, R9, !PT ;  /* 0x0000000908087209 */ /* 0x004fc60007810000 */
[--C-:B------:R-:W-:Y:S02]  /*4bc0*/  FFMA.FTZ R187, R0, c[0x0][0x2d0], -R194.reuse ;  /* 0x0000b40000bb7a23 */ /* 0x100fe400000108c2 */
[----:B------:R-:W1:Y:S01]  /*4bd0*/  SHFL.BFLY PT, R0, R8, 0x1, 0x1f ;  /* 0x0c201f0008007f89 */ /* 0x000e6200000e0000 */
[--C-:B------:R-:W-:Y:S02]  /*4be0*/  FFMA.FTZ R27, R53, c[0x0][0x2d0], -R194.reuse ;  /* 0x0000b400351b7a23 */ /* 0x100fe400000108c2 */
[--C-:B------:R-:W-:Y:S01]  /*4bf0*/  FFMA.FTZ R184, R48, c[0x0][0x2d0], -R194.reuse ;  /* 0x0000b40030b87a23 */ /* 0x100fe200000108c2 */
[----:B------:R-:W-:Y:S01]  /*4c00*/  MUFU.EX2 R187, R187 ;  /* 0x000000bb00bb7308 */ /* 0x000fe20000000800 */
[--C-:B------:R-:W-:Y:S02]  /*4c10*/  FFMA.FTZ R51, R49, c[0x0][0x2d0], -R194.reuse ;  /* 0x0000b40031337a23 */ /* 0x100fe400000108c2 */
[--C-:B------:R-:W-:Y:S02]  /*4c20*/  FFMA.FTZ R50, R46, c[0x0][0x2d0], -R194.reuse ;  /* 0x0000b4002e327a23 */ /* 0x100fe400000108c2 */
[----:B------:R-:W-:-:S02]  /*4c30*/  FFMA.FTZ R46, R45, c[0x0][0x2d0], -R194 ;  /* 0x0000b4002d2e7a23 */ /* 0x000fc400000108c2 */
[--C-:B------:R-:W-:Y:S01]  /*4c40*/  FFMA.FTZ R45, R36, c[0x0][0x2d0], -R194.reuse ;  /* 0x0000b400242d7a23 */ /* 0x100fe200000108c2 */
[----:B------:R-:W2:Y:S01]  /*4c50*/  MUFU.EX2 R27, R27 ;  /* 0x0000001b001b7308 */ /* 0x000ea20000000800 */
[--C-:B------:R-:W-:Y:S02]  /*4c60*/  FFMA.FTZ R41, R37, c[0x0][0x2d0], -R194.reuse ;  /* 0x0000b40025297a23 */ /* 0x100fe400000108c2 */
[--C-:B------:R-:W-:Y:S02]  /*4c70*/  FFMA.FTZ R44, R44, c[0x0][0x2d0], -R194.reuse ;  /* 0x0000b4002c2c7a23 */ /* 0x100fe400000108c2 */
[--C-:B------:R-:W-:Y:S02]  /*4c80*/  FFMA.FTZ R40, R40, c[0x0][0x2d0], -R194.reuse ;  /* 0x0000b40028287a23 */ /* 0x100fe400000108c2 */
[--C-:B------:R-:W-:Y:S01]  /*4c90*/  FFMA.FTZ R200, R200, c[0x0][0x2d0], -R194.reuse ;  /* 0x0000b400c8c87a23 */ /* 0x100fe200000108c2 */
[----:B------:R-:W-:Y:S01]  /*4ca0*/  MUFU.EX2 R184, R184 ;  /* 0x000000b800b87308 */ /* 0x000fe20000000800 */
[----:B------:R-:W-:-:S02]  /*4cb0*/  FFMA.FTZ R198, R198, c[0x0][0x2d0], -R194 ;  /* 0x0000b400c6c67a23 */ /* 0x000fc400000108c2 */
[--C-:B------:R-:W-:Y:S01]  /*4cc0*/  FFMA.FTZ R197, R197, c[0x0][0x2d0], -R194.reuse ;  /* 0x0000b400c5c57a23 */ /* 0x100fe200000108c2 */
[----:B-1----:R-:W-:Y:S01]  /*4cd0*/  FMNMX.FTZ R0, R0, R8, !PT ;  /* 0x0000000800007209 */ /* 0x002fe20007810000 */
[--C-:B------:R-:W-:Y:S01]  /*4ce0*/  FFMA.FTZ R195, R195, c[0x0][0x2d0], -R194.reuse ;  /* 0x0000b400c3c37a23 */ /* 0x100fe200000108c2 */
[----:B------:R-:W1:Y:S01]  /*4cf0*/  LDSM.16.MT88.4 R8, [R240+0x900] ;  /* 0x00090000f008783b */ /* 0x000e620000004200 */
[--C-:B------:R-:W-:Y:S01]  /*4d00*/  FFMA.FTZ R209, R209, c[0x0][0x2d0], -R194.reuse ;  /* 0x0000b400d1d17a23 */ /* 0x100fe200000108c2 */
[C---:B------:R-:W-:Y:S01]  /*4d10*/  FSETP.NEU.FTZ.AND P0, PT, R0.reuse, -INF , PT ;  /* 0xff8000000000780b */ /* 0x040fe20003f1d000 */
[----:B------:R-:W-:Y:S01]  /*4d20*/  FMUL.FTZ R26, R0, c[0x0][0x2d0] ;  /* 0x0000b400001a7a20 */ /* 0x000fe20000410000 */
[----:B------:R-:W3:Y:S01]  /*4d30*/  MUFU.EX2 R51, R51 ;  /* 0x0000003300337308 */ /* 0x000ee20000000800 */
[----:B--2---:R-:W-:Y:S01]  /*4d40*/  F2FP.BF16.PACK_AB R164, R27, R187 ;  /* 0x000000bb1ba4723e */ /* 0x004fe200000010ff */
[--C-:B------:R-:W-:Y:S02]  /*4d50*/  FFMA.FTZ R207, R207, c[0x0][0x2d0], -R194.reuse ;  /* 0x0000b400cfcf7a23 */ /* 0x100fe400000108c2 */
[----:B------:R-:W-:Y:S01]  /*4d60*/  FSEL R26, R26, RZ, P0 ;  /* 0x000000ff1a1a7208 */ /* 0x000fe20000000000 */
[--C-:B------:R-:W-:Y:S01]  /*4d70*/  FFMA.FTZ R205, R205, c[0x0][0x2d0], -R194.reuse ;  /* 0x0000b400cdcd7a23 */ /* 0x100fe200000108c2 */
[----:B------:R-:W-:Y:S01]  /*4d80*/  PLOP3.LUT P0, PT, PT, PT, UP0, 0x40, 0x0 ;  /* 0x000000000000781c */ /* 0x000fe20003f0e808 */
[----:B------:R-:W-:Y:S01]  /*4d90*/  FFMA.FTZ R204, R204, c[0x0][0x2d0], -R194 ;  /* 0x0000b400cccc7a23 */ /* 0x000fe200000108c2 */
[----:B------:R-:W-:Y:S01]  /*4da0*/  MUFU.EX2 R50, R50 ;  /* 0x0000003200327308 */ /* 0x000fe20000000800 */
[----:B------:R-:W-:-:S02]  /*4db0*/  FFMA.FTZ R186, R54, c[0x0][0x2d0], -R26 ;  /* 0x0000b40036ba7a23 */ /* 0x000fc4000001081a */
[--C-:B------:R-:W-:Y:S02]  /*4dc0*/  FFMA.FTZ R185, R55, c[0x0][0x2d0], -R26.reuse ;  /* 0x0000b40037b97a23 */ /* 0x100fe4000001081a */
[--C-:B------:R-:W-:Y:S02]  /*4dd0*/  FFMA.FTZ R181, R52, c[0x0][0x2d0], -R26.reuse ;  /* 0x0000b40034b57a23 */ /* 0x100fe4000001081a */
[--C-:B------:R-:W-:Y:S01]  /*4de0*/  FFMA.FTZ R180, R7, c[0x0][0x2d0], -R26.reuse ;  /* 0x0000b40007b47a23 */ /* 0x100fe2000001081a */
[----:B------:R-:W-:Y:S01]  /*4df0*/  MUFU.EX2 R186, R186 ;  /* 0x000000ba00ba7308 */ /* 0x000fe20000000800 */
[----:B---3--:R-:W-:Y:S01]  /*4e00*/  F2FP.BF16.PACK_AB R166, R51, R184 ;  /* 0x000000b833a6723e */ /* 0x008fe200000010ff */
[--C-:B------:R-:W-:Y:S02]  /*4e10*/  FFMA.FTZ R48, R47, c[0x0][0x2d0], -R26.reuse ;  /* 0x0000b4002f307a23 */ /* 0x100fe4000001081a */
[--C-:B------:R-:W-:Y:S02]  /*4e20*/  FFMA.FTZ R49, R6, c[0x0][0x2d0], -R26.reuse ;  /* 0x0000b40006317a23 */ /* 0x100fe4000001081a */
[----:B------:R-:W-:-:S02]  /*4e30*/  FFMA.FTZ R47, R38, c[0x0][0x2d0], -R26 ;  /* 0x0000b400262f7a23 */ /* 0x000fc4000001081a */
[----:B------:R-:W2:Y:S01]  /*4e40*/  MUFU.EX2 R185, R185 ;  /* 0x000000b900b97308 */ /* 0x000ea20000000800 */
[--C-:B------:R-:W-:Y:S02]  /*4e50*/  FFMA.FTZ R43, R39, c[0x0][0x2d0], -R26.reuse ;  /* 0x0000b400272b7a23 */ /* 0x100fe4000001081a */
[----:B------:R-:W-:Y:S01]  /*4e60*/  LDSM.16.MT88.4 R36, [R239+0x900] ;  /* 0x00090000ef24783b */ /* 0x000fe20000004200 */
[--C-:B------:R-:W-:Y:S02]  /*4e70*/  FFMA.FTZ R42, R42, c[0x0][0x2d0], -R26.reuse ;  /* 0x0000b4002a2a7a23 */ /* 0x100fe4000001081a */
[--C-:B------:R-:W-:Y:S02]  /*4e80*/  FFMA.FTZ R3, R211, c[0x0][0x2d0], -R26.reuse ;  /* 0x0000b400d3037a23 */ /* 0x100fe4000001081a */
[----:B------:R-:W-:Y:S01]  /*4e90*/  MUFU.EX2 R181, R181 ;  /* 0x000000b500b57308 */ /* 0x000fe20000000800 */
[--C-:B------:R-:W-:Y:S02]  /*4ea0*/  FFMA.FTZ R199, R199, c[0x0][0x2d0], -R26.reuse ;  /* 0x0000b400c7c77a23 */ /* 0x100fe4000001081a */
[----:B------:R-:W-:-:S02]  /*4eb0*/  FFMA.FTZ R196, R196, c[0x0][0x2d0], -R26 ;  /* 0x0000b400c4c47a23 */ /* 0x000fc4000001081a */
[--C-:B------:R-:W-:Y:S02]  /*4ec0*/  FFMA.FTZ R202, R202, c[0x0][0x2d0], -R26.reuse ;  /* 0x0000b400caca7a23 */ /* 0x100fe4000001081a */
[--C-:B------:R-:W-:Y:S01]  /*4ed0*/  FFMA.FTZ R201, R201, c[0x0][0x2d0], -R26.reuse ;  /* 0x0000b400c9c97a23 */ /* 0x100fe2000001081a */
[----:B------:R-:W3:Y:S01]  /*4ee0*/  MUFU.EX2 R180, R180 ;  /* 0x000000b400b47308 */ /* 0x000ee20000000800 */
[----:B--2---:R-:W-:Y:S01]  /*4ef0*/  F2FP.BF16.PACK_AB R165, R185, R186 ;  /* 0x000000bab9a5723e */ /* 0x004fe200000010ff */
[--C-:B------:R-:W-:Y:S02]  /*4f00*/  FFMA.FTZ R210, R210, c[0x0][0x2d0], -R26.reuse ;  /* 0x0000b400d2d27a23 */ /* 0x100fe4000001081a */
[--C-:B------:R-:W-:Y:S02]  /*4f10*/  FFMA.FTZ R208, R208, c[0x0][0x2d0], -R26.reuse ;  /* 0x0000b400d0d07a23 */ /* 0x100fe4000001081a */
[--C-:B------:R-:W-:Y:S02]  /*4f20*/  FFMA.FTZ R206, R206, c[0x0][0x2d0], -R26.reuse ;  /* 0x0000b400cece7a23 */ /* 0x100fe4000001081a */
[----:B------:R-:W2:Y:S01]  /*4f30*/  MUFU.EX2 R46, R46 ;  /* 0x0000002e002e7308 */ /* 0x000ea20000000800 */
[----:B------:R-:W-:-:S02]  /*4f40*/  FFMA.FTZ R203, R203, c[0x0][0x2d0], -R26 ;  /* 0x0000b400cbcb7a23 */ /* 0x000fc4000001081a */
[--C-:B------:R-:W-:Y:S02]  /*4f50*/  FFMA.FTZ R193, R193, c[0x0][0x2d0], -R194.reuse ;  /* 0x0000b400c1c17a23 */ /* 0x100fe400000108c2 */
[--C-:B------:R-:W-:Y:S02]  /*4f60*/  FFMA.FTZ R192, R192, c[0x0][0x2d0], -R194.reuse ;  /* 0x0000b400c0c07a23 */ /* 0x100fe400000108c2 */
[--C-:B------:R-:W-:Y:S01]  /*4f70*/  FFMA.FTZ R191, R191, c[0x0][0x2d0], -R194.reuse ;  /* 0x0000b400bfbf7a23 */ /* 0x100fe200000108c2 */
[----:B---3--:R-:W-:Y:S01]  /*4f80*/  F2FP.BF16.PACK_AB R167, R180, R181 ;  /* 0x000000b5b4a7723e */ /* 0x008fe200000010ff */
[----:B------:R-:W-:Y:S01]  /*4f90*/  MUFU.EX2 R45, R45 ;  /* 0x0000002d002d7308 */ /* 0x000fe20000000800 */
[----:B------:R-:W-:Y:S02]  /*4fa0*/  FFMA.FTZ R190, R190, c[0x0][0x2d0], -R194 ;  /* 0x0000b400bebe7a23 */ /* 0x000fe400000108c2 */
[--C-:B------:R-:W-:Y:S02]  /*4fb0*/  FFMA.FTZ R189, R189, c[0x0][0x2d0], -R26.reuse ;  /* 0x0000b400bdbd7a23 */ /* 0x100fe4000001081a */
[--C-:B------:R-:W-:Y:S01]  /*4fc0*/  FFMA.FTZ R188, R188, c[0x0][0x2d0], -R26.reuse ;  /* 0x0000b400bcbc7a23 */ /* 0x100fe2000001081a */
[----:B------:R-:W-:Y:S01]  /*4fd0*/  HMMA.16816.F32.BF16 R176, R164, R172, RZ ;  /* 0x000000aca4b0723c */ /* 0x000fe200000418ff */
[----:B--2---:R-:W-:Y:S01]  /*4fe0*/  F2FP.BF16.PACK_AB R4, R46, R50 ;  /* 0x000000322e04723e */ /* 0x004fe200000010ff */
[----:B------:R-:W2:Y:S01]  /*4ff0*/  MUFU.EX2 R41, R41 ;  /* 0x0000002900297308 */ /* 0x000ea20000000800 */
[----:B------:R-:W-:-:S02]  /*5000*/  FFMA.FTZ R211, R24, c[0x0][0x2d0], -R26 ;  /* 0x0000b40018d37a23 */ /* 0x000fc4000001081a */
[----:B------:R-:W-:Y:S02]  /*5010*/  FADD.FTZ R185, R186, R185 ;  /* 0x000000b9bab97221 */ /* 0x000fe40000010000 */
[----:B------:R-:W-:Y:S01]  /*5020*/  FADD.FTZ R187, R187, R27 ;  /* 0x0000001bbbbb7221 */ /* 0x000fe20000010000 */
[C---:B------:R-:W-:Y:S01]  /*5030*/  HMMA.16816.F32.BF16 R172, R164.reuse, R174, RZ ;  /* 0x000000aea4ac723c */ /* 0x040fe200000418ff */
[----:B------:R-:W-:Y:S01]  /*5040*/  FADD.FTZ R185, R181, R185 ;  /* 0x000000b9b5b97221 */ /* 0x000fe20000010000 */
[----:B------:R-:W3:Y:S01]  /*5050*/  MUFU.EX2 R49, R49 ;  /* 0x0000003100317308 */ /* 0x000ee20000000800 */
[----:B------:R-:W-:Y:S02]  /*5060*/  FADD.FTZ R187, R184, R187 ;  /* 0x000000bbb8bb7221 */ /* 0x000fe40000010000 */
[----:B------:R-:W-:Y:S02]  /*5070*/  FADD.FTZ R180, R180, R185 ;  /* 0x000000b9b4b47221 */ /* 0x000fe40000010000 */
[----:B------:R-:W-:Y:S01]  /*5080*/  FADD.FTZ R187, R51, R187 ;  /* 0x000000bb33bb7221 */ /* 0x000fe20000010000 */
[----:B------:R-:W-:Y:S02]  /*5090*/  HMMA.16816.F32.BF16 R52, R164, R56, RZ ;  /* 0x00000038a434723c */ /* 0x000fe400000418ff */
[----:B------:R-:W4:Y:S01]  /*50a0*/  MUFU.EX2 R48, R48 ;  /* 0x0000003000307308 */ /* 0x000f220000000800 */
[----:B--2---:R-:W-:Y:S01]  /*50b0*/  F2FP.BF16.PACK_AB R6, R41, R45 ;  /* 0x0000002d2906723e */ /* 0x004fe200000010ff */
[----:B------:R-:W-:-:S04]  /*50c0*/  FADD.FTZ R50, R50, R187 ;  /* 0x000000bb32327221 */ /* 0x000fc80000010000 */
[----:B------:R-:W-:Y:S01]  /*50d0*/  HMMA.16816.F32.BF16 R56, R164, R58, RZ ;  /* 0x0000003aa438723c */ /* 0x000fe200000418ff */
[----:B------:R-:W-:Y:S01]  /*50e0*/  FADD.FTZ R50, R46, R50 ;  /* 0x000000322e327221 */ /* 0x000fe20000010000 */
[----:B------:R-:W-:Y:S01]  /*50f0*/  MUFU.EX2 R47, R47 ;  /* 0x0000002f002f7308 */ /* 0x000fe20000000800 */
[----:B---3--:R-:W-:Y:S02]  /*5100*/  FADD.FTZ R180, R49, R180 ;  /* 0x000000b431b47221 */ /* 0x008fe40000010000 */
[----:B------:R-:W-:-:S03]  /*5110*/  FADD.FTZ R45, R45, R50 ;  /* 0x000000322d2d7221 */ /* 0x000fc60000010000 */
[----:B------:R-:W-:Y:S01]  /*5120*/  HMMA.16816.F32.BF16 R84, R164, R88, RZ ;  /* 0x00000058a454723c */ /* 0x000fe200000418ff */
[----:B------:R-:W-:Y:S01]  /*5130*/  FADD.FTZ R45, R41, R45 ;  /* 0x0000002d292d7221 */ /* 0x000fe20000010000 */
[----:B------:R-:W2:Y:S01]  /*5140*/  MUFU.EX2 R43, R43 ;  /* 0x0000002b002b7308 */ /* 0x000ea20000000800 */
[C---:B----4-:R-:W-:Y:S01]  /*5150*/  F2FP.BF16.PACK_AB R5, R48.reuse, R49 ;  /* 0x000000313005723e */ /* 0x050fe200000010ff */
[----:B------:R-:W-:-:S04]  /*5160*/  FADD.FTZ R180, R48, R180 ;  /* 0x000000b430b47221 */ /* 0x000fc80000010000 */
[C---:B------:R-:W-:Y:S02]  /*5170*/  HMMA.16816.F32.BF16 R88, R164.reuse, R90, RZ ;  /* 0x0000005aa458723c */ /* 0x040fe400000418ff */
[----:B------:R-:W-:Y:S06]  /*5180*/  MUFU.EX2 R44, R44 ;  /* 0x0000002c002c7308 */ /* 0x000fec0000000800 */
[----:B------:R-:W-:Y:S01]  /*5190*/  HMMA.16816.F32.BF16 R68, R164, R72, RZ ;  /* 0x00000048a444723c */ /* 0x000fe200000418ff */
[----:B--2---:R-:W-:Y:S01]  /*51a0*/  F2FP.BF16.PACK_AB R7, R43, R47 ;  /* 0x0000002f2b07723e */ /* 0x004fe200000010ff */
[----:B------:R-:W2:Y:S01]  /*51b0*/  MUFU.EX2 R40, R40 ;  /* 0x0000002800287308 */ /* 0x000ea20000000800 */
[----:B------:R-:W-:-:S05]  /*51c0*/  FADD.FTZ R47, R47, R180 ;  /* 0x000000b42f2f7221 */ /* 0x000fca0000010000 */
[----:B------:R-:W-:Y:S01]  /*51d0*/  HMMA.16816.F32.BF16 R76, R164, R80, RZ ;  /* 0x00000050a44c723c */ /* 0x000fe200000418ff */
[----:B------:R-:W-:Y:S01]  /*51e0*/  FADD.FTZ R47, R43, R47 ;  /* 0x0000002f2b2f7221 */ /* 0x000fe20000010000 */
[----:B------:R-:W-:Y:S06]  /*51f0*/  MUFU.EX2 R42, R42 ;  /* 0x0000002a002a7308 */ /* 0x000fec0000000800 */
[C---:B------:R-:W-:Y:S02]  /*5200*/  HMMA.16816.F32.BF16 R176, R4.reuse, R12, R176 ;  /* 0x0000000c04b0723c */ /* 0x040fe400000418b0 */
[----:B------:R-:W-:Y:S06]  /*5210*/  MUFU.EX2 R3, R3 ;  /* 0x0000000300037308 */ /* 0x000fec0000000800 */
[C---:B------:R-:W-:Y:S01]  /*5220*/  HMMA.16816.F32.BF16 R172, R4.reuse, R14, R172 ;  /* 0x0000000e04ac723c */ /* 0x040fe200000418ac */
[----:B------:R-:W3:Y:S01]  /*5230*/  LDSM.16.MT88.4 R12, [R240+0x3900] ;  /* 0x00390000f00c783b */ /* 0x000ee20000004200 */
[----:B------:R-:W-:Y:S06]  /*5240*/  MUFU.EX2 R200, R200 ;  /* 0x000000c800c87308 */ /* 0x000fec0000000800 */
[C---:B-1----:R-:W-:Y:S02]  /*5250*/  HMMA.16816.F32.BF16 R52, R4.reuse, R8, R52 ;  /* 0x000000080434723c */ /* 0x042fe40000041834 */
[----:B------:R-:W-:Y:S06]  /*5260*/  MUFU.EX2 R198, R198 ;  /* 0x000000c600c67308 */ /* 0x000fec0000000800 */
[----:B------:R-:W-:Y:S01]  /*5270*/  HMMA.16816.F32.BF16 R56, R4, R10, R56 ;  /* 0x0000000a0438723c */ /* 0x000fe20000041838 */
[----:B------:R-:W1:Y:S01]  /*5280*/  LDSM.16.MT88.4 R8, [R239+0x3900] ;  /* 0x00390000ef08783b */ /* 0x000e620000004200 */
[----:B------:R-:W-:Y:S06]  /*5290*/  MUFU.EX2 R197, R197 ;  /* 0x000000c500c57308 */ /* 0x000fec0000000800 */
[C---:B------:R-:W-:Y:S02]  /*52a0*/  HMMA.16816.F32.BF16 R92, R164.reuse, R96, RZ ;  /* 0x00000060a45c723c */ /* 0x040fe400000418ff */
[----:B------:R-:W-:Y:S06]  /*52b0*/  MUFU.EX2 R195, R195 ;  /* 0x000000c300c37308 */ /* 0x000fec0000000800 */
[C---:B------:R-:W-:Y:S02]  /*52c0*/  HMMA.16816.F32.BF16 R72, R164.reuse, R74, RZ ;  /* 0x0000004aa448723c */ /* 0x040fe400000418ff */
[----:B------:R-:W-:Y:S06]  /*52d0*/  MUFU.EX2 R199, R199 ;  /* 0x000000c700c77308 */ /* 0x000fec0000000800 */
[----:B------:R-:W-:Y:S02]  /*52e0*/  HMMA.16816.F32.BF16 R80, R164, R82, RZ ;  /* 0x00000052a450723c */ /* 0x000fe400000418ff */
[----:B------:R-:W-:Y:S06]  /*52f0*/  MUFU.EX2 R196, R196 ;  /* 0x000000c400c47308 */ /* 0x000fec0000000800 */
[C---:B---3--:R-:W-:Y:S02]  /*5300*/  HMMA.16816.F32.BF16 R84, R4.reuse, R12, R84 ;  /* 0x0000000c0454723c */ /* 0x048fe40000041854 */
[----:B------:R-:W-:Y:S06]  /*5310*/  MUFU.EX2 R202, R202 ;  /* 0x000000ca00ca7308 */ /* 0x000fec0000000800 */
[----:B------:R-:W-:Y:S01]  /*5320*/  HMMA.16816.F32.BF16 R88, R4, R14, R88 ;  /* 0x0000000e0458723c */ /* 0x000fe20000041858 */
[----:B------:R-:W3:Y:S01]  /*5330*/  LDSM.16.MT88.4 R12, [R239+0x6900] ;  /* 0x00690000ef0c783b */ /* 0x000ee20000004200 */
[----:B------:R-:W-:Y:S06]  /*5340*/  MUFU.EX2 R201, R201 ;  /* 0x000000c900c97308 */ /* 0x000fec0000000800 */
[C---:B------:R-:W-:Y:S02]  /*5350*/  HMMA.16816.F32.BF16 R96, R164.reuse, R98, RZ ;  /* 0x00000062a460723c */ /* 0x040fe400000418ff */
        /* <DEDUP_REMOVED lines=16> */
[----:B------:R-:W4:Y:S01]  /*5460*/  LDSM.16.MT88.4 R20, [R245+0x6900] ;  /* 0x00690000f514783b */ /* 0x000f220000004200 */
[----:B------:R-:W-:Y:S06]  /*5470*/  MUFU.EX2 R193, R193 ;  /* 0x000000c100c17308 */ /* 0x000fec0000000800 */
[C---:B------:R-:W-:Y:S02]  /*5480*/  HMMA.16816.F32.BF16 R76, R4.reuse, R16, R76 ;  /* 0x00000010044c723c */ /* 0x040fe4000004184c */
[----:B------:R-:W-:Y:S06]  /*5490*/  MUFU.EX2 R192, R192 ;  /* 0x000000c000c07308 */ /* 0x000fec0000000800 */
[C---:B------:R-:W-:Y:S01]  /*54a0*/  HMMA.16816.F32.BF16 R80, R4.reuse, R18, R80 ;  /* 0x000000120450723c */ /* 0x040fe20000041850 */
[----:B------:R-:W5:Y:S01]  /*54b0*/  LDSM.16.MT88.4 R16, [R240+0x6900] ;  /* 0x00690000f010783b */ /* 0x000f620000004200 */
[----:B------:R-:W-:Y:S06]  /*54c0*/  MUFU.EX2 R191, R191 ;  /* 0x000000bf00bf7308 */ /* 0x000fec0000000800 */
[C---:B-1----:R-:W-:Y:S02]  /*54d0*/  HMMA.16816.F32.BF16 R92, R4.reuse, R8, R92 ;  /* 0x00000008045c723c */ /* 0x042fe4000004185c */
[----:B------:R-:W-:Y:S06]  /*54e0*/  MUFU.EX2 R190, R190 ;  /* 0x000000be00be7308 */ /* 0x000fec0000000800 */
[C---:B------:R-:W-:Y:S01]  /*54f0*/  HMMA.16816.F32.BF16 R96, R4.reuse, R10, R96 ;  /* 0x0000000a0460723c */ /* 0x040fe20000041860 */
[----:B------:R-:W1:Y:S01]  /*5500*/  LDSM.16.MT88.4 R8, [R238+0x6900] ;  /* 0x00690000ee08783b */ /* 0x000e620000004200 */
[----:B------:R-:W-:Y:S06]  /*5510*/  MUFU.EX2 R189, R189 ;  /* 0x000000bd00bd7308 */ /* 0x000fec0000000800 */
[C---:B---3--:R-:W-:Y:S02]  /*5520*/  HMMA.16816.F32.BF16 R124, R4.reuse, R12, R124 ;  /* 0x0000000c047c723c */ /* 0x048fe4000004187c */
[----:B------:R-:W-:Y:S06]  /*5530*/  MUFU.EX2 R188, R188 ;  /* 0x000000bc00bc7308 */ /* 0x000fec0000000800 */
[C---:B------:R-:W-:Y:S01]  /*5540*/  HMMA.16816.F32.BF16 R128, R4.reuse, R14, R128 ;  /* 0x0000000e0480723c */ /* 0x040fe20000041880 */
[----:B------:R-:W3:Y:S01]  /*5550*/  LDSM.16.MT88.4 R12, [R239+0x9900] ;  /* 0x00990000ef0c783b */ /* 0x000ee20000004200 */
[----:B------:R-:W-:Y:S06]  /*5560*/  MUFU.EX2 R211, R211 ;  /* 0x000000d300d37308 */ /* 0x000fec0000000800 */
[C---:B------:R-:W-:Y:S08]  /*5570*/  HMMA.16816.F32.BF16 R100, R4.reuse, R108, R100 ;  /* 0x0000006c0464723c */ /* 0x040ff00000041864 */
[C---:B------:R-:W-:Y:S08]  /*5580*/  HMMA.16816.F32.BF16 R104, R4.reuse, R110, R104 ;  /* 0x0000006e0468723c */ /* 0x040ff00000041868 */
[C---:B------:R-:W-:Y:S08]  /*5590*/  HMMA.16816.F32.BF16 R60, R4.reuse, R36, R60 ;  /* 0x00000024043c723c */ /* 0x040ff0000004183c */
[----:B------:R-:W-:Y:S01]  /*55a0*/  HMMA.16816.F32.BF16 R64, R4, R38, R64 ;  /* 0x000000260440723c */ /* 0x000fe20000041840 */
[----:B------:R-:W1:Y:S07]  /*55b0*/  LDSM.16.MT88.4 R36, [R238+0x9100] ;  /* 0x00910000ee24783b */ /* 0x000e6e0000004200 */
[C---:B------:R-:W-:Y:S08]  /*55c0*/  HMMA.16816.F32.BF16 R108, R164.reuse, R112, RZ ;  /* 0x00000070a46c723c */ /* 0x040ff000000418ff */
[C---:B------:R-:W-:Y:S08]  /*55d0*/  HMMA.16816.F32.BF16 R116, R164.reuse, R120, RZ ;  /* 0x00000078a474723c */ /* 0x040ff000000418ff */
[C---:B------:R-:W-:Y:S08]  /*55e0*/  HMMA.16816.F32.BF16 R132, R164.reuse, R136, RZ ;  /* 0x00000088a484723c */ /* 0x040ff000000418ff */
[C---:B------:R-:W-:Y:S08]  /*55f0*/  HMMA.16816.F32.BF16 R112, R164.reuse, R114, RZ ;  /* 0x00000072a470723c */ /* 0x040ff000000418ff */
[C---:B------:R-:W-:Y:S08]  /*5600*/  HMMA.16816.F32.BF16 R120, R164.reuse, R122, RZ ;  /* 0x0000007aa478723c */ /* 0x040ff000000418ff */
[C---:B------:R-:W-:Y:S08]  /*5610*/  HMMA.16816.F32.BF16 R136, R164.reuse, R138, RZ ;  /* 0x0000008aa488723c */ /* 0x040ff000000418ff */
[C---:B------:R-:W-:Y:S08]  /*5620*/  HMMA.16816.F32.BF16 R152, R164.reuse, R156, RZ ;  /* 0x0000009ca498723c */ /* 0x040ff000000418ff */
[----:B------:R-:W-:Y:S08]  /*5630*/  HMMA.16816.F32.BF16 R156, R164, R158, RZ ;  /* 0x0000009ea49c723c */ /* 0x000ff000000418ff */
[C---:B----4-:R-:W-:Y:S08]  /*5640*/  HMMA.16816.F32.BF16 R108, R4.reuse, R20, R108 ;  /* 0x00000014046c723c */ /* 0x050ff0000004186c */
[C---:B------:R-:W-:Y:S01]  /*5650*/  HMMA.16816.F32.BF16 R112, R4.reuse, R22, R112 ;  /* 0x000000160470723c */ /* 0x040fe20000041870 */
[----:B------:R-:W4:Y:S07]  /*5660*/  LDSM.16.MT88.4 R20, [R245+0x9900] ;  /* 0x00990000f514783b */ /* 0x000f2e0000004200 */
[C---:B-----5:R-:W-:Y:S08]  /*5670*/  HMMA.16816.F32.BF16 R116, R4.reuse, R16, R116 ;  /* 0x000000100474723c */ /* 0x060ff00000041874 */
[C---:B------:R-:W-:Y:S01]  /*5680*/  HMMA.16816.F32.BF16 R120, R4.reuse, R18, R120 ;  /* 0x000000120478723c */ /* 0x040fe20000041878 */
[----:B------:R-:W5:Y:S07]  /*5690*/  LDSM.16.MT88.4 R16, [R240+0x9900] ;  /* 0x00990000f010783b */ /* 0x000f6e0000004200 */
[C---:B-1----:R-:W-:Y:S08]  /*56a0*/  HMMA.16816.F32.BF16 R132, R4.reuse, R8, R132 ;  /* 0x000000080484723c */ /* 0x042ff00000041884 */
[C---:B------:R-:W-:Y:S01]  /*56b0*/  HMMA.16816.F32.BF16 R136, R4.reuse, R10, R136 ;  /* 0x0000000a0488723c */ /* 0x040fe20000041888 */
[----:B------:R-:W1:Y:S07]  /*56c0*/  LDSM.16.MT88.4 R8, [R238+0x9900] ;  /* 0x00990000ee08783b */ /* 0x000e6e0000004200 */
[C---:B---3--:R-:W-:Y:S08]  /*56d0*/  HMMA.16816.F32.BF16 R152, R4.reuse, R12, R152 ;  /* 0x0000000c0498723c */ /* 0x048ff00000041898 */
[----:B------:R-:W-:Y:S01]  /*56e0*/  HMMA.16816.F32.BF16 R156, R4, R14, R156 ;  /* 0x0000000e049c723c */ /* 0x000fe2000004189c */
[----:B------:R-:W3:Y:S07]  /*56f0*/  LDSM.16.MT88.4 R12, [R239+0x1100] ;  /* 0x00110000ef0c783b */ /* 0x000eee0000004200 */
[C---:B------:R-:W-:Y:S08]  /*5700*/  HMMA.16816.F32.BF16 R140, R164.reuse, R144, RZ ;  /* 0x00000090a48c723c */ /* 0x040ff000000418ff */
[C---:B------:R-:W-:Y:S08]  /*5710*/  HMMA.16816.F32.BF16 R148, R164.reuse, R168, RZ ;  /* 0x000000a8a494723c */ /* 0x040ff000000418ff */
[C---:B------:R-:W-:Y:S08]  /*5720*/  HMMA.16816.F32.BF16 R144, R164.reuse, R146, RZ ;  /* 0x00000092a490723c */ /* 0x040ff000000418ff */
[C---:B------:R-:W-:Y:S08]  /*5730*/  HMMA.16816.F32.BF16 R168, R164.reuse, R170, RZ ;  /* 0x000000aaa4a8723c */ /* 0x040ff000000418ff */
[C---:B------:R-:W-:Y:S07]  /*5740*/  HMMA.16816.F32.BF16 R160, R164.reuse, R36, RZ ;  /* 0x00000024a4a0723c */ /* 0x040fee00000418ff */
[----:B------:R-:W-:Y:S01]  /*5750*/  FFMA.FTZ R36, R214, c[0x0][0x2d0], -R194 ;  /* 0x0000b400d6247a23 */ /* 0x000fe200000108c2 */
[----:B------:R-:W-:Y:S01]  /*5760*/  HMMA.16816.F32.BF16 R164, R164, R38, RZ ;  /* 0x00000026a4a4723c */ /* 0x000fe200000418ff */
[----:B------:R-:W-:-:S04]  /*5770*/  FFMA.FTZ R37, R212, c[0x0][0x2d0], -R26 ;  /* 0x0000b400d4257a23 */ /* 0x000fc8000001081a */
[----:B------:R-:W-:Y:S02]  /*5780*/  MUFU.EX2 R36, R36 ;  /* 0x0000002400247308 */ /* 0x000fe40000000800 */
[----:B------:R-:W-:Y:S01]  /*5790*/  FFMA.FTZ R39, R215, c[0x0][0x2d0], -R194 ;  /* 0x0000b400d7277a23 */ /* 0x000fe200000108c2 */
[C---:B----4-:R-:W-:Y:S01]  /*57a0*/  HMMA.16816.F32.BF16 R140, R4.reuse, R20, R140 ;  /* 0x00000014048c723c */ /* 0x050fe2000004188c */
[--C-:B------:R-:W-:Y:S02]  /*57b0*/  FFMA.FTZ R38, R213, c[0x0][0x2d0], -R26.reuse ;  /* 0x0000b400d5267a23 */ /* 0x100fe4000001081a */
[----:B------:R-:W-:Y:S02]  /*57c0*/  FFMA.FTZ R194, R25, c[0x0][0x2d0], -R26 ;  /* 0x0000b40019c27a23 */ /* 0x000fe4000001081a */
[----:B------:R-:W4:Y:S01]  /*57d0*/  MUFU.EX2 R39, R39 ;  /* 0x0000002700277308 */ /* 0x000f220000000800 */
[----:B------:R-:W-:Y:S02]  /*57e0*/  LDSM.16.MT88.4 R24, [R239+0x2900] ;  /* 0x00290000ef18783b */ /* 0x000fe40000004200 */
[C---:B------:R-:W-:Y:S02]  /*57f0*/  HMMA.16816.F32.BF16 R144, R4.reuse, R22, R144 ;  /* 0x000000160490723c */ /* 0x040fe40000041890 */
[----:B------:R-:W3:Y:S03]  /*5800*/  LDSM.16.MT88.4 R20, [R245+0x1100] ;  /* 0x00110000f514783b */ /* 0x000ee60000004200 */
[----:B------:R-:W1:Y:S03]  /*5810*/  MUFU.EX2 R38, R38 ;  /* 0x0000002600267308 */ /* 0x000e660000000800 */
[C---:B-----5:R-:W-:Y:S05]  /*5820*/  HMMA.16816.F32.BF16 R148, R4.reuse, R16, R148 ;  /* 0x000000100494723c */ /* 0x060fea0000041894 */
[----:B------:R-:W5:Y:S03]  /*5830*/  MUFU.EX2 R37, R37 ;  /* 0x0000002500257308 */ /* 0x000f660000000800 */
[C---:B------:R-:W-:Y:S01]  /*5840*/  HMMA.16816.F32.BF16 R168, R4.reuse, R18, R168 ;  /* 0x0000001204a8723c */ /* 0x040fe200000418a8 */
[----:B------:R-:W3:Y:S04]  /*5850*/  LDSM.16.MT88.4 R16, [R240+0x1100] ;  /* 0x00110000f010783b */ /* 0x000ee80000004200 */
[----:B------:R-:W2:Y:S03]  /*5860*/  MUFU.EX2 R194, R194 ;  /* 0x000000c200c27308 */ /* 0x000ea60000000800 */
[C---:B-1----:R-:W-:Y:S08]  /*5870*/  HMMA.16816.F32.BF16 R160, R4.reuse, R8, R160 ;  /* 0x0000000804a0723c */ /* 0x042ff000000418a0 */
[----:B------:R-:W-:Y:S01]  /*5880*/  HMMA.16816.F32.BF16 R164, R4, R10, R164 ;  /* 0x0000000a04a4723c */ /* 0x000fe200000418a4 */
[----:B------:R-:W1:Y:S06]  /*5890*/  LDSM.16.MT88.4 R8, [R238+0x1100] ;  /* 0x00110000ee08783b */ /* 0x000e6c0000004200 */
[----:B--2---:R-:W-:Y:S01]  /*58a0*/  F2FP.BF16.PACK_AB R4, R40, R44 ;  /* 0x0000002c2804723e */ /* 0x004fe200000010ff */
[----:B------:R-:W-:Y:S01]  /*58b0*/  FADD.FTZ R44, R44, R45 ;  /* 0x0000002d2c2c7221 */ /* 0x000fe20000010000 */
[----:B----4-:R-:W-:-:S02]  /*58c0*/  F2FP.BF16.PACK_AB R6, R36, R39 ;  /* 0x000000272406723e */ /* 0x010fc400000010ff */
[----:B------:R-:W-:Y:S01]  /*58d0*/  F2FP.BF16.PACK_AB R5, R38, R42 ;  /* 0x0000002a2605723e */ /* 0x000fe200000010ff */
[----:B------:R-:W-:Y:S01]  /*58e0*/  FADD.FTZ R42, R42, R47 ;  /* 0x0000002f2a2a7221 */ /* 0x000fe20000010000 */
[----:B-----5:R-:W-:Y:S01]  /*58f0*/  F2FP.BF16.PACK_AB R7, R3, R37 ;  /* 0x000000250307723e */ /* 0x020fe200000010ff */
[----:B------:R-:W-:Y:S02]  /*5900*/  FADD.FTZ R44, R40, R44 ;  /* 0x0000002c282c7221 */ /* 0x000fe40000010000 */
[----:B------:R-:W-:Y:S02]  /*5910*/  FADD.FTZ R42, R38, R42 ;  /* 0x0000002a262a7221 */ /* 0x000fe40000010000 */
[----:B------:R-:W-:Y:S02]  /*5920*/  FADD.FTZ R39, R39, R44 ;  /* 0x0000002c27277221 */ /* 0x000fe40000010000 */
[----:B---3--:R-:W-:Y:S01]  /*5930*/  HMMA.16816.F32.BF16 R60, R4, R12, R60 ;  /* 0x0000000c043c723c */ /* 0x008fe2000004183c */
[----:B------:R-:W-:-:S02]  /*5940*/  FADD.FTZ R37, R37, R42 ;  /* 0x0000002a25257221 */ /* 0x000fc40000010000 */
[----:B------:R-:W-:Y:S02]  /*5950*/  FADD.FTZ R39, R36, R39 ;  /* 0x0000002724277221 */ /* 0x000fe40000010000 */
[----:B------:R-:W-:-:S03]  /*5960*/  FADD.FTZ R37, R3, R37 ;  /* 0x0000002503257221 */ /* 0x000fc60000010000 */
        /* <DEDUP_REMOVED lines=56> */
[----:B--2---:R-:W-:Y:S01]  /*5cf0*/  HMMA.16816.F32.BF16 R60, R4, R12, R60 ;  /* 0x0000000c043c723c */ /* 0x004fe2000004183c */
[----:B------:R-:W-:-:S02]  /*5d00*/  FADD.FTZ R202, R202, R199 ;  /* 0x000000c7caca7221 */ /* 0x000fc40000010000 */
[----:B------:R-:W-:Y:S02]  /*5d10*/  FADD.FTZ R197, R195, R197 ;  /* 0x000000c5c3c57221 */ /* 0x000fe40000010000 */
[----:B------:R-:W-:-:S03]  /*5d20*/  FADD.FTZ R202, R201, R202 ;  /* 0x000000cac9ca7221 */ /* 0x000fc60000010000 */
        /* <DEDUP_REMOVED lines=40> */
[----:B------:R-:W-:Y:S07]  /*5fb0*/  LDSM.16.MT88.4 R20, [R238+0x2100] ;  /* 0x00210000ee14783b */ /* 0x000fee0000004200 */
[C---:B----4-:R-:W-:Y:S08]  /*5fc0*/  HMMA.16816.F32.BF16 R148, R4.reuse, R16, R148 ;  /* 0x000000100494723c */ /* 0x050ff00000041894 */
[C---:B------:R-:W-:Y:S01]  /*5fd0*/  HMMA.16816.F32.BF16 R168, R4.reuse, R18, R168 ;  /* 0x0000001204a8723c */ /* 0x040fe200000418a8 */
[----:B------:R-:W3:Y:S07]  /*5fe0*/  LDSM.16.MT88.4 R16, [R245+0x2100] ;  /* 0x00210000f510783b */ /* 0x000eee0000004200 */
        /* <DEDUP_REMOVED lines=15> */
[----:B------:R-:W-:Y:S02]  /*60e0*/  FADD.FTZ R206, R203, R206 ;  /* 0x000000cecbce7221 */ /* 0x000fe40000010000 */
[----:B------:R-:W-:Y:S01]  /*60f0*/  FADD.FTZ R205, R193, R205 ;  /* 0x000000cdc1cd7221 */ /* 0x000fe20000010000 */
[----:B------:R-:W-:Y:S01]  /*6100*/  HMMA.16816.F32.BF16 R56, R4, R14, R56 ;  /* 0x0000000e0438723c */ /* 0x000fe20000041838 */
[----:B------:R-:W2:Y:S01]  /*6110*/  LDSM.16.MT88.4 R12, [R240+0x5100] ;  /* 0x00510000f00c783b */ /* 0x000ea20000004200 */
[----:B------:R-:W-:Y:S02]  /*6120*/  FADD.FTZ R206, R189, R206 ;  /* 0x000000cebdce7221 */ /* 0x000fe40000010000 */
[----:B------:R-:W-:Y:S02]  /*6130*/  FADD.FTZ R205, R192, R205 ;  /* 0x000000cdc0cd7221 */ /* 0x000fe40000010000 */
[----:B------:R-:W-:-:S02]  /*6140*/  FADD.FTZ R206, R188, R206 ;  /* 0x000000cebcce7221 */ /* 0x000fc40000010000 */
[----:B---3--:R-:W-:Y:S01]  /*6150*/  HMMA.16816.F32.BF16 R176, R4, R16, R176 ;  /* 0x0000001004b0723c */ /* 0x008fe200000418b0 */
[----:B------:R-:W-:Y:S02]  /*6160*/  FADD.FTZ R205, R191, R205 ;  /* 0x000000cdbfcd7221 */ /* 0x000fe40000010000 */
[----:B------:R-:W-:-:S04]  /*6170*/  FADD.FTZ R206, R194, R206 ;  /* 0x000000cec2ce7221 */ /* 0x000fc80000010000 */
[----:B------:R-:W-:Y:S01]  /*6180*/  FADD.FTZ R3, R211, R206 ;  /* 0x000000ced3037221 */ /* 0x000fe20000010000 */
[C---:B------:R-:W-:Y:S01]  /*6190*/  HMMA.16816.F32.BF16 R172, R4.reuse, R18, R172 ;  /* 0x0000001204ac723c */ /* 0x040fe200000418ac */
[----:B------:R-:W3:Y:S04]  /*61a0*/  LDSM.16.MT88.4 R16, [R245+0x5100] ;  /* 0x00510000f510783b */ /* 0x000ee80000004200 */
[----:B------:R-:W-:Y:S03]  /*61b0*/  STL [R1+0x24], R3 ;  /* 0x0000240301007387 */ /* 0x000fe60000100800 */
[C---:B-1----:R-:W-:Y:S08]  /*61c0*/  HMMA.16816.F32.BF16 R60, R4.reuse, R8, R60 ;  /* 0x00000008043c723c */ /* 0x042ff0000004183c */
[C---:B------:R-:W-:Y:S01]  /*61d0*/  HMMA.16816.F32.BF16 R64, R4.reuse, R10, R64 ;  /* 0x0000000a0440723c */ /* 0x040fe20000041840 */
[----:B------:R-:W1:Y:S07]  /*61e0*/  LDSM.16.MT88.4 R8, [R239+0x5100] ;  /* 0x00510000ef08783b */ /* 0x000e6e0000004200 */
[C---:B------:R-:W-:Y:S08]  /*61f0*/  HMMA.16816.F32.BF16 R68, R4.reuse, R20, R68 ;  /* 0x000000140444723c */ /* 0x040ff00000041844 */
        /* <DEDUP_REMOVED lines=9> */
[C---:B------:R-:W-:Y:S01]  /*6290*/  HMMA.16816.F32.BF16 R72, R4.reuse, R22, R72 ;  /* 0x000000160448723c */ /* 0x040fe20000041848 */
[----:B------:R-:W4:Y:S07]  /*62a0*/  LDSM.16.MT88.4 R20, [R238+0x5100] ;  /* 0x00510000ee14783b */ /* 0x000f2e0000004200 */
        /* <DEDUP_REMOVED lines=9> */
[C---:B----4-:R-:W-:Y:S08]  /*6340*/  HMMA.16816.F32.BF16 R100, R4.reuse, R20, R100 ;  /* 0x000000140464723c */ /* 0x050ff00000041864 */
[C---:B--2---:R-:W-:Y:S08]  /*6350*/  HMMA.16816.F32.BF16 R148, R4.reuse, R12, R148 ;  /* 0x0000000c0494723c */ /* 0x044ff00000041894 */
[C---:B------:R-:W-:Y:S01]  /*6360*/  HMMA.16816.F32.BF16 R168, R4.reuse, R14, R168 ;  /* 0x0000000e04a8723c */ /* 0x040fe200000418a8 */
[----:B------:R-:W2:Y:S07]  /*6370*/  LDSM.16.MT88.4 R12, [R238+0xb100] ;  /* 0x00b10000ee0c783b */ /* 0x000eae0000004200 */
        /* <DEDUP_REMOVED lines=8> */
[C---:B--2---:R-:W-:Y:S08]  /*6400*/  HMMA.16816.F32.BF16 R160, R4.reuse, R12, R160 ;  /* 0x0000000c04a0723c */ /* 0x044ff000000418a0 */
[C---:B------:R-:W-:Y:S01]  /*6410*/  HMMA.16816.F32.BF16 R164, R4.reuse, R14, R164 ;  /* 0x0000000e04a4723c */ /* 0x040fe200000418a4 */
[----:B------:R-:W2:Y:S07]  /*6420*/  LDSM.16.MT88.4 R12, [R245+0x2900] ;  /* 0x00290000f50c783b */ /* 0x000eae0000004200 */
[C---:B----4-:R-:W-:Y:S08]  /*6430*/  HMMA.16816.F32.BF16 R132, R4.reuse, R20, R132 ;  /* 0x000000140484723c */ /* 0x050ff00000041884 */
[----:B------:R-:W-:Y:S01]  /*6440*/  HMMA.16816.F32.BF16 R136, R4, R22, R136 ;  /* 0x000000160488723c */ /* 0x000fe20000041888 */
[----:B------:R-:W-:Y:S06]  /*6450*/  LDSM.16.MT88.4 R20, [R238+0x2900] ;  /* 0x00290000ee14783b */ /* 0x000fec0000004200 */
[----:B------:R-:W-:-:S02]  /*6460*/  F2FP.BF16.PACK_AB R4, R192, R193 ;  /* 0x000000c1c004723e */ /* 0x000fc400000010ff */
[----:B------:R-:W-:Y:S02]  /*6470*/  F2FP.BF16.PACK_AB R6, R190, R191 ;  /* 0x000000bfbe06723e */ /* 0x000fe400000010ff */
[----:B------:R-:W-:Y:S02]  /*6480*/  F2FP.BF16.PACK_AB R5, R188, R189 ;  /* 0x000000bdbc05723e */ /* 0x000fe400000010ff */
[----:B------:R-:W-:-:S07]  /*6490*/  F2FP.BF16.PACK_AB R7, R211, R194 ;  /* 0x000000c2d307723e */ /* 0x000fce00000010ff */
[C---:B-1----:R-:W-:Y:S08]  /*64a0*/  HMMA.16816.F32.BF16 R52, R4.reuse, R8, R52 ;  /* 0x000000080434723c */ /* 0x042ff00000041834 */
[C---:B--2---:R-:W-:Y:S08]  /*64b0*/  HMMA.16816.F32.BF16 R176, R4.reuse, R12, R176 ;  /* 0x0000000c04b0723c */ /* 0x044ff000000418b0 */
[C---:B------:R-:W-:Y:S01]  /*64c0*/  HMMA.16816.F32.BF16 R172, R4.reuse, R14, R172 ;  /* 0x0000000e04ac723c */ /* 0x040fe200000418ac */
[----:B------:R-:W1:Y:S07]  /*64d0*/  LDSM.16.MT88.4 R12, [R240+0x5900] ;  /* 0x00590000f00c783b */ /* 0x000e6e0000004200 */
[C---:B------:R-:W-:Y:S01]  /*64e0*/  HMMA.16816.F32.BF16 R56, R4.reuse, R10, R56 ;  /* 0x0000000a0438723c */ /* 0x040fe20000041838 */
[----:B------:R-:W2:Y:S07]  /*64f0*/  LDSM.16.MT88.4 R8, [R239+0x5900] ;  /* 0x00590000ef08783b */ /* 0x000eae0000004200 */
[C---:B------:R-:W-:Y:S08]  /*6500*/  HMMA.16816.F32.BF16 R76, R4.reuse, R16, R76 ;  /* 0x00000010044c723c */ /* 0x040ff0000004184c */
        /* <DEDUP_REMOVED lines=27> */
[C---:B------:R-:W-:Y:S08]  /*66c0*/  HMMA.16816.F32.BF16 R104, R4.reuse, R26, R104 ;  /* 0x0000001a0468723c */ /* 0x040ff00000041868 */
[C---:B----4-:R-:W-:Y:S08]  /*66d0*/  HMMA.16816.F32.BF16 R108, R4.reuse, R20, R108 ;  /* 0x00000014046c723c */ /* 0x050ff0000004186c */
[C---:B------:R-:W-:Y:S08]  /*66e0*/  HMMA.16816.F32.BF16 R112, R4.reuse, R22, R112 ;  /* 0x000000160470723c */ /* 0x040ff00000041870 */
[C---:B-1----:R-:W-:Y:S08]  /*66f0*/  HMMA.16816.F32.BF16 R148, R4.reuse, R12, R148 ;  /* 0x0000000c0494723c */ /* 0x042ff00000041894 */
[C---:B------:R-:W-:Y:S08]  /*6700*/  HMMA.16816.F32.BF16 R168, R4.reuse, R14, R168 ;  /* 0x0000000e04a8723c */ /* 0x040ff000000418a8 */
[C---:B--2---:R-:W-:Y:S08]  /*6710*/  HMMA.16816.F32.BF16 R152, R4.reuse, R8, R152 ;  /* 0x000000080498723c */ /* 0x044ff00000041898 */
[C---:B------:R-:W-:Y:S08]  /*6720*/  HMMA.16816.F32.BF16 R156, R4.reuse, R10, R156 ;  /* 0x0000000a049c723c */ /* 0x040ff0000004189c */
[C---:B---3--:R-:W-:Y:S08]  /*6730*/  HMMA.16816.F32.BF16 R160, R4.reuse, R16, R160 ;  /* 0x0000001004a0723c */ /* 0x048ff000000418a0 */
[----:B------:R-:W-:Y:S07]  /*6740*/  HMMA.16816.F32.BF16 R164, R4, R18, R164 ;  /* 0x0000001204a4723c */ /* 0x000fee00000418a4 */
[----:B------:R-:W-:-:S05]  /*6750*/  FADD.FTZ R4, R190, R205 ;  /* 0x000000cdbe047221 */ /* 0x000fca0000010000 */
[----:B------:R1:W-:Y:S01]  /*6760*/  STL [R1+0x28], R4 ;  /* 0x0000280401007387 */ /* 0x0003e20000100800 */
[----:B------:R-:W-:Y:S05]  /*6770*/  @P0 BRA `(.L_x_801) ;  /* 0x0000483000000947 */ /* 0x000fea0003800000 */
[C---:B------:R-:W-:Y:S01]  /*6780*/  SHF.L.U64.HI R3, R33.reuse, 0x1, R35 ;  /* 0x0000000121037819 */ /* 0x040fe20000010223 */
[----:B------:R-:W-:Y:S01]  /*6790*/  IMAD.SHL.U32 R5, R33, 0x2, RZ ;  /* 0x0000000221057824 */ /* 0x000fe200078e00ff */
[----:B-1----:R-:W-:Y:S01]  /*67a0*/  SHF.L.U64.HI R4, R31, 0x1, R34 ;  /* 0x000000011f047819 */ /* 0x002fe20000010222 */
[----:B------:R-:W-:Y:S01]  /*67b0*/  IMAD.MOV.U32 R180, RZ, RZ, R2 ;  /* 0x000000ffffb47224 */ /* 0x000fe200078e0002 */
[----:B------:R-:W-:Y:S01]  /*67c0*/  SHF.L.U64.HI R2, R28, 0x1, R30 ;  /* 0x000000011c027819 */ /* 0x000fe2000001021e */
[----:B------:R1:W-:Y:S01]  /*67d0*/  STL [R1+0x20], R3 ;  /* 0x0000200301007387 */ /* 0x0003e20000100800 */
[----:B------:R-:W-:-:S03]  /*67e0*/  UIADD3 UR6, UR6, -0x2, URZ ;  /* 0xfffffffe06067890 */ /* 0x000fc6000fffe03f */
[----:B------:R2:W-:Y:S04]  /*67f0*/  STL [R1+0x1c], R5 ;  /* 0x00001c0501007387 */ /* 0x0005e80000100800 */
[----:B------:R3:W-:Y:S01]  /*6800*/  STL [R1+0x18], R4 ;  /* 0x0000180401007387 */ /* 0x0007e20000100800 */
[----:B-1----:R-:W-:Y:S01]  /*6810*/  IMAD.SHL.U32 R3, R31, 0x2, RZ ;  /* 0x000000021f037824 */ /* 0x002fe200078e00ff */
[----:B--2---:R-:W-:-:S04]  /*6820*/  SHF.L.U64.HI R5, R29, 0x1, R32 ;  /* 0x000000011d057819 */ /* 0x004fc80000010220 */
[----:B------:R1:W-:Y:S01]  /*6830*/  STL [R1+0x14], R3 ;  /* 0x0000140301007387 */ /* 0x0003e20000100800 */
[----:B---3--:R-:W-:-:S03]  /*6840*/  IMAD.SHL.U32 R4, R29, 0x2, RZ ;  /* 0x000000021d047824 */ /* 0x008fc600078e00ff */
[----:B------:R2:W-:Y:S04]  /*6850*/  STL [R1+0x10], R5 ;  /* 0x0000100501007387 */ /* 0x0005e80000100800 */
[----:B------:R2:W-:Y:S01]  /*6860*/  STL [R1+0xc], R4 ;  /* 0x00000c0401007387 */ /* 0x0005e20000100800 */
[----:B-1----:R-:W-:Y:S02]  /*6870*/  MOV R3, R0 ;  /* 0x0000000000037202 */ /* 0x002fe40000000f00 */
[----:B------:R-:W-:-:S05]  /*6880*/  SHF.L.U32 R0, R28, 0x1, RZ ;  /* 0x000000011c007819 */ /* 0x000fca00000006ff */
[----:B------:R2:W-:Y:S04]  /*6890*/  STL [R1+0x4], R0 ;  /* 0x0000040001007387 */ /* 0x0005e80000100800 */
[----:B------:R2:W-:Y:S01]  /*68a0*/  STL [R1+0x8], R2 ;  /* 0x0000080201007387 */ /* 0x0005e20000100800 */
[----:B------:R-:W-:Y:S05]  /*68b0*/  BRA `(.L_x_802) ;  /* 0x0000050000007947 */ /* 0x000fea0003800000 */
.L_x_804:
[----:B------:R-:W2:Y:S01]  /*68c0*/  LDL R0, [R1] ;  /* 0x0000000001007983 */ /* 0x000ea20000100800 */
[----:B------:R-:W-:Y:S01]  /*68d0*/  UIMAD UR4, UR6, 0x60, UR10 ;  /* 0x00000060060478a4 */ /* 0x000fe2000f8e020a */
[----:B------:R-:W-:Y:S01]  /*68e0*/  ISETP.NE.AND P6, PT, R250, 0x1, PT ;  /* 0x00000001fa00780c */ /* 0x000fe20003fc5270 */
[----:B------:R-:W-:Y:S01]  /*68f0*/  IMAD.MOV.U32 R251, RZ, RZ, RZ ;  /* 0x000000fffffb7224 */ /* 0x000fe200078e00ff */
        /* <DEDUP_REMOVED lines=11> */
[----:B------:R-:W-:Y:S01]  /*69b0*/  IMAD.MOV.U32 R0, RZ, RZ, R252 ;  /* 0x000000ffff007224 */ /* 0x000fe200078e00fc */
        /* <DEDUP_REMOVED lines=22> */
[----:B------:R-:W4:Y:S04]  /*6b20*/  SHFL.IDX PT, R186, R0, RZ, 0x181f ;  /* 0x00181fff00ba7589 */ /* 0x000f2800000e0000 */
[----:B------:R-:W1:Y:S04]  /*6b30*/  SHFL.IDX PT, R181, R2, 0x1, 0x181f ;  /* 0x00381f0002b57f89 */ /* 0x000e6800000e0000 */
[----:B------:R-:W2:Y:S04]  /*6b40*/  SHFL.IDX PT, R184, R0, 0x1, 0x181f ;  /* 0x00381f0000b87f89 */ /* 0x000ea800000e0000 */
[----:B------:R-:W1:Y:S04]  /*6b50*/  SHFL.IDX PT, R2, R2, 0x2, 0x181f ;  /* 0x00581f0002027f89 */ /* 0x000e6800000e0000 */
[----:B------:R-:W1:Y:S01]  /*6b60*/  SHFL.IDX PT, R0, R0, 0x2, 0x181f ;  /* 0x00581f0000007f89 */ /* 0x000e6200000e0000 */
[C---:B---3--:R-:W-:Y:S05]  /*6b70*/  IADD3 R192, P0, R185.reuse, R204, RZ ;  /* 0x000000ccb9c07210 */ /* 0x048fea0007f1e0ff */
[C---:B----4-:R-:W-:Y:S01]  /*6b80*/  IMAD.X R193, R186.reuse, 0x1, R205, P0 ;  /* 0x00000001bac17824 */ /* 0x050fe200000e06cd */
[C---:B-----5:R-:W-:Y:S04]  /*6b90*/  IADD3 R190, P0, R185.reuse, R202, RZ ;  /* 0x000000cab9be7210 */ /* 0x060fe80007f1e0ff */
[----:B------:R3:W-:Y:S01]  /*6ba0*/  LDGSTS.E.BYPASS.LTC128B.128 [R249+0xc100], [R192.64], !P4 ;  /* 0x0c100000c0f97fae */ /* 0x0007e2000e101d4c */
[C---:B------:R-:W-:Y:S01]  /*6bb0*/  IMAD.X R191, R186.reuse, 0x1, R203, P0 ;  /* 0x00000001babf7824 */ /* 0x040fe200000e06cb */
[C---:B------:R-:W-:Y:S04]  /*6bc0*/  IADD3 R188, P0, R185.reuse, R214, RZ ;  /* 0x000000d6b9bc7210 */ /* 0x040fe80007f1e0ff */
[----:B------:R4:W-:Y:S01]  /*6bd0*/  LDGSTS.E.BYPASS.LTC128B.128 [R249+0xf100], [R190.64], !P3 ;  /* 0x0f100000bef97fae */ /* 0x0009e2000d901d4c */
[C---:B------:R-:W-:Y:S01]  /*6be0*/  IMAD.X R189, R186.reuse, 0x1, R215, P0 ;  /* 0x00000001babd7824 */ /* 0x040fe200000e06d7 */
[----:B------:R-:W-:Y:S04]  /*6bf0*/  IADD3 R194, P0, R185, R212, RZ ;  /* 0x000000d4b9c27210 */ /* 0x000fe80007f1e0ff */
[----:B------:R5:W-:Y:S01]  /*6c00*/  LDGSTS.E.BYPASS.LTC128B.128 [R249+0x12100], [R188.64], !P2 ;  /* 0x12100000bcf97fae */ /* 0x000be2000d101d4c */
[----:B------:R-:W-:Y:S01]  /*6c10*/  IMAD.X R195, R186, 0x1, R213, P0 ;  /* 0x00000001bac37824 */ /* 0x000fe200000e06d5 */
[C---:B-1----:R-:W-:Y:S04]  /*6c20*/  IADD3 R186, P0, R181.reuse, R204, RZ ;  /* 0x000000ccb5ba7210 */ /* 0x042fe80007f1e0ff */
[----:B------:R3:W-:Y:S01]  /*6c30*/  LDGSTS.E.BYPASS.LTC128B.128 [R249+0x15100], [R194.64], !P1 ;  /* 0x15100000c2f97fae */ /* 0x0007e2000c901d4c */
[C---:B--2---:R-:W-:Y:S01]  /*6c40*/  IMAD.X R187, R184.reuse, 0x1, R205, P0 ;  /* 0x00000001b8bb7824 */ /* 0x044fe200000e06cd */
[C---:B------:R-:W-:Y:S04]  /*6c50*/  IADD3 R198, P0, R181.reuse, R202, RZ ;  /* 0x000000cab5c67210 */ /* 0x040fe80007f1e0ff */
        /* <DEDUP_REMOVED lines=8> */
[----:B------:R-:W-:Y:S04]  /*6ce0*/  IADD3 R184, P0, R2, R204, RZ ;  /* 0x000000cc02b87210 */ /* 0x000fe80007f1e0ff */
[----:B------:R3:W-:Y:S01]  /*6cf0*/  LDGSTS.E.BYPASS.LTC128B.128 [R249+0x16100], [R200.64], !P1 ;  /* 0x16100000c8f97fae */ /* 0x0007e2000c901d4c */
[----:B------:R-:W-:Y:S01]  /*6d00*/  IMAD.X R185, R0, 0x1, R205, P0 ;  /* 0x0000000100b97824 */ /* 0x000fe200000e06cd */
[----:B----4-:R-:W-:Y:S04]  /*6d10*/  IADD3 R190, P0, R2, R202, RZ ;  /* 0x000000ca02be7210 */ /* 0x010fe80007f1e0ff */
[----:B------:R3:W-:Y:S01]  /*6d20*/  LDGSTS.E.BYPASS.LTC128B.128 [R249+0xe100], [R184.64], !P4 ;  /* 0x0e100000b8f97fae */ /* 0x0007e2000e101d4c */
[----:B------:R-:W-:Y:S01]  /*6d30*/  IMAD.X R191, R0, 0x1, R203, P0 ;  /* 0x0000000100bf7824 */ /* 0x000fe200000e06cb */
[----:B-----5:R-:W-:Y:S04]  /*6d40*/  IADD3 R188, P0, R2, R214, RZ ;  /* 0x000000d602bc7210 */ /* 0x020fe80007f1e0ff */
[----:B------:R3:W-:Y:S01]  /*6d50*/  LDGSTS.E.BYPASS.LTC128B.128 [R249+0x11100], [R190.64], !P3 ;  /* 0x11100000bef97fae */ /* 0x0007e2000d901d4c */
[----:B------:R-:W-:Y:S01]  /*6d60*/  IMAD.X R189, R0, 0x1, R215, P0 ;  /* 0x0000000100bd7824 */ /* 0x000fe200000e06d7 */
[----:B-1----:R-:W-:Y:S04]  /*6d70*/  IADD3 R186, P0, R2, R212, RZ ;  /* 0x000000d402ba7210 */ /* 0x002fe80007f1e0ff */
[----:B------:R3:W-:Y:S01]  /*6d80*/  LDGSTS.E.BYPASS.LTC128B.128 [R249+0x14100], [R188.64], !P2 ;  /* 0x14100000bcf97fae */ /* 0x0007e2000d101d4c */
[----:B------:R-:W-:Y:S05]  /*6d90*/  IMAD.X R187, R0, 0x1, R213, P0 ;  /* 0x0000000100bb7824 */ /* 0x000fea00000e06d5 */
[----:B------:R3:W-:Y:S01]  /*6da0*/  LDGSTS.E.BYPASS.LTC128B.128 [R249+0x17100], [R186.64], !P1 ;  /* 0x17100000baf97fae */ /* 0x0007e2000c901d4c */
[----:B------:R-:W-:-:S05]  /*6db0*/  BRA `(.L_x_803) ;  /* 0x0000185000007947 */ /* 0x000fca0003800000 */
.L_x_802:
[----:B------:R1:W-:Y:S01]  /*6dc0*/  STL [R1+0x40], R56 ;  /* 0x0000403801007387 */ /* 0x0003e20000100800 */
[----:B--2---:R-:W-:Y:S01]  /*6dd0*/  SHF.R.S32.HI R0, RZ, 0x1f, R252 ;  /* 0x0000001fff007819 */ /* 0x004fe200000114fc */
[----:B------:R-:W-:Y:S01]  /*6de0*/  IMAD.WIDE.U32 R4, R252, c[0x0][0x208], RZ ;  /* 0x00008200fc047a25 */ /* 0x000fe200078e00ff */
[----:B------:R-:W-:Y:S01]  /*6df0*/  SHF.R.S32.HI R2, RZ, 0x1f, R251 ;  /* 0x0000001fff027819 */ /* 0x000fe200000114fb */
[----:B------:R-:W-:Y:S04]  /*6e00*/  DEPBAR.LE SB0, 0x0 ;  /* 0x000080000000791a */ /* 0x000fe80000000000 */
[----:B------:R-:W-:Y:S01]  /*6e10*/  IMAD R0, R0, c[0x0][0x208], RZ ;  /* 0x0000820000007a24 */ /* 0x000fe200078e02ff */
[----:B------:R-:W-:Y:S01]  /*6e20*/  BAR.SYNC.DEFER_BLOCKING 0x0 ;  /* 0x0000000000007b1d */ /* 0x000fe20000010000 */
[----:B------:R-:W-:Y:S01]  /*6e30*/  IMAD R2, R2, c[0x0][0x218], RZ ;  /* 0x0000860002027a24 */ /* 0x000fe200078e02ff */
[----:B------:R-:W-:Y:S01]  /*6e40*/  IADD3 R181, R249, 0x100, RZ ;  /* 0x00000100f9b57810 */ /* 0x000fe20007ffe0ff */
[----:B------:R-:W-:Y:S01]  /*6e50*/  IMAD R0, R252, c[0x0][0x20c], R0 ;  /* 0x00008300fc007a24 */ /* 0x000fe200078e0200 */
[----:B------:R-:W-:Y:S01]  /*6e60*/  UISETP.GE.AND UP0, UPT, UR6, 0x1, UPT ;  /* 0x000000010600788c */ /* 0x000fe2000bf06270 */
[----:B------:R-:W-:Y:S02]  /*6e70*/  IMAD R2, R251, c[0x0][0x21c], R2 ;  /* 0x00008700fb027a24 */ /* 0x000fe400078e0202 */
[----:B------:R-:W-:Y:S04]  /*6e80*/  IMAD.IADD R5, R5, 0x1, R0 ;  /* 0x0000000105057824 */ /* 0x000fe800078e0200 */
[----:B------:R-:W-:Y:S05]  /*6e90*/  IMAD.WIDE.U32 R4, R251, c[0x0][0x218], R4 ;  /* 0x00008600fb047a25 */ /* 0x000fea00078e0004 */
[----:B------:R-:W-:Y:S04]  /*6ea0*/  IADD3 R0, P0, R4, UR22, RZ ;  /* 0x0000001604007c10 */ /* 0x000fe8000ff1e0ff */
[----:B------:R-:W-:Y:S02]  /*6eb0*/  IADD3.X R4, R5, UR5, R2, P0, !PT ;  /* 0x0000000505047c10 */ /* 0x000fe400087fe402 */
[C---:B------:R-:W-:Y:S01]  /*6ec0*/  LEA R2, P0, R0.reuse, c[0x0][0x1f8], 0x1 ;  /* 0x00007e0000027a11 */ /* 0x040fe200078008ff */
[----:B------:R-:W-:Y:S03]  /*6ed0*/  LDSM.16.M88.4 R48, [R248+0x18100] ;  /* 0x01810000f830783b */ /* 0x000fe60000000200 */
[----:B------:R-:W-:Y:S01]  /*6ee0*/  LEA.HI.X R0, R0, c[0x0][0x1fc], R4, 0x1, P0 ;  /* 0x00007f0000007a11 */ /* 0x000fe200000f0c04 */
[----:B-1----:R-:W2:Y:S04]  /*6ef0*/  LDL R56, [R1+0x1c] ;  /* 0x00001c0001387983 */ /* 0x002ea80000100800 */
[----:B------:R1:W-:Y:S04]  /*6f00*/  STL [R1+0x3c], R55 ;  /* 0x00003c3701007387 */ /* 0x0003e80000100800 */
[----:B------:R-:W3:Y:S04]  /*6f10*/  LDL R29, [R1+0x14] ;  /* 0x00001400011d7983 */ /* 0x000ee80000100800 */
[----:B------:R-:W-:Y:S04]  /*6f20*/  SHFL.IDX PT, R44, R2, RZ, 0x181f ;  /* 0x00181fff022c7589 */ /* 0x000fe800000e0000 */
[----:B------:R-:W-:Y:S04]  /*6f30*/  SHFL.IDX PT, R20, R0, RZ, 0x181f ;  /* 0x00181fff00147589 */ /* 0x000fe800000e0000 */
[----:B------:R-:W4:Y:S04]  /*6f40*/  LDSM.16.M88.4 R8, [R247+0xc100] ;  /* 0x00c10000f708783b */ /* 0x000f280000000200 */
[----:B------:R-:W4:Y:S04]  /*6f50*/  LDSM.16.M88.4 R16, [R247+0xc900] ;  /* 0x00c90000f710783b */ /* 0x000f280000000200 */
[----:B------:R-:W-:Y:S04]  /*6f60*/  LDSM.16.M88.4 R24, [R247+0xd100] ;  /* 0x00d10000f718783b */ /* 0x000fe80000000200 */
[----:B-1----:R-:W3:Y:S04]  /*6f70*/  LDL R55, [R1+0x20] ;  /* 0x0000200001377983 */ /* 0x002ee80000100800 */
[----:B------:R1:W-:Y:S04]  /*6f80*/  STL [R1+0x38], R54 ;  /* 0x0000383601007387 */ /* 0x0003e80000100800 */
[----:B------:R-:W-:Y:S04]  /*6f90*/  LDSM.16.M88.4 R32, [R247+0xd900] ;  /* 0x00d90000f720783b */ /* 0x000fe80000000200 */
[----:B------:R-:W-:Y:S04]  /*6fa0*/  LDSM.16.M88.4 R40, [R247+0xe100] ;  /* 0x00e10000f728783b */ /* 0x000fe80000000200 */
[----:B------:R-:W-:Y:S04]  /*6fb0*/  LDSM.16.M88.4 R184, [R247+0xe900] ;  /* 0x00e90000f7b8783b */ /* 0x000fe80000000200 */
[----:B------:R-:W-:Y:S04]  /*6fc0*/  LDSM.16.M88.4 R188, [R244+0x18100] ;  /* 0x01810000f4bc783b */ /* 0x000fe80000000200 */
[----:B------:R-:W-:Y:S01]  /*6fd0*/  LDSM.16.M88.4 R192, [R246] ;  /* 0x00000000f6c0783b */ /* 0x000fe20000000200 */
[C---:B----4-:R-:W-:Y:S03]  /*6fe0*/  HMMA.16816.F32.BF16 R4, R48.reuse, R8, RZ ;  /* 0x000000083004723c */ /* 0x050fe600000418ff */
[----:B-1----:R-:W4:Y:S04]  /*6ff0*/  LDL R54, [R1+0x18] ;  /* 0x0000180001367983 */ /* 0x002f280000100800 */
[----:B------:R1:W-:Y:S01]  /*7000*/  STL [R1+0x34], R53 ;  /* 0x0000343501007387 */ /* 0x0003e20000100800 */
[C---:B------:R-:W-:Y:S03]  /*7010*/  HMMA.16816.F32.BF16 R8, R48.reuse, R10, RZ ;  /* 0x0000000a3008723c */ /* 0x040fe600000418ff */
[----:B------:R-:W-:Y:S04]  /*7020*/  LDSM.16.M88.4 R196, [R237] ;  /* 0x00000000edc4783b */ /* 0x000fe80000000200 */
[----:B------:R-:W-:Y:S01]  /*7030*/  LDSM.16.M88.4 R200, [R236] ;  /* 0x00000000ecc8783b */ /* 0x000fe20000000200 */
[C---:B------:R-:W-:Y:S03]  /*7040*/  HMMA.16816.F32.BF16 R12, R48.reuse, R16, RZ ;  /* 0x00000010300c723c */ /* 0x040fe600000418ff */
[----:B------:R-:W-:Y:S04]  /*7050*/  LDSM.16.M88.4 R204, [R235] ;  /* 0x00000000ebcc783b */ /* 0x000fe80000000200 */
[----:B------:R-:W-:Y:S01]  /*7060*/  LDSM.16.M88.4 R208, [R234] ;  /* 0x00000000ead0783b */ /* 0x000fe20000000200 */
[C---:B------:R-:W-:Y:S03]  /*7070*/  HMMA.16816.F32.BF16 R16, R48.reuse, R18, RZ ;  /* 0x000000123010723c */ /* 0x040fe600000418ff */
[----:B------:R-:W-:Y:S04]  /*7080*/  LDSM.16.M88.4 R212, [R233] ;  /* 0x00000000e9d4783b */ /* 0x000fe80000000200 */
[----:B------:R-:W2:Y:S04]  /*7090*/  SHFL.IDX PT, R38, R2, 0x1, 0x181f ;  /* 0x00381f0002267f89 */ /* 0x000ea800000e0000 */
[----:B-1----:R-:W4:Y:S04]  /*70a0*/  LDL R53, [R1+0xc] ;  /* 0x00000c0001357983 */ /* 0x002f280000100800 */
[----:B------:R1:W-:Y:S04]  /*70b0*/  STL [R1+0x30], R52 ;  /* 0x0000303401007387 */ /* 0x0003e80000100800 */
[----:B------:R-:W2:Y:S04]  /*70c0*/  SHFL.IDX PT, R28, R0, 0x1, 0x181f ;  /* 0x00381f00001c7f89 */ /* 0x000ea800000e0000 */
[----:B------:R-:W2:Y:S04]  /*70d0*/  SHFL.IDX PT, R2, R2, 0x2, 0x181f ;  /* 0x00581f0002027f89 */ /* 0x000ea800000e0000 */
[----:B------:R-:W2:Y:S04]  /*70e0*/  SHFL.IDX PT, R0, R0, 0x2, 0x181f ;  /* 0x00581f0000007f89 */ /* 0x000ea800000e0000 */
[----:B-1----:R-:W4:Y:S04]  /*70f0*/  LDL R52, [R1+0x10] ;  /* 0x0000100001347983 */ /* 0x002f280000100800 */
[----:B------:R1:W-:Y:S04]  /*7100*/  STL [R1+0x2c], R3 ;  /* 0x00002c0301007387 */ /* 0x0003e80000100800 */
[----:B------:R-:W4:Y:S04]  /*7110*/  LDL R250, [R1+0x8] ;  /* 0x0000080001fa7983 */ /* 0x000f280000100800 */
[----:B-1----:R-:W4:Y:S01]  /*7120*/  LDL R3, [R1+0x4] ;  /* 0x0000040001037983 */ /* 0x002f220000100800 */
[-C--:B--2---:R-:W-:Y:S05]  /*7130*/  IADD3 R30, P0, R44, R56.reuse, RZ ;  /* 0x000000382c1e7210 */ /* 0x084fea0007f1e0ff */
[--C-:B---3--:R-:W-:Y:S01]  /*7140*/  IMAD.X R31, R20, 0x1, R55.reuse, P0 ;  /* 0x00000001141f7824 */ /* 0x108fe200000e0637 */
[----:B------:R-:W-:Y:S04]  /*7150*/  IADD3 R22, P0, R44, R29, RZ ;  /* 0x0000001d2c167210 */ /* 0x000fe80007f1e0ff */
[----:B------:R1:W-:Y:S01]  /*7160*/  LDGSTS.E.BYPASS.LTC128B.128 [R181], [R30.64], !P4 ;  /* 0x000000001eb57fae */ /* 0x0003e2000e101d4c */
[----:B----4-:R-:W-:Y:S05]  /*7170*/  IMAD.X R23, R20, 0x1, R54, P0 ;  /* 0x0000000114177824 */ /* 0x010fea00000e0636 */
[----:B------:R2:W-:Y:S01]  /*7180*/  LDGSTS.E.BYPASS.LTC128B.128 [R181+0x3000], [R22.64], !P3 ;  /* 0x0300000016b57fae */ /* 0x0005e2000d901d4c */
[----:B------:R-:W-:Y:S05]  /*7190*/  IADD3 R36, P0, R44, R53, RZ ;  /* 0x000000352c247210 */ /* 0x000fea0007f1e0ff */
[----:B------:R-:W-:Y:S05]  /*71a0*/  IMAD.X R37, R20, 0x1, R52, P0 ;  /* 0x0000000114257824 */ /* 0x000fea00000e0634 */
[----:B------:R3:W-:Y:S01]  /*71b0*/  LDGSTS.E.BYPASS.LTC128B.128 [R181+0x6000], [R36.64], !P2 ;  /* 0x0600000024b57fae */ /* 0x0007e2000d101d4c */
[----:B------:R-:W-:Y:S05]  /*71c0*/  IADD3 R44, P0, R44, R3, RZ ;  /* 0x000000032c2c7210 */ /* 0x000fea0007f1e0ff */
[----:B------:R-:W-:Y:S01]  /*71d0*/  IMAD.X R45, R20, 0x1, R250, P0 ;  /* 0x00000001142d7824 */ /* 0x000fe200000e06fa */
[-C--:B------:R-:W-:Y:S01]  /*71e0*/  IADD3 R46, P0, R38, R56.reuse, RZ ;  /* 0x00000038262e7210 */ /* 0x080fe20007f1e0ff */
[C---:B--2---:R-:W-:Y:S03]  /*71f0*/  HMMA.16816.F32.BF16 R20, R48.reuse, R24, RZ ;  /* 0x000000183014723c */ /* 0x044fe600000418ff */
[----:B------:R2:W-:Y:S01]  /*7200*/  LDGSTS.E.BYPASS.LTC128B.128 [R181+0x9000], [R44.64], !P1 ;  /* 0x090000002cb57fae */ /* 0x0005e2000c901d4c */
[--C-:B------:R-:W-:Y:S01]  /*7210*/  IMAD.X R47, R28, 0x1, R55.reuse, P0 ;  /* 0x000000011c2f7824 */ /* 0x100fe200000e0637 */
[----:B-1----:R-:W-:Y:S03]  /*7220*/  IADD3 R30, P0, R38, R29, RZ ;  /* 0x0000001d261e7210 */ /* 0x002fe60007f1e0ff */
[C---:B------:R-:W-:Y:S01]  /*7230*/  HMMA.16816.F32.BF16 R24, R48.reuse, R26, RZ ;  /* 0x0000001a3018723c */ /* 0x040fe200000418ff */
[----:B------:R1:W-:Y:S03]  /*7240*/  LDGSTS.E.BYPASS.LTC128B.128 [R181+0x1000], [R46.64], !P4 ;  /* 0x010000002eb57fae */ /* 0x0003e6000e101d4c */
[----:B------:R-:W-:Y:S01]  /*7250*/  IMAD.X R31, R28, 0x1, R54, P0 ;  /* 0x000000011c1f7824 */ /* 0x000fe200000e0636 */
[----:B---3--:R-:W-:Y:S04]  /*7260*/  IADD3 R36, P0, R38, R53, RZ ;  /* 0x0000003526247210 */ /* 0x008fe80007f1e0ff */
[----:B------:R3:W-:Y:S03]  /*7270*/  LDGSTS.E.BYPASS.LTC128B.128 [R181+0x4000], [R30.64], !P3 ;  /* 0x040000001eb57fae */ /* 0x0007e6000d901d4c */
[----:B------:R-:W-:Y:S01]  /*7280*/  IMAD.X R37, R28, 0x1, R52, P0 ;  /* 0x000000011c257824 */ /* 0x000fe200000e0634 */
[----:B------:R-:W-:Y:S04]  /*7290*/  IADD3 R38, P0, R38, R3, RZ ;  /* 0x0000000326267210 */ /* 0x000fe80007f1e0ff */
[----:B------:R4:W-:Y:S01]  /*72a0*/  LDGSTS.E.BYPASS.LTC128B.128 [R181+0x7000], [R36.64], !P2 ;  /* 0x0700000024b57fae */ /* 0x0009e2000d101d4c */
[----:B------:R-:W-:Y:S01]  /*72b0*/  IMAD.X R39, R28, 0x1, R250, P0 ;  /* 0x000000011c277824 */ /* 0x000fe200000e06fa */
[----:B--2---:R-:W-:Y:S04]  /*72c0*/  IADD3 R44, P0, R2, R56, RZ ;  /* 0x00000038022c7210 */ /* 0x004fe80007f1e0ff */
[----:B------:R2:W-:Y:S01]  /*72d0*/  LDGSTS.E.BYPASS.LTC128B.128 [R181+0xa000], [R38.64], !P1 ;  /* 0x0a00000026b57fae */ /* 0x0005e2000c901d4c */
[----:B------:R-:W-:Y:S03]  /*72e0*/  IMAD.X R45, R0, 0x1, R55, P0 ;  /* 0x00000001002d7824 */ /* 0x000fe600000e0637 */
[----:B------:R1:W5:Y:S04]  /*72f0*/  LDL.LU R56, [R1+0x40] ;  /* 0x0000400001387983 */ /* 0x0003680000300800 */
[----:B------:R1:W-:Y:S04]  /*7300*/  LDGSTS.E.BYPASS.LTC128B.128 [R181+0x2000], [R44.64], !P4 ;  /* 0x020000002cb57fae */ /* 0x0003e8000e101d4c */
[----:B------:R1:W5:Y:S01]  /*7310*/  LDL.LU R55, [R1+0x3c] ;  /* 0x00003c0001377983 */ /* 0x0003620000300800 */
[----:B----4-:R-:W-:Y:S02]  /*7320*/  IADD3 R36, P0, R2, R29, RZ ;  /* 0x0000001d02247210 */ /* 0x010fe40007f1e0ff */
[C---:B---3--:R-:W-:Y:S03]  /*7330*/  HMMA.16816.F32.BF16 R28, R48.reuse, R32, RZ ;  /* 0x00000020301c723c */ /* 0x048fe600000418ff */
[----:B------:R-:W-:Y:S01]  /*7340*/  IMAD.X R37, R0, 0x1, R54, P0 ;  /* 0x0000000100257824 */ /* 0x000fe200000e0636 */
[----:B--2---:R-:W-:Y:S01]  /*7350*/  IADD3 R38, P0, R2, R53, RZ ;  /* 0x0000003502267210 */ /* 0x004fe20007f1e0ff */
[----:B------:R2:W5:Y:S03]  /*7360*/  LDL.LU R54, [R1+0x38] ;  /* 0x0000380001367983 */ /* 0x0005660000300800 */
[C---:B------:R-:W-:Y:S01]  /*7370*/  HMMA.16816.F32.BF16 R32, R48.reuse, R34, RZ ;  /* 0x000000223020723c */ /* 0x040fe200000418ff */
[----:B------:R-:W-:Y:S01]  /*7380*/  IMAD.X R39, R0, 0x1, R52, P0 ;  /* 0x0000000100277824 */ /* 0x000fe200000e0634 */
[----:B------:R3:W-:Y:S02]  /*7390*/  LDGSTS.E.BYPASS.LTC128B.128 [R181+0x5000], [R36.64], !P3 ;  /* 0x0500000024b57fae */ /* 0x0007e4000d901d4c */
[----:B-1----:R-:W-:Y:S02]  /*73a0*/  IADD3 R44, P0, R2, R3, RZ ;  /* 0x00000003022c7210 */ /* 0x002fe40007f1e0ff */
[----:B------:R3:W-:Y:S04]  /*73b0*/  LDGSTS.E.BYPASS.LTC128B.128 [R181+0x8000], [R38.64], !P2 ;  /* 0x0800000026b57fae */ /* 0x0007e8000d101d4c */
[----:B------:R2:W5:Y:S02]  /*73c0*/  LDL.LU R53, [R1+0x34] ;  /* 0x0000340001357983 */ /* 0x0005640000300800 */
[----:B------:R-:W-:Y:S01]  /*73d0*/  IMAD.X R45, R0, 0x1, R250, P0 ;  /* 0x00000001002d7824 */ /* 0x000fe200000e06fa */
[----:B------:R-:W-:Y:S01]  /*73e0*/  PLOP3.LUT P0, PT, PT, PT, UP0, 0x80, 0x0 ;  /* 0x000000000000781c */ /* 0x000fe20003f0f008 */
[----:B------:R2:W5:Y:S01]  /*73f0*/  LDL.LU R52, [R1+0x30] ;  /* 0x0000300001347983 */ /* 0x0005620000300800 */
[----:B------:R-:W-:Y:S03]  /*7400*/  IMAD.MOV.U32 R250, RZ, RZ, c[0x0][0x2b8] ;  /* 0x0000ae00fffa7624 */ /* 0x000fe600078e00ff */
[----:B------:R1:W-:Y:S04]  /*7410*/  LDGSTS.E.BYPASS.LTC128B.128 [R181+0xb000], [R44.64], !P1 ;  /* 0x0b0000002cb57fae */ /* 0x0003e8000c901d4c */
[----:B------:R-:W0:Y:S04]  /*7420*/  LDGDEPBAR ;  /* 0x00000000000079af */ /* 0x000e280000000000 */
[----:B------:R2:W5:Y:S01]  /*7430*/  LDL.LU R3, [R1+0x2c] ;  /* 0x00002c0001037983 */ /* 0x0005620000300800 */
[C---:B---3--:R-:W-:Y:S08]  /*7440*/  HMMA.16816.F32.BF16 R36, R48.reuse, R40, RZ ;  /* 0x000000283024723c */ /* 0x048ff000000418ff */
[C---:B------:R-:W-:Y:S08]  /*7450*/  HMMA.16816.F32.BF16 R40, R48.reuse, R42, RZ ;  /* 0x0000002a3028723c */ /* 0x040ff000000418ff */
[C---:B-1----:R-:W-:Y:S08]  /*7460*/  HMMA.16816.F32.BF16 R44, R48.reuse, R184, RZ ;  /* 0x000000b8302c723c */ /* 0x042ff000000418ff */
[----:B------:R-:W-:Y:S01]  /*7470*/  HMMA.16816.F32.BF16 R48, R48, R186, RZ ;  /* 0x000000ba3030723c */ /* 0x000fe200000418ff */
[----:B------:R-:W-:Y:S07]  /*7480*/  LDSM.16.M88.4 R184, [R243+0x18100] ;  /* 0x01810000f3b8783b */ /* 0x000fee0000000200 */
[C---:B------:R-:W-:Y:S08]  /*7490*/  HMMA.16816.F32.BF16 R4, R188.reuse, R192, R4 ;  /* 0x000000c0bc04723c */ /* 0x040ff00000041804 */
[C---:B------:R-:W-:Y:S01]  /*74a0*/  HMMA.16816.F32.BF16 R8, R188.reuse, R194, R8 ;  /* 0x000000c2bc08723c */ /* 0x040fe20000041808 */
[----:B------:R-:W1:Y:S07]  /*74b0*/  LDSM.16.M88.4 R192, [R242+0xc100] ;  /* 0x00c10000f2c0783b */ /* 0x000e6e0000000200 */
        /* <DEDUP_REMOVED lines=8> */
[----:B------:R-:W2:Y:S07]  /*7540*/  LDSM.16.M88.4 R204, [R242+0xd900] ;  /* 0x00d90000f2cc783b */ /* 0x000eae0000000200 */
[C---:B------:R-:W-:Y:S08]  /*7550*/  HMMA.16816.F32.BF16 R36, R188.reuse, R208, R36 ;  /* 0x000000d0bc24723c */ /* 0x040ff00000041824 */
[C---:B------:R-:W-:Y:S01]  /*7560*/  HMMA.16816.F32.BF16 R40, R188.reuse, R210, R40 ;  /* 0x000000d2bc28723c */ /* 0x040fe20000041828 */
[----:B------:R-:W-:Y:S07]  /*7570*/  LDSM.16.M88.4 R208, [R242+0xe900] ;  /* 0x00e90000f2d0783b */ /* 0x000fee0000000200 */
[C---:B------:R-:W-:Y:S08]  /*7580*/  HMMA.16816.F32.BF16 R44, R188.reuse, R212, R44 ;  /* 0x000000d4bc2c723c */ /* 0x040ff0000004182c */
[----:B------:R-:W-:Y:S01]  /*7590*/  HMMA.16816.F32.BF16 R48, R188, R214, R48 ;  /* 0x000000d6bc30723c */ /* 0x000fe20000041830 */
[----:B------:R-:W2:Y:S07]  /*75a0*/  LDSM.16.M88.4 R188, [R242+0xe100] ;  /* 0x00e10000f2bc783b */ /* 0x000eae0000000200 */
[C---:B-1----:R-:W-:Y:S08]  /*75b0*/  HMMA.16816.F32.BF16 R4, R184.reuse, R192, R4 ;  /* 0x000000c0b804723c */ /* 0x042ff00000041804 */
[C---:B------:R-:W-:Y:S01]  /*75c0*/  HMMA.16816.F32.BF16 R8, R184.reuse, R194, R8 ;  /* 0x000000c2b808723c */ /* 0x040fe20000041808 */
[----:B------:R-:W-:Y:S07]  /*75d0*/  LDSM.16.M88.4 R192, [R232] ;  /* 0x00000000e8c0783b */ /* 0x000fee0000000200 */
[C---:B---3--:R-:W-:Y:S08]  /*75e0*/  HMMA.16816.F32.BF16 R12, R184.reuse, R196, R12 ;  /* 0x000000c4b80c723c */ /* 0x048ff0000004180c */
[C---:B------:R-:W-:Y:S01]  /*75f0*/  HMMA.16816.F32.BF16 R16, R184.reuse, R198, R16 ;  /* 0x000000c6b810723c */ /* 0x040fe20000041810 */
[----:B------:R-:W-:Y:S07]  /*7600*/  LDSM.16.M88.4 R196, [R232+0x800] ;  /* 0x00080000e8c4783b */ /* 0x000fee0000000200 */
[C---:B----4-:R-:W-:Y:S08]  /*7610*/  HMMA.16816.F32.BF16 R20, R184.reuse, R200, R20 ;  /* 0x000000c8b814723c */ /* 0x050ff00000041814 */
[C---:B------:R-:W-:Y:S01]  /*7620*/  HMMA.16816.F32.BF16 R24, R184.reuse, R202, R24 ;  /* 0x000000cab818723c */ /* 0x040fe20000041818 */
[----:B------:R-:W-:Y:S07]  /*7630*/  LDSM.16.M88.4 R200, [R232+0x1000] ;  /* 0x00100000e8c8783b */ /* 0x000fee0000000200 */
[C---:B--2---:R-:W-:Y:S08]  /*7640*/  HMMA.16816.F32.BF16 R28, R184.reuse, R204, R28 ;  /* 0x000000ccb81c723c */ /* 0x044ff0000004181c */
[C---:B------:R-:W-:Y:S01]  /*7650*/  HMMA.16816.F32.BF16 R32, R184.reuse, R206, R32 ;  /* 0x000000ceb820723c */ /* 0x040fe20000041820 */
[----:B------:R-:W-:Y:S07]  /*7660*/  LDSM.16.M88.4 R204, [R232+0x1800] ;  /* 0x00180000e8cc783b */ /* 0x000fee0000000200 */
[C---:B------:R-:W-:Y:S08]  /*7670*/  HMMA.16816.F32.BF16 R36, R184.reuse, R188, R36 ;  /* 0x000000bcb824723c */ /* 0x040ff00000041824 */
[C---:B------:R-:W-:Y:S01]  /*7680*/  HMMA.16816.F32.BF16 R40, R184.reuse, R190, R40 ;  /* 0x000000beb828723c */ /* 0x040fe20000041828 */
[----:B------:R-:W1:Y:S07]  /*7690*/  LDSM.16.M88.4 R188, [R241+0x18100] ;  /* 0x01810000f1bc783b */ /* 0x000e6e0000000200 */
        /* <DEDUP_REMOVED lines=246> */
[----:B-----5:R-:W-:-:S07]  /*8600*/  @P0 BRA `(.L_x_804) ;  /* 0xffffe2b000000947 */ /* 0x020fce000383ffff */
.L_x_803:
[----:B---3--:R-:W-:Y:S01]  /*8610*/  FMNMX.FTZ R184, R4, R180, !PT ;  /* 0x000000b404b87209 */ /* 0x008fe20007810000 */
        /* <DEDUP_REMOVED lines=51> */
[----:B------:R-:W-:Y:S01]  /*8950*/  SHFL.BFLY PT, R2, R184, 0x2, 0x1f ;  /* 0x0c401f00b8027f89 */ /* 0x000fe200000e0000 */
[----:B------:R-:W-:Y:S07]  /*8960*/  UIADD3 UR6, UR6, -0x1, URZ ;  /* 0xffffffff06067890 */ /* 0x000fee000fffe03f */
[----:B------:R-:W1:Y:S02]  /*8970*/  SHFL.BFLY PT, R0, R181, 0x2, 0x1f ;  /* 0x0c401f00b5007f89 */ /* 0x000e6400000e0000 */
[----:B-1----:R-:W-:Y:S02]  /*8980*/  FMNMX.FTZ R181, R181, R0, !PT ;  /* 0x00000000b5b57209 */ /* 0x002fe40007810000 */
[----:B------:R-:W-:Y:S04]  /*8990*/  FMNMX.FTZ R184, R184, R2, !PT ;  /* 0x00000002b8b87209 */ /* 0x000fe80007810000 */
[----:B------:R-:W1:Y:S08]  /*89a0*/  SHFL.BFLY PT, R0, R181, 0x1, 0x1f ;  /* 0x0c201f00b5007f89 */ /* 0x000e7000000e0000 */
[----:B------:R-:W2:Y:S01]  /*89b0*/  SHFL.BFLY PT, R2, R184, 0x1, 0x1f ;  /* 0x0c201f00b8027f89 */ /* 0x000ea200000e0000 */
[----:B-1----:R-:W-:Y:S05]  /*89c0*/  FMNMX.FTZ R0, R0, R181, !PT ;  /* 0x000000b500007209 */ /* 0x002fea0007810000 */
[C---:B------:R-:W-:Y:S02]  /*89d0*/  FMUL.FTZ R204, R0.reuse, c[0x0][0x2d0] ;  /* 0x0000b40000cc7a20 */ /* 0x040fe40000410000 */
[----:B------:R-:W-:Y:S01]  /*89e0*/  FADD.FTZ R3, -R0, R3 ;  /* 0x0000000300037221 */ /* 0x000fe20000010100 */
[----:B--2---:R-:W-:Y:S01]  /*89f0*/  FMNMX.FTZ R2, R184, R2, !PT ;  /* 0x00000002b8027209 */ /* 0x004fe20007810000 */
[--C-:B------:R-:W-:Y:S01]  /*8a00*/  FFMA.FTZ R197, R10, c[0x0][0x2d0], -R204.reuse ;  /* 0x0000b4000ac57a23 */ /* 0x100fe200000108cc */
[----:B------:R-:W1:Y:S01]  /*8a10*/  LDSM.16.MT88.4 R184, [R245+0x100] ;  /* 0x00010000f5b8783b */ /* 0x000e620000004200 */
[----:B------:R-:W-:Y:S02]  /*8a20*/  FFMA.FTZ R181, R11, c[0x0][0x2d0], -R204 ;  /* 0x0000b4000bb57a23 */ /* 0x000fe400000108cc */
[C---:B------:R-:W-:Y:S02]  /*8a30*/  FMUL.FTZ R205, R2.reuse, c[0x0][0x2d0] ;  /* 0x0000b40002cd7a20 */ /* 0x040fe40000410000 */
[----:B------:R-:W-:Y:S01]  /*8a40*/  FADD.FTZ R180, -R2, R180 ;  /* 0x000000b402b47221 */ /* 0x000fe20000010100 */
[----:B------:R-:W-:Y:S01]  /*8a50*/  MUFU.EX2 R197, R197 ;  /* 0x000000c500c57308 */ /* 0x000fe20000000800 */
[--C-:B------:R-:W-:Y:S02]  /*8a60*/  FFMA.FTZ R198, R8, c[0x0][0x2d0], -R205.reuse ;  /* 0x0000b40008c67a23 */ /* 0x100fe400000108cd */
[--C-:B------:R-:W-:Y:S02]  /*8a70*/  FFMA.FTZ R196, R9, c[0x0][0x2d0], -R205.reuse ;  /* 0x0000b40009c47a23 */ /* 0x100fe400000108cd */
[----:B------:R-:W-:Y:S02]  /*8a80*/  FMUL.FTZ R180, R180, c[0x0][0x2d0] ;  /* 0x0000b400b4b47a20 */ /* 0x000fe40000410000 */
[----:B------:R-:W-:Y:S02]  /*8a90*/  FMUL.FTZ R3, R3, c[0x0][0x2d0] ;  /* 0x0000b40003037a20 */ /* 0x000fe40000410000 */
[--C-:B------:R-:W-:Y:S01]  /*8aa0*/  FFMA.FTZ R203, R4, c[0x0][0x2d0], -R205.reuse ;  /* 0x0000b40004cb7a23 */ /* 0x100fe200000108cd */
[----:B------:R-:W-:Y:S01]  /*8ab0*/  MUFU.EX2 R198, R198 ;  /* 0x000000c600c67308 */ /* 0x000fe20000000800 */
[--C-:B------:R-:W-:Y:S02]  /*8ac0*/  FFMA.FTZ R200, R5, c[0x0][0x2d0], -R205.reuse ;  /* 0x0000b40005c87a23 */ /* 0x100fe400000108cd */
[--C-:B------:R-:W-:Y:S02]  /*8ad0*/  FFMA.FTZ R201, R6, c[0x0][0x2d0], -R204.reuse ;  /* 0x0000b40006c97a23 */ /* 0x100fe400000108cc */
[--C-:B------:R-:W-:Y:S02]  /*8ae0*/  FFMA.FTZ R199, R7, c[0x0][0x2d0], -R204.reuse ;  /* 0x0000b40007c77a23 */ /* 0x100fe400000108cc */
[--C-:B------:R-:W-:Y:S02]  /*8af0*/  FFMA.FTZ R206, R25, c[0x0][0x2d0], -R205.reuse ;  /* 0x0000b40019ce7a23 */ /* 0x100fe400000108cd */
[--C-:B------:R-:W-:Y:S01]  /*8b00*/  FFMA.FTZ R207, R26, c[0x0][0x2d0], -R204.reuse ;  /* 0x0000b4001acf7a23 */ /* 0x100fe200000108cc */
[----:B------:R-:W2:Y:S01]  /*8b10*/  MUFU.EX2 R180, R180 ;  /* 0x000000b400b47308 */ /* 0x000ea20000000800 */
[--C-:B------:R-:W-:Y:S02]  /*8b20*/  FFMA.FTZ R208, R27, c[0x0][0x2d0], -R204.reuse ;  /* 0x0000b4001bd07a23 */ /* 0x100fe400000108cc */
[--C-:B------:R-:W-:Y:S02]  /*8b30*/  FFMA.FTZ R209, R28, c[0x0][0x2d0], -R205.reuse ;  /* 0x0000b4001cd17a23 */ /* 0x100fe400000108cd */
[--C-:B------:R-:W-:Y:S02]  /*8b40*/  FFMA.FTZ R210, R29, c[0x0][0x2d0], -R205.reuse ;  /* 0x0000b4001dd27a23 */ /* 0x100fe400000108cd */
[--C-:B------:R-:W-:Y:S02]  /*8b50*/  FFMA.FTZ R211, R30, c[0x0][0x2d0], -R204.reuse ;  /* 0x0000b4001ed37a23 */ /* 0x100fe400000108cc */
[--C-:B------:R-:W-:Y:S01]  /*8b60*/  FFMA.FTZ R212, R31, c[0x0][0x2d0], -R204.reuse ;  /* 0x0000b4001fd47a23 */ /* 0x100fe200000108cc */
[----:B------:R-:W3:Y:S01]  /*8b70*/  MUFU.EX2 R3, R3 ;  /* 0x0000000300037308 */ /* 0x000ee20000000800 */
[----:B------:R-:W-:Y:S01]  /*8b80*/  LDSM.16.MT88.4 R28, [R238+0xa100] ;  /* 0x00a10000ee1c783b */ /* 0x000fe20000004200 */
[--C-:B------:R-:W-:Y:S02]  /*8b90*/  FFMA.FTZ R35, R35, c[0x0][0x2d0], -R204.reuse ;  /* 0x0000b40023237a23 */ /* 0x100fe400000108cc */
[--C-:B------:R-:W-:Y:S02]  /*8ba0*/  FFMA.FTZ R213, R32, c[0x0][0x2d0], -R205.reuse ;  /* 0x0000b40020d57a23 */ /* 0x100fe400000108cd */
[--C-:B------:R-:W-:Y:S02]  /*8bb0*/  FFMA.FTZ R214, R33, c[0x0][0x2d0], -R205.reuse ;  /* 0x0000b40021d67a23 */ /* 0x100fe400000108cd */
[--C-:B------:R-:W-:Y:S02]  /*8bc0*/  FFMA.FTZ R215, R34, c[0x0][0x2d0], -R204.reuse ;  /* 0x0000b40022d77a23 */ /* 0x100fe400000108cc */
[----:B------:R-:W-:Y:S01]  /*8bd0*/  MUFU.EX2 R203, R203 ;  /* 0x000000cb00cb7308 */ /* 0x000fe20000000800 */
[--C-:B------:R-:W-:Y:S02]  /*8be0*/  FFMA.FTZ R43, R43, c[0x0][0x2d0], -R204.reuse ;  /* 0x0000b4002b2b7a23 */ /* 0x100fe400000108cc */
[--C-:B------:R-:W-:Y:S02]  /*8bf0*/  FFMA.FTZ R36, R36, c[0x0][0x2d0], -R205.reuse ;  /* 0x0000b40024247a23 */ /* 0x100fe400000108cd */
[C---:B--2---:R-:W-:Y:S02]  /*8c00*/  FMUL.FTZ R4, R180.reuse, R176 ;  /* 0x000000b0b4047220 */ /* 0x044fe40000410000 */
[C---:B------:R-:W-:Y:S02]  /*8c10*/  FMUL.FTZ R5, R180.reuse, R177 ;  /* 0x000000b1b4057220 */ /* 0x040fe40000410000 */
[C---:B------:R-:W-:Y:S01]  /*8c20*/  FMUL.FTZ R8, R180.reuse, R172 ;  /* 0x000000acb4087220 */ /* 0x040fe20000410000 */
[----:B------:R-:W2:Y:S01]  /*8c30*/  MUFU.EX2 R200, R200 ;  /* 0x000000c800c87308 */ /* 0x000ea20000000800 */
[C---:B------:R-:W-:Y:S02]  /*8c40*/  FMUL.FTZ R9, R180.reuse, R173 ;  /* 0x000000adb4097220 */ /* 0x040fe40000410000 */
[C---:B------:R-:W-:Y:S02]  /*8c50*/  FMUL.FTZ R52, R180.reuse, R52 ;  /* 0x00000034b4347220 */ /* 0x040fe40000410000 */
[C---:B---3--:R-:W-:Y:S02]  /*8c60*/  FMUL.FTZ R6, R3.reuse, R178 ;  /* 0x000000b203067220 */ /* 0x048fe40000410000 */
[C---:B------:R-:W-:Y:S02]  /*8c70*/  FMUL.FTZ R7, R3.reuse, R179 ;  /* 0x000000b303077220 */ /* 0x040fe40000410000 */
[C---:B------:R-:W-:Y:S01]  /*8c80*/  FMUL.FTZ R10, R3.reuse, R174 ;  /* 0x000000ae030a7220 */ /* 0x040fe20000410000 */
[----:B------:R-:W3:Y:S01]  /*8c90*/  MUFU.EX2 R196, R196 ;  /* 0x000000c400c47308 */ /* 0x000ee20000000800 */
[C---:B------:R-:W-:Y:S02]  /*8ca0*/  FMUL.FTZ R11, R3.reuse, R175 ;  /* 0x000000af030b7220 */ /* 0x040fe40000410000 */
[----:B------:R-:W4:Y:S01]  /*8cb0*/  LDSM.16.MT88.4 R172, [R238+0x100] ;  /* 0x00010000eeac783b */ /* 0x000f220000004200 */
[C---:B------:R-:W-:Y:S02]  /*8cc0*/  FMUL.FTZ R53, R180.reuse, R53 ;  /* 0x00000035b4357220 */ /* 0x040fe40000410000 */
[C---:B------:R-:W-:Y:S02]  /*8cd0*/  FMUL.FTZ R54, R3.reuse, R54 ;  /* 0x0000003603367220 */ /* 0x040fe40000410000 */
[C---:B------:R-:W-:Y:S02]  /*8ce0*/  FMUL.FTZ R55, R3.reuse, R55 ;  /* 0x0000003703377220 */ /* 0x040fe40000410000 */
[----:B------:R-:W-:Y:S01]  /*8cf0*/  MUFU.EX2 R201, R201 ;  /* 0x000000c900c97308 */ /* 0x000fe20000000800 */
[C---:B------:R-:W-:Y:S02]  /*8d00*/  FMUL.FTZ R56, R180.reuse, R56 ;  /* 0x00000038b4387220 */ /* 0x040fe40000410000 */
[----:B------:R-:W-:Y:S01]  /*8d10*/  FMUL.FTZ R57, R180, R57 ;  /* 0x00000039b4397220 */ /* 0x000fe20000410000 */
[----:B--2---:R-:W-:Y:S01]  /*8d20*/  F2FP.BF16.PACK_AB R176, R200, R203 ;  /* 0x000000cbc8b0723e */ /* 0x004fe200000010ff */
[C---:B------:R-:W-:Y:S02]  /*8d30*/  FMUL.FTZ R58, R3.reuse, R58 ;  /* 0x0000003a033a7220 */ /* 0x040fe40000410000 */
[C---:B------:R-:W-:Y:S02]  /*8d40*/  FMUL.FTZ R59, R3.reuse, R59 ;  /* 0x0000003b033b7220 */ /* 0x040fe40000410000 */
[C---:B------:R-:W-:Y:S01]  /*8d50*/  FMUL.FTZ R60, R180.reuse, R60 ;  /* 0x0000003cb43c7220 */ /* 0x040fe20000410000 */
[----:B------:R-:W2:Y:S01]  /*8d60*/  MUFU.EX2 R199, R199 ;  /* 0x000000c700c77308 */ /* 0x000ea20000000800 */
[----:B------:R-:W-:Y:S02]  /*8d70*/  FMUL.FTZ R61, R180, R61 ;  /* 0x0000003db43d7220 */ /* 0x000fe40000410000 */
[C---:B------:R-:W-:Y:S01]  /*8d80*/  FMUL.FTZ R62, R3.reuse, R62 ;  /* 0x0000003e033e7220 */ /* 0x040fe20000410000 */
[----:B---3--:R-:W-:Y:S01]  /*8d90*/  F2FP.BF16.PACK_AB R178, R196, R198 ;  /* 0x000000c6c4b2723e */ /* 0x008fe200000010ff */
[C---:B------:R-:W-:Y:S02]  /*8da0*/  FMUL.FTZ R63, R3.reuse, R63 ;  /* 0x0000003f033f7220 */ /* 0x040fe40000410000 */
[C---:B------:R-:W-:Y:S02]  /*8db0*/  FMUL.FTZ R64, R180.reuse, R64 ;  /* 0x00000040b4407220 */ /* 0x040fe40000410000 */
[C---:B------:R-:W-:Y:S01]  /*8dc0*/  FMUL.FTZ R65, R180.reuse, R65 ;  /* 0x00000041b4417220 */ /* 0x040fe20000410000 */
[----:B------:R-:W3:Y:S01]  /*8dd0*/  MUFU.EX2 R181, R181 ;  /* 0x000000b500b57308 */ /* 0x000ee20000000800 */
        /* <DEDUP_REMOVED lines=8> */
[----:B--2---:R-:W-:Y:S01]  /*8e60*/  F2FP.BF16.PACK_AB R177, R199, R201 ;  /* 0x000000c9c7b1723e */ /* 0x004fe200000010ff */
[C---:B------:R-:W-:Y:S02]  /*8e70*/  FMUL.FTZ R73, R180.reuse, R73 ;  /* 0x00000049b4497220 */ /* 0x040fe40000410000 */
[C---:B------:R-:W-:Y:S02]  /*8e80*/  FMUL.FTZ R74, R3.reuse, R74 ;  /* 0x0000004a034a7220 */ /* 0x040fe40000410000 */
[----:B------:R-:W-:Y:S01]  /*8e90*/  FMUL.FTZ R75, R3, R75 ;  /* 0x0000004b034b7220 */ /* 0x000fe20000410000 */
[----:B------:R-:W-:Y:S01]  /*8ea0*/  MUFU.EX2 R206, R206 ;  /* 0x000000ce00ce7308 */ /* 0x000fe20000000800 */
[C---:B------:R-:W-:Y:S02]  /*8eb0*/  FMUL.FTZ R76, R180.reuse, R76 ;  /* 0x0000004cb44c7220 */ /* 0x040fe40000410000 */
[----:B------:R-:W-:Y:S01]  /*8ec0*/  FMUL.FTZ R77, R180, R77 ;  /* 0x0000004db44d7220 */ /* 0x000fe20000410000 */
[----:B---3--:R-:W-:Y:S01]  /*8ed0*/  F2FP.BF16.PACK_AB R179, R181, R197 ;  /* 0x000000c5b5b3723e */ /* 0x008fe200000010ff */
[--C-:B------:R-:W-:Y:S02]  /*8ee0*/  FFMA.FTZ R37, R37, c[0x0][0x2d0], -R205.reuse ;  /* 0x0000b40025257a23 */ /* 0x100fe400000108cd */
[--C-:B------:R-:W-:Y:S02]  /*8ef0*/  FFMA.FTZ R38, R38, c[0x0][0x2d0], -R204.reuse ;  /* 0x0000b40026267a23 */ /* 0x100fe400000108cc */
[--C-:B------:R-:W-:Y:S01]  /*8f00*/  FFMA.FTZ R39, R39, c[0x0][0x2d0], -R204.reuse ;  /* 0x0000b40027277a23 */ /* 0x100fe200000108cc */
[----:B------:R-:W-:Y:S01]  /*8f10*/  MUFU.EX2 R207, R207 ;  /* 0x000000cf00cf7308 */ /* 0x000fe20000000800 */
        /* <DEDUP_REMOVED lines=8> */
[C---:B------:R-:W-:Y:S04]  /*8fa0*/  HMMA.16816.F32.BF16 R52, R176.reuse, R188, R52 ;  /* 0x000000bcb034723c */ /* 0x040fe80000041834 */
[C---:B------:R-:W-:Y:S01]  /*8fb0*/  FMUL.FTZ R82, R3.reuse, R82 ;  /* 0x0000005203527220 */ /* 0x040fe20000410000 */
[----:B------:R-:W-:Y:S01]  /*8fc0*/  MUFU.EX2 R209, R209 ;  /* 0x000000d100d17308 */ /* 0x000fe20000000800 */
[C---:B------:R-:W-:Y:S02]  /*8fd0*/  FMUL.FTZ R83, R3.reuse, R83 ;  /* 0x0000005303537220 */ /* 0x040fe40000410000 */
[C---:B------:R-:W-:Y:S01]  /*8fe0*/  HMMA.16816.F32.BF16 R56, R176.reuse, R190, R56 ;  /* 0x000000beb038723c */ /* 0x040fe20000041838 */
[----:B------:R-:W2:Y:S03]  /*8ff0*/  LDSM.16.MT88.4 R188, [R240+0x3100] ;  /* 0x00310000f0bc783b */ /* 0x000ea60000004200 */
[C---:B------:R-:W-:Y:S02]  /*9000*/  FMUL.FTZ R84, R180.reuse, R84 ;  /* 0x00000054b4547220 */ /* 0x040fe40000410000 */
[C---:B------:R-:W-:Y:S01]  /*9010*/  FMUL.FTZ R85, R180.reuse, R85 ;  /* 0x00000055b4557220 */ /* 0x040fe20000410000 */
[----:B------:R-:W-:Y:S01]  /*9020*/  MUFU.EX2 R210, R210 ;  /* 0x000000d200d27308 */ /* 0x000fe20000000800 */
[C---:B------:R-:W-:Y:S04]  /*9030*/  HMMA.16816.F32.BF16 R60, R176.reuse, R192, R60 ;  /* 0x000000c0b03c723c */ /* 0x040fe8000004183c */
[C---:B------:R-:W-:Y:S02]  /*9040*/  FMUL.FTZ R86, R3.reuse, R86 ;  /* 0x0000005603567220 */ /* 0x040fe40000410000 */
[C---:B------:R-:W-:Y:S02]  /*9050*/  FMUL.FTZ R87, R3.reuse, R87 ;  /* 0x0000005703577220 */ /* 0x040fe40000410000 */
[C---:B------:R-:W-:Y:S01]  /*9060*/  HMMA.16816.F32.BF16 R64, R176.reuse, R194, R64 ;  /* 0x000000c2b040723c */ /* 0x040fe20000041840 */
[----:B------:R-:W-:Y:S03]  /*9070*/  MUFU.EX2 R211, R211 ;  /* 0x000000d300d37308 */ /* 0x000fe60000000800 */
[C---:B------:R-:W-:Y:S02]  /*9080*/  FMUL.FTZ R88, R180.reuse, R88 ;  /* 0x00000058b4587220 */ /* 0x040fe40000410000 */
[C---:B------:R-:W-:Y:S02]  /*9090*/  FMUL.FTZ R89, R180.reuse, R89 ;  /* 0x00000059b4597220 */ /* 0x040fe40000410000 */
[C---:B----4-:R-:W-:Y:S03]  /*90a0*/  HMMA.16816.F32.BF16 R68, R176.reuse, R172, R68 ;  /* 0x000000acb044723c */ /* 0x050fe60000041844 */
[----:B------:R-:W-:Y:S01]  /*90b0*/  MUFU.EX2 R212, R212 ;  /* 0x000000d400d47308 */ /* 0x000fe20000000800 */
[C---:B------:R-:W-:Y:S02]  /*90c0*/  FMUL.FTZ R90, R3.reuse, R90 ;  /* 0x0000005a035a7220 */ /* 0x040fe40000410000 */
[C---:B------:R-:W-:Y:S02]  /*90d0*/  FMUL.FTZ R91, R3.reuse, R91 ;  /* 0x0000005b035b7220 */ /* 0x040fe40000410000 */
[C---:B------:R-:W-:Y:S01]  /*90e0*/  HMMA.16816.F32.BF16 R72, R176.reuse, R174, R72 ;  /* 0x000000aeb048723c */ /* 0x040fe20000041848 */
[----:B------:R-:W3:Y:S03]  /*90f0*/  LDSM.16.MT88.4 R172, [R239+0x3100] ;  /* 0x00310000efac783b */ /* 0x000ee60000004200 */
[C---:B------:R-:W-:Y:S01]  /*9100*/  FMUL.FTZ R92, R180.reuse, R92 ;  /* 0x0000005cb45c7220 */ /* 0x040fe20000410000 */
[----:B------:R-:W-:Y:S01]  /*9110*/  MUFU.EX2 R213, R213 ;  /* 0x000000d500d57308 */ /* 0x000fe20000000800 */
[C---:B------:R-:W-:Y:S02]  /*9120*/  FMUL.FTZ R93, R180.reuse, R93 ;  /* 0x0000005db45d7220 */ /* 0x040fe40000410000 */
[C---:B-1----:R-:W-:Y:S04]  /*9130*/  HMMA.16816.F32.BF16 R76, R176.reuse, R184, R76 ;  /* 0x000000b8b04c723c */ /* 0x042fe8000004184c */
[C---:B------:R-:W-:Y:S02]  /*9140*/  FMUL.FTZ R94, R3.reuse, R94 ;  /* 0x0000005e035e7220 */ /* 0x040fe40000410000 */
[C---:B------:R-:W-:Y:S01]  /*9150*/  FMUL.FTZ R95, R3.reuse, R95 ;  /* 0x0000005f035f7220 */ /* 0x040fe20000410000 */
[----:B------:R-:W-:Y:S01]  /*9160*/  MUFU.EX2 R214, R214 ;  /* 0x000000d600d67308 */ /* 0x000fe20000000800 */
        /* <DEDUP_REMOVED lines=12> */
[C---:B---3--:R-:W-:Y:S03]  /*9230*/  HMMA.16816.F32.BF16 R92, R176.reuse, R172, R92 ;  /* 0x000000acb05c723c */ /* 0x048fe6000004185c */
[C---:B------:R-:W-:Y:S02]  /*9240*/  FMUL.FTZ R103, R3.reuse, R103 ;  /* 0x0000006703677220 */ /* 0x040fe40000410000 */
[C---:B------:R-:W-:Y:S02]  /*9250*/  FMUL.FTZ R104, R180.reuse, R104 ;  /* 0x00000068b4687220 */ /* 0x040fe40000410000 */
[C---:B------:R-:W-:Y:S01]  /*9260*/  FMUL.FTZ R105, R180.reuse, R105 ;  /* 0x00000069b4697220 */ /* 0x040fe20000410000 */
[C---:B------:R-:W-:Y:S01]  /*9270*/  HMMA.16816.F32.BF16 R96, R176.reuse, R174, R96 ;  /* 0x000000aeb060723c */ /* 0x040fe20000041860 */
[----:B------:R-:W3:Y:S03]  /*9280*/  LDSM.16.MT88.4 R172, [R240+0x6100] ;  /* 0x00610000f0ac783b */ /* 0x000ee60000004200 */
        /* <DEDUP_REMOVED lines=9> */
[C---:B------:R-:W-:Y:S04]  /*9320*/  FMUL.FTZ R112, R180.reuse, R112 ;  /* 0x00000070b4707220 */ /* 0x040fe80000410000 */
[C---:B------:R-:W-:Y:S01]  /*9330*/  FMUL.FTZ R113, R180.reuse, R113 ;  /* 0x00000071b4717220 */ /* 0x040fe20000410000 */
        /* <DEDUP_REMOVED lines=48> */
[----:B------:R-:W-:Y:S03]  /*9640*/  FMUL.FTZ R149, R180, R149 ;  /* 0x00000095b4957220 */ /* 0x000fe60000410000 */
[C---:B------:R-:W-:Y:S01]  /*9650*/  HMMA.16816.F32.BF16 R144, R176.reuse, R174, R144 ;  /* 0x000000aeb090723c */ /* 0x040fe20000041890 */
[----:B------:R-:W-:Y:S02]  /*9660*/  LDSM.16.MT88.4 R172, [R245+0x900] ;  /* 0x00090000f5ac783b */ /* 0x000fe40000004200 */
[C---:B------:R-:W-:Y:S02]  /*9670*/  FMUL.FTZ R150, R3.reuse, R150 ;  /* 0x0000009603967220 */ /* 0x040fe40000410000 */
[----:B------:R-:W-:Y:S02]  /*9680*/  FMUL.FTZ R151, R3, R151 ;  /* 0x0000009703977220 */ /* 0x000fe40000410000 */
[--C-:B------:R-:W-:Y:S02]  /*9690*/  FFMA.FTZ R192, R12, c[0x0][0x2d0], -R205.reuse ;  /* 0x0000b4000cc07a23 */ /* 0x100fe400000108cd */
[C---:B------:R-:W-:Y:S03]  /*96a0*/  FMUL.FTZ R12, R180.reuse, R168 ;  /* 0x000000a8b40c7220 */ /* 0x040fe60000410000 */
[C---:B-1----:R-:W-:Y:S01]  /*96b0*/  HMMA.16816.F32.BF16 R148, R176.reuse, R184, R148 ;  /* 0x000000b8b094723c */ /* 0x042fe20000041894 */
[----:B------:R-:W-:Y:S02]  /*96c0*/  MUFU.EX2 R192, R192 ;  /* 0x000000c000c07308 */ /* 0x000fe40000000800 */
[--C-:B------:R-:W-:Y:S02]  /*96d0*/  FFMA.FTZ R193, R13, c[0x0][0x2d0], -R205.reuse ;  /* 0x0000b4000dc17a23 */ /* 0x100fe400000108cd */
[----:B------:R-:W-:Y:S02]  /*96e0*/  FMUL.FTZ R13, R180, R169 ;  /* 0x000000a9b40d7220 */ /* 0x000fe40000410000 */
[--C-:B------:R-:W-:Y:S02]  /*96f0*/  FFMA.FTZ R194, R14, c[0x0][0x2d0], -R204.reuse ;  /* 0x0000b4000ec27a23 */ /* 0x100fe400000108cc */
[----:B------:R-:W-:Y:S02]  /*9700*/  FMUL.FTZ R14, R3, R170 ;  /* 0x000000aa030e7220 */ /* 0x000fe40000410000 */
[----:B------:R-:W1:Y:S01]  /*9710*/  MUFU.EX2 R193, R193 ;  /* 0x000000c100c17308 */ /* 0x000e620000000800 */
[--C-:B------:R-:W-:Y:S02]  /*9720*/  FFMA.FTZ R195, R15, c[0x0][0x2d0], -R204.reuse ;  /* 0x0000b4000fc37a23 */ /* 0x100fe400000108cc */
[C---:B------:R-:W-:Y:S02]  /*9730*/  FMUL.FTZ R15, R3.reuse, R171 ;  /* 0x000000ab030f7220 */ /* 0x040fe40000410000 */
[----:B------:R-:W3:Y:S01]  /*9740*/  LDSM.16.MT88.4 R168, [R238+0x9100] ;  /* 0x00910000eea8783b */ /* 0x000ee20000004200 */
[C---:B------:R-:W-:Y:S02]  /*9750*/  FMUL.FTZ R152, R180.reuse, R152 ;  /* 0x00000098b4987220 */ /* 0x040fe40000410000 */
[C---:B------:R-:W-:Y:S02]  /*9760*/  FMUL.FTZ R153, R180.reuse, R153 ;  /* 0x00000099b4997220 */ /* 0x040fe40000410000 */
[C---:B------:R-:W-:Y:S01]  /*9770*/  HMMA.16816.F32.BF16 R12, R176.reuse, R186, R12 ;  /* 0x000000bab00c723c */ /* 0x040fe2000004180c */
[----:B------:R-:W-:Y:S02]  /*9780*/  MUFU.EX2 R194, R194 ;  /* 0x000000c200c27308 */ /* 0x000fe40000000800 */
[C---:B------:R-:W-:Y:S01]  /*9790*/  FMUL.FTZ R154, R3.reuse, R154 ;  /* 0x0000009a039a7220 */ /* 0x040fe20000410000 */
[----:B------:R-:W4:Y:S01]  /*97a0*/  LDSM.16.MT88.4 R184, [R240+0x900] ;  /* 0x00090000f0b8783b */ /* 0x000f220000004200 */
[C---:B------:R-:W-:Y:S02]  /*97b0*/  FMUL.FTZ R155, R3.reuse, R155 ;  /* 0x0000009b039b7220 */ /* 0x040fe40000410000 */
[C---:B------:R-:W-:Y:S02]  /*97c0*/  FMUL.FTZ R156, R180.reuse, R156 ;  /* 0x0000009cb49c7220 */ /* 0x040fe40000410000 */
[C---:B------:R-:W-:Y:S02]  /*97d0*/  FMUL.FTZ R157, R180.reuse, R157 ;  /* 0x0000009db49d7220 */ /* 0x040fe40000410000 */
[----:B------:R-:W5:Y:S01]  /*97e0*/  MUFU.EX2 R195, R195 ;  /* 0x000000c300c37308 */ /* 0x000f620000000800 */
[C---:B--2---:R-:W-:Y:S03]  /*97f0*/  HMMA.16816.F32.BF16 R152, R176.reuse, R188, R152 ;  /* 0x000000bcb098723c */ /* 0x044fe60000041898 */
[C---:B------:R-:W-:Y:S02]  /*9800*/  FMUL.FTZ R158, R3.reuse, R158 ;  /* 0x0000009e039e7220 */ /* 0x040fe40000410000 */
[----:B------:R-:W-:Y:S02]  /*9810*/  FMUL.FTZ R159, R3, R159 ;  /* 0x0000009f039f7220 */ /* 0x000fe40000410000 */
[C---:B------:R-:W-:Y:S02]  /*9820*/  FMUL.FTZ R160, R180.reuse, R160 ;  /* 0x000000a0b4a07220 */ /* 0x040fe40000410000 */
[----:B------:R-:W-:Y:S03]  /*9830*/  FMUL.FTZ R161, R180, R161 ;  /* 0x000000a1b4a17220 */ /* 0x000fe60000410000 */
[C---:B------:R-:W-:Y:S03]  /*9840*/  HMMA.16816.F32.BF16 R156, R176.reuse, R190, R156 ;  /* 0x000000beb09c723c */ /* 0x040fe6000004189c */
[--C-:B------:R-:W-:Y:S02]  /*9850*/  FFMA.FTZ R17, R17, c[0x0][0x2d0], -R205.reuse ;  /* 0x0000b40011117a23 */ /* 0x100fe400000108cd */
[--C-:B------:R-:W-:Y:S02]  /*9860*/  FFMA.FTZ R202, R16, c[0x0][0x2d0], -R205.reuse ;  /* 0x0000b40010ca7a23 */ /* 0x100fe400000108cd */
[----:B------:R2:W-:Y:S01]  /*9870*/  MUFU.EX2 R188, R17 ;  /* 0x0000001100bc7308 */ /* 0x0005e20000000800 */
[--C-:B------:R-:W-:Y:S04]  /*9880*/  FFMA.FTZ R189, R18, c[0x0][0x2d0], -R204.reuse ;  /* 0x0000b40012bd7a23 */ /* 0x100fe800000108cc */
[--C-:B------:R-:W-:Y:S02]  /*9890*/  FFMA.FTZ R190, R19, c[0x0][0x2d0], -R204.reuse ;  /* 0x0000b40013be7a23 */ /* 0x100fe400000108cc */
[C---:B------:R-:W-:Y:S02]  /*98a0*/  FMUL.FTZ R162, R3.reuse, R162 ;  /* 0x000000a203a27220 */ /* 0x040fe40000410000 */
[----:B------:R-:W-:Y:S01]  /*98b0*/  FMUL.FTZ R163, R3, R163 ;  /* 0x000000a303a37220 */ /* 0x000fe20000410000 */
[----:B------:R-:W4:Y:S01]  /*98c0*/  MUFU.EX2 R202, R202 ;  /* 0x000000ca00ca7308 */ /* 0x000f220000000800 */
[----:B------:R-:W-:Y:S01]  /*98d0*/  FMUL.FTZ R16, R180, R164 ;  /* 0x000000a4b4107220 */ /* 0x000fe20000410000 */
[----:B-1----:R-:W-:Y:S01]  /*98e0*/  F2FP.BF16.PACK_AB R164, R193, R192 ;  /* 0x000000c0c1a4723e */ /* 0x002fe200000010ff */
[C---:B------:R-:W-:Y:S02]  /*98f0*/  FMUL.FTZ R18, R3.reuse, R166 ;  /* 0x000000a603127220 */ /* 0x040fe40000410000 */
[----:B------:R-:W-:Y:S01]  /*9900*/  FMUL.FTZ R19, R3, R167 ;  /* 0x000000a703137220 */ /* 0x000fe20000410000 */
[C---:B---3--:R-:W-:Y:S03]  /*9910*/  HMMA.16816.F32.BF16 R160, R176.reuse, R168, R160 ;  /* 0x000000a8b0a0723c */ /* 0x048fe600000418a0 */
[--C-:B------:R-:W-:Y:S01]  /*9920*/  FFMA.FTZ R41, R41, c[0x0][0x2d0], -R205.reuse ;  /* 0x0000b40029297a23 */ /* 0x100fe200000108cd */
[----:B------:R-:W-:Y:S01]  /*9930*/  MUFU.EX2 R189, R189 ;  /* 0x000000bd00bd7308 */ /* 0x000fe20000000800 */
[--C-:B------:R-:W-:Y:S02]  /*9940*/  FFMA.FTZ R42, R42, c[0x0][0x2d0], -R204.reuse ;  /* 0x0000b4002a2a7a23 */ /* 0x100fe400000108cc */
[--C-:B------:R-:W-:Y:S02]  /*9950*/  FFMA.FTZ R40, R40, c[0x0][0x2d0], -R205.reuse ;  /* 0x0000b40028287a23 */ /* 0x100fe400000108cd */
[----:B--2---:R-:W-:Y:S03]  /*9960*/  FMUL.FTZ R17, R180, R165 ;  /* 0x000000a5b4117220 */ /* 0x004fe60000410000 */
[----:B-----5:R-:W-:Y:S01]  /*9970*/  F2FP.BF16.PACK_AB R165, R195, R194 ;  /* 0x000000c2c3a5723e */ /* 0x020fe200000010ff */
[--C-:B------:R-:W-:Y:S01]  /*9980*/  FFMA.FTZ R45, R45, c[0x0][0x2d0], -R205.reuse ;  /* 0x0000b4002d2d7a23 */ /* 0x100fe200000108cd */
[----:B------:R-:W1:Y:S01]  /*9990*/  MUFU.EX2 R190, R190 ;  /* 0x000000be00be7308 */ /* 0x000e620000000800 */
[--C-:B------:R-:W-:Y:S01]  /*99a0*/  FFMA.FTZ R191, R23, c[0x0][0x2d0], -R204.reuse ;  /* 0x0000b40017bf7a23 */ /* 0x100fe200000108cc */
[----:B------:R-:W-:Y:S01]  /*99b0*/  HMMA.16816.F32.BF16 R16, R176, R170, R16 ;  /* 0x000000aab010723c */ /* 0x000fe20000041810 */
[----:B------:R-:W2:Y:S02]  /*99c0*/  LDSM.16.MT88.4 R168, [R239+0x900] ;  /* 0x00090000efa8783b */ /* 0x000ea40000004200 */
[----:B----4-:R-:W-:Y:S01]  /*99d0*/  F2FP.BF16.PACK_AB R166, R188, R202 ;  /* 0x000000cabca6723e */ /* 0x010fe200000010ff */
[--C-:B------:R-:W-:Y:S01]  /*99e0*/  FFMA.FTZ R46, R46, c[0x0][0x2d0], -R204.reuse ;  /* 0x0000b4002e2e7a23 */ /* 0x100fe200000108cc */
[----:B------:R-:W-:Y:S01]  /*99f0*/  F2FP.BF16.PACK_AB R23, R208, R207 ;  /* 0x000000cfd017723e */ /* 0x000fe200000010ff */
[--C-:B------:R-:W-:Y:S02]  /*9a00*/  FFMA.FTZ R50, R50, c[0x0][0x2d0], -R204.reuse ;  /* 0x0000b40032327a23 */ /* 0x100fe400000108cc */
[----:B------:R-:W-:Y:S01]  /*9a10*/  MUFU.EX2 R191, R191 ;  /* 0x000000bf00bf7308 */ /* 0x000fe20000000800 */
[----:B------:R-:W-:Y:S09]  /*9a20*/  LDSM.16.MT88.4 R176, [R245+0x3900] ;  /* 0x00390000f5b0783b */ /* 0x000ff20000004200 */
[----:B------:R-:W-:Y:S01]  /*9a30*/  MUFU.EX2 R46, R46 ;  /* 0x0000002e002e7308 */ /* 0x000fe20000000800 */
[----:B-1----:R-:W-:Y:S09]  /*9a40*/  F2FP.BF16.PACK_AB R167, R190, R189 ;  /* 0x000000bdbea7723e */ /* 0x002ff200000010ff */
[----:B------:R-:W-:Y:S01]  /*9a50*/  MUFU.EX2 R50, R50 ;  /* 0x0000003200327308 */ /* 0x000fe20000000800 */
[C---:B------:R-:W-:Y:S08]  /*9a60*/  HMMA.16816.F32.BF16 R4, R164.reuse, R172, R4 ;  /* 0x000000aca404723c */ /* 0x040ff00000041804 */
[C---:B------:R-:W-:Y:S01]  /*9a70*/  HMMA.16816.F32.BF16 R8, R164.reuse, R174, R8 ;  /* 0x000000aea408723c */ /* 0x040fe20000041808 */
[----:B------:R-:W1:Y:S07]  /*9a80*/  LDSM.16.MT88.4 R172, [R238+0x900] ;  /* 0x00090000eeac783b */ /* 0x000e6e0000004200 */
[C---:B------:R-:W-:Y:S07]  /*9a90*/  HMMA.16816.F32.BF16 R52, R164.reuse, R184, R52 ;  /* 0x000000b8a434723c */ /* 0x040fee0000041834 */
[--C-:B------:R-:W-:Y:S01]  /*9aa0*/  FFMA.FTZ R184, R20, c[0x0][0x2d0], -R205.reuse ;  /* 0x0000b40014b87a23 */ /* 0x100fe200000108cd */
[C---:B------:R-:W-:Y:S04]  /*9ab0*/  HMMA.16816.F32.BF16 R56, R164.reuse, R186, R56 ;  /* 0x000000baa438723c */ /* 0x040fe80000041838 */
[--C-:B------:R-:W-:Y:S01]  /*9ac0*/  FFMA.FTZ R185, R21, c[0x0][0x2d0], -R205.reuse ;  /* 0x0000b40015b97a23 */ /* 0x100fe200000108cd */
[----:B------:R-:W-:Y:S02]  /*9ad0*/  MUFU.EX2 R184, R184 ;  /* 0x000000b800b87308 */ /* 0x000fe40000000800 */
[--C-:B------:R-:W-:Y:S01]  /*9ae0*/  FFMA.FTZ R186, R24, c[0x0][0x2d0], -R205.reuse ;  /* 0x0000b40018ba7a23 */ /* 0x100fe200000108cd */
[C---:B--2---:R-:W-:Y:S01]  /*9af0*/  HMMA.16816.F32.BF16 R60, R164.reuse, R168, R60 ;  /* 0x000000a8a43c723c */ /* 0x044fe2000004183c */
[----:B------:R-:W-:Y:S03]  /*9b00*/  LDSM.16.MT88.4 R24, [R240+0x1100] ;  /* 0x00110000f018783b */ /* 0x000fe60000004200 */
[--C-:B------:R-:W-:Y:S03]  /*9b10*/  FFMA.FTZ R187, R22, c[0x0][0x2d0], -R204.reuse ;  /* 0x0000b40016bb7a23 */ /* 0x100fe600000108cc */
[----:B------:R-:W2:Y:S01]  /*9b20*/  MUFU.EX2 R185, R185 ;  /* 0x000000b900b97308 */ /* 0x000ea20000000800 */
[C---:B------:R-:W-:Y:S01]  /*9b30*/  HMMA.16816.F32.BF16 R64, R164.reuse, R170, R64 ;  /* 0x000000aaa440723c */ /* 0x040fe20000041840 */
[----:B------:R-:W3:Y:S07]  /*9b40*/  LDSM.16.MT88.4 R168, [R240+0x3900] ;  /* 0x00390000f0a8783b */ /* 0x000eee0000004200 */
[C---:B-1----:R-:W-:Y:S01]  /*9b50*/  HMMA.16816.F32.BF16 R68, R164.reuse, R172, R68 ;  /* 0x000000aca444723c */ /* 0x042fe20000041844 */
[----:B------:R-:W1:Y:S07]  /*9b60*/  MUFU.EX2 R187, R187 ;  /* 0x000000bb00bb7308 */ /* 0x000e6e0000000800 */
[C---:B------:R-:W-:Y:S01]  /*9b70*/  HMMA.16816.F32.BF16 R72, R164.reuse, R174, R72 ;  /* 0x000000aea448723c */ /* 0x040fe20000041848 */
[----:B------:R-:W4:Y:S02]  /*9b80*/  LDSM.16.MT88.4 R172, [R239+0x3900] ;  /* 0x00390000efac783b */ /* 0x000f240000004200 */
[----:B------:R-:W5:Y:S01]  /*9b90*/  MUFU.EX2 R186, R186 ;  /* 0x000000ba00ba7308 */ /* 0x000f620000000800 */
[----:B--2---:R-:W-:Y:S04]  /*9ba0*/  F2FP.BF16.PACK_AB R20, R185, R184 ;  /* 0x000000b8b914723e */ /* 0x004fe800000010ff */
[C---:B------:R-:W-:Y:S08]  /*9bb0*/  HMMA.16816.F32.BF16 R76, R164.reuse, R176, R76 ;  /* 0x000000b0a44c723c */ /* 0x040ff0000004184c */
[C---:B------:R-:W-:Y:S01]  /*9bc0*/  HMMA.16816.F32.BF16 R80, R164.reuse, R178, R80 ;  /* 0x000000b2a450723c */ /* 0x040fe20000041850 */
[----:B------:R-:W2:Y:S03]  /*9bd0*/  LDSM.16.MT88.4 R176, [R238+0x3900] ;  /* 0x00390000eeb0783b */ /* 0x000ea60000004200 */
[----:B-1----:R-:W-:Y:S04]  /*9be0*/  F2FP.BF16.PACK_AB R21, R191, R187 ;  /* 0x000000bbbf15723e */ /* 0x002fe800000010ff */
[C---:B---3--:R-:W-:Y:S04]  /*9bf0*/  HMMA.16816.F32.BF16 R84, R164.reuse, R168, R84 ;  /* 0x000000a8a454723c */ /* 0x048fe80000041854 */
[----:B-----5:R-:W-:Y:S04]  /*9c00*/  F2FP.BF16.PACK_AB R22, R206, R186 ;  /* 0x000000bace16723e */ /* 0x020fe800000010ff */
[C---:B------:R-:W-:Y:S01]  /*9c10*/  HMMA.16816.F32.BF16 R88, R164.reuse, R170, R88 ;  /* 0x000000aaa458723c */ /* 0x040fe20000041858 */
[----:B------:R-:W1:Y:S07]  /*9c20*/  LDSM.16.MT88.4 R168, [R245+0x6900] ;  /* 0x00690000f5a8783b */ /* 0x000e6e0000004200 */
[C---:B----4-:R-:W-:Y:S08]  /*9c30*/  HMMA.16816.F32.BF16 R92, R164.reuse, R172, R92 ;  /* 0x000000aca45c723c */ /* 0x050ff0000004185c */
        /* <DEDUP_REMOVED lines=25> */
[----:B------:R-:W-:Y:S07]  /*9dd0*/  LDSM.16.MT88.4 R168, [R238+0x1100] ;  /* 0x00110000eea8783b */ /* 0x000fee0000004200 */
[C---:B---3--:R-:W-:Y:S01]  /*9de0*/  HMMA.16816.F32.BF16 R160, R164.reuse, R172, R160 ;  /* 0x000000aca4a0723c */ /* 0x048fe200000418a0 */
[----:B------:R-:W3:Y:S01]  /*9df0*/  LDL.LU R172, [R1+0x28] ;  /* 0x0000280001ac7983 */ /* 0x000ee20000300800 */
[----:B------:R1:W-:Y:S06]  /*9e00*/  MUFU.EX2 R173, R42 ;  /* 0x0000002a00ad7308 */ /* 0x0003ec0000000800 */
[----:B------:R-:W-:Y:S01]  /*9e10*/  HMMA.16816.F32.BF16 R16, R164, R174, R16 ;  /* 0x000000aea410723c */ /* 0x000fe20000041810 */
[----:B------:R-:W4:Y:S03]  /*9e20*/  LDSM.16.MT88.4 R164, [R239+0x1100] ;  /* 0x00110000efa4783b */ /* 0x000f260000004200 */
[----:B------:R5:W5:Y:S04]  /*9e30*/  MUFU.EX2 R175, R41 ;  /* 0x0000002900af7308 */ /* 0x000b680000000800 */
[C---:B--2---:R-:W-:Y:S06]  /*9e40*/  HMMA.16816.F32.BF16 R4, R20.reuse, R176, R4 ;  /* 0x000000b01404723c */ /* 0x044fec0000041804 */
[----:B------:R-:W-:Y:S02]  /*9e50*/  MUFU.EX2 R177, R36 ;  /* 0x0000002400b17308 */ /* 0x000fe40000000800 */
[C---:B------:R-:W-:Y:S04]  /*9e60*/  HMMA.16816.F32.BF16 R8, R20.reuse, R178, R8 ;  /* 0x000000b21408723c */ /* 0x040fe80000041808 */
[--C-:B-1----:R-:W-:Y:S02]  /*9e70*/  FFMA.FTZ R42, R47, c[0x0][0x2d0], -R204.reuse ;  /* 0x0000b4002f2a7a23 */ /* 0x102fe400000108cc */
[----:B------:R-:W-:Y:S02]  /*9e80*/  FFMA.FTZ R204, R51, c[0x0][0x2d0], -R204 ;  /* 0x0000b40033cc7a23 */ /* 0x000fe400000108cc */
[C---:B------:R-:W-:Y:S01]  /*9e90*/  HMMA.16816.F32.BF16 R52, R20.reuse, R24, R52 ;  /* 0x000000181434723c */ /* 0x040fe20000041834 */
[----:B------:R-:W-:Y:S03]  /*9ea0*/  MUFU.EX2 R179, R37 ;  /* 0x0000002500b37308 */ /* 0x000fe60000000800 */
[--C-:B-----5:R-:W-:Y:S01]  /*9eb0*/  FFMA.FTZ R41, R44, c[0x0][0x2d0], -R205.reuse ;  /* 0x0000b4002c297a23 */ /* 0x120fe200000108cd */
[----:B------:R-:W-:Y:S03]  /*9ec0*/  MOV R51, R175 ;  /* 0x000000af00337202 */ /* 0x000fe60000000f00 */
[C---:B------:R-:W-:Y:S01]  /*9ed0*/  HMMA.16816.F32.BF16 R56, R20.reuse, R26, R56 ;  /* 0x0000001a1438723c */ /* 0x040fe20000041838 */
[----:B------:R-:W1:Y:S02]  /*9ee0*/  LDSM.16.MT88.4 R24, [R245+0x4100] ;  /* 0x00410000f518783b */ /* 0x000e640000004200 */
[----:B------:R2:W-:Y:S05]  /*9ef0*/  MUFU.EX2 R44, R43 ;  /* 0x0000002b002c7308 */ /* 0x0005ea0000000800 */
[C---:B----4-:R-:W-:Y:S05]  /*9f00*/  HMMA.16816.F32.BF16 R60, R20.reuse, R164, R60 ;  /* 0x000000a4143c723c */ /* 0x050fea000004183c */
[----:B------:R-:W-:Y:S03]  /*9f10*/  MUFU.EX2 R176, R38 ;  /* 0x0000002600b07308 */ /* 0x000fe60000000800 */
[C---:B------:R-:W-:Y:S01]  /*9f20*/  HMMA.16816.F32.BF16 R64, R20.reuse, R166, R64 ;  /* 0x000000a61440723c */ /* 0x040fe20000041840 */
[----:B------:R-:W4:Y:S06]  /*9f30*/  LDSM.16.MT88.4 R164, [R240+0x4100] ;  /* 0x00410000f0a4783b */ /* 0x000f2c0000004200 */
[----:B------:R5:W-:Y:S01]  /*9f40*/  MUFU.EX2 R178, R39 ;  /* 0x0000002700b27308 */ /* 0x000be20000000800 */
[C---:B------:R-:W-:Y:S01]  /*9f50*/  HMMA.16816.F32.BF16 R68, R20.reuse, R168, R68 ;  /* 0x000000a81444723c */ /* 0x040fe20000041844 */
[----:B--2---:R-:W2:Y:S07]  /*9f60*/  LDL.LU R43, [R1+0x24] ;  /* 0x00002400012b7983 */ /* 0x004eae0000300800 */
[C---:B------:R-:W-:Y:S01]  /*9f70*/  HMMA.16816.F32.BF16 R72, R20.reuse, R170, R72 ;  /* 0x000000aa1448723c */ /* 0x040fe20000041848 */
[----:B------:R-:W4:Y:S01]  /*9f80*/  LDSM.16.MT88.4 R168, [R239+0x4100] ;  /* 0x00410000efa8783b */ /* 0x000f220000004200 */
[----:B------:R-:W-:Y:S06]  /*9f90*/  MUFU.EX2 R47, R45 ;  /* 0x0000002d002f7308 */ /* 0x000fec0000000800 */
[C---:B-1----:R-:W-:Y:S04]  /*9fa0*/  HMMA.16816.F32.BF16 R76, R20.reuse, R24, R76 ;  /* 0x00000018144c723c */ /* 0x042fe8000004184c */
[----:B------:R-:W1:Y:S01]  /*9fb0*/  MUFU.EX2 R45, R42 ;  /* 0x0000002a002d7308 */ /* 0x000e620000000800 */
[----:B-----5:R-:W-:Y:S03]  /*9fc0*/  LDSM.16.MT88.4 R36, [R239+0x2100] ;  /* 0x00210000ef24783b */ /* 0x020fe60000004200 */
[C---:B------:R-:W-:Y:S05]  /*9fd0*/  HMMA.16816.F32.BF16 R80, R20.reuse, R26, R80 ;  /* 0x0000001a1450723c */ /* 0x040fea0000041850 */
[----:B------:R-:W5:Y:S01]  /*9fe0*/  LDSM.16.MT88.4 R24, [R238+0x4100] ;  /* 0x00410000ee18783b */ /* 0x000f620000004200 */
[----:B------:R-:W1:Y:S02]  /*9ff0*/  MUFU.EX2 R204, R204 ;  /* 0x000000cc00cc7308 */ /* 0x000e640000000800 */
[C---:B----4-:R-:W-:Y:S08]  /*a000*/  HMMA.16816.F32.BF16 R84, R20.reuse, R164, R84 ;  /* 0x000000a41454723c */ /* 0x050ff00000041854 */
[C---:B------:R-:W-:Y:S01]  /*a010*/  HMMA.16816.F32.BF16 R88, R20.reuse, R166, R88 ;  /* 0x000000a61458723c */ /* 0x040fe20000041858 */
[----:B------:R-:W4:Y:S07]  /*a020*/  LDSM.16.MT88.4 R164, [R245+0x7100] ;  /* 0x00710000f5a4783b */ /* 0x000f2e0000004200 */
[C---:B------:R-:W-:Y:S08]  /*a030*/  HMMA.16816.F32.BF16 R92, R20.reuse, R168, R92 ;  /* 0x000000a8145c723c */ /* 0x040ff0000004185c */
[C---:B------:R-:W-:Y:S01]  /*a040*/  HMMA.16816.F32.BF16 R96, R20.reuse, R170, R96 ;  /* 0x000000aa1460723c */ /* 0x040fe20000041860 */
[----:B------:R-:W1:Y:S07]  /*a050*/  LDSM.16.MT88.4 R168, [R240+0x7100] ;  /* 0x00710000f0a8783b */ /* 0x000e6e0000004200 */
[C---:B-----5:R-:W-:Y:S08]  /*a060*/  HMMA.16816.F32.BF16 R100, R20.reuse, R24, R100 ;  /* 0x000000181464723c */ /* 0x060ff00000041864 */
[C---:B------:R-:W-:Y:S01]  /*a070*/  HMMA.16816.F32.BF16 R104, R20.reuse, R26, R104 ;  /* 0x0000001a1468723c */ /* 0x040fe20000041868 */
[----:B------:R-:W5:Y:S07]  /*a080*/  LDSM.16.MT88.4 R24, [R239+0x7100] ;  /* 0x00710000ef18783b */ /* 0x000f6e0000004200 */
[C---:B----4-:R-:W-:Y:S08]  /*a090*/  HMMA.16816.F32.BF16 R108, R20.reuse, R164, R108 ;  /* 0x000000a4146c723c */ /* 0x050ff0000004186c */
[C---:B------:R-:W-:Y:S01]  /*a0a0*/  HMMA.16816.F32.BF16 R112, R20.reuse, R166, R112 ;  /* 0x000000a61470723c */ /* 0x040fe20000041870 */
[----:B------:R-:W4:Y:S07]  /*a0b0*/  LDSM.16.MT88.4 R164, [R238+0x7100] ;  /* 0x00710000eea4783b */ /* 0x000f2e0000004200 */
[C---:B-1----:R-:W-:Y:S08]  /*a0c0*/  HMMA.16816.F32.BF16 R116, R20.reuse, R168, R116 ;  /* 0x000000a81474723c */ /* 0x042ff00000041874 */
        /* <DEDUP_REMOVED lines=8> */
[C---:B-1----:R-:W-:Y:S01]  /*a150*/  HMMA.16816.F32.BF16 R140, R20.reuse, R168, R140 ;  /* 0x000000a8148c723c */ /* 0x042fe2000004188c */
[----:B------:R1:W-:Y:S07]  /*a160*/  MUFU.EX2 R169, R35 ;  /* 0x0000002300a97308 */ /* 0x0003ee0000000800 */
[C---:B------:R-:W-:Y:S03]  /*a170*/  HMMA.16816.F32.BF16 R144, R20.reuse, R170, R144 ;  /* 0x000000aa1490723c */ /* 0x040fe60000041890 */
[----:B------:R1:W-:Y:S05]  /*a180*/  MUFU.EX2 R168, R40 ;  /* 0x0000002800a87308 */ /* 0x0003ea0000000800 */
[C---:B-----5:R-:W-:Y:S08]  /*a190*/  HMMA.16816.F32.BF16 R148, R20.reuse, R24, R148 ;  /* 0x000000181494723c */ /* 0x060ff00000041894 */
[C---:B------:R-:W-:Y:S01]  /*a1a0*/  HMMA.16816.F32.BF16 R12, R20.reuse, R26, R12 ;  /* 0x0000001a140c723c */ /* 0x040fe2000004180c */
[----:B------:R-:W5:Y:S07]  /*a1b0*/  LDSM.16.MT88.4 R24, [R245+0x1900] ;  /* 0x00190000f518783b */ /* 0x000f6e0000004200 */
[C---:B----4-:R-:W-:Y:S01]  /*a1c0*/  HMMA.16816.F32.BF16 R152, R20.reuse, R164, R152 ;  /* 0x000000a41498723c */ /* 0x050fe20000041898 */
[----:B-1----:R-:W1:Y:S03]  /*a1d0*/  LDSM.16.MT88.4 R32, [R240+0x1900] ;  /* 0x00190000f020783b */ /* 0x002e660000004200 */
[--C-:B------:R-:W-:Y:S02]  /*a1e0*/  FFMA.FTZ R40, R48, c[0x0][0x2d0], -R205.reuse ;  /* 0x0000b40030287a23 */ /* 0x100fe400000108cd */
[----:B------:R-:W4:Y:S01]  /*a1f0*/  MUFU.EX2 R48, R41 ;  /* 0x0000002900307308 */ /* 0x000f220000000800 */
[----:B------:R-:W-:Y:S01]  /*a200*/  FFMA.FTZ R205, R49, c[0x0][0x2d0], -R205 ;  /* 0x0000b40031cd7a23 */ /* 0x000fe200000108cd */
[C---:B------:R-:W-:Y:S04]  /*a210*/  HMMA.16816.F32.BF16 R156, R20.reuse, R166, R156 ;  /* 0x000000a6149c723c */ /* 0x040fe8000004189c */
[----:B------:R-:W-:Y:S03]  /*a220*/  F2FP.BF16.PACK_AB R165, R45, R46 ;  /* 0x0000002e2da5723e */ /* 0x000fe600000010ff */
[----:B------:R-:W-:Y:S01]  /*a230*/  F2FP.BF16.PACK_AB R167, R204, R50 ;  /* 0x00000032cca7723e */ /* 0x000fe200000010ff */
[C---:B------:R-:W-:Y:S01]  /*a240*/  HMMA.16816.F32.BF16 R160, R20.reuse, R28, R160 ;  /* 0x0000001c14a0723c */ /* 0x040fe200000418a0 */
[----:B------:R-:W-:Y:S07]  /*a250*/  MUFU.EX2 R49, R40 ;  /* 0x0000002800317308 */ /* 0x000fee0000000800 */
[----:B------:R-:W-:Y:S01]  /*a260*/  HMMA.16816.F32.BF16 R16, R20, R30, R16 ;  /* 0x0000001e1410723c */ /* 0x000fe20000041810 */
[----:B------:R-:W1:Y:S02]  /*a270*/  LDSM.16.MT88.4 R28, [R239+0x1900] ;  /* 0x00190000ef1c783b */ /* 0x000e640000004200 */
[----:B------:R-:W3:Y:S01]  /*a280*/  MUFU.EX2 R205, R205 ;  /* 0x000000cd00cd7308 */ /* 0x000ee20000000800 */
[----:B----4-:R-:W-:Y:S03]  /*a290*/  F2FP.BF16.PACK_AB R164, R47, R48 ;  /* 0x000000302fa4723e */ /* 0x010fe600000010ff */
[----:B------:R-:W-:Y:S02]  /*a2a0*/  F2FP.BF16.PACK_AB R23, R169, R215 ;  /* 0x000000d7a917723e */ /* 0x000fe400000010ff */
[----:B------:R-:W-:Y:S03]  /*a2b0*/  F2FP.BF16.PACK_AB R20, R210, R209 ;  /* 0x000000d1d214723e */ /* 0x000fe600000010ff */
[----:B------:R-:W-:Y:S02]  /*a2c0*/  F2FP.BF16.PACK_AB R21, R212, R211 ;  /* 0x000000d3d415723e */ /* 0x000fe400000010ff */
[----:B------:R-:W-:Y:S07]  /*a2d0*/  F2FP.BF16.PACK_AB R22, R214, R213 ;  /* 0x000000d5d616723e */ /* 0x000fee00000010ff */
[C---:B-----5:R-:W-:Y:S03]  /*a2e0*/  HMMA.16816.F32.BF16 R4, R20.reuse, R24, R4 ;  /* 0x000000181404723c */ /* 0x060fe60000041804 */
[----:B---3--:R-:W-:Y:S01]  /*a2f0*/  F2FP.BF16.PACK_AB R166, R205, R49 ;  /* 0x00000031cda6723e */ /* 0x008fe200000010ff */
[----:B------:R-:W-:Y:S01]  /*a300*/  FFMA.FTZ R203, R180, R172, R203 ;  /* 0x000000acb4cb7223 */ /* 0x000fe200000100cb */
[----:B------:R-:W-:Y:S03]  /*a310*/  MOV R180, R173 ;  /* 0x000000ad00b47202 */ /* 0x000fe60000000f00 */
[C---:B------:R-:W-:Y:S01]  /*a320*/  HMMA.16816.F32.BF16 R8, R20.reuse, R26, R8 ;  /* 0x0000001a1408723c */ /* 0x040fe20000041808 */
[----:B------:R-:W3:Y:S03]  /*a330*/  LDSM.16.MT88.4 R24, [R238+0x1900] ;  /* 0x00190000ee18783b */ /* 0x000ee60000004200 */
[----:B------:R-:W-:Y:S01]  /*a340*/  FADD.FTZ R203, R200, R203 ;  /* 0x000000cbc8cb7221 */ /* 0x000fe20000010000 */
[----:B------:R-:W-:Y:S03]  /*a350*/  MOV R200, R168 ;  /* 0x000000a800c87202 */ /* 0x000fe60000000f00 */
[C---:B-1----:R-:W-:Y:S01]  /*a360*/  HMMA.16816.F32.BF16 R52, R20.reuse, R32, R52 ;  /* 0x000000201434723c */ /* 0x042fe20000041834 */
[----:B------:R-:W-:Y:S03]  /*a370*/  LDSM.16.MT88.4 R172, [R245+0x2900] ;  /* 0x00290000f5ac783b */ /* 0x000fe60000004200 */
[----:B------:R-:W-:Y:S01]  /*a380*/  FADD.FTZ R198, R198, R203 ;  /* 0x000000cbc6c67221 */ /* 0x000fe20000010000 */
[----:B------:R-:W-:Y:S03]  /*a390*/  MOV R203, R179 ;  /* 0x000000b300cb7202 */ /* 0x000fe60000000f00 */
[C---:B------:R-:W-:Y:S01]  /*a3a0*/  HMMA.16816.F32.BF16 R56, R20.reuse, R34, R56 ;  /* 0x000000221438723c */ /* 0x040fe20000041838 */
[----:B------:R-:W1:Y:S03]  /*a3b0*/  LDSM.16.MT88.4 R32, [R245+0x4900] ;  /* 0x00490000f520783b */ /* 0x000e660000004200 */
[----:B------:R-:W-:Y:S01]  /*a3c0*/  FADD.FTZ R196, R196, R198 ;  /* 0x000000c6c4c47221 */ /* 0x000fe20000010000 */
[----:B------:R-:W-:Y:S03]  /*a3d0*/  MOV R198, R177 ;  /* 0x000000b100c67202 */ /* 0x000fe60000000f00 */
[C---:B------:R-:W-:Y:S04]  /*a3e0*/  HMMA.16816.F32.BF16 R60, R20.reuse, R28, R60 ;  /* 0x0000001c143c723c */ /* 0x040fe8000004183c */
[----:B------:R-:W-:Y:S04]  /*a3f0*/  FADD.FTZ R196, R192, R196 ;  /* 0x000000c4c0c47221 */ /* 0x000fe80000010000 */
[C---:B------:R-:W-:Y:S01]  /*a400*/  HMMA.16816.F32.BF16 R64, R20.reuse, R30, R64 ;  /* 0x0000001e1440723c */ /* 0x040fe20000041840 */
[----:B------:R-:W4:Y:S03]  /*a410*/  LDSM.16.MT88.4 R28, [R240+0x4900] ;  /* 0x00490000f01c783b */ /* 0x000f260000004200 */
        /* <DEDUP_REMOVED lines=8> */
[C---:B-1----:R-:W-:Y:S04]  /*a4a0*/  HMMA.16816.F32.BF16 R76, R20.reuse, R32, R76 ;  /* 0x00000020144c723c */ /* 0x042fe8000004184c */
[----:B------:R-:W-:Y:S02]  /*a4b0*/  FADD.FTZ R185, R186, R185 ;  /* 0x000000b9bab97221 */ /* 0x000fe40000010000 */
[----:B--2---:R-:W-:Y:S02]  /*a4c0*/  FFMA.FTZ R201, R3, R43, R201 ;  /* 0x0000002b03c97223 */ /* 0x004fe400000100c9 */
[C---:B------:R-:W-:Y:S01]  /*a4d0*/  HMMA.16816.F32.BF16 R80, R20.reuse, R34, R80 ;  /* 0x000000221450723c */ /* 0x040fe20000041850 */
[----:B------:R-:W1:Y:S03]  /*a4e0*/  LDSM.16.MT88.4 R32, [R238+0x4900] ;  /* 0x00490000ee20783b */ /* 0x000e660000004200 */
[----:B------:R-:W-:Y:S01]  /*a4f0*/  FADD.FTZ R201, R199, R201 ;  /* 0x000000c9c7c97221 */ /* 0x000fe20000010000 */
[----:B------:R-:W-:Y:S01]  /*a500*/  MOV R199, R178 ;  /* 0x000000b200c77202 */ /* 0x000fe20000000f00 */
[----:B------:R-:W-:Y:S02]  /*a510*/  FADD.FTZ R206, R206, R185 ;  /* 0x000000b9cece7221 */ /* 0x000fe40000010000 */
[C---:B----4-:R-:W-:Y:S01]  /*a520*/  HMMA.16816.F32.BF16 R84, R20.reuse, R28, R84 ;  /* 0x0000001c1454723c */ /* 0x050fe20000041854 */
[----:B------:R-:W-:Y:S03]  /*a530*/  LDSM.16.MT88.4 R40, [R245+0x5900] ;  /* 0x00590000f528783b */ /* 0x000fe60000004200 */
[----:B------:R-:W-:Y:S01]  /*a540*/  FADD.FTZ R197, R197, R201 ;  /* 0x000000c9c5c57221 */ /* 0x000fe20000010000 */
[-C--:B------:R-:W-:Y:S01]  /*a550*/  MOV R201, R176.reuse ;  /* 0x000000b000c97202 */ /* 0x080fe20000000f00 */
[----:B------:R-:W-:Y:S02]  /*a560*/  FADD.FTZ R206, R209, R206 ;  /* 0x000000ced1ce7221 */ /* 0x000fe40000010000 */
[C---:B------:R-:W-:Y:S01]  /*a570*/  HMMA.16816.F32.BF16 R88, R20.reuse, R30, R88 ;  /* 0x0000001e1458723c */ /* 0x040fe20000041858 */
[----:B------:R-:W2:Y:S03]  /*a580*/  LDSM.16.MT88.4 R28, [R245+0x7900] ;  /* 0x00790000f51c783b */ /* 0x000ea60000004200 */
[----:B------:R-:W-:Y:S02]  /*a590*/  FADD.FTZ R210, R210, R206 ;  /* 0x000000ced2d27221 */ /* 0x000fe40000010000 */
[----:B------:R-:W-:Y:S02]  /*a5a0*/  FADD.FTZ R197, R181, R197 ;  /* 0x000000c5b5c57221 */ /* 0x000fe40000010000 */
[----:B------:R-:W-:Y:S01]  /*a5b0*/  FADD.FTZ R210, R213, R210 ;  /* 0x000000d2d5d27221 */ /* 0x000fe20000010000 */
[C---:B---3--:R-:W-:Y:S03]  /*a5c0*/  HMMA.16816.F32.BF16 R92, R20.reuse, R24, R92 ;  /* 0x00000018145c723c */ /* 0x048fe6000004185c */
[----:B------:R-:W-:Y:S02]  /*a5d0*/  FADD.FTZ R214, R214, R210 ;  /* 0x000000d2d6d67221 */ /* 0x000fe40000010000 */
[----:B------:R-:W-:Y:S02]  /*a5e0*/  FADD.FTZ R197, R194, R197 ;  /* 0x000000c5c2c57221 */ /* 0x000fe40000010000 */
[----:B------:R-:W-:Y:S01]  /*a5f0*/  FADD.FTZ R214, R198, R214 ;  /* 0x000000d6c6d67221 */ /* 0x000fe20000010000 */
[C---:B------:R-:W-:Y:S01]  /*a600*/  HMMA.16816.F32.BF16 R96, R20.reuse, R26, R96 ;  /* 0x0000001a1460723c */ /* 0x040fe20000041860 */
[----:B------:R-:W3:Y:S03]  /*a610*/  LDSM.16.MT88.4 R24, [R240+0x7900] ;  /* 0x00790000f018783b */ /* 0x000ee60000004200 */
[----:B------:R-:W-:Y:S04]  /*a620*/  FADD.FTZ R195, R195, R197 ;  /* 0x000000c5c3c37221 */ /* 0x000fe80000010000 */
[C---:B-1----:R-:W-:Y:S04]  /*a630*/  HMMA.16816.F32.BF16 R100, R20.reuse, R32, R100 ;  /* 0x000000201464723c */ /* 0x042fe80000041864 */
[----:B------:R-:W-:Y:S04]  /*a640*/  FADD.FTZ R195, R189, R195 ;  /* 0x000000c3bdc37221 */ /* 0x000fe80000010000 */
[C---:B------:R-:W-:Y:S01]  /*a650*/  HMMA.16816.F32.BF16 R104, R20.reuse, R34, R104 ;  /* 0x000000221468723c */ /* 0x040fe20000041868 */
[----:B------:R-:W1:Y:S03]  /*a660*/  LDSM.16.MT88.4 R32, [R239+0x7900] ;  /* 0x00790000ef20783b */ /* 0x000e660000004200 */
[----:B------:R-:W-:Y:S04]  /*a670*/  FADD.FTZ R190, R190, R195 ;  /* 0x000000c3bebe7221 */ /* 0x000fe80000010000 */
[C---:B--2---:R-:W-:Y:S04]  /*a680*/  HMMA.16816.F32.BF16 R108, R20.reuse, R28, R108 ;  /* 0x0000001c146c723c */ /* 0x044fe8000004186c */
[----:B------:R-:W-:Y:S04]  /*a690*/  FADD.FTZ R190, R187, R190 ;  /* 0x000000bebbbe7221 */ /* 0x000fe80000010000 */
[C---:B------:R-:W-:Y:S01]  /*a6a0*/  HMMA.16816.F32.BF16 R112, R20.reuse, R30, R112 ;  /* 0x0000001e1470723c */ /* 0x040fe20000041870 */
[----:B------:R-:W2:Y:S03]  /*a6b0*/  LDSM.16.MT88.4 R28, [R238+0x7900] ;  /* 0x00790000ee1c783b */ /* 0x000ea60000004200 */
        /* <DEDUP_REMOVED lines=9> */
[----:B------:R-:W-:Y:S04]  /*a750*/  FADD.FTZ R3, R215, R212 ;  /* 0x000000d4d7037221 */ /* 0x000fe80000010000 */
        /* <DEDUP_REMOVED lines=15> */
[----:B------:R-:W-:Y:S01]  /*a850*/  HMMA.16816.F32.BF16 R16, R20, R26, R16 ;  /* 0x0000001a1410723c */ /* 0x000fe20000041810 */
[----:B------:R-:W3:Y:S06]  /*a860*/  LDSM.16.MT88.4 R24, [R238+0x2100] ;  /* 0x00210000ee18783b */ /* 0x000eec0000004200 */
[----:B------:R-:W-:Y:S02]  /*a870*/  F2FP.BF16.PACK_AB R20, R179, R177 ;  /* 0x000000b1b314723e */ /* 0x000fe400000010ff */
[----:B------:R-:W-:Y:S03]  /*a880*/  F2FP.BF16.PACK_AB R21, R178, R176 ;  /* 0x000000b0b215723e */ /* 0x000fe600000010ff */
[----:B------:R-:W-:Y:S02]  /*a890*/  F2FP.BF16.PACK_AB R22, R51, R168 ;  /* 0x000000a83316723e */ /* 0x000fe400000010ff */
[----:B------:R-:W-:Y:S07]  /*a8a0*/  F2FP.BF16.PACK_AB R23, R44, R180 ;  /* 0x000000b42c17723e */ /* 0x000fee00000010ff */
[C---:B-1----:R-:W-:Y:S08]  /*a8b0*/  HMMA.16816.F32.BF16 R4, R20.reuse, R32, R4 ;  /* 0x000000201404723c */ /* 0x042ff00000041804 */
[C---:B------:R-:W-:Y:S01]  /*a8c0*/  HMMA.16816.F32.BF16 R8, R20.reuse, R34, R8 ;  /* 0x000000221408723c */ /* 0x040fe20000041808 */
[----:B------:R-:W-:Y:S07]  /*a8d0*/  LDSM.16.MT88.4 R32, [R240+0x5100] ;  /* 0x00510000f020783b */ /* 0x000fee0000004200 */
[C---:B--2---:R-:W-:Y:S08]  /*a8e0*/  HMMA.16816.F32.BF16 R52, R20.reuse, R28, R52 ;  /* 0x0000001c1434723c */ /* 0x044ff00000041834 */
[C---:B------:R-:W-:Y:S01]  /*a8f0*/  HMMA.16816.F32.BF16 R56, R20.reuse, R30, R56 ;  /* 0x0000001e1438723c */ /* 0x040fe20000041838 */
[----:B------:R-:W1:Y:S07]  /*a900*/  LDSM.16.MT88.4 R28, [R245+0x5100] ;  /* 0x00510000f51c783b */ /* 0x000e6e0000004200 */
[C---:B------:R-:W-:Y:S08]  /*a910*/  HMMA.16816.F32.BF16 R60, R20.reuse, R36, R60 ;  /* 0x00000024143c723c */ /* 0x040ff0000004183c */
        /* <DEDUP_REMOVED lines=39> */
[----:B------:R-:W-:Y:S01]  /*ab90*/  HMMA.16816.F32.BF16 R16, R20, R26, R16 ;  /* 0x0000001a1410723c */ /* 0x000fe20000041810 */
[----:B------:R-:W3:Y:S07]  /*aba0*/  LDSM.16.MT88.4 R20, [R240+0x5900] ;  /* 0x00590000f014783b */ /* 0x000eee0000004200 */
[C---:B------:R-:W-:Y:S01]  /*abb0*/  HMMA.16816.F32.BF16 R176, R164.reuse, R172, R4 ;  /* 0x000000aca4b0723c */ /* 0x040fe20000041804 */
[----:B------:R-:W5:Y:S07]  /*abc0*/  LDSM.16.MT88.4 R4, [R239+0x5900] ;  /* 0x00590000ef04783b */ /* 0x000f6e0000004200 */
[C---:B------:R-:W-:Y:S01]  /*abd0*/  HMMA.16816.F32.BF16 R172, R164.reuse, R174, R8 ;  /* 0x000000aea4ac723c */ /* 0x040fe20000041808 */
[----:B------:R-:W3:Y:S07]  /*abe0*/  LDSM.16.MT88.4 R8, [R238+0x5900] ;  /* 0x00590000ee08783b */ /* 0x000eee0000004200 */
[C---:B-1----:R-:W-:Y:S01]  /*abf0*/  HMMA.16816.F32.BF16 R52, R164.reuse, R28, R52 ;  /* 0x0000001ca434723c */ /* 0x042fe20000041834 */
[----:B------:R-:W1:Y:S07]  /*ac00*/  LDSM.16.MT88.4 R24, [R245+0x8900] ;  /* 0x00890000f518783b */ /* 0x000e6e0000004200 */
[C---:B------:R-:W-:Y:S01]  /*ac10*/  HMMA.16816.F32.BF16 R56, R164.reuse, R30, R56 ;  /* 0x0000001ea438723c */ /* 0x040fe20000041838 */
[----:B------:R-:W1:Y:S07]  /*ac20*/  LDSM.16.MT88.4 R28, [R240+0x8900] ;  /* 0x00890000f01c783b */ /* 0x000e6e0000004200 */
[C---:B----4-:R-:W-:Y:S08]  /*ac30*/  HMMA.16816.F32.BF16 R60, R164.reuse, R32, R60 ;  /* 0x00000020a43c723c */ /* 0x050ff0000004183c */
[C---:B------:R-:W-:Y:S01]  /*ac40*/  HMMA.16816.F32.BF16 R64, R164.reuse, R34, R64 ;  /* 0x00000022a440723c */ /* 0x040fe20000041840 */
[----:B------:R-:W4:Y:S07]  /*ac50*/  LDSM.16.MT88.4 R32, [R239+0x8900] ;  /* 0x00890000ef20783b */ /* 0x000f2e0000004200 */
[C---:B--2---:R-:W-:Y:S07]  /*ac60*/  HMMA.16816.F32.BF16 R68, R164.reuse, R36, R68 ;  /* 0x00000024a444723c */ /* 0x044fee0000041844 */
[----:B------:R-:W-:Y:S01]  /*ac70*/  MOV R37, R169 ;  /* 0x000000a900257202 */ /* 0x000fe20000000f00 */
[C---:B------:R-:W-:Y:S01]  /*ac80*/  HMMA.16816.F32.BF16 R72, R164.reuse, R38, R72 ;  /* 0x00000026a448723c */ /* 0x040fe20000041848 */
[----:B------:R-:W-:Y:S03]  /*ac90*/  LDSM.16.MT88.4 R168, [R240+0xb900] ;  /* 0x00b90000f0a8783b */ /* 0x000fe60000004200 */
[----:B------:R-:W-:Y:S04]  /*aca0*/  FADD.FTZ R3, R37, R3 ;  /* 0x0000000325037221 */ /* 0x000fe80000010000 */
[C---:B------:R-:W-:Y:S08]  /*acb0*/  HMMA.16816.F32.BF16 R76, R164.reuse, R40, R76 ;  /* 0x00000028a44c723c */ /* 0x040ff0000004184c */
[C---:B------:R-:W-:Y:S08]  /*acc0*/  HMMA.16816.F32.BF16 R80, R164.reuse, R42, R80 ;  /* 0x0000002aa450723c */ /* 0x040ff00000041850 */
[C---:B---3--:R-:W-:Y:S08]  /*acd0*/  HMMA.16816.F32.BF16 R84, R164.reuse, R20, R84 ;  /* 0x00000014a454723c */ /* 0x048ff00000041854 */
[C---:B------:R-:W-:Y:S01]  /*ace0*/  HMMA.16816.F32.BF16 R88, R164.reuse, R22, R88 ;  /* 0x00000016a458723c */ /* 0x040fe20000041858 */
[----:B------:R-:W2:Y:S07]  /*acf0*/  LDSM.16.MT88.4 R20, [R238+0x8900] ;  /* 0x00890000ee14783b */ /* 0x000eae0000004200 */
[C---:B-----5:R-:W-:Y:S08]  /*ad00*/  HMMA.16816.F32.BF16 R92, R164.reuse, R4, R92 ;  /* 0x00000004a45c723c */ /* 0x060ff0000004185c */
[C---:B------:R-:W-:Y:S01]  /*ad10*/  HMMA.16816.F32.BF16 R96, R164.reuse, R6, R96 ;  /* 0x00000006a460723c */ /* 0x040fe20000041860 */
[----:B------:R-:W3:Y:S07]  /*ad20*/  LDSM.16.MT88.4 R4, [R245+0xb900] ;  /* 0x00b90000f504783b */ /* 0x000eee0000004200 */
[C---:B------:R-:W-:Y:S08]  /*ad30*/  HMMA.16816.F32.BF16 R100, R164.reuse, R8, R100 ;  /* 0x00000008a464723c */ /* 0x040ff00000041864 */
[C---:B------:R-:W-:Y:S01]  /*ad40*/  HMMA.16816.F32.BF16 R104, R164.reuse, R10, R104 ;  /* 0x0000000aa468723c */ /* 0x040fe20000041868 */
[----:B------:R-:W5:Y:S07]  /*ad50*/  LDSM.16.MT88.4 R8, [R239+0xb900] ;  /* 0x00b90000ef08783b */ /* 0x000f6e0000004200 */
[C---:B-1----:R-:W-:Y:S08]  /*ad60*/  HMMA.16816.F32.BF16 R108, R164.reuse, R24, R108 ;  /* 0x00000018a46c723c */ /* 0x042ff0000004186c */
[C---:B------:R-:W-:Y:S08]  /*ad70*/  HMMA.16816.F32.BF16 R112, R164.reuse, R26, R112 ;  /* 0x0000001aa470723c */ /* 0x040ff00000041870 */
[C---:B------:R-:W-:Y:S08]  /*ad80*/  HMMA.16816.F32.BF16 R116, R164.reuse, R28, R116 ;  /* 0x0000001ca474723c */ /* 0x040ff00000041874 */
[C---:B------:R-:W-:Y:S08]  /*ad90*/  HMMA.16816.F32.BF16 R120, R164.reuse, R30, R120 ;  /* 0x0000001ea478723c */ /* 0x040ff00000041878 */
[C---:B----4-:R-:W-:Y:S08]  /*ada0*/  HMMA.16816.F32.BF16 R124, R164.reuse, R32, R124 ;  /* 0x00000020a47c723c */ /* 0x050ff0000004187c */
[C---:B------:R-:W-:Y:S08]  /*adb0*/  HMMA.16816.F32.BF16 R128, R164.reuse, R34, R128 ;  /* 0x00000022a480723c */ /* 0x040ff00000041880 */
[C---:B--2---:R-:W-:Y:S08]  /*adc0*/  HMMA.16816.F32.BF16 R132, R164.reuse, R20, R132 ;  /* 0x00000014a484723c */ /* 0x044ff00000041884 */
[C---:B------:R-:W-:Y:S08]  /*add0*/  HMMA.16816.F32.BF16 R136, R164.reuse, R22, R136 ;  /* 0x00000016a488723c */ /* 0x040ff00000041888 */
[C---:B---3--:R-:W-:Y:S08]  /*ade0*/  HMMA.16816.F32.BF16 R140, R164.reuse, R4, R140 ;  /* 0x00000004a48c723c */ /* 0x048ff0000004188c */
[C---:B------:R-:W-:Y:S01]  /*adf0*/  HMMA.16816.F32.BF16 R144, R164.reuse, R6, R144 ;  /* 0x00000006a490723c */ /* 0x040fe20000041890 */
[----:B------:R-:W1:Y:S07]  /*ae00*/  LDSM.16.MT88.4 R4, [R238+0xb900] ;  /* 0x00b90000ee04783b */ /* 0x000e6e0000004200 */
[C---:B------:R-:W-:Y:S08]  /*ae10*/  HMMA.16816.F32.BF16 R148, R164.reuse, R168, R148 ;  /* 0x000000a8a494723c */ /* 0x040ff00000041894 */
[C---:B------:R-:W-:Y:S08]  /*ae20*/  HMMA.16816.F32.BF16 R168, R164.reuse, R170, R12 ;  /* 0x000000aaa4a8723c */ /* 0x040ff0000004180c */
[C---:B-----5:R-:W-:Y:S07]  /*ae30*/  HMMA.16816.F32.BF16 R152, R164.reuse, R8, R152 ;  /* 0x00000008a498723c */ /* 0x060fee0000041898 */
[----:B------:R-:W-:Y:S01]  /*ae40*/  FADD.FTZ R8, R201, R3 ;  /* 0x00000003c9087221 */ /* 0x000fe20000010000 */
[C---:B------:R-:W-:Y:S04]  /*ae50*/  HMMA.16816.F32.BF16 R156, R164.reuse, R10, R156 ;  /* 0x0000000aa49c723c */ /* 0x040fe8000004189c */
[----:B------:R-:W-:Y:S02]  /*ae60*/  FADD.FTZ R3, R203, R214 ;  /* 0x000000d6cb037221 */ /* 0x000fe40000010000 */
[----:B------:R-:W-:Y:S02]  /*ae70*/  FADD.FTZ R8, R199, R8 ;  /* 0x00000008c7087221 */ /* 0x000fe40000010000 */
[----:B------:R-:W-:Y:S01]  /*ae80*/  FADD.FTZ R3, R200, R3 ;  /* 0x00000003c8037221 */ /* 0x000fe20000010000 */
[C---:B-1----:R-:W-:Y:S03]  /*ae90*/  HMMA.16816.F32.BF16 R160, R164.reuse, R4, R160 ;  /* 0x00000004a4a0723c */ /* 0x042fe600000418a0 */
[----:B------:R-:W-:Y:S02]  /*aea0*/  FADD.FTZ R3, R51, R3 ;  /* 0x0000000333037221 */ /* 0x000fe40000010000 */
[----:B------:R-:W-:Y:S01]  /*aeb0*/  FADD.FTZ R8, R180, R8 ;  /* 0x00000008b4087221 */ /* 0x000fe20000010000 */
[----:B------:R-:W-:Y:S01]  /*aec0*/  MOV R180, R2 ;  /* 0x0000000200b47202 */ /* 0x000fe20000000f00 */
[----:B------:R-:W-:Y:S01]  /*aed0*/  FADD.FTZ R3, R48, R3 ;  /* 0x0000000330037221 */ /* 0x000fe20000010000 */
[----:B------:R-:W-:Y:S04]  /*aee0*/  HMMA.16816.F32.BF16 R164, R164, R6, R16 ;  /* 0x00000006a4a4723c */ /* 0x000fe80000041810 */
[----:B------:R-:W-:Y:S02]  /*aef0*/  FADD.FTZ R44, R44, R8 ;  /* 0x000000082c2c7221 */ /* 0x000fe40000010000 */
[----:B------:R-:W-:Y:S02]  /*af00*/  FADD.FTZ R3, R47, R3 ;  /* 0x000000032f037221 */ /* 0x000fe40000010000 */
[----:B------:R-:W-:Y:S04]  /*af10*/  FADD.FTZ R44, R46, R44 ;  /* 0x0000002c2e2c7221 */ /* 0x000fe80000010000 */
[----:B------:R-:W-:Y:S02]  /*af20*/  FADD.FTZ R3, R49, R3 ;  /* 0x0000000331037221 */ /* 0x000fe40000010000 */
[----:B------:R-:W-:Y:S02]  /*af30*/  FADD.FTZ R44, R45, R44 ;  /* 0x0000002c2d2c7221 */ /* 0x000fe40000010000 */
[----:B------:R-:W-:Y:S02]  /*af40*/  FADD.FTZ R3, R205, R3 ;  /* 0x00000003cd037221 */ /* 0x000fe40000010000 */
[----:B------:R-:W-:Y:S03]  /*af50*/  FADD.FTZ R44, R50, R44 ;  /* 0x0000002c322c7221 */ /* 0x000fe60000010000 */
[----:B------:R1:W-:Y:S01]  /*af60*/  STL [R1+0x28], R3 ;  /* 0x0000280301007387 */ /* 0x0003e20000100800 */
[----:B------:R-:W-:Y:S05]  /*af70*/  FADD.FTZ R4, R204, R44 ;  /* 0x0000002ccc047221 */ /* 0x000fea0000010000 */
[----:B------:R2:W-:Y:S01]  /*af80*/  STL [R1+0x24], R4 ;  /* 0x0000240401007387 */ /* 0x0005e20000100800 */
[----:B-1----:R-:W-:Y:S01]  /*af90*/  MOV R3, R0 ;  /* 0x0000000000037202 */ /* 0x002fe20000000f00 */
[----:B--2---:R-:W-:-:S05]  /*afa0*/  @P0 BRA `(.L_x_802) ;  /* 0xffffbe1000000947 */ /* 0x004fca000383ffff */
.L_x_801:
[----:B------:R-:W2:Y:S04]  /*afb0*/  LDL.LU R5, [R1+0x28] ;  /* 0x0000280001057983 */ /* 0x000ea80000300800 */
[----:B------:R-:W3:Y:S01]  /*afc0*/  LDL.LU R7, [R1+0x24] ;  /* 0x0000240001077983 */ /* 0x000ee20000300800 */
[----:B------:R-:W-:-:S02]  /*afd0*/  MOV R8, 0xff800000 ;  /* 0xff80000000087802 */ /* 0x000fc40000000f00 */
[----:B------:R-:W-:Y:S01]  /*afe0*/  PLOP3.LUT P2, PT, PT, PT, PT, 0x8, 0x0 ;  /* 0x000000000000781c */ /* 0x000fe20003f4e170 */
[----:B--2---:R-:W2:Y:S04]  /*aff0*/  SHFL.BFLY PT, R6, R5, 0x2, 0x1f ;  /* 0x0c401f0005067f89 */ /* 0x004ea800000e0000 */
[----:B-1-3--:R-:W1:Y:S01]  /*b000*/  SHFL.BFLY PT, R4, R7, 0x2, 0x1f ;  /* 0x0c401f0007047f89 */ /* 0x00ae6200000e0000 */
[----:B--2---:R-:W-:Y:S02]  /*b010*/  FADD.FTZ R6, R6, R5 ;  /* 0x0000000506067221 */ /* 0x004fe40000010000 */
[----:B-1----:R-:W-:-:S03]  /*b020*/  FADD.FTZ R4, R4, R7 ;  /* 0x0000000704047221 */ /* 0x002fc60000010000 */
[----:B------:R-:W1:Y:S01]  /*b030*/  SHFL.BFLY PT, R5, R6, 0x1, 0x1f ;  /* 0x0c201f0006057f89 */ /* 0x000e6200000e0000 */
[----:B------:R-:W-:-:S03]  /*b040*/  MOV R7, 0xff800000 ;  /* 0xff80000000077802 */ /* 0x000fc60000000f00 */
        /* <DEDUP_REMOVED lines=8> */
[----:B------:R-:W-:-:S03]  /*b0d0*/  @P1 MOV R10, 0x3f317218 ;  /* 0x3f317218000a1802 */ /* 0x000fc60000000f00 */
[----:B------:R-:W-:Y:S02]  /*b0e0*/  @P0 MOV R9, 0x3f317218 ;  /* 0x3f31721800090802 */ /* 0x000fe40000000f00 */
        /* <DEDUP_REMOVED lines=134> */
[----:B------:R-:W-:Y:S02]  /*b950*/  FMUL.FTZ R4, R4, R167 ;  /* 0x000000a704047220 */ /* 0x000fe40000410000 */
[----:B------:R-:W-:Y:S02]  /*b960*/  @P1 FFMA.FTZ R7, R10, R2, R6 ;  /* 0x000000020a071223 */ /* 0x000fe40000010006 */
[----:B------:R-:W-:-:S02]  /*b970*/  @P0 FFMA.FTZ R8, R9, R0, R3 ;  /* 0x0000000009080223 */ /* 0x000fc40000010003 */
.L_x_793:
[----:B------:R-:W-:Y:S01]  /*b980*/  USHF.R.S32.HI UR8, URZ, 0x1f, UR9 ;  /* 0x0000001f3f087899 */ /* 0x000fe20008011409 */
[----:B------:R-:W-:Y:S05]  /*b990*/  @P2 BRA `(.L_x_805) ;  /* 0x00001be000002947 */ /* 0x000fea0003800000 */
[----:B-----5:R-:W1:Y:S01]  /*b9a0*/  S2R R0, SR_TID.X ;  /* 0x0000000000007919 */ /* 0x020e620000002100 */
        /* <DEDUP_REMOVED lines=58> */
[----:B------:R-:W-:-:S02]  /*bd50*/  SEL R12, R12, 0xffffffc0, !P2 ;  /* 0xffffffc00c0c7807 */ /* 0x000fc40005000000 */
[----:B------:R-:W-:Y:S02]  /*bd60*/  F2FP.BF16.PACK_AB R88, R89, R88 ;  /* 0x000000585958723e */ /* 0x000fe400000010ff */
        /* <DEDUP_REMOVED lines=8> */
[----:B------:R-:W-:-:S02]  /*bdf0*/  F2FP.BF16.PACK_AB R96, R97, R96 ;  /* 0x000000606160723e */ /* 0x000fc400000010ff */
[----:B------:R-:W-:Y:S01]  /*be00*/  STS [R11+0x480], R178 ;  /* 0x000480b20b007388 */ /* 0x000fe20000000800 */
[----:B------:R-:W-:Y:S02]  /*be10*/  F2FP.BF16.PACK_AB R98, R99, R98 ;  /* 0x000000626362723e */ /* 0x000fe400000010ff */
        /* <DEDUP_REMOVED lines=95> */
[----:B------:R-:W-:Y:S04]  /*c410*/  STS [R16+0xc480], R162 ;  /* 0x00c480a210007388 */ /* 0x000fe80000000800 */
[----:B------:R-:W-:Y:S04]  /*c420*/  STS [R12+0xc000], R164 ;  /* 0x00c000a40c007388 */ /* 0x000fe80000000800 */
[----:B------:R3:W-:Y:S01]  /*c430*/  STS [R12+0xc400], R4 ;  /* 0x00c400040c007388 */ /* 0x0007e20000000800 */
[----:B-1----:R-:W-:-:S02]  /*c440*/  IMAD.U32 R14, RZ, RZ, UR4 ;  /* 0x00000004ff0e7e24 */ /* 0x002fc4000f8e00ff */
[----:B--2---:R-:W-:Y:S01]  /*c450*/  IMAD.U32 R15, RZ, RZ, UR5 ;  /* 0x00000005ff0f7e24 */ /* 0x004fe2000f8e00ff */
[----:B------:R-:W-:Y:S06]  /*c460*/  BAR.SYNC.DEFER_BLOCKING 0x1, 0x100 ;  /* 0x0044000000007b1d */ /* 0x000fec0000010000 */
[----:B------:R-:W-:Y:S02]  /*c470*/  ULDC.64 UR4, c[0x0][0x508] ;  /* 0x0001420000047ab9 */ /* 0x000fe40000000a00 */
[----:B------:R-:W-:Y:S01]  /*c480*/  UISETP.NE.U32.AND UP0, UPT, URZ, UR4, UPT ;  /* 0x000000043f00728c */ /* 0x000fe2000bf05070 */
[----:B------:R-:W2:Y:S03]  /*c490*/  @P0 LDG.E R5, [R14.64] ;  /* 0x0000000c0e050981 */ /* 0x000ea6000c1e1900 */
[----:B------:R-:W-:Y:S01]  /*c4a0*/  UISETP.NE.AND.EX UP0, UPT, URZ, UR5, UPT, UP0 ;  /* 0x000000053f00728c */ /* 0x000fe2000bf05300 */
[----:B---3--:R-:W-:-:S02]  /*c4b0*/  IMAD.MOV.U32 R4, RZ, RZ, c[0x0][0x388] ;  /* 0x0000e200ff047624 */ /* 0x008fc400078e00ff */
        /* <DEDUP_REMOVED lines=14> */
[----:B-----5:R1:W2:Y:S04]  /*c5a0*/  LDG.E R4, [R14.64] ;  /* 0x0000000c0e047981 */ /* 0x0202a8000c1e1900 */
[----:B-1----:R-:W2:Y:S02]  /*c5b0*/  LDG.E R14, [R14.64+0x4] ;  /* 0x0000040c0e0e7981 */ /* 0x002ea4000c1e1900 */
[----:B--2---:R-:W-:Y:S02]  /*c5c0*/  IADD3 R4, -R4, R14, RZ ;  /* 0x0000000e04047210 */ /* 0x004fe40007ffe1ff */
.L_x_806:
[----:B-1----:R-:W-:Y:S01]  /*c5d0*/  SHF.R.S32.HI R9, RZ, 0x1f, R10 ;  /* 0x0000001fff097819 */ /* 0x002fe2000001140a */
[----:B------:R-:W1:Y:S01]  /*c5e0*/  S2R R73, SR_CTAID.X ;  /* 0x0000000000497919 */ /* 0x000e620000002500 */
[----:B------:R-:W-:Y:S01]  /*c5f0*/  LOP3.LUT R5, R6, 0xffffffe0, RZ, 0xc0, !PT ;  /* 0xffffffe006057812 */ /* 0x000fe200078ec0ff */
[----:B------:R-:W-:Y:S01]  /*c600*/  IMAD.MOV.U32 R6, RZ, RZ, c[0x0][0x4e8] ;  /* 0x00013a00ff067624 */ /* 0x000fe200078e00ff */
[----:B------:R-:W-:Y:S01]  /*c610*/  LEA.HI R9, R9, R10, RZ, 0x3 ;  /* 0x0000000a09097211 */ /* 0x000fe200078f18ff */
[----:B------:R-:W-:Y:S01]  /*c620*/  ULDC.64 UR4, c[0x0][0x3a0] ;  /* 0x0000e80000047ab9 */ /* 0x000fe20000000a00 */
[----:B------:R-:W-:Y:S01]  /*c630*/  BSSY B0, `(.L_x_807) ;  /* 0x0000097000007945 */ /* 0x000fe20003800000 */
[----:B------:R-:W-:Y:S01]  /*c640*/  IMAD.IADD R5, R0, 0x1, -R5 ;  /* 0x0000000100057824 */ /* 0x000fe200078e0a05 */
[----:B------:R-:W-:Y:S01]  /*c650*/  LOP3.LUT R9, R9, 0xffffff8, RZ, 0xc0, !PT ;  /* 0x0ffffff809097812 */ /* 0x000fe200078ec0ff */
[----:B------:R-:W-:Y:S01]  /*c660*/  UMOV UR15, UR17 ;  /* 0x00000011000f7c82 */ /* 0x000fe20008000000 */
[----:B------:R-:W-:Y:S01]  /*c670*/  ISETP.NE.AND P1, PT, R6, 0x1, PT ;  /* 0x000000010600780c */ /* 0x000fe20003f25270 */
        /* <DEDUP_REMOVED lines=16> */
[----:B------:R-:W-:Y:S01]  /*c780*/  LEA.HI R3, R2, R0, RZ, 0x3 ;  /* 0x0000000002037211 */ /* 0x000fe200078f18ff */
[----:B------:R-:W-:Y:S01]  /*c790*/  USEL UR16, UR16, URZ, !UP1 ;  /* 0x0000003f10107287 */ /* 0x000fe2000c800000 */
[--C-:B------:R-:W-:Y:S01]  /*c7a0*/  IMAD R9, R9, 0x8, R6.reuse ;  /* 0x0000000809097824 */ /* 0x100fe200078e0206 */
[----:B------:R-:W-:Y:S01]  /*c7b0*/  UIMAD.WIDE.U32 UR14, UR9, UR6, UR14 ;  /* 0x00000006090e72a5 */ /* 0x000fe2000f8e000e */
[----:B------:R-:W-:Y:S01]  /*c7c0*/  LOP3.LUT R10, R3, 0xfffffff8, RZ, 0xc0, !PT ;  /* 0xfffffff8030a7812 */ /* 0x000fe200078ec0ff */
[----:B------:R-:W-:Y:S01]  /*c7d0*/  UIMAD UR10, UR9, UR7, UR10 ;  /* 0x00000007090a72a4 */ /* 0x000fe2000f8e020a */
[----:B------:R-:W-:Y:S01]  /*c7e0*/  SHF.R.S32.HI R3, RZ, 0x3, R3 ;  /* 0x00000003ff037819 */ /* 0x000fe20000011403 */
[----:B------:R-:W-:Y:S01]  /*c7f0*/  USEL UR11, UR11, URZ, !UP1 ;  /* 0x0000003f0b0b7287 */ /* 0x000fe2000c800000 */
[C---:B-1----:R-:W-:Y:S01]  /*c800*/  LEA R9, R73.reuse, R9, 0x7 ;  /* 0x0000000949097211 */ /* 0x042fe200078e38ff */
[----:B------:R-:W-:Y:S01]  /*c810*/  ULDC.64 UR6, c[0x0][0x498] ;  /* 0x0001260000067ab9 */ /* 0x000fe20000000a00 */
[----:B------:R-:W-:Y:S01]  /*c820*/  IMAD R6, R73, 0x80, R6 ;  /* 0x0000008049067824 */ /* 0x000fe200078e0206 */
[----:B------:R-:W-:Y:S01]  /*c830*/  UIMAD UR20, UR16, UR6, URZ ;  /* 0x00000006101472a4 */ /* 0x000fe2000f8e023f */
[----:B------:R-:W-:Y:S01]  /*c840*/  IMAD.SHL.U32 R12, R3, 0x40, RZ ;  /* 0x00000040030c7824 */ /* 0x000fe200078e00ff */
[----:B------:R-:W-:Y:S01]  /*c850*/  UIADD3 UR15, UR15, UR10, URZ ;  /* 0x0000000a0f0f7290 */ /* 0x000fe2000fffe03f */
[----:B------:R-:W-:Y:S01]  /*c860*/  @P1 IMAD.HI.U32 R5, R9, c[0x0][0x4ec], RZ ;  /* 0x00013b0009051a27 */ /* 0x000fe200078e00ff */
[----:B------:R-:W-:-:S02]  /*c870*/  UIMAD UR7, UR11, UR7, UR20 ;  /* 0x000000070b0772a4 */ /* 0x000fc4000f8e0214 */
[----:B------:R-:W-:Y:S01]  /*c880*/  UIMAD.WIDE.U32 UR14, UR11, UR6, UR14 ;  /* 0x000000060b0e72a5 */ /* 0x000fe2000f8e000e */
[----:B------:R-:W-:Y:S01]  /*c890*/  IMAD.MOV.U32 R16, RZ, RZ, R9 ;  /* 0x000000ffff107224 */ /* 0x000fe200078e0009 */
[----:B------:R-:W-:Y:S01]  /*c8a0*/  @P1 SHF.R.U32.HI R16, RZ, c[0x0][0x4f0], R5 ;  /* 0x00013c00ff101a19 */ /* 0x000fe20000011605 */
[----:B------:R-:W-:Y:S01]  /*c8b0*/  ULDC.64 UR4, c[0x0][0x3e8] ;  /* 0x0000fa0000047ab9 */ /* 0x000fe20000000a00 */
[----:B------:R-:W-:Y:S01]  /*c8c0*/  LEA.HI R5, R2, R0, RZ, 0x6 ;  /* 0x0000000002057211 */ /* 0x000fe200078f30ff */
[----:B------:R-:W-:Y:S01]  /*c8d0*/  IMAD.IADD R0, R0, 0x1, -R10 ;  /* 0x0000000100007824 */ /* 0x000fe200078e0a0a */
[--C-:B------:R-:W-:Y:S01]  /*c8e0*/  SHF.R.S32.HI R10, RZ, 0x1f, R16.reuse ;  /* 0x0000001fff0a7819 */ /* 0x100fe20000011410 */
[----:B------:R-:W-:Y:S01]  /*c8f0*/  IMAD.MOV R2, RZ, RZ, -R16 ;  /* 0x000000ffff027224 */ /* 0x000fe200078e0a10 */
[----:B------:R-:W-:Y:S01]  /*c900*/  IADD3 R16, P0, R16, UR14, RZ ;  /* 0x0000000e10107c10 */ /* 0x000fe2000ff1e0ff */
[----:B------:R-:W-:Y:S01]  /*c910*/  UIMAD UR8, UR8, UR4, URZ ;  /* 0x00000004080872a4 */ /* 0x000fe2000f8e023f */
[----:B------:R-:W-:Y:S01]  /*c920*/  LOP3.LUT R12, R12, 0x1c0, RZ, 0xc0, !PT ;  /* 0x000001c00c0c7812 */ /* 0x000fe200078ec0ff */
[----:B------:R-:W-:Y:S01]  /*c930*/  IMAD R9, R2, c[0x0][0x4e8], R9 ;  /* 0x00013a0002097a24 */ /* 0x000fe200078e0209 */
[----:B------:R-:W-:Y:S01]  /*c940*/  UIADD3 UR19, UR19, UR17, URZ ;  /* 0x0000001113137290 */ /* 0x000fe2000fffe03f */
[----:B------:R-:W-:Y:S01]  /*c950*/  IMAD.U32 R2, RZ, RZ, UR7 ;  /* 0x00000007ff027e24 */ /* 0x000fe2000f8e00ff */
[----:B------:R-:W-:Y:S01]  /*c960*/  UIMAD UR5, UR9, UR5, UR8 ;  /* 0x00000005090572a4 */ /* 0x000fe2000f8e0208 */
[----:B------:R-:W-:Y:S01]  /*c970*/  IMAD.SHL.U32 R5, R5, 0x8, RZ ;  /* 0x0000000805057824 */ /* 0x000fe200078e00ff */
[----:B------:R-:W-:Y:S01]  /*c980*/  SHF.R.S32.HI R11, RZ, 0x1f, R9 ;  /* 0x0000001fff0b7819 */ /* 0x000fe20000011409 */
[----:B------:R-:W-:Y:S01]  /*c990*/  UIMAD.WIDE.U32 UR18, UR9, UR4, UR18 ;  /* 0x00000004091272a5 */ /* 0x000fe2000f8e0012 */
[----:B------:R-:W-:Y:S01]  /*c9a0*/  IADD3.X R17, R10, UR15, R2, P0, !PT ;  /* 0x0000000f0a117c10 */ /* 0x000fe200087fe402 */
[----:B------:R-:W-:Y:S01]  /*c9b0*/  ULDC.64 UR6, c[0x0][0x3f0] ;  /* 0x0000fc0000067ab9 */ /* 0x000fe20000000a00 */
[----:B------:R-:W-:Y:S01]  /*c9c0*/  LEA R2, R0, R3, 0x5 ;  /* 0x0000000300027211 */ /* 0x000fe200078e28ff */
[----:B------:R-:W-:Y:S01]  /*c9d0*/  IMAD R11, R11, c[0x0][0x488], RZ ;  /* 0x000122000b0b7a24 */ /* 0x000fe200078e02ff */
[----:B------:R-:W-:Y:S01]  /*c9e0*/  UIMAD UR16, UR16, UR6, URZ ;  /* 0x00000006101072a4 */ /* 0x000fe2000f8e023f */
[----:B------:R-:W-:Y:S01]  /*c9f0*/  IMAD.WIDE.U32 R16, R9, c[0x0][0x488], R16 ;  /* 0x0001220009107a25 */ /* 0x000fe200078e0010 */
[----:B------:R-:W-:-:S02]  /*ca00*/  UIADD3 UR19, UR19, UR5, URZ ;  /* 0x0000000513137290 */ /* 0x000fc4000fffe03f */
[----:B------:R-:W-:Y:S01]  /*ca10*/  UIMAD UR7, UR11, UR7, UR16 ;  /* 0x000000070b0772a4 */ /* 0x000fe2000f8e0210 */
[----:B------:R-:W-:Y:S01]  /*ca20*/  IMAD R11, R9, c[0x0][0x48c], R11 ;  /* 0x00012300090b7a24 */ /* 0x000fe200078e020b */
[----:B------:R-:W-:Y:S01]  /*ca30*/  LEA R10, P0, R16, c[0x0][0x450], 0x2 ;  /* 0x00011400100a7a11 */ /* 0x000fe200078010ff */
[----:B------:R-:W-:Y:S01]  /*ca40*/  IMAD R2, R73, 0x80, R2 ;  /* 0x0000008049027824 */ /* 0x000fe200078e0202 */
[----:B------:R-:W-:Y:S01]  /*ca50*/  SHF.R.U32.HI R9, RZ, 0x3, R12 ;  /* 0x00000003ff097819 */ /* 0x000fe2000001160c */
[----:B------:R-:W-:Y:S01]  /*ca60*/  IMAD.SHL.U32 R0, R0, 0x8, RZ ;  /* 0x0000000800007824 */ /* 0x000fe200078e00ff */
[----:B------:R-:W-:Y:S01]  /*ca70*/  UIMAD.WIDE.U32 UR18, UR11, UR6, UR18 ;  /* 0x000000060b1272a5 */ /* 0x000fe2000f8e0012 */
[----:B------:R-:W-:Y:S02]  /*ca80*/  IMAD.IADD R11, R17, 0x1, R11 ;  /* 0x00000001110b7824 */ /* 0x000fe400078e020b */
[----:B------:R-:W-:Y:S01]  /*ca90*/  @P1 IMAD.HI.U32 R13, R2, c[0x0][0x4ec], RZ ;  /* 0x00013b00020d1a27 */ /* 0x000fe200078e00ff */
[----:B------:R-:W-:Y:S01]  /*caa0*/  LOP3.LUT R12, R12, 0x38, R0, 0xf8, !PT ;  /* 0x000000380c0c7812 */ /* 0x000fe200078ef800 */
[----:B------:R-:W-:Y:S01]  /*cab0*/  UIADD3 UR7, UR19, UR7, URZ ;  /* 0x0000000713077290 */ /* 0x000fe2000fffe03f */
[----:B------:R-:W-:Y:S01]  /*cac0*/  LEA.HI.X R11, R16, c[0x0][0x454], R11, 0x2, P0 ;  /* 0x00011500100b7a11 */ /* 0x000fe200000f140b */
[----:B------:R-:W-:Y:S01]  /*cad0*/  IMAD.MOV.U32 R14, RZ, RZ, R2 ;  /* 0x000000ffff0e7224 */ /* 0x000fe200078e0002 */
[----:B------:R-:W-:Y:S01]  /*cae0*/  @P1 SHF.R.U32.HI R14, RZ, c[0x0][0x4f0], R13 ;  /* 0x00013c00ff0e1a19 */ /* 0x000fe2000001160d */
[----:B------:R-:W-:Y:S01]  /*caf0*/  IMAD.U32 R19, RZ, RZ, UR19 ;  /* 0x00000013ff137e24 */ /* 0x000fe2000f8e00ff */
[----:B------:R-:W-:Y:S01]  /*cb00*/  LOP3.LUT R9, R12, R9, RZ, 0x3c, !PT ;  /* 0x000000090c097212 */ /* 0x000fe200078e3cff */
[----:B------:R-:W-:Y:S01]  /*cb10*/  SHFL.IDX PT, R13, R11, RZ, 0x1c1f ;  /* 0x001c1fff0b0d7589 */ /* 0x000fe200000e0000 */
[--C-:B------:R-:W-:Y:S01]  /*cb20*/  SHF.R.S32.HI R16, RZ, 0x1f, R14.reuse ;  /* 0x0000001fff107819 */ /* 0x100fe2000001140e */
[----:B------:R-:W-:Y:S01]  /*cb30*/  IMAD.MOV R15, RZ, RZ, -R14 ;  /* 0x000000ffff0f7224 */ /* 0x000fe200078e0a0e */
[----:B------:R-:W-:Y:S01]  /*cb40*/  MOV R18, UR18 ;  /* 0x0000001200127c02 */ /* 0x000fe20008000f00 */
[----:B------:R-:W1:Y:S01]  /*cb50*/  SHFL.IDX PT, R12, R10, RZ, 0x1c1f ;  /* 0x001c1fff0a0c7589 */ /* 0x000e6200000e0000 */
[----:B------:R-:W-:Y:S01]  /*cb60*/  IMAD.U32 R19, RZ, RZ, UR7 ;  /* 0x00000007ff137e24 */ /* 0x000fe2000f8e00ff */
[----:B------:R-:W-:Y:S01]  /*cb70*/  LOP3.LUT R5, R9, 0x7ffffe00, R5, 0xf8, !PT ;  /* 0x7ffffe0009057812 */ /* 0x000fe200078ef805 */
[----:B------:R-:W-:Y:S01]  /*cb80*/  IMAD R15, R15, c[0x0][0x4e8], R2 ;  /* 0x00013a000f0f7a24 */ /* 0x000fe200078e0202 */
[----:B------:R-:W-:Y:S01]  /*cb90*/  SHFL.IDX PT, R10, R10, 0x1, 0x1c1f ;  /* 0x003c1f000a0a7f89 */ /* 0x000fe200000e0000 */
[----:B-----5:R-:W-:Y:S01]  /*cba0*/  IMAD R2, R4, c[0x0][0x4e8], RZ ;  /* 0x00013a0004027a24 */ /* 0x020fe200078e02ff */
[----:B------:R-:W-:Y:S01]  /*cbb0*/  IADD3 R4, R6, 0x8, RZ ;  /* 0x0000000806047810 */ /* 0x000fe20007ffe0ff */
[----:B------:R-:W-:Y:S01]  /*cbc0*/  IMAD R16, R16, c[0x0][0x3e0], RZ ;  /* 0x0000f80010107a24 */ /* 0x000fe200078e02ff */
[----:B------:R-:W2:Y:S01]  /*cbd0*/  SHFL.IDX PT, R11, R11, 0x1, 0x1c1f ;  /* 0x003c1f000b0b7f89 */ /* 0x000ea200000e0000 */
[----:B------:R-:W-:Y:S01]  /*cbe0*/  IMAD.WIDE.U32 R18, R14, c[0x0][0x3e0], R18 ;  /* 0x0000f8000e127a25 */ /* 0x000fe200078e0012 */
[----:B------:R-:W-:-:S02]  /*cbf0*/  ISETP.GE.OR P1, PT, R6, R2, P2 ;  /* 0x000000020600720c */ /* 0x000fc40001726670 */
[----:B------:R-:W-:Y:S01]  /*cc00*/  ISETP.GE.OR P0, PT, R4, R2, P2 ;  /* 0x000000020400720c */ /* 0x000fe20001706670 */
[----:B------:R-:W-:Y:S01]  /*cc10*/  IMAD R16, R14, c[0x0][0x3e4], R16 ;  /* 0x0000f9000e107a24 */ /* 0x000fe200078e0210 */
[----:B------:R-:W-:Y:S01]  /*cc20*/  SHF.R.S32.HI R6, RZ, 0x1f, R15 ;  /* 0x0000001fff067819 */ /* 0x000fe2000001140f */
[----:B------:R-:W-:-:S03]  /*cc30*/  IMAD R73, R73, 0x80, R3 ;  /* 0x0000008049497824 */ /* 0x000fc600078e0203 */
[----:B------:R-:W-:Y:S01]  /*cc40*/  IADD3 R19, R19, R16, RZ ;  /* 0x0000001013137210 */ /* 0x000fe20007ffe0ff */
[----:B------:R-:W-:Y:S02]  /*cc50*/  IMAD R6, R6, c[0x0][0x3d8], RZ ;  /* 0x0000f60006067a24 */ /* 0x000fe400078e02ff */
[----:B------:R-:W-:Y:S02]  /*cc60*/  IMAD.SHL.U32 R16, R5, 0x2, RZ ;  /* 0x0000000205107824 */ /* 0x000fe400078e00ff */
[C---:B------:R-:W-:Y:S01]  /*cc70*/  IMAD R17, R15.reuse, c[0x0][0x3dc], R6 ;  /* 0x0000f7000f117a24 */ /* 0x040fe200078e0206 */
[----:B-1----:R1:W-:Y:S01]  /*cc80*/  @!P1 ST.E [R12.64], R7 ;  /* 0x000000070c009985 */ /* 0x0023e2000c10190c */
[----:B------:R-:W-:-:S04]  /*cc90*/  IMAD.WIDE.U32 R74, R15, c[0x0][0x3d8], R18 ;  /* 0x0000f6000f4a7a25 */ /* 0x000fc800078e0012 */
[----:B------:R-:W-:Y:S01]  /*cca0*/  IMAD.IADD R17, R75, 0x1, R17 ;  /* 0x000000014b117824 */ /* 0x000fe200078e0211 */
[----:B--2---:R1:W-:Y:S01]  /*ccb0*/  @!P0 ST.E [R10.64], R8 ;  /* 0x000000080a008985 */ /* 0x0043e2000c10190c */
        /* <DEDUP_REMOVED lines=27> */
[----:B-1----:R-:W1:Y:S01]  /*ce70*/  LDS.128 R16, [R16+0xc080] ;  /* 0x00c0800010107984 */ /* 0x002e620000000c00 */
[----:B------:R-:W-:-:S07]  /*ce80*/  ISETP.GE.AND P3, PT, R0, c[0x0][0x3c8], PT ;  /* 0x0000f20000007a0c */ /* 0x000fce0003f66270 */
[----:B------:R-:W-:Y:S02]  /*ce90*/  @!P2 SHF.R.S32.HI R71, RZ, 0x1f, R72 ;  /* 0x0000001fff47a819 */ /* 0x000fe40000011448 */
[----:B------:R-:W-:Y:S02]  /*cea0*/  @!P1 SHF.R.S32.HI R69, RZ, 0x1f, R70 ;  /* 0x0000001fff459819 */ /* 0x000fe40000011446 */
[----:B------:R-:W-:Y:S02]  /*ceb0*/  @!P0 SHF.R.S32.HI R3, RZ, 0x1f, R68 ;  /* 0x0000001fff038819 */ /* 0x000fe40000011444 */
[----:B------:R-:W-:Y:S01]  /*cec0*/  @!P2 LEA.HI R71, R71, R72, RZ, 0x3 ;  /* 0x000000484747a211 */ /* 0x000fe200078f18ff */
[----:B------:R-:W-:Y:S01]  /*ced0*/  @!P3 IMAD.WIDE R78, R0, 0x2, R76 ;  /* 0x00000002004eb825 */ /* 0x000fe200078e024c */
[----:B------:R-:W-:Y:S02]  /*cee0*/  @!P1 LEA.HI R69, R69, R70, RZ, 0x3 ;  /* 0x0000004645459211 */ /* 0x000fe400078f18ff */
[----:B------:R-:W-:-:S02]  /*cef0*/  @!P0 LEA.HI R3, R3, R68, RZ, 0x3 ;  /* 0x0000004403038211 */ /* 0x000fc400078f18ff */
[----:B------:R-:W-:Y:S02]  /*cf00*/  @!P2 LOP3.LUT R71, R71, 0xfffffff8, RZ, 0xc0, !PT ;  /* 0xfffffff84747a812 */ /* 0x000fe400078ec0ff */
[----:B------:R-:W-:Y:S02]  /*cf10*/  @!P1 LOP3.LUT R69, R69, 0xfffffff8, RZ, 0xc0, !PT ;  /* 0xfffffff845459812 */ /* 0x000fe400078ec0ff */
[----:B------:R-:W-:Y:S01]  /*cf20*/  @!P0 LOP3.LUT R3, R3, 0xfffffff8, RZ, 0xc0, !PT ;  /* 0xfffffff803038812 */ /* 0x000fe200078ec0ff */
[--C-:B------:R-:W-:Y:S01]  /*cf30*/  @!P2 IMAD.WIDE R70, R71, 0x2, R76.reuse ;  /* 0x000000024746a825 */ /* 0x100fe200078e024c */
[----:B--2---:R2:W-:Y:S03]  /*cf40*/  @!P3 ST.E.128 [R78.64], R64 ;  /* 0x000000404e00b985 */ /* 0x0045e6000c101d0c */
[--C-:B------:R-:W-:Y:S01]  /*cf50*/  @!P1 IMAD.WIDE R68, R69, 0x2, R76.reuse ;  /* 0x0000000245449825 */ /* 0x100fe200078e024c */
[----:B---3--:R2:W-:Y:S03]  /*cf60*/  @!P2 ST.E.128 [R70.64], R48 ;  /* 0x000000304600a985 */ /* 0x0085e6000c101d0c */
[----:B------:R-:W-:Y:S01]  /*cf70*/  @!P0 IMAD.WIDE R76, R3, 0x2, R76 ;  /* 0x00000002034c8825 */ /* 0x000fe200078e024c */
[----:B----4-:R2:W-:Y:S04]  /*cf80*/  @!P1 ST.E.128 [R68.64], R32 ;  /* 0x0000002044009985 */ /* 0x0105e8000c101d0c */
[----:B-1----:R2:W-:Y:S02]  /*cf90*/  @!P0 ST.E.128 [R76.64], R16 ;  /* 0x000000104c008985 */ /* 0x0025e4000c101d0c */
.L_x_808:
[----:B--234-:R-:W-:Y:S05]  /*cfa0*/  BSYNC B0 ;  /* 0x0000000000007941 */ /* 0x01cfea0003800000 */
.L_x_807:
[----:B------:R-:W-:Y:S01]  /*cfb0*/  IADD3 R3, R73, 0x20, RZ ;  /* 0x0000002049037810 */ /* 0x000fe20007ffe0ff */
[----:B------:R2:W3:Y:S01]  /*cfc0*/  SHFL.IDX PT, R35, R74, 0x1, 0x181f ;  /* 0x00381f004a237f89 */ /* 0x0004e200000e0000 */
[----:B------:R-:W-:Y:S02]  /*cfd0*/  BSSY B0, `(.L_x_809) ;  /* 0x000001c000007945 */ /* 0x000fe40003800000 */
[----:B------:R-:W-:Y:S01]  /*cfe0*/  ISETP.GE.AND P0, PT, R3, R2, PT ;  /* 0x000000020300720c */ /* 0x000fe20003f06270 */
[----:B------:R2:W4:-:S12]  /*cff0*/  SHFL.IDX PT, R34, R75, 0x1, 0x181f ;  /* 0x00381f004b227f89 */ /* 0x00051800000e0000 */
[----:B------:R-:W-:Y:S05]  /*d000*/  @P0 BRA `(.L_x_810) ;  /* 0x0000018000000947 */ /* 0x000fea0003800000 */
[C---:B------:R-:W-:Y:S02]  /*d010*/  IADD3 R32, R0.reuse, 0x40, RZ ;  /* 0x0000004000207810 */ /* 0x040fe40007ffe0ff */
[C---:B------:R-:W-:Y:S02]  /*d020*/  IADD3 R18, R0.reuse, 0x80, RZ ;  /* 0x0000008000127810 */ /* 0x040fe40007ffe0ff */
[----:B-1----:R-:W-:Y:S02]  /*d030*/  IADD3 R16, R0, 0xc0, RZ ;  /* 0x000000c000107810 */ /* 0x002fe40007ffe0ff */
        /* <DEDUP_REMOVED lines=21> */
.L_x_810:
[----:B------:R-:W-:Y:S05]  /*d190*/  BSYNC B0 ;  /* 0x0000000000007941 */ /* 0x000fea0003800000 */
.L_x_809:
[----:B------:R-:W-:Y:S01]  /*d1a0*/  IADD3 R3, R73, 0x40, RZ ;  /* 0x0000004049037810 */ /* 0x000fe20007ffe0ff */
[----:B-1----:R1:W2:Y:S01]  /*d1b0*/  SHFL.IDX PT, R19, R74, 0x2, 0x181f ;  /* 0x00581f004a137f89 */ /* 0x0022a200000e0000 */
[----:B------:R-:W-:Y:S02]  /*d1c0*/  BSSY B0, `(.L_x_811) ;  /* 0x000001c000007945 */ /* 0x000fe40003800000 */
[----:B------:R-:W-:Y:S01]  /*d1d0*/  ISETP.GE.AND P0, PT, R3, R2, PT ;  /* 0x000000020300720c */ /* 0x000fe20003f06270 */
[----:B------:R1:W4:-:S12]  /*d1e0*/  SHFL.IDX PT, R18, R75, 0x2, 0x181f ;  /* 0x00581f004b127f89 */ /* 0x00031800000e0000 */
        /* <DEDUP_REMOVED lines=12> */
[----:B--2-4-:R-:W-:Y:S01]  /*d2b0*/  @!P3 IMAD.WIDE R16, R0, 0x2, R18 ;  /* 0x000000020010b825 */ /* 0x014fe200078e0212 */
        /* <DEDUP_REMOVED lines=12> */
.L_x_812:
[----:B------:R-:W-:Y:S05]  /*d380*/  BSYNC B0 ;  /* 0x0000000000007941 */ /* 0x000fea0003800000 */
.L_x_811:
[----:B------:R-:W-:Y:S01]  /*d390*/  IADD3 R73, R73, 0x60, RZ ;  /* 0x0000006049497810 */ /* 0x000fe20007ffe0ff */
[----:B--2---:R2:W1:Y:S03]  /*d3a0*/  SHFL.IDX PT, R11, R74, 0x3, 0x181f ;  /* 0x00781f004a0b7f89 */ /* 0x00446600000e0000 */
[----:B------:R-:W-:Y:S01]  /*d3b0*/  ISETP.GE.AND P0, PT, R73, R2, PT ;  /* 0x000000024900720c */ /* 0x000fe20003f06270 */
[----:B------:R2:W4:-:S12]  /*d3c0*/  SHFL.IDX PT, R10, R75, 0x3, 0x181f ;  /* 0x00781f004b0a7f89 */ /* 0x00051800000e0000 */
[----:B------:R-:W-:Y:S05]  /*d3d0*/  @P0 EXIT ;  /* 0x000000000000094d */ /* 0x000fea0003800000 */
[C---:B------:R-:W-:Y:S02]  /*d3e0*/  IADD3 R9, R0.reuse, 0x40, RZ ;  /* 0x0000004000097810 */ /* 0x040fe40007ffe0ff */
[C---:B------:R-:W-:Y:S02]  /*d3f0*/  IADD3 R3, R0.reuse, 0x80, RZ ;  /* 0x0000008000037810 */ /* 0x040fe40007ffe0ff */
        /* <DEDUP_REMOVED lines=10> */
[----:B------:R-:W-:Y:S02]  /*d4a0*/  @!P2 ST.E.128 [R12.64], R52 ;  /* 0x000000340c00a985 */ /* 0x000fe4000c101d0c */
[----:B------:R-:W-:-:S04]  /*d4b0*/  @!P1 IMAD.WIDE R8, R8, 0x2, R10 ;  /* 0x0000000208089825 */ /* 0x000fc800078e020a */
[----:B------:R-:W-:Y:S01]  /*d4c0*/  @!P0 IMAD.WIDE R2, R2, 0x2, R10 ;  /* 0x0000000202028825 */ /* 0x000fe200078e020a */
[----:B------:R-:W-:Y:S04]  /*d4d0*/  @!P1 ST.E.128 [R8.64], R36 ;  /* 0x0000002408009985 */ /* 0x000fe8000c101d0c */
[----:B------:R1:W-:Y:S02]  /*d4e0*/  @!P0 ST.E.128 [R2.64], R20 ;  /* 0x0000001402008985 */ /* 0x0003e4000c101d0c */
[----:B-1----:R-:W-:-:S04]  /*d4f0*/  IADD3 R2, R0, 0xc0, RZ ;  /* 0x000000c000027810 */ /* 0x002fc80007ffe0ff */
        /* <DEDUP_REMOVED lines=8> */
.L_x_805:
        /* <DEDUP_REMOVED lines=10> */
[----:B-----5:R-:W2:Y:S01]  /*d620*/  @P0 LDG.E R0, [R6.64] ;  /* 0x0000000c06000981 */ /* 0x020ea2000c1e1900 */
        /* <DEDUP_REMOVED lines=20> */
.L_x_813:
        /* <DEDUP_REMOVED lines=43> */
.L_x_815:
[----:B------:R-:W-:Y:S05]  /*da20*/  BSYNC B0 ;  /* 0x0000000000007941 */ /* 0x000fea0003800000 */
.L_x_814:
        /* <DEDUP_REMOVED lines=20> */
[----:B------:R-:W-:Y:S01]  /*db70*/  UIMAD UR7, UR9, UR5, UR7 ;  /* 0x00000005090772a4 */ /* 0x000fe2000f8e0207 */
[C---:B-1----:R-:W-:Y:S02]  /*db80*/  IMAD R4, R0.reuse, 0x80, R4 ;  /* 0x0000008000047824 */ /* 0x042fe400078e0204 */
[----:B------:R-:W-:Y:S01]  /*db90*/  IMAD R3, R0, 0x80, R3 ;  /* 0x0000008000037824 */ /* 0x000fe200078e0203 */
[----:B------:R-:W-:Y:S01]  /*dba0*/  ULDC.64 UR4, c[0x0][0x3f0] ;  /* 0x0000fc0000047ab9 */ /* 0x000fe20000000a00 */
[----:B------:R-:W-:Y:S01]  /*dbb0*/  IADD3 R8, R9, 0x40, RZ ;  /* 0x0000004009087810 */ /* 0x000fe20007ffe0ff */
[----:B------:R-:W-:Y:S01]  /*dbc0*/  UIMAD UR6, UR6, UR4, URZ ;  /* 0x00000004060672a4 */ /* 0x000fe2000f8e023f */
[----:B------:R-:W-:Y:S01]  /*dbd0*/  @P0 IMAD.HI.U32 R2, R3, c[0x0][0x4ec], RZ ;  /* 0x00013b0003020a27 */ /* 0x000fe200078e00ff */
[----:B------:R-:W-:-:S02]  /*dbe0*/  UIADD3 UR17, UR7, UR17, URZ ;  /* 0x0000001107117290 */ /* 0x000fc4000fffe03f */
        /* <DEDUP_REMOVED lines=49> */
.L_x_817:
[----:B------:R-:W-:Y:S05]  /*df00*/  BSYNC B0 ;  /* 0x0000000000007941 */ /* 0x000fea0003800000 */
.L_x_816:
[----:B------:R-:W-:Y:S01]  /*df10*/  IADD3 R0, R4, 0x20, RZ ;  /* 0x0000002004007810 */ /* 0x000fe20007ffe0ff */
[----:B--23--:R2:W3:Y:S01]  /*df20*/  SHFL.IDX PT, R13, R10, 0x1, 0x181f ;  /* 0x00381f000a0d7f89 */ /* 0x00c4e200000e0000 */
        /* <DEDUP_REMOVED lines=25> */
.L_x_819:
[----:B------:R-:W-:Y:S05]  /*e0c0*/  BSYNC B0 ;  /* 0x0000000000007941 */ /* 0x000fea0003800000 */
.L_x_818:
[----:B------:R-:W-:Y:S01]  /*e0d0*/  IADD3 R0, R4, 0x40, RZ ;  /* 0x0000004004007810 */ /* 0x000fe20007ffe0ff */
[----:B---3--:R3:W1:Y:S01]  /*e0e0*/  SHFL.IDX PT, R13, R10, 0x2, 0x181f ;  /* 0x00581f000a0d7f89 */ /* 0x00866200000e0000 */
        /* <DEDUP_REMOVED lines=25> */
.L_x_821:
[----:B------:R-:W-:Y:S05]  /*e280*/  BSYNC B0 ;  /* 0x0000000000007941 */ /* 0x000fea0003800000 */
.L_x_820:
        /* <DEDUP_REMOVED lines=28> */
.L_x_822:
        /* <DEDUP_REMOVED lines=11> */
.L_x_1780:


//--------------------- .text._ZN7cutlass13device_kernelIN5flash19enable_sm80_to_sm89INS1_16FlashAttnFwdSm80INS1_25CollectiveMainloopFwdSm80ILi8ELi1ELb0EN4cute5tupleIJNS5_1CILi128EEENS7_ILi48EEENS7_ILi256EEEEEELi256ENS_10bfloat16_tEfNS_4arch4Sm80ELb0ELb0ELb0ELb1ELb1ELb1ELb1ELb0EEENS1_21CollectiveEpilogueFwdINS6_IJS8_SA_S9_EEENS6_IJNS7_ILi1EEESI_SI_EEESC_SE_Li256ELb1ELb1ELb0ELb0EEENS1_19SingleTileSchedulerILb1ELb0ELb1ELi128EEEEEEEEEvNT_6ParamsE --------------------------
	.section	.text._ZN7cutlass13device_kernelIN5flash19enable_sm80_to_sm89INS1_16FlashAttnFwdSm80INS1_25CollectiveMainloopFwdSm80ILi8ELi1ELb0EN4cute5tupleIJNS5_1CILi128EEENS7_ILi48EEENS7_ILi256EEEEEELi256ENS_10bfloat16_tEfNS_4arch4Sm80ELb0ELb0ELb0ELb1ELb1ELb1ELb1ELb0EEENS1_21CollectiveEpilogueFwdINS6_IJS8_SA_S9_EEENS6_IJNS7_ILi1EEESI_SI_EEESC_SE_Li256ELb1ELb1ELb0ELb0EEENS1_19SingleTileSchedulerILb1ELb0ELb1ELi128EEEEEEEEEvNT_6ParamsE,"ax",@progbits
	.sectioninfo	@"SHI_REGISTERS=248"
	.align	128
.text._ZN7cutlass13device_kernelIN5flash19enable_sm80_to_sm89INS1_16FlashAttnFwdSm80INS1_25CollectiveMainloopFwdSm80ILi8ELi1ELb0EN4cute5tupleIJNS5_1CILi128EEENS7_ILi48EEENS7_ILi256EEEEEELi256ENS_10bfloat16_tEfNS_4arch4Sm80ELb0ELb0ELb0ELb1ELb1ELb1ELb1ELb0EEENS1_21CollectiveEpilogueFwdINS6_IJS8_SA_S9_EEENS6_IJNS7_ILi1EEESI_SI_EEESC_SE_Li256ELb1ELb1ELb0ELb0EEENS1_19SingleTileSchedulerILb1ELb0ELb1ELi128EEEEEEEEEvNT_6ParamsE:
        .type           _ZN7cutlass13device_kernelIN5flash19enable_sm80_to_sm89INS1_16FlashAttnFwdSm80INS1_25CollectiveMainloopFwdSm80ILi8ELi1ELb0EN4cute5tupleIJNS5_1CILi128EEENS7_ILi48EEENS7_ILi256EEEEEELi256ENS_10bfloat16_tEfNS_4arch4Sm80ELb0ELb0ELb0ELb1ELb1ELb1ELb1ELb0EEENS1_21CollectiveEpilogueFwdINS6_IJS8_SA_S9_EEENS6_IJNS7_ILi1EEESI_SI_EEESC_SE_Li256ELb1ELb1ELb0ELb0EEENS1_19SingleTileSchedulerILb1ELb0ELb1ELi128EEEEEEEEEvNT_6ParamsE,@function
        .size           _ZN7cutlass13device_kernelIN5flash19enable_sm80_to_sm89INS1_16FlashAttnFwdSm80INS1_25CollectiveMainloopFwdSm80ILi8ELi1ELb0EN4cute5tupleIJNS5_1CILi128EEENS7_ILi48EEENS7_ILi256EEEEEELi256ENS_10bfloat16_tEfNS_4arch4Sm80ELb0ELb0ELb0ELb1ELb1ELb1ELb1ELb0EEENS1_21CollectiveEpilogueFwdINS6_IJS8_SA_S9_EEENS6_IJNS7_ILi1EEESI_SI_EEESC_SE_Li256ELb1ELb1ELb0ELb0EEENS1_19SingleTileSchedulerILb1ELb0ELb1ELi128EEEEEEEEEvNT_6ParamsE,(.L_x_1781 - _ZN7cutlass13device_kernelIN5flash19enable_sm80_to_sm89INS1_16FlashAttnFwdSm80INS1_25CollectiveMainloopFwdSm80ILi8ELi1ELb0EN4cute5tupleIJNS5_1CILi128EEENS7_ILi48EEENS7_ILi256EEEEEELi256ENS_10bfloat16_tEfNS_4arch4Sm80ELb0ELb0ELb0ELb1ELb1ELb1ELb1ELb0EEENS1_21CollectiveEpilogueFwdINS6_IJS8_SA_S9_EEENS6_IJNS7_ILi1EEESI_SI_EEESC_SE_Li256ELb1ELb1ELb0ELb0EEENS1_19SingleTileSchedulerILb1ELb0ELb1ELi128EEEEEEEEEvNT_6ParamsE)
        .other          _ZN7cutlass13device_kernelIN5flash19enable_sm80_to_sm89INS1_16FlashAttnFwdSm80INS1_25CollectiveMainloopFwdSm80ILi8ELi1ELb0EN4cute5tupleIJNS5_1CILi128EEENS7_ILi48EEENS7_ILi256EEEEEELi256ENS_10bfloat16_tEfNS_4arch4Sm80ELb0ELb0ELb0ELb1ELb1ELb1ELb1ELb0EEENS1_21CollectiveEpilogueFwdINS6_IJS8_SA_S9_EEENS6_IJNS7_ILi1EEESI_SI_EEESC_SE_Li256ELb1ELb1ELb0ELb0EEENS1_19SingleTileSchedulerILb1ELb0ELb1ELi128EEEEEEEEEvNT_6ParamsE,@"STO_CUDA_ENTRY STV_DEFAULT"
_ZN7cutlass13device_kernelIN5flash19enable_sm80_to_sm89INS1_16FlashAttnFwdSm80INS1_25CollectiveMainloopFwdSm80ILi8ELi1ELb0EN4cute5tupleIJNS5_1CILi128EEENS7_ILi48EEENS7_ILi256EEEEEELi256ENS_10bfloat16_tEfNS_4arch4Sm80ELb0ELb0ELb0ELb1ELb1ELb1ELb1ELb0EEENS1_21CollectiveEpilogueFwdINS6_IJS8_SA_S9_EEENS6_IJNS7_ILi1EEESI_SI_EEESC_SE_Li256ELb1ELb1ELb0ELb0EEENS1_19SingleTileSchedulerILb1ELb0ELb1ELi128EEEEEEEEEvNT_6ParamsE:
[----:B------:R-:W-:Y:S02]  /*0000*/  MOV R1, c[0x0][0x28] ;  /* 0x00000a0000017a02 */ /* 0x000fe40000000f00 */
[----:B------:R-:W1:Y:S01]  /*0010*/  S2R R216, SR_TID.X ;  /* 0x0000000000d87919 */ /* 0x000e620000002100 */
[----:B------:R-:W-:Y:S01]  /*0020*/  MOV R7, 0x4 ;  /* 0x0000000400077802 */ /* 0x000fe20000000f00 */
[----:B------:R-:W-:Y:S02]  /*0030*/  ULDC.64 UR16, c[0x0][0x118] ;  /* 0x0000460000107ab9 */ /* 0x000fe40000000a00 */
[----:B------:R-:W2:Y:S04]  /*0040*/  S2R R218, SR_CTAID.Z ;  /* 0x0000000000da7919 */ /* 0x000ea80000002700 */
[----:B------:R-:W3:Y:S01]  /*0050*/  S2R R109, SR_CTAID.X ;  /* 0x00000000006d7919 */ /* 0x000ee20000002500 */
[----:B-1----:R-:W-:Y:S01]  /*0060*/  SHF.R.U32.HI R0, RZ, 0x5, R216 ;  /* 0x00000005ff007819 */ /* 0x002fe200000116d8 */
[----:B--2---:R-:W-:-:S05]  /*0070*/  IMAD.WIDE R2, R218, R7, c[0x0][0x568] ;  /* 0x00015a00da027625 */ /* 0x004fca00078e0207 */
[----:B------:R-:W1:Y:S02]  /*0080*/  SHFL.IDX PT, R0, R0, RZ, 0x1f ;  /* 0x00001fff00007589 */ /* 0x000e6400000e0000 */
[----:B-1----:R-:W-:-:S13]  /*0090*/  ISETP.NE.AND P0, PT, R0, RZ, PT ;  /* 0x000000ff0000720c */ /* 0x002fda0003f05270 */
[----:B------:R-:W-:Y:S05]  /*00a0*/  @!P0 BRA `(.L_x_823) ;  /* 0x0000013000008947 */ /* 0x000fea0003800000 */
[----:B---3--:R-:W-:-:S04]  /*00b0*/  ISETP.NE.U32.AND P0, PT, RZ, c[0x0][0x568], PT ;  /* 0x00015a00ff007a0c */ /* 0x008fc80003f05070 */
[----:B------:R-:W-:-:S13]  /*00c0*/  ISETP.NE.AND.EX P0, PT, RZ, c[0x0][0x56c], PT, P0 ;  /* 0x00015b00ff007a0c */ /* 0x000fda0003f05300 */
[----:B------:R-:W-:Y:S05]  /*00d0*/  @!P0 BRA `(.L_x_824) ;  /* 0x0000002000008947 */ /* 0x000fea0003800000 */
[----:B------:R1:W5:Y:S01]  /*00e0*/  LDG.E R3, [R2.64] ;  /* 0x0000001002037981 */ /* 0x000362000c1e1900 */
[----:B------:R-:W-:Y:S05]  /*00f0*/  BRA `(.L_x_825) ;  /* 0x0000009000007947 */ /* 0x000fea0003800000 */
.L_x_824:
[----:B------:R-:W-:-:S04]  /*0100*/  ISETP.NE.U32.AND P0, PT, RZ, c[0x0][0x560], PT ;  /* 0x00015800ff007a0c */ /* 0x000fc80003f05070 */
[----:B------:R-:W-:-:S13]  /*0110*/  ISETP.NE.AND.EX P0, PT, RZ, c[0x0][0x564], PT, P0 ;  /* 0x00015900ff007a0c */ /* 0x000fda0003f05300 */
[----:B------:R-:W-:Y:S05]  /*0120*/  @!P0 BRA `(.L_x_826) ;  /* 0x0000005000008947 */ /* 0x000fea0003800000 */
[----:B------:R-:W-:-:S05]  /*0130*/  IMAD.WIDE R4, R218, R7, c[0x0][0x560] ;  /* 0x00015800da047625 */ /* 0x000fca00078e0207 */
[----:B------:R-:W2:Y:S04]  /*0140*/  LDG.E R3, [R4.64] ;  /* 0x0000001004037981 */ /* 0x000ea8000c1e1900 */
[----:B------:R-:W2:Y:S02]  /*0150*/  LDG.E R0, [R4.64+0x4] ;  /* 0x0000041004007981 */ /* 0x000ea4000c1e1900 */
[----:B--2---:R-:W-:Y:S01]  /*0160*/  IADD3 R3, -R3, R0, RZ ;  /* 0x0000000003037210 */ /* 0x004fe20007ffe1ff */
[----:B------:R-:W-:Y:S05]  /*0170*/  BRA `(.L_x_825) ;  /* 0x0000001000007947 */ /* 0x000fea0003800000 */
.L_x_826:
[----:B------:R-:W-:-:S05]  /*0180*/  MOV R3, c[0x0][0x54c] ;  /* 0x0001530000037a02 */ /* 0x000fca0000000f00 */
.L_x_825:
[----:B-----5:R-:W-:Y:S01]  /*0190*/  IMAD R3, R3, c[0x0][0x548], RZ ;  /* 0x0001520003037a24 */ /* 0x020fe200078e02ff */
[----:B------:R-:W-:-:S04]  /*01a0*/  SHF.L.U32 R0, R109, 0x7, RZ ;  /* 0x000000076d007819 */ /* 0x000fc800000006ff */
[----:B------:R-:W-:-:S04]  /*01b0*/  ISETP.GE.AND P0, PT, R0, R3, PT ;  /* 0x000000030000720c */ /* 0x000fc80003f06270 */
[----:B------:R-:W-:Y:S01]  /*01c0*/  SEL R218, R218, 0xffffffff, !P0 ;  /* 0xffffffffdada7807 */ /* 0x000fe20004000000 */
[----:B------:R-:W-:Y:S05]  /*01d0*/  BRA `(.L_x_827) ;  /* 0x0000012000007947 */ /* 0x000fea0003800000 */
.L_x_823:
[----:B---3--:R-:W-:-:S04]  /*01e0*/  ISETP.NE.U32.AND P0, PT, RZ, c[0x0][0x568], PT ;  /* 0x00015a00ff007a0c */ /* 0x008fc80003f05070 */
[----:B------:R-:W-:-:S13]  /*01f0*/  ISETP.NE.AND.EX P0, PT, RZ, c[0x0][0x56c], PT, P0 ;  /* 0x00015b00ff007a0c */ /* 0x000fda0003f05300 */
[----:B------:R-:W-:Y:S05]  /*0200*/  @!P0 BRA `(.L_x_828) ;  /* 0x0000002000008947 */ /* 0x000fea0003800000 */
[----:B------:R1:W5:Y:S01]  /*0210*/  LDG.E R3, [R2.64] ;  /* 0x0000001002037981 */ /* 0x000362000c1e1900 */
[----:B------:R-:W-:Y:S05]  /*0220*/  BRA `(.L_x_829) ;  /* 0x0000009000007947 */ /* 0x000fea0003800000 */
.L_x_828:
        /* <DEDUP_REMOVED lines=8> */
.L_x_830:
[----:B------:R-:W-:-:S05]  /*02b0*/  MOV R3, c[0x0][0x54c] ;  /* 0x0001530000037a02 */ /* 0x000fca0000000f00 */
.L_x_829:
[----:B-----5:R-:W-:Y:S01]  /*02c0*/  IMAD R3, R3, c[0x0][0x548], RZ ;  /* 0x0001520003037a24 */ /* 0x020fe200078e02ff */
[----:B------:R-:W-:-:S04]  /*02d0*/  SHF.L.U32 R0, R109, 0x7, RZ ;  /* 0x000000076d007819 */ /* 0x000fc800000006ff */
[----:B------:R-:W-:-:S04]  /*02e0*/  ISETP.GE.AND P0, PT, R0, R3, PT ;  /* 0x000000030000720c */ /* 0x000fc80003f06270 */
[----:B------:R-:W-:-:S04]  /*02f0*/  SEL R218, R218, 0xffffffff, !P0 ;  /* 0xffffffffdada7807 */ /* 0x000fc80004000000 */
.L_x_827:
[----:B------:R-:W-:-:S13]  /*0300*/  ISETP.GE.AND P0, PT, R218, RZ, PT ;  /* 0x000000ffda00720c */ /* 0x000fda0003f06270 */
[----:B------:R-:W-:Y:S05]  /*0310*/  @!P0 EXIT ;  /* 0x000000000000894d */ /* 0x000fea0003800000 */
[----:B------:R-:W-:Y:S01]  /*0320*/  ISETP.NE.U32.AND P0, PT, RZ, c[0x0][0x370], PT ;  /* 0x0000dc00ff007a0c */ /* 0x000fe20003f05070 */
[----:B------:R-:W-:Y:S01]  /*0330*/  IMAD.MOV.U32 R217, RZ, RZ, RZ ;  /* 0x000000ffffd97224 */ /* 0x000fe200078e00ff */
[----:B------:R-:W-:Y:S01]  /*0340*/  ISETP.NE.U32.AND P1, PT, RZ, c[0x0][0x360], PT ;  /* 0x0000d800ff007a0c */ /* 0x000fe20003f25070 */
[----:B------:R-:W-:Y:S01]  /*0350*/  IMAD.MOV.U32 R111, RZ, RZ, c[0x0][0x168] ;  /* 0x00005a00ff6f7624 */ /* 0x000fe200078e00ff */
[----:B------:R-:W-:Y:S01]  /*0360*/  ISETP.NE.AND.EX P2, PT, RZ, c[0x0][0x374], PT, P0 ;  /* 0x0000dd00ff007a0c */ /* 0x000fe20003f45300 */
[----:B------:R-:W-:Y:S01]  /*0370*/  CS2R R112, SRZ ;  /* 0x0000000000707805 */ /* 0x000fe2000001ff00 */
[----:B------:R-:W-:Y:S01]  /*0380*/  ISETP.NE.AND.EX P0, PT, RZ, c[0x0][0x364], PT, P1 ;  /* 0x0000d900ff007a0c */ /* 0x000fe20003f05310 */
[----:B------:R-:W-:Y:S01]  /*0390*/  IMAD.MOV.U32 R4, RZ, RZ, RZ ;  /* 0x000000ffff047224 */ /* 0x000fe200078e00ff */
[----:B------:R-:W-:Y:S01]  /*03a0*/  ISETP.NE.U32.AND P1, PT, RZ, c[0x0][0x348], PT ;  /* 0x0000d200ff007a0c */ /* 0x000fe20003f25070 */
[----:B------:R-:W-:Y:S01]  /*03b0*/  IMAD.WIDE R12, R218, R7, c[0x0][0x348] ;  /* 0x0000d200da0c7625 */ /* 0x000fe200078e0207 */
[----:B------:R-:W-:-:S02]  /*03c0*/  ISETP.NE.U32.AND P3, PT, RZ, c[0x0][0x350], PT ;  /* 0x0000d400ff007a0c */ /* 0x000fc40003f65070 */
[----:B------:R-:W-:Y:S01]  /*03d0*/  ISETP.NE.U32.AND P4, PT, RZ, c[0x0][0x358], PT ;  /* 0x0000d600ff007a0c */ /* 0x000fe20003f85070 */
[CC--:B------:R-:W-:Y:S01]  /*03e0*/  IMAD.WIDE R8, R218.reuse, R7.reuse, c[0x0][0x350] ;  /* 0x0000d400da087625 */ /* 0x0c0fe200078e0207 */
[----:B------:R-:W-:Y:S02]  /*03f0*/  ISETP.NE.AND.EX P1, PT, RZ, c[0x0][0x34c], PT, P1 ;  /* 0x0000d300ff007a0c */ /* 0x000fe40003f25310 */
[----:B------:R-:W-:Y:S01]  /*0400*/  ISETP.NE.AND.EX P3, PT, RZ, c[0x0][0x354], PT, P3 ;  /* 0x0000d500ff007a0c */ /* 0x000fe20003f65330 */
[----:B------:R-:W-:Y:S01]  /*0410*/  @P2 IMAD.WIDE R16, R218, R7, c[0x0][0x370] ;  /* 0x0000dc00da102625 */ /* 0x000fe200078e0207 */
[----:B------:R-:W-:-:S03]  /*0420*/  ISETP.NE.AND.EX P4, PT, RZ, c[0x0][0x35c], PT, P4 ;  /* 0x0000d700ff007a0c */ /* 0x000fc60003f85340 */
[CC--:B------:R-:W-:Y:S01]  /*0430*/  @P0 IMAD.WIDE R14, R218.reuse, R7.reuse, c[0x0][0x360] ;  /* 0x0000d800da0e0625 */ /* 0x0c0fe200078e0207 */
[----:B------:R2:W5:Y:S03]  /*0440*/  @P2 LDG.E R217, [R16.64] ;  /* 0x0000001010d92981 */ /* 0x000566000c1e1900 */
[----:B------:R-:W-:Y:S01]  /*0450*/  IMAD.WIDE R10, R218, R7, c[0x0][0x358] ;  /* 0x0000d600da0a7625 */ /* 0x000fe200078e0207 */
[----:B------:R2:W5:Y:S04]  /*0460*/  @P0 LDG.E R111, [R14.64] ;  /* 0x000000100e6f0981 */ /* 0x000568000c1e1900 */
[----:B------:R2:W5:Y:S04]  /*0470*/  @P1 LDG.E R113, [R12.64] ;  /* 0x000000100c711981 */ /* 0x000568000c1e1900 */
[----:B------:R2:W5:Y:S04]  /*0480*/  @P3 LDG.E R112, [R8.64] ;  /* 0x0000001008703981 */ /* 0x000568000c1e1900 */
[----:B------:R2:W5:Y:S04]  /*0490*/  @P4 LDG.E R4, [R10.64] ;  /* 0x000000100a044981 */ /* 0x000568000c1e1900 */
[----:B------:R-:W3:Y:S01]  /*04a0*/  S2R R215, SR_CTAID.Y ;  /* 0x0000000000d77919 */ /* 0x000ee20000002600 */
[----:B------:R-:W-:-:S02]  /*04b0*/  IMAD.MOV.U32 R5, RZ, RZ, c[0x0][0x2ac] ;  /* 0x0000ab00ff057624 */ /* 0x000fc400078e00ff */
[----:B-1----:R-:W-:Y:S02]  /*04c0*/  IMAD.MOV.U32 R2, RZ, RZ, c[0x0][0x228] ;  /* 0x00008a00ff027624 */ /* 0x002fe400078e00ff */
[----:B------:R-:W-:Y:S01]  /*04d0*/  IMAD R5, R5, c[0x0][0x1d0], RZ ;  /* 0x0000740005057a24 */ /* 0x000fe200078e02ff */
[----:B---3--:R-:W-:Y:S01]  /*04e0*/  SHF.R.S32.HI R108, RZ, 0x1f, R215 ;  /* 0x0000001fff6c7819 */ /* 0x008fe200000114d7 */
[----:B------:R-:W-:Y:S05]  /*04f0*/  @P0 BRA `(.L_x_831) ;  /* 0x0000004000000947 */ /* 0x000fea0003800000 */
[----:B--2---:R-:W-:Y:S05]  /*0500*/  @!P1 BRA `(.L_x_831) ;  /* 0x0000003000009947 */ /* 0x004fea0003800000 */
[----:B-----5:R-:W2:Y:S04]  /*0510*/  LDG.E R111, [R12.64] ;  /* 0x000000100c6f7981 */ /* 0x020ea8000c1e1900 */
[----:B------:R-:W2:Y:S02]  /*0520*/  LDG.E R0, [R12.64+0x4] ;  /* 0x000004100c007981 */ /* 0x000ea4000c1e1900 */
[----:B--2---:R-:W-:-:S02]  /*0530*/  IADD3 R111, -R111, R0, RZ ;  /* 0x000000006f6f7210 */ /* 0x004fc40007ffe1ff */
.L_x_831:
[----:B--2---:R-:W-:-:S04]  /*0540*/  ISETP.NE.U32.AND P0, PT, RZ, c[0x0][0x368], PT ;  /* 0x0000da00ff007a0c */ /* 0x004fc80003f05070 */
[----:B------:R-:W-:-:S13]  /*0550*/  ISETP.NE.AND.EX P0, PT, RZ, c[0x0][0x36c], PT, P0 ;  /* 0x0000db00ff007a0c */ /* 0x000fda0003f05300 */
[----:B------:R-:W-:Y:S05]  /*0560*/  @!P0 BRA `(.L_x_832) ;  /* 0x0000003000008947 */ /* 0x000fea0003800000 */
[----:B------:R-:W-:-:S05]  /*0570*/  IMAD.WIDE R8, R218, R7, c[0x0][0x368] ;  /* 0x0000da00da087625 */ /* 0x000fca00078e0207 */
[----:B------:R1:W5:Y:S01]  /*0580*/  LDG.E R5, [R8.64] ;  /* 0x0000001008057981 */ /* 0x000362000c1e1900 */
[----:B------:R-:W-:Y:S05]  /*0590*/  BRA `(.L_x_833) ;  /* 0x0000004000007947 */ /* 0x000fea0003800000 */
.L_x_832:
[----:B------:R-:W-:Y:S05]  /*05a0*/  @!P3 BRA `(.L_x_833) ;  /* 0x000000300000b947 */ /* 0x000fea0003800000 */
[----:B------:R-:W2:Y:S04]  /*05b0*/  LDG.E R5, [R8.64] ;  /* 0x0000001008057981 */ /* 0x000ea8000c1e1900 */
[----:B------:R-:W2:Y:S02]  /*05c0*/  LDG.E R0, [R8.64+0x4] ;  /* 0x0000041008007981 */ /* 0x000ea4000c1e1900 */
[----:B--2---:R-:W-:Y:S02]  /*05d0*/  IADD3 R5, -R5, R0, RZ ;  /* 0x0000000005057210 */ /* 0x004fe40007ffe1ff */
.L_x_833:
[----:B------:R-:W2:Y:S04]  /*05e0*/  @P4 LDG.E R0, [R10.64] ;  /* 0x000000100a004981 */ /* 0x000ea8000c1e1900 */
[----:B------:R-:W2:Y:S01]  /*05f0*/  @P4 LDG.E R3, [R10.64+0x4] ;  /* 0x000004100a034981 */ /* 0x000ea2000c1e1900 */
[----:B-1---5:R-:W-:Y:S01]  /*0600*/  IMAD.IADD R9, R5, 0x1, -R217 ;  /* 0x0000000105097824 */ /* 0x022fe200078e0ad9 */
[----:B------:R-:W-:Y:S01]  /*0610*/  ISETP.NE.U32.AND P0, PT, RZ, c[0x0][0x378], PT ;  /* 0x0000de00ff007a0c */ /* 0x000fe20003f05070 */
[----:B------:R-:W-:-:S03]  /*0620*/  IMAD.MOV.U32 R110, RZ, RZ, R5 ;  /* 0x000000ffff6e7224 */ /* 0x000fc600078e0005 */
[----:B------:R-:W-:Y:S01]  /*0630*/  ISETP.NE.AND.EX P0, PT, RZ, c[0x0][0x37c], PT, P0 ;  /* 0x0000df00ff007a0c */ /* 0x000fe20003f05300 */
[----:B------:R-:W-:-:S05]  /*0640*/  IMAD.MOV R114, RZ, RZ, -R9 ;  /* 0x000000ffff727224 */ /* 0x000fca00078e0a09 */
[----:B------:R-:W-:-:S07]  /*0650*/  IMNMX R114, RZ, R114, !PT ;  /* 0x00000072ff727217 */ /* 0x000fce0007800200 */
[----:B------:R-:W-:-:S05]  /*0660*/  @P0 IMAD.WIDE R12, R218, R7, c[0x0][0x378] ;  /* 0x0000de00da0c0625 */ /* 0x000fca00078e0207 */
[----:B------:R1:W5:Y:S01]  /*0670*/  @P0 LDG.E R110, [R12.64] ;  /* 0x000000100c6e0981 */ /* 0x000362000c1e1900 */
[----:B--2---:R-:W-:-:S04]  /*0680*/  @P4 IMAD.IADD R2, R3, 0x1, -R0 ;  /* 0x0000000103024824 */ /* 0x004fc800078e0a00 */
[----:B------:R-:W-:-:S05]  /*0690*/  IMAD.IADD R107, R9, 0x1, R2 ;  /* 0x00000001096b7824 */ /* 0x000fca00078e0202 */
[----:B------:R-:W-:-:S05]  /*06a0*/  IADD3 R3, R107, 0x2f, RZ ;  /* 0x0000002f6b037810 */ /* 0x000fca0007ffe0ff */
[----:B------:R-:W-:-:S05]  /*06b0*/  IMAD.HI R3, R3, 0x2aaaaaab, RZ ;  /* 0x2aaaaaab03037827 */ /* 0x000fca00078e02ff */
[----:B------:R-:W-:-:S04]  /*06c0*/  SHF.R.U32.HI R156, RZ, 0x1f, R3 ;  /* 0x0000001fff9c7819 */ /* 0x000fc80000011603 */
[----:B------:R-:W-:-:S05]  /*06d0*/  LEA.HI.SX32 R156, R3, R156, 0x1d ;  /* 0x0000009c039c7211 */ /* 0x000fca00078feaff */
[----:B------:R-:W-:-:S05]  /*06e0*/  IMAD R9, R156, 0x30, -R9 ;  /* 0x000000309c097824 */ /* 0x000fca00078e0a09 */
[----:B------:R-:W-:-:S04]  /*06f0*/  IMNMX R9, R9, R2, PT ;  /* 0x0000000209097217 */ /* 0x000fc80003800200 */
[----:B------:R-:W-:Y:S01]  /*0700*/  ISETP.GT.AND P0, PT, R9, R114, PT ;  /* 0x000000720900720c */ /* 0x000fe20003f04270 */
[----:B------:R-:W-:-:S05]  /*0710*/  IMAD.WIDE.U32 R114, R114, -0x55555555, RZ ;  /* 0xaaaaaaab72727825 */ /* 0x000fca00078e00ff */
[----:B------:R-:W-:-:S05]  /*0720*/  SHF.R.U32.HI R114, RZ, 0x5, R115 ;  /* 0x00000005ff727819 */ /* 0x000fca0000011673 */
[----:B------:R-:W-:Y:S02]  /*0730*/  IMAD.MOV.U32 R3, RZ, RZ, R114 ;  /* 0x000000ffff037224 */ /* 0x000fe400078e0072 */
[----:B------:R-:W-:-:S05]  /*0740*/  @P0 IADD3 R9, R9, 0x2f, RZ ;  /* 0x0000002f09090810 */ /* 0x000fca0007ffe0ff */
[----:B------:R-:W-:-:S05]  /*0750*/  @P0 IMAD.HI R9, R9, 0x2aaaaaab, RZ ;  /* 0x2aaaaaab09090827 */ /* 0x000fca00078e02ff */
[----:B------:R-:W-:-:S04]  /*0760*/  @P0 SHF.R.U32.HI R0, RZ, 0x1f, R9 ;  /* 0x0000001fff000819 */ /* 0x000fc80000011609 */
[----:B------:R-:W-:-:S04]  /*0770*/  @P0 LEA.HI.SX32 R3, R9, R0, 0x1d ;  /* 0x0000000009030211 */ /* 0x000fc800078feaff */
[----:B------:R-:W-:-:S13]  /*0780*/  ISETP.GT.AND P0, PT, R3, R114, PT ;  /* 0x000000720300720c */ /* 0x000fda0003f04270 */
[----:B------:R-:W-:Y:S05]  /*0790*/  @!P0 BRA `(.L_x_834) ;  /* 0x00006d6000008947 */ /* 0x000fea0003800000 */
[----:B-1----:R-:W-:Y:S01]  /*07a0*/  ISETP.NE.U32.AND P1, PT, RZ, c[0x0][0x340], PT ;  /* 0x0000d000ff007a0c */ /* 0x002fe20003f25070 */
[----:B------:R-:W-:Y:S01]  /*07b0*/  UMOV UR7, 0x30 ;  /* 0x0000003000077882 */ /* 0x000fe20000000000 */
[----:B------:R-:W-:Y:S01]  /*07c0*/  IADD3 R61, R3, -0x1, RZ ;  /* 0xffffffff033d7810 */ /* 0x000fe20007ffe0ff */
[----:B------:R-:W-:Y:S01]  /*07d0*/  ULDC.64 UR4, c[0x0][0x238] ;  /* 0x00008e0000047ab9 */ /* 0x000fe20000000a00 */
[----:B------:R-:W-:-:S13]  /*07e0*/  ISETP.NE.AND.EX P1, PT, RZ, c[0x0][0x344], PT, P1 ;  /* 0x0000d100ff007a0c */ /* 0x000fda0003f25310 */
[----:B------:R-:W-:-:S06]  /*07f0*/  @P1 IMAD.WIDE R174, R218, R7, c[0x0][0x340] ;  /* 0x0000d000daae1625 */ /* 0x000fcc00078e0207 */
[----:B------:R-:W2:Y:S01]  /*0800*/  @P1 LDG.E R174, [R174.64] ;  /* 0x00000010aeae1981 */ /* 0x000ea2000c1e1900 */
[----:B------:R-:W-:Y:S01]  /*0810*/  SHF.R.S32.HI R7, RZ, 0x1f, R216 ;  /* 0x0000001fff077819 */ /* 0x000fe200000114d8 */
[----:B------:R-:W-:Y:S01]  /*0820*/  IMAD R162, R108, c[0x0][0x240], RZ ;  /* 0x000090006ca27a24 */ /* 0x000fe200078e02ff */
[----:B------:R-:W-:Y:S01]  /*0830*/  SHF.R.S32.HI R139, RZ, 0x1f, R218 ;  /* 0x0000001fff8b7819 */ /* 0x000fe200000114da */
[----:B------:R-:W-:Y:S01]  /*0840*/  UIMAD.WIDE.U32 UR10, UR7, UR4, URZ ;  /* 0x00000004070a72a5 */ /* 0x000fe2000f8e003f */
[----:B------:R-:W-:Y:S01]  /*0850*/  LEA.HI R9, R7, R216, RZ, 0x3 ;  /* 0x000000d807097211 */ /* 0x000fe200078f18ff */
[----:B------:R-:W-:Y:S01]  /*0860*/  IMAD R162, R215, c[0x0][0x244], R162 ;  /* 0x00009100d7a27a24 */ /* 0x000fe200078e02a2 */
[----:B------:R-:W-:Y:S01]  /*0870*/  SEL R160, R218, RZ, !P4 ;  /* 0x000000ffdaa07207 */ /* 0x000fe20006000000 */
[----:B------:R-:W-:Y:S01]  /*0880*/  UIMAD UR8, UR7, UR5, URZ ;  /* 0x00000005070872a4 */ /* 0x000fe2000f8e023f */
[----:B------:R-:W-:Y:S01]  /*0890*/  SHF.R.S32.HI R17, RZ, 0x3, R9 ;  /* 0x00000003ff117819 */ /* 0x000fe20000011409 */
[----:B------:R-:W-:Y:S01]  /*08a0*/  IMAD.IADD R112, R112, 0x1, R5 ;  /* 0x0000000170707824 */ /* 0x000fe200078e0205 */
[----:B------:R-:W-:Y:S01]  /*08b0*/  LOP3.LUT R9, R9, 0xfffffff8, RZ, 0xc0, !PT ;  /* 0xfffffff809097812 */ /* 0x000fe200078ec0ff */
[----:B------:R-:W-:Y:S01]  /*08c0*/  UIADD3 UR8, UR11, UR8, URZ ;  /* 0x000000080b087290 */ /* 0x000fe2000fffe03f */
[----:B------:R-:W-:Y:S01]  /*08d0*/  SHF.R.S32.HI R170, RZ, 0x1f, R17 ;  /* 0x0000001fffaa7819 */ /* 0x000fe20000011411 */
[C---:B------:R-:W-:Y:S01]  /*08e0*/  IMAD.SHL.U32 R119, R17.reuse, 0x40, RZ ;  /* 0x0000004011777824 */ /* 0x040fe200078e00ff */
[----:B------:R-:W-:Y:S01]  /*08f0*/  IADD3 R158, P0, R17, R4, RZ ;  /* 0x00000004119e7210 */ /* 0x000fe20007f1e0ff */
[----:B------:R-:W-:Y:S01]  /*0900*/  IMAD.IADD R0, R216, 0x1, -R9 ;  /* 0x00000001d8007824 */ /* 0x000fe200078e0a09 */
[----:B------:R-:W-:Y:S01]  /*0910*/  LEA.HI R7, R7, R216, RZ, 0x6 ;  /* 0x000000d807077211 */ /* 0x000fe200078f30ff */
[C---:B------:R-:W-:Y:S01]  /*0920*/  IMAD R3, R61.reuse, UR8, RZ ;  /* 0x000000083d037c24 */ /* 0x040fe2000f8e02ff */
[----:B------:R-:W-:Y:S01]  /*0930*/  LEA.HI.X.SX32 R159, R4, R170, 0x1, P0 ;  /* 0x000000aa049f7211 */ /* 0x000fe200000f0eff */
[C---:B------:R-:W-:Y:S01]  /*0940*/  IMAD.SHL.U32 R18, R0.reuse, 0x8, RZ ;  /* 0x0000000800127824 */ /* 0x040fe200078e00ff */
[----:B------:R-:W-:Y:S01]  /*0950*/  SHF.R.S32.HI R6, RZ, 0x1f, R61 ;  /* 0x0000001fff067819 */ /* 0x000fe2000001143d */
[----:B------:R-:W-:Y:S01]  /*0960*/  IMAD R4, R61, -0x30, R2 ;  /* 0xffffffd03d047824 */ /* 0x000fe200078e0202 */
[----:B------:R-:W-:Y:S01]  /*0970*/  LOP3.LUT R119, R119, 0x1c0, RZ, 0xc0, !PT ;  /* 0x000001c077777812 */ /* 0x000fe200078ec0ff */
[----:B------:R-:W-:Y:S01]  /*0980*/  IMAD R9, R159, c[0x0][0x238], RZ ;  /* 0x00008e009f097a24 */ /* 0x000fe200078e02ff */
[--C-:B------:R-:W-:Y:S01]  /*0990*/  SHF.R.S32.HI R19, RZ, 0x1f, R18.reuse ;  /* 0x0000001fff137819 */ /* 0x100fe20000011412 */
[----:B------:R-:W-:Y:S01]  /*09a0*/  IMAD.SHL.U32 R20, R0, 0x4, RZ ;  /* 0x0000000400147824 */ /* 0x000fe200078e00ff */
[----:B------:R-:W-:Y:S01]  /*09b0*/  IMNMX R4, R4, 0x30, PT ;  /* 0x0000003004047817 */ /* 0x000fe20003800200 */
[----:B------:R-:W-:Y:S01]  /*09c0*/  IMAD R8, R158, c[0x0][0x23c], R9 ;  /* 0x00008f009e087a24 */ /* 0x000fe200078e0209 */
[----:B------:R-:W-:Y:S01]  /*09d0*/  IADD3 R121, R18, 0x80, RZ ;  /* 0x0000008012797810 */ /* 0x000fe20007ffe0ff */
[----:B------:R-:W-:Y:S01]  /*09e0*/  IMAD.WIDE.U32 R10, R158, c[0x0][0x238], R18 ;  /* 0x00008e009e0a7a25 */ /* 0x000fe200078e0012 */
[----:B------:R-:W-:Y:S01]  /*09f0*/  IADD3 R16, R20, 0x40, RZ ;  /* 0x0000004014107810 */ /* 0x000fe20007ffe0ff */
[----:B------:R-:W-:Y:S01]  /*0a00*/  USHF.L.U32 UR12, UR4, 0x5, URZ ;  /* 0x00000005040c7899 */ /* 0x000fe2000800063f */
[----:B------:R-:W-:Y:S01]  /*0a10*/  LOP3.LUT R117, R119, 0x38, R18, 0xf8, !PT ;  /* 0x0000003877757812 */ /* 0x000fe200078ef812 */
[----:B------:R-:W-:Y:S01]  /*0a20*/  IMAD.IADD R9, R11, 0x1, R8 ;  /* 0x000000010b097824 */ /* 0x000fe200078e0208 */
[----:B------:R-:W-:Y:S01]  /*0a30*/  SHF.R.U32.HI R118, RZ, 0x3, R119 ;  /* 0x00000003ff767819 */ /* 0x000fe20000011677 */
[----:B------:R-:W-:Y:S01]  /*0a40*/  IMAD.MOV.U32 R8, RZ, RZ, R10 ;  /* 0x000000ffff087224 */ /* 0x000fe200078e000a */
[----:B------:R-:W-:Y:S01]  /*0a50*/  IADD3 R120, R18, 0xc0, RZ ;  /* 0x000000c012787810 */ /* 0x000fe20007ffe0ff */
[----:B------:R-:W-:Y:S01]  /*0a60*/  IMAD.IADD R4, R4, 0x1, -R17 ;  /* 0x0000000104047824 */ /* 0x000fe200078e0a11 */
[----:B------:R-:W-:Y:S01]  /*0a70*/  ISETP.GE.AND P2, PT, R18, c[0x0][0x1d4], PT ;  /* 0x0000750012007a0c */ /* 0x000fe20003f46270 */
[----:B------:R-:W-:Y:S01]  /*0a80*/  IMAD.WIDE.U32 R8, R215, c[0x0][0x240], R8 ;  /* 0x00009000d7087a25 */ /* 0x000fe200078e0008 */
[----:B------:R-:W-:Y:S01]  /*0a90*/  ISETP.GE.AND P6, PT, R121, c[0x0][0x1d4], PT ;  /* 0x0000750079007a0c */ /* 0x000fe20003fc6270 */
[----:B------:R-:W-:Y:S01]  /*0aa0*/  UMOV UR6, 0x5 ;  /* 0x0000000500067882 */ /* 0x000fe20000000000 */
[C---:B------:R-:W-:Y:S01]  /*0ab0*/  ISETP.GE.AND P0, PT, R4.reuse, 0x1, PT ;  /* 0x000000010400780c */ /* 0x040fe20003f06270 */
[----:B------:R-:W-:Y:S01]  /*0ac0*/  IMAD.IADD R163, R9, 0x1, R162 ;  /* 0x0000000109a37824 */ /* 0x000fe200078e02a2 */
[----:B------:R-:W-:Y:S01]  /*0ad0*/  ISETP.GT.AND P3, PT, R4, 0x20, PT ;  /* 0x000000200400780c */ /* 0x000fe20003f64270 */
[----:B------:R-:W-:Y:S01]  /*0ae0*/  IMAD.MOV.U32 R162, RZ, RZ, R8 ;  /* 0x000000ffffa27224 */ /* 0x000fe200078e0008 */
[----:B------:R-:W-:Y:S01]  /*0af0*/  ISETP.GE.AND P5, PT, R120, c[0x0][0x1d4], PT ;  /* 0x0000750078007a0c */ /* 0x000fe20003fa6270 */
[----:B------:R-:W-:Y:S01]  /*0b00*/  IMAD.SHL.U32 R7, R7, 0x8, RZ ;  /* 0x0000000807077824 */ /* 0x000fe200078e00ff */
[----:B------:R-:W-:Y:S01]  /*0b10*/  USHF.L.U64.HI UR9, UR4, UR6, UR5 ;  /* 0x0000000604097299 */ /* 0x000fe20008010205 */
[----:B------:R-:W-:Y:S01]  /*0b20*/  IMAD.WIDE.U32 R162, R160, c[0x0][0x248], R162 ;  /* 0x00009200a0a27a25 */ /* 0x000fe200078e00a2 */
[----:B------:R-:W-:Y:S01]  /*0b30*/  P2R R125, PR, RZ, 0x4 ;  /* 0x00000004ff7d7803 */ /* 0x000fe20000000000 */
[----:B------:R-:W-:Y:S01]  /*0b40*/  ULDC.64 UR4, c[0x0][0x280] ;  /* 0x0000a00000047ab9 */ /* 0x000fe20000000a00 */
[----:B------:R-:W-:Y:S01]  /*0b50*/  LOP3.LUT R7, R7, 0xfffffe00, RZ, 0xc0, !PT ;  /* 0xfffffe0007077812 */ /* 0x000fe200078ec0ff */
[----:B------:R-:W-:Y:S01]  /*0b60*/  IMAD.IADD R15, R20, 0x1, R16 ;  /* 0x00000001140f7824 */ /* 0x000fe200078e0210 */
[----:B------:R-:W-:Y:S01]  /*0b70*/  MOV R164, R162 ;  /* 0x000000a200a47202 */ /* 0x000fe20000000f00 */
[----:B------:R-:W-:Y:S01]  /*0b80*/  IMAD R3, R6, UR10, R3 ;  /* 0x0000000a06037c24 */ /* 0x000fe2000f8e0203 */
[----:B------:R-:W-:Y:S01]  /*0b90*/  LOP3.LUT R117, R7, R117, R118, 0xf6, !PT ;  /* 0x0000007507757212 */ /* 0x000fe200078ef676 */
[----:B------:R-:W-:Y:S01]  /*0ba0*/  IMAD R22, R108, c[0x0][0x260], RZ ;  /* 0x000098006c167a24 */ /* 0x000fe200078e02ff */
[----:B------:R-:W-:Y:S01]  /*0bb0*/  SHF.R.S32.HI R21, RZ, 0x1f, R20 ;  /* 0x0000001fff157819 */ /* 0x000fe20000011414 */
[----:B------:R-:W-:Y:S01]  /*0bc0*/  IMAD.WIDE.U32 R10, R215, c[0x0][0x260], R18 ;  /* 0x00009800d70a7a25 */ /* 0x000fe200078e0012 */
[----:B------:R-:W-:Y:S01]  /*0bd0*/  IADD3 R116, R17, 0x20, RZ ;  /* 0x0000002011747810 */ /* 0x000fe20007ffe0ff */
[----:B------:R-:W-:Y:S01]  /*0be0*/  USHF.L.U64.HI UR13, UR4, UR6, UR5 ;  /* 0x00000006040d7299 */ /* 0x000fe20008010205 */
[----:B------:R-:W-:Y:S01]  /*0bf0*/  P2R R123, PR, RZ, 0x40 ;  /* 0x00000040ff7b7803 */ /* 0x000fe20000000000 */
[----:B------:R-:W-:Y:S01]  /*0c00*/  IMAD.SHL.U32 R117, R117, 0x2, RZ ;  /* 0x0000000275757824 */ /* 0x000fe200078e00ff */
[----:B------:R-:W-:Y:S01]  /*0c10*/  USHF.L.U32 UR14, UR4, 0x5, URZ ;  /* 0x00000005040e7899 */ /* 0x000fe2000800063f */
[----:B------:R-:W-:Y:S01]  /*0c20*/  IMAD R22, R215, c[0x0][0x264], R22 ;  /* 0x00009900d7167a24 */ /* 0x000fe200078e0216 */
[----:B------:R-:W-:Y:S01]  /*0c30*/  UIMAD.WIDE.U32 UR20, UR4, 0x30, URZ ;  /* 0x00000030041478a5 */ /* 0x000fe2000f8e003f */
[C---:B------:R-:W-:Y:S01]  /*0c40*/  IMAD R172, R170.reuse, c[0x0][0x280], RZ ;  /* 0x0000a000aaac7a24 */ /* 0x040fe200078e02ff */
[----:B------:R-:W-:Y:S01]  /*0c50*/  UIMAD UR15, UR7, UR5, URZ ;  /* 0x00000005070f72a4 */ /* 0x000fe2000f8e023f */
[----:B------:R-:W-:Y:S01]  /*0c60*/  IMAD.IADD R23, R11, 0x1, R22 ;  /* 0x000000010b177824 */ /* 0x000fe200078e0216 */
[----:B------:R-:W-:Y:S01]  /*0c70*/  P2R R122, PR, RZ, 0x20 ;  /* 0x00000020ff7a7803 */ /* 0x000fe20000000000 */
[----:B------:R-:W-:Y:S01]  /*0c80*/  IMAD.MOV.U32 R22, RZ, RZ, R10 ;  /* 0x000000ffff167224 */ /* 0x000fe200078e000a */
[----:B------:R-:W-:Y:S01]  /*0c90*/  ULDC.64 UR4, c[0x0][0x290] ;  /* 0x0000a40000047ab9 */ /* 0x000fe20000000a00 */
[----:B------:R-:W-:Y:S01]  /*0ca0*/  IMAD R170, R170, c[0x0][0x290], RZ ;  /* 0x0000a400aaaa7a24 */ /* 0x000fe200078e02ff */
[----:B------:R-:W-:Y:S01]  /*0cb0*/  USHF.L.U64.HI UR6, UR4, UR6, UR5 ;  /* 0x0000000604067299 */ /* 0x000fe20008010205 */
[C---:B------:R-:W-:Y:S01]  /*0cc0*/  IMAD.WIDE.U32 R8, R17.reuse, c[0x0][0x290], R18 ;  /* 0x0000a40011087a25 */ /* 0x040fe200078e0012 */
[----:B------:R-:W-:Y:S01]  /*0cd0*/  UIMAD.WIDE.U32 UR22, UR4, 0x30, URZ ;  /* 0x00000030041678a5 */ /* 0x000fe2000f8e003f */
[C---:B------:R-:W-:Y:S01]  /*0ce0*/  IADD3 R129, -R17.reuse, 0x30, RZ ;  /* 0x0000003011817810 */ /* 0x040fe20007ffe1ff */
[----:B------:R-:W-:Y:S01]  /*0cf0*/  UIMAD UR5, UR7, UR5, URZ ;  /* 0x00000005070572a4 */ /* 0x000fe2000f8e023f */
[C---:B------:R-:W-:Y:S01]  /*0d00*/  IMAD R170, R17.reuse, c[0x0][0x294], R170 ;  /* 0x0000a50011aa7a24 */ /* 0x040fe200078e02aa */
[----:B------:R-:W-:Y:S01]  /*0d10*/  IADD3 R14, R20, 0x20, RZ ;  /* 0x00000020140e7810 */ /* 0x000fe20007ffe0ff */
[C---:B------:R-:W-:Y:S01]  /*0d20*/  IMAD R172, R17.reuse, c[0x0][0x284], R172 ;  /* 0x0000a10011ac7a24 */ /* 0x040fe200078e02ac */
[----:B------:R-:W-:Y:S01]  /*0d30*/  USHF.L.U32 UR18, UR4, 0x5, URZ ;  /* 0x0000000504127899 */ /* 0x000fe2000800063f */
[----:B------:R-:W-:Y:S01]  /*0d40*/  IMAD.WIDE.U32 R12, R17, c[0x0][0x280], R18 ;  /* 0x0000a000110c7a25 */ /* 0x000fe200078e0012 */
[----:B------:R-:W-:-:S02]  /*0d50*/  UIADD3 UR15, UR21, UR15, URZ ;  /* 0x0000000f150f7290 */ /* 0x000fc4000fffe03f */
[----:B------:R-:W-:Y:S01]  /*0d60*/  UIADD3 UR5, UR23, UR5, URZ ;  /* 0x0000000517057290 */ /* 0x000fe2000fffe03f */
[----:B------:R-:W-:Y:S01]  /*0d70*/  IMAD.IADD R171, R170, 0x1, R9 ;  /* 0x00000001aaab7824 */ /* 0x000fe200078e0209 */
[----:B------:R-:W-:Y:S01]  /*0d80*/  ULDC.U8 UR4, c[0x0][0x298] ;  /* 0x0000a60000047ab9 */ /* 0x000fe20000000000 */
[----:B------:R-:W-:-:S04]  /*0d90*/  IMAD.WIDE.U32 R178, R17, c[0x0][0x280], R20 ;  /* 0x0000a00011b27a25 */ /* 0x000fc800078e0014 */
[----:B------:R-:W-:Y:S01]  /*0da0*/  IMAD.IADD R173, R172, 0x1, R13 ;  /* 0x00000001acad7824 */ /* 0x000fe200078e020d */
[----:B------:R-:W-:Y:S01]  /*0db0*/  SHF.R.S32.HI R13, RZ, 0x1f, R116 ;  /* 0x0000001fff0d7819 */ /* 0x000fe20000011474 */
[----:B------:R-:W-:Y:S02]  /*0dc0*/  IMAD.IADD R179, R179, 0x1, R172 ;  /* 0x00000001b3b37824 */ /* 0x000fe400078e02ac */
[----:B------:R-:W-:Y:S01]  /*0dd0*/  IMAD.MOV.U32 R172, RZ, RZ, R12 ;  /* 0x000000ffffac7224 */ /* 0x000fe200078e000c */
[----:B------:R-:W-:Y:S01]  /*0de0*/  LEA.HI R12, R13, R116, RZ, 0x3 ;  /* 0x000000740d0c7211 */ /* 0x000fe200078f18ff */
[----:B------:R-:W-:Y:S02]  /*0df0*/  IMAD.SHL.U32 R115, R116, 0x40, RZ ;  /* 0x0000004074737824 */ /* 0x000fe400078e00ff */
[----:B------:R-:W-:Y:S01]  /*0e00*/  IMAD.WIDE.U32 R166, R215, c[0x0][0x210], RZ ;  /* 0x00008400d7a67a25 */ /* 0x000fe200078e00ff */
[----:B------:R-:W-:Y:S02]  /*0e10*/  SHF.L.U32 R12, R12, 0x6, RZ ;  /* 0x000000060c0c7819 */ /* 0x000fe400000006ff */
[----:B------:R-:W-:Y:S01]  /*0e20*/  LOP3.LUT R115, R115, 0x1c0, RZ, 0xc0, !PT ;  /* 0x000001c073737812 */ /* 0x000fe200078ec0ff */
[----:B------:R-:W-:Y:S01]  /*0e30*/  IMAD.WIDE.U32 R176, R17, c[0x0][0x290], R20 ;  /* 0x0000a40011b07a25 */ /* 0x000fe200078e0014 */
[----:B------:R-:W-:-:S02]  /*0e40*/  LOP3.LUT R12, R12, 0xfffffe00, RZ, 0xc0, !PT ;  /* 0xfffffe000c0c7812 */ /* 0x000fc400078ec0ff */
[----:B------:R-:W-:Y:S01]  /*0e50*/  SHF.R.U32.HI R126, RZ, 0x3, R115 ;  /* 0x00000003ff7e7819 */ /* 0x000fe20000011673 */
[----:B------:R-:W-:Y:S02]  /*0e60*/  IMAD.MOV.U32 R146, RZ, RZ, c[0x0][0x27c] ;  /* 0x00009f00ff927624 */ /* 0x000fe400078e00ff */
[----:B------:R-:W-:Y:S02]  /*0e70*/  IMAD.IADD R177, R177, 0x1, R170 ;  /* 0x00000001b1b17824 */ /* 0x000fe400078e02aa */
[----:B------:R-:W-:Y:S02]  /*0e80*/  IMAD.MOV.U32 R147, RZ, RZ, c[0x0][0x2b8] ;  /* 0x0000ae00ff937624 */ /* 0x000fe400078e00ff */
[----:B------:R-:W-:Y:S02]  /*0e90*/  IMAD.MOV.U32 R170, RZ, RZ, R8 ;  /* 0x000000ffffaa7224 */ /* 0x000fe400078e0008 */
[----:B-----5:R-:W-:-:S04]  /*0ea0*/  IMAD.WIDE.U32 R178, R110, c[0x0][0x280], R178 ;  /* 0x0000a0006eb27a25 */ /* 0x020fc800078e00b2 */
[----:B------:R-:W-:Y:S02]  /*0eb0*/  IMAD.MOV.U32 R74, RZ, RZ, c[0x0][0x27c] ;  /* 0x00009f00ff4a7624 */ /* 0x000fe400078e00ff */
[----:B------:R-:W-:-:S04]  /*0ec0*/  IMAD.WIDE.U32 R168, R215, c[0x0][0x1e8], RZ ;  /* 0x00007a00d7a87a25 */ /* 0x000fc800078e00ff */
[----:B------:R-:W-:-:S04]  /*0ed0*/  IMAD.WIDE.U32 R176, R110, c[0x0][0x290], R176 ;  /* 0x0000a4006eb07a25 */ /* 0x000fc800078e00b0 */
[----:B------:R-:W-:-:S04]  /*0ee0*/  IMAD.WIDE.U32 R172, R110, c[0x0][0x280], R172 ;  /* 0x0000a0006eac7a25 */ /* 0x000fc800078e00ac */
[----:B------:R-:W-:-:S04]  /*0ef0*/  IMAD.WIDE.U32 R170, R110, c[0x0][0x290], R170 ;  /* 0x0000a4006eaa7a25 */ /* 0x000fc800078e00aa */
[----:B------:R-:W-:Y:S02]  /*0f00*/  IMAD.SHL.U32 R74, R74, 0x2, RZ ;  /* 0x000000024a4a7824 */ /* 0x000fe400078e00ff */
[----:B------:R-:W-:Y:S01]  /*0f10*/  IMAD R0, R0, 0x20, R17 ;  /* 0x0000002000007824 */ /* 0x000fe200078e0211 */
[----:B--2---:R-:W-:Y:S01]  /*0f20*/  @P1 SHF.R.S32.HI R175, RZ, 0x1f, R174 ;  /* 0x0000001fffaf1819 */ /* 0x004fe200000114ae */
[----:B------:R-:W-:Y:S01]  /*0f30*/  @!P1 IMAD.MOV.U32 R175, RZ, RZ, R139 ;  /* 0x000000ffffaf9224 */ /* 0x000fe200078e008b */
[----:B------:R-:W-:Y:S01]  /*0f40*/  SEL R139, R139, RZ, !P4 ;  /* 0x000000ff8b8b7207 */ /* 0x000fe20006000000 */
[----:B------:R-:W-:Y:S01]  /*0f50*/  @!P1 IMAD.MOV.U32 R174, RZ, RZ, R218 ;  /* 0x000000ffffae9224 */ /* 0x000fe200078e00da */
[----:B------:R-:W-:-:S03]  /*0f60*/  ISETP.GE.AND P4, PT, R15, c[0x0][0x1d4], PT ;  /* 0x000075000f007a0c */ /* 0x000fc60003f86270 */
[C---:B------:R-:W-:Y:S01]  /*0f70*/  IMAD R165, R139.reuse, c[0x0][0x248], RZ ;  /* 0x000092008ba57a24 */ /* 0x040fe200078e02ff */
[----:B------:R-:W-:Y:S01]  /*0f80*/  P2R R124, PR, RZ, 0x10 ;  /* 0x00000010ff7c7803 */ /* 0x000fe20000000000 */
[----:B------:R-:W-:Y:S02]  /*0f90*/  IMAD R139, R139, c[0x0][0x268], RZ ;  /* 0x00009a008b8b7a24 */ /* 0x000fe400078e02ff */
[C---:B------:R-:W-:Y:S02]  /*0fa0*/  IMAD R165, R160.reuse, c[0x0][0x24c], R165 ;  /* 0x00009300a0a57a24 */ /* 0x040fe400078e02a5 */
[C---:B------:R-:W-:Y:S02]  /*0fb0*/  IMAD R139, R160.reuse, c[0x0][0x26c], R139 ;  /* 0x00009b00a08b7a24 */ /* 0x040fe400078e028b */
[----:B------:R-:W-:Y:S02]  /*0fc0*/  IMAD.IADD R165, R163, 0x1, R165 ;  /* 0x00000001a3a57824 */ /* 0x000fe400078e02a5 */
[----:B------:R-:W-:-:S04]  /*0fd0*/  IMAD.WIDE.U32 R160, R160, c[0x0][0x268], R22 ;  /* 0x00009a00a0a07a25 */ /* 0x000fc800078e0016 */
[----:B------:R-:W-:-:S04]  /*0fe0*/  IMAD.WIDE.U32 R4, R61, UR10, R164 ;  /* 0x0000000a3d047c25 */ /* 0x000fc8000f8e00a4 */
[----:B------:R-:W-:Y:S01]  /*0ff0*/  IMAD.IADD R3, R5, 0x1, R3 ;  /* 0x0000000105037824 */ /* 0x000fe200078e0203 */
[----:B------:R-:W-:Y:S01]  /*1000*/  @P0 LEA R24, P1, R4, c[0x0][0x220], 0x1 ;  /* 0x0000880004180a11 */ /* 0x000fe200078208ff */
[----:B------:R-:W-:-:S03]  /*1010*/  IMAD.IADD R139, R161, 0x1, R139 ;  /* 0x00000001a18b7824 */ /* 0x000fc600078e028b */
[C---:B------:R-:W-:Y:S02]  /*1020*/  @P0 LEA.HI.X R25, R4.reuse, c[0x0][0x224], R3, 0x1, P1 ;  /* 0x0000890004190a11 */ /* 0x040fe400008f0c03 */
[----:B------:R-:W-:-:S03]  /*1030*/  @P3 IADD3 R4, P1, R4, UR12, RZ ;  /* 0x0000000c04043c10 */ /* 0x000fc6000ff3e0ff */
[----:B------:R-:W-:Y:S01]  /*1040*/  @!PT LDS RZ, [RZ] ;  /* 0x00000000fffff984 */ /* 0x000fe20000000800 */
[----:B------:R-:W-:Y:S01]  /*1050*/  @!PT LDS RZ, [RZ] ;  /* 0x00000000fffff984 */ /* 0x000fe20000000800 */
[----:B------:R-:W-:Y:S01]  /*1060*/  @!PT LDS RZ, [RZ] ;  /* 0x00000000fffff984 */ /* 0x000fe20000000800 */
[----:B------:R1:W-:Y:S01]  /*1070*/  @P0 LDGSTS.E.BYPASS.LTC128B.128 [R117+0xa080], [R24.64], !P2 ;  /* 0x0a08000018750fae */ /* 0x0003e2000d101d50 */
[----:B------:R-:W-:Y:S02]  /*1080*/  @P3 IADD3.X R3, R3, UR9, RZ, P1, !PT ;  /* 0x0000000903033c10 */ /* 0x000fe40008ffe4ff */
[----:B------:R-:W-:Y:S01]  /*1090*/  ISETP.GE.AND P1, PT, R18, c[0x0][0x27c], PT ;  /* 0x00009f0012007a0c */ /* 0x000fe20003f26270 */
[----:B------:R1:W-:Y:S01]  /*10a0*/  @P0 LDGSTS.E.BYPASS.LTC128B.128 [R117+0xb880], [R24.64+0x80], !P4 ;  /* 0x0b88008018750fae */ /* 0x0003e2000e101d50 */
[----:B------:R-:W-:Y:S02]  /*10b0*/  ISETP.GE.AND P2, PT, R15, c[0x0][0x27c], PT ;  /* 0x00009f000f007a0c */ /* 0x000fe40003f46270 */
[----:B------:R-:W-:Y:S01]  /*10c0*/  SEL R5, RZ, c[0x0][0x27c], !P1 ;  /* 0x00009f00ff057a07 */ /* 0x000fe20004800000 */
[----:B------:R1:W-:Y:S01]  /*10d0*/  @P0 LDGSTS.E.BYPASS.LTC128B.128 [R117+0xd080], [R24.64+0x100], !P6 ;  /* 0x0d08010018750fae */ /* 0x0003e2000f101d50 */
[----:B------:R-:W-:-:S03]  /*10e0*/  SEL R6, RZ, c[0x0][0x27c], !P2 ;  /* 0x00009f00ff067a07 */ /* 0x000fc60005000000 */
[----:B------:R1:W-:Y:S01]  /*10f0*/  @P0 LDGSTS.E.BYPASS.LTC128B.128 [R117+0xe880], [R24.64+0x180], !P5 ;  /* 0x0e88018018750fae */ /* 0x0003e2000e901d50 */
[----:B------:R-:W-:Y:S01]  /*1100*/  @P3 LEA R10, P0, R4, c[0x0][0x220], 0x1 ;  /* 0x00008800040a3a11 */ /* 0x000fe200078008ff */
[----:B------:R-:W-:-:S03]  /*1110*/  IMAD.IADD R9, R15, 0x1, R6 ;  /* 0x000000010f097824 */ /* 0x000fc600078e0206 */
[----:B------:R-:W-:Y:S01]  /*1120*/  @P3 LEA.HI.X R11, R4, c[0x0][0x224], R3, 0x1, P0 ;  /* 0x00008900040b3a11 */ /* 0x000fe200000f0c03 */
[----:B------:R-:W-:Y:S01]  /*1130*/  IMAD.IADD R4, R18, 0x1, R5 ;  /* 0x0000000112047824 */ /* 0x000fe200078e0205 */
[----:B------:R-:W-:-:S04]  /*1140*/  ISETP.NE.AND P0, PT, R125, RZ, PT ;  /* 0x000000ff7d00720c */ /* 0x000fc80003f05270 */
[----:B------:R-:W-:-:S04]  /*1150*/  SHF.R.S32.HI R5, RZ, 0x1f, R4 ;  /* 0x0000001fff057819 */ /* 0x000fc80000011404 */
[CC--:B------:R-:W-:Y:S02]  /*1160*/  LEA.HI R3, R5.reuse, R4.reuse, RZ, 0x3 ;  /* 0x0000000405037211 */ /* 0x0c0fe400078f18ff */
[----:B------:R-:W-:Y:S02]  /*1170*/  LEA.HI R5, R5, R4, RZ, 0x6 ;  /* 0x0000000405057211 */ /* 0x000fe400078f30ff */
[----:B------:R-:W-:Y:S01]  /*1180*/  SHF.R.S32.HI R4, RZ, 0x1f, R9 ;  /* 0x0000001fff047819 */ /* 0x000fe20000011409 */
[----:B------:R2:W-:Y:S01]  /*1190*/  @P3 LDGSTS.E.BYPASS.LTC128B.128 [R117+0xb080], [R10.64], !P0 ;  /* 0x0b0800000a753fae */ /* 0x0005e2000c101d50 */
[----:B------:R-:W-:Y:S02]  /*11a0*/  SHF.R.S32.HI R5, RZ, 0x6, R5 ;  /* 0x00000006ff057819 */ /* 0x000fe40000011405 */
[CC--:B------:R-:W-:Y:S01]  /*11b0*/  LEA.HI R76, R4.reuse, R9.reuse, RZ, 0x3 ;  /* 0x00000009044c7211 */ /* 0x0c0fe200078f18ff */
[----:B------:R2:W-:Y:S01]  /*11c0*/  @P3 LDGSTS.E.BYPASS.LTC128B.128 [R117+0xc880], [R10.64+0x80], !P4 ;  /* 0x0c8800800a753fae */ /* 0x0005e2000e101d50 */
[----:B------:R-:W-:Y:S01]  /*11d0*/  LEA.HI R4, R4, R9, RZ, 0x6 ;  /* 0x0000000904047211 */ /* 0x000fe200078f30ff */
[----:B------:R-:W-:Y:S01]  /*11e0*/  IMAD R9, R5, 0xc00, R7 ;  /* 0x00000c0005097824 */ /* 0x000fe200078e0207 */
[----:B------:R-:W-:Y:S01]  /*11f0*/  LOP3.LUT R149, R115, 0x38, R76, 0xf8, !PT ;  /* 0x0000003873957812 */ /* 0x000fe200078ef84c */
[----:B------:R2:W-:Y:S01]  /*1200*/  @P3 LDGSTS.E.BYPASS.LTC128B.128 [R117+0xe080], [R10.64+0x100], !P6 ;  /* 0x0e0801000a753fae */ /* 0x0005e2000f101d50 */
[----:B------:R-:W-:Y:S01]  /*1210*/  SHF.R.S32.HI R4, RZ, 0x6, R4 ;  /* 0x00000006ff047819 */ /* 0x000fe20000011404 */
[--C-:B------:R-:W-:Y:S01]  /*1220*/  IMAD R5, R5, 0xc00, R12.reuse ;  /* 0x00000c0005057824 */ /* 0x100fe200078e020c */
[----:B------:R-:W-:Y:S01]  /*1230*/  LOP3.LUT R23, R119, 0x38, R3, 0xf8, !PT ;  /* 0x0000003877177812 */ /* 0x000fe200078ef803 */
[----:B------:R2:W-:Y:S01]  /*1240*/  @P3 LDGSTS.E.BYPASS.LTC128B.128 [R117+0xf880], [R10.64+0x180], !P5 ;  /* 0x0f8801800a753fae */ /* 0x0005e2000e901d50 */
[----:B------:R-:W-:Y:S01]  /*1250*/  LOP3.LUT R149, R149, R126, RZ, 0x3c, !PT ;  /* 0x0000007e95957212 */ /* 0x000fe200078e3cff */
[C---:B------:R-:W-:Y:S01]  /*1260*/  IMAD R6, R4.reuse, 0xc00, R7 ;  /* 0x00000c0004067824 */ /* 0x040fe200078e0207 */
[----:B------:R-:W-:Y:S01]  /*1270*/  LOP3.LUT R13, R115, 0x38, R3, 0xf8, !PT ;  /* 0x00000038730d7812 */ /* 0x000fe200078ef803 */
[----:B------:R-:W-:Y:S01]  /*1280*/  IMAD R4, R4, 0xc00, R12 ;  /* 0x00000c0004047824 */ /* 0x000fe200078e020c */
[----:B------:R-:W-:Y:S01]  /*1290*/  LOP3.LUT R152, R23, R118, RZ, 0x3c, !PT ;  /* 0x0000007617987212 */ /* 0x000fe200078e3cff */
[----:B------:R-:W0:Y:S01]  /*12a0*/  LDGDEPBAR ;  /* 0x00000000000079af */ /* 0x000e220000000000 */
[----:B------:R-:W-:Y:S01]  /*12b0*/  LOP3.LUT R150, R13, R126, RZ, 0x3c, !PT ;  /* 0x0000007e0d967212 */ /* 0x000fe200078e3cff */
[----:B------:R-:W-:Y:S01]  /*12c0*/  IMAD.IADD R149, R4, 0x1, R149 ;  /* 0x0000000104957824 */ /* 0x000fe200078e0295 */
[----:B------:R-:W-:Y:S01]  /*12d0*/  LOP3.LUT R151, R119, 0x38, R76, 0xf8, !PT ;  /* 0x0000003877977812 */ /* 0x000fe200078ef84c */
[----:B------:R-:W-:Y:S01]  /*12e0*/  IMAD R4, R108, c[0x0][0x210], RZ ;  /* 0x000084006c047a24 */ /* 0x000fe200078e02ff */
[----:B------:R-:W-:Y:S01]  /*12f0*/  ISETP.GE.AND P0, PT, R146, 0x1, PT ;  /* 0x000000019200780c */ /* 0x000fe20003f06270 */
[----:B------:R-:W-:Y:S01]  /*1300*/  IMAD.IADD R152, R9, 0x1, R152 ;  /* 0x0000000109987824 */ /* 0x000fe200078e0298 */
[----:B------:R-:W-:Y:S01]  /*1310*/  LOP3.LUT R151, R151, R118, RZ, 0x3c, !PT ;  /* 0x0000007697977212 */ /* 0x000fe200078e3cff */
[----:B------:R-:W-:Y:S01]  /*1320*/  IMAD R9, R215, c[0x0][0x214], R4 ;  /* 0x00008500d7097a24 */ /* 0x000fe200078e0204 */
[----:B------:R-:W-:Y:S01]  /*1330*/  SHF.R.S32.HI R4, RZ, 0x1f, R121 ;  /* 0x0000001fff047819 */ /* 0x000fe20000011479 */
[----:B------:R-:W-:Y:S01]  /*1340*/  IMAD.IADD R150, R5, 0x1, R150 ;  /* 0x0000000105967824 */ /* 0x000fe200078e0296 */
[----:B------:R-:W-:Y:S01]  /*1350*/  SHF.R.S32.HI R5, RZ, 0x1f, R110 ;  /* 0x0000001fff057819 */ /* 0x000fe2000001146e */
[----:B------:R-:W-:Y:S01]  /*1360*/  IMAD.IADD R128, R167, 0x1, R9 ;  /* 0x00000001a7807824 */ /* 0x000fe200078e0209 */
[----:B------:R-:W-:Y:S01]  /*1370*/  LEA.HI R133, R4, R121, RZ, 0x3 ;  /* 0x0000007904857211 */ /* 0x000fe200078f18ff */
[----:B------:R-:W-:Y:S01]  /*1380*/  IMAD.IADD R151, R6, 0x1, R151 ;  /* 0x0000000106977824 */ /* 0x000fe200078e0297 */
[----:B------:R-:W-:Y:S01]  /*1390*/  SHF.R.S32.HI R4, RZ, 0x1f, R15 ;  /* 0x0000001fff047819 */ /* 0x000fe2000001140f */
[----:B------:R-:W-:Y:S01]  /*13a0*/  IMAD R137, R5, c[0x0][0x280], RZ ;  /* 0x0000a00005897a24 */ /* 0x000fe200078e02ff */
[----:B------:R-:W-:Y:S01]  /*13b0*/  LOP3.LUT R133, R133, 0xfffffff8, RZ, 0xc0, !PT ;  /* 0xfffffff885857812 */ /* 0x000fe200078ec0ff */
[----:B------:R-:W-:Y:S01]  /*13c0*/  IMAD R9, R175, c[0x0][0x2b0], RZ ;  /* 0x0000ac00af097a24 */ /* 0x000fe200078e02ff */
[----:B------:R-:W-:Y:S01]  /*13d0*/  LEA.HI R135, R4, R15, RZ, 0x3 ;  /* 0x0000000f04877211 */ /* 0x000fe200078f18ff */
[----:B------:R-:W-:Y:S01]  /*13e0*/  IMAD R6, R108, c[0x0][0x1e8], RZ ;  /* 0x00007a006c067a24 */ /* 0x000fe200078e02ff */
[----:B--2---:R-:W-:Y:S01]  /*13f0*/  SHF.R.S32.HI R11, RZ, 0x1f, R120 ;  /* 0x0000001fff0b7819 */ /* 0x004fe20000011478 */
[----:B------:R-:W-:Y:S01]  /*1400*/  IMAD R5, R5, c[0x0][0x290], RZ ;  /* 0x0000a40005057a24 */ /* 0x000fe200078e02ff */
[----:B------:R-:W-:Y:S01]  /*1410*/  LOP3.LUT R135, R135, 0xfffffff8, RZ, 0xc0, !PT ;  /* 0xfffffff887877812 */ /* 0x000fe200078ec0ff */
[----:B------:R-:W-:Y:S01]  /*1420*/  IMAD R137, R110, c[0x0][0x284], R137 ;  /* 0x0000a1006e897a24 */ /* 0x000fe200078e0289 */
[----:B------:R-:W-:Y:S01]  /*1430*/  LEA.HI R134, R11, R120, RZ, 0x3 ;  /* 0x000000780b867211 */ /* 0x000fe200078f18ff */
[----:B------:R-:W-:Y:S01]  /*1440*/  IMAD R9, R174, c[0x0][0x2b4], R9 ;  /* 0x0000ad00ae097a24 */ /* 0x000fe200078e0209 */
[----:B------:R-:W-:Y:S01]  /*1450*/  LOP3.LUT R145, R3, 0xfffffff8, RZ, 0xc0, !PT ;  /* 0xfffffff803917812 */ /* 0x000fe200078ec0ff */
[----:B------:R-:W-:Y:S01]  /*1460*/  IMAD R127, R215, c[0x0][0x1ec], R6 ;  /* 0x00007b00d77f7a24 */ /* 0x000fe200078e0206 */
[----:B------:R-:W-:Y:S01]  /*1470*/  LOP3.LUT R134, R134, 0xfffffff8, RZ, 0xc0, !PT ;  /* 0xfffffff886867812 */ /* 0x000fe200078ec0ff */
[----:B------:R-:W-:Y:S01]  /*1480*/  IMAD R5, R110, c[0x0][0x294], R5 ;  /* 0x0000a5006e057a24 */ /* 0x000fe200078e0205 */
[----:B------:R-:W-:Y:S01]  /*1490*/  LOP3.LUT R143, R76, 0xfffffff8, RZ, 0xc0, !PT ;  /* 0xfffffff84c8f7812 */ /* 0x000fe200078ec0ff */
[----:B------:R-:W-:Y:S01]  /*14a0*/  IMAD.WIDE.U32 R174, R174, c[0x0][0x2b0], RZ ;  /* 0x0000ac00aeae7a25 */ /* 0x000fe200078e00ff */
[----:B------:R-:W-:-:S02]  /*14b0*/  ISETP.NE.AND P3, PT, R147, 0x1, PT ;  /* 0x000000019300780c */ /* 0x000fc40003f65270 */
[----:B------:R-:W-:Y:S01]  /*14c0*/  SHF.R.S32.HI R77, RZ, 0x3, R3 ;  /* 0x00000003ff4d7819 */ /* 0x000fe20000011403 */
[----:B------:R-:W-:Y:S01]  /*14d0*/  IMAD.IADD R127, R169, 0x1, R127 ;  /* 0x00000001a97f7824 */ /* 0x000fe200078e027f */
[----:B------:R-:W-:Y:S01]  /*14e0*/  IADD3 R141, R179, R137, RZ ;  /* 0x00000089b38d7210 */ /* 0x000fe20007ffe0ff */
[----:B------:R-:W-:Y:S01]  /*14f0*/  IMAD.IADD R130, R175, 0x1, R9 ;  /* 0x00000001af827824 */ /* 0x000fe200078e0209 */
[----:B------:R-:W-:Y:S01]  /*1500*/  P2R R3, PR, RZ, 0x1 ;  /* 0x00000001ff037803 */ /* 0x000fe20000000000 */
[----:B------:R-:W-:Y:S01]  /*1510*/  IMAD.IADD R137, R137, 0x1, R173 ;  /* 0x0000000189897824 */ /* 0x000fe200078e02ad */
[----:B------:R-:W-:Y:S01]  /*1520*/  IADD3 R13, R20, 0x60, RZ ;  /* 0x00000060140d7810 */ /* 0x000fe20007ffe0ff */
[----:B------:R-:W-:Y:S01]  /*1530*/  IMAD.IADD R140, R177, 0x1, R5 ;  /* 0x00000001b18c7824 */ /* 0x000fe200078e0205 */
[----:B------:R-:W-:Y:S01]  /*1540*/  SHF.R.S32.HI R132, RZ, 0x1f, R133 ;  /* 0x0000001fff847819 */ /* 0x000fe20000011485 */
[----:B------:R-:W-:Y:S01]  /*1550*/  IMAD.IADD R136, R5, 0x1, R171 ;  /* 0x0000000105887824 */ /* 0x000fe200078e02ab */
[----:B------:R-:W-:Y:S01]  /*1560*/  SHF.R.S32.HI R131, RZ, 0x1f, R134 ;  /* 0x0000001fff837819 */ /* 0x000fe20000011486 */
[----:B------:R-:W-:Y:S01]  /*1570*/  IMAD.SHL.U32 R152, R152, 0x2, RZ ;  /* 0x0000000298987824 */ /* 0x000fe200078e00ff */
[----:B------:R-:W-:Y:S01]  /*1580*/  SHF.R.S32.HI R144, RZ, 0x1f, R135 ;  /* 0x0000001fff907819 */ /* 0x000fe20000011487 */
[----:B------:R-:W-:Y:S01]  /*1590*/  IMAD.SHL.U32 R150, R150, 0x2, RZ ;  /* 0x0000000296967824 */ /* 0x000fe200078e00ff */
[----:B------:R-:W-:Y:S01]  /*15a0*/  SHF.R.S32.HI R142, RZ, 0x1f, R145 ;  /* 0x0000001fff8e7819 */ /* 0x000fe20000011491 */
[----:B------:R-:W-:Y:S01]  /*15b0*/  IMAD.SHL.U32 R151, R151, 0x2, RZ ;  /* 0x0000000297977824 */ /* 0x000fe200078e00ff */
[----:B------:R-:W-:Y:S01]  /*15c0*/  SHF.R.S32.HI R76, RZ, 0x3, R76 ;  /* 0x00000003ff4c7819 */ /* 0x000fe2000001144c */
[----:B------:R-:W-:Y:S01]  /*15d0*/  IMAD.SHL.U32 R149, R149, 0x2, RZ ;  /* 0x0000000295957824 */ /* 0x000fe200078e00ff */
[----:B------:R-:W-:-:S02]  /*15e0*/  SHF.R.S32.HI R148, RZ, 0x1f, R143 ;  /* 0x0000001fff947819 */ /* 0x000fc4000001148f */
[----:B------:R-:W-:Y:S01]  /*15f0*/  P2R R3, PR, RZ, 0x8 ;  /* 0x00000008ff037803 */ /* 0x000fe20000000000 */
[----:B-1----:R-:W-:Y:S06]  /*1600*/  BAR.SYNC.DEFER_BLOCKING 0x0 ;  /* 0x0000000000007b1d */ /* 0x002fec0000010000 */
.L_x_874:
[----:B-1----:R-:W-:Y:S01]  /*1610*/  IMAD R3, R61, 0x30, R0 ;  /* 0x000000303d037824 */ /* 0x002fe200078e0200 */
[----:B------:R-:W-:Y:S01]  /*1620*/  ISETP.NE.AND P3, PT, R147, 0x1, PT ;  /* 0x000000019300780c */ /* 0x000fe20003f65270 */
[----:B------:R-:W-:Y:S01]  /*1630*/  IMAD.MOV.U32 R157, RZ, RZ, RZ ;  /* 0x000000ffff9d7224 */ /* 0x000fe200078e00ff */
[----:B------:R-:W-:Y:S04]  /*1640*/  DEPBAR.LE SB0, 0x0 ;  /* 0x000080000000791a */ /* 0x000fe80000000000 */
[----:B------:R-:W-:Y:S01]  /*1650*/  IMAD.IADD R155, R112, 0x1, R3 ;  /* 0x00000001709b7824 */ /* 0x000fe200078e0203 */
[----:B------:R-:W-:Y:S01]  /*1660*/  ISETP.GE.AND P0, PT, R3, R2, PT ;  /* 0x000000020300720c */ /* 0x000fe20003f06270 */
[----:B------:R-:W-:Y:S01]  /*1670*/  BSSY B2, `(.L_x_835) ;  /* 0x0000553000027945 */ /* 0x000fe20003800000 */
[----:B------:R-:W-:Y:S01]  /*1680*/  ISETP.GE.AND P4, PT, R146, 0x1, PT ;  /* 0x000000019200780c */ /* 0x000fe20003f86270 */
[----:B------:R-:W-:Y:S01]  /*1690*/  IMAD.MOV.U32 R5, RZ, RZ, R155 ;  /* 0x000000ffff057224 */ /* 0x000fe200078e009b */
[----:B------:R-:W-:Y:S02]  /*16a0*/  ISETP.GT.OR P0, PT, R0, 0x2f, P0 ;  /* 0x0000002f0000780c */ /* 0x000fe40000704670 */
[----:B--2---:R-:W-:Y:S05]  /*16b0*/  @P3 IMAD.HI.U32 R4, R155, c[0x0][0x2bc], RZ ;  /* 0x0000af009b043a27 */ /* 0x004fea00078e00ff */
[----:B------:R-:W-:Y:S06]  /*16c0*/  @P3 SHF.R.U32.HI R5, RZ, c[0x0][0x2c0], R4 ;  /* 0x0000b000ff053a19 */ /* 0x000fec0000011604 */
[C---:B------:R-:W-:Y:S04]  /*16d0*/  @!P0 IADD3 R9, P3, R5.reuse, R174, RZ ;  /* 0x000000ae05098210 */ /* 0x040fe80007f7e0ff */
[----:B------:R-:W-:Y:S02]  /*16e0*/  @!P0 LEA.HI.X.SX32 R4, R5, R130, 0x1, P3 ;  /* 0x0000008205048211 */ /* 0x000fe400018f0eff */
[C---:B------:R-:W-:Y:S04]  /*16f0*/  @!P0 LEA R10, P3, R9.reuse, c[0x0][0x2a0], 0x2 ;  /* 0x0000a800090a8a11 */ /* 0x040fe800078610ff */
[----:B------:R-:W-:Y:S01]  /*1700*/  @!P0 LEA.HI.X R11, R9, c[0x0][0x2a4], R4, 0x2, P3 ;  /* 0x0000a900090b8a11 */ /* 0x000fe200018f1404 */
[----:B------:R-:W-:Y:S04]  /*1710*/  IMAD.MOV R4, RZ, RZ, -R5 ;  /* 0x000000ffff047224 */ /* 0x000fe800078e0a05 */
[----:B------:R-:W-:Y:S01]  /*1720*/  IMAD R155, R4, c[0x0][0x2b8], R155 ;  /* 0x0000ae00049b7a24 */ /* 0x000fe200078e029b */
[----:B------:R-:W2:Y:S03]  /*1730*/  @!P0 LDG.E R157, [R10.64] ;  /* 0x000000100a9d8981 */ /* 0x000ea6000c1e1900 */
[C---:B------:R-:W-:Y:S01]  /*1740*/  IMAD.WIDE.U32 R8, R155.reuse, c[0x0][0x1e0], RZ ;  /* 0x000078009b087a25 */ /* 0x040fe200078e00ff */
[----:B------:R-:W-:Y:S01]  /*1750*/  SHF.R.S32.HI R154, RZ, 0x1f, R155 ;  /* 0x0000001fff9a7819 */ /* 0x000fe2000001149b */
[----:B------:R-:W-:Y:S04]  /*1760*/  BAR.SYNC.DEFER_BLOCKING 0x0 ;  /* 0x0000000000007b1d */ /* 0x000fe80000010000 */
[----:B------:R-:W-:Y:S04]  /*1770*/  IMAD R4, R154, c[0x0][0x1e0], RZ ;  /* 0x000078009a047a24 */ /* 0x000fe800078e02ff */
[----:B------:R-:W-:Y:S04]  /*1780*/  IMAD R4, R155, c[0x0][0x1e4], R4 ;  /* 0x000079009b047a24 */ /* 0x000fe800078e0204 */
[----:B------:R-:W-:Y:S01]  /*1790*/  IMAD.IADD R9, R9, 0x1, R4 ;  /* 0x0000000109097824 */ /* 0x000fe200078e0204 */
[----:B--2---:R-:W-:Y:S03]  /*17a0*/  SHF.R.S32.HI R153, RZ, 0x1f, R157 ;  /* 0x0000001fff997819 */ /* 0x004fe6000001149d */
[----:B------:R-:W-:Y:S04]  /*17b0*/  IMAD.WIDE.U32 R8, R157, c[0x0][0x1f0], R8 ;  /* 0x00007c009d087a25 */ /* 0x000fe800078e0008 */
[----:B------:R-:W-:Y:S01]  /*17c0*/  IMAD R180, R153, c[0x0][0x1f0], RZ ;  /* 0x00007c0099b47a24 */ /* 0x000fe200078e02ff */
[----:B------:R-:W-:Y:S03]  /*17d0*/  IADD3 R5, P0, R168, R8, RZ ;  /* 0x00000008a8057210 */ /* 0x000fe60007f1e0ff */
[----:B------:R-:W-:Y:S05]  /*17e0*/  IMAD R180, R157, c[0x0][0x1f4], R180 ;  /* 0x00007d009db47a24 */ /* 0x000fea00078e02b4 */
[----:B------:R-:W-:Y:S02]  /*17f0*/  IADD3.X R180, R127, R9, R180, P0, !PT ;  /* 0x000000097fb47210 */ /* 0x000fe400007fe4b4 */
[C---:B----4-:R-:W-:Y:S04]  /*1800*/  LEA R181, P0, R5.reuse, c[0x0][0x1c8], 0x1 ;  /* 0x0000720005b57a11 */ /* 0x050fe800078008ff */
[----:B------:R-:W-:Y:S01]  /*1810*/  LEA.HI.X R180, R5, c[0x0][0x1cc], R180, 0x1, P0 ;  /* 0x0000730005b47a11 */ /* 0x000fe200000f0cb4 */
[----:B------:R-:W-:-:S05]  /*1820*/  @!P4 BRA `(.L_x_836) ;  /* 0x00004ff00000c947 */ /* 0x000fca0003800000 */
[C---:B------:R-:W-:Y:S01]  /*1830*/  IMAD R5, R61.reuse, UR15, RZ ;  /* 0x0000000f3d057c24 */ /* 0x040fe2000f8e02ff */
[----:B------:R-:W-:Y:S01]  /*1840*/  ISETP.NE.AND P0, PT, RZ, UR4, PT ;  /* 0x00000004ff007c0c */ /* 0x000fe2000bf05270 */
[C---:B------:R-:W-:Y:S01]  /*1850*/  IMAD R71, R61.reuse, UR5, RZ ;  /* 0x000000053d477c24 */ /* 0x040fe2000f8e02ff */
[----:B------:R-:W-:Y:S01]  /*1860*/  SHF.R.S32.HI R4, RZ, 0x1f, R61 ;  /* 0x0000001fff047819 */ /* 0x000fe2000001143d */
[C---:B------:R-:W-:Y:S02]  /*1870*/  IMAD R3, R61.reuse, -0x30, R2 ;  /* 0xffffffd03d037824 */ /* 0x040fe400078e0202 */
[----:B------:R-:W-:Y:S03]  /*1880*/  IMAD.WIDE.U32 R98, R61, UR20, RZ ;  /* 0x000000143d627c25 */ /* 0x000fe6000f8e00ff */
[----:B------:R-:W-:Y:S01]  /*1890*/  IMNMX R138, R3, 0x30, PT ;  /* 0x00000030038a7817 */ /* 0x000fe20003800200 */
[C---:B------:R-:W-:Y:S02]  /*18a0*/  IMAD R5, R4.reuse, UR20, R5 ;  /* 0x0000001404057c24 */ /* 0x040fe4000f8e0205 */
        /* <DEDUP_REMOVED lines=15> */
[----:B------:R-:W-:Y:S03]  /*19a0*/  CS2R R56, SRZ ;  /* 0x0000000000387805 */ /* 0x000fe6000001ff00 */
[----:B------:R-:W-:-:S05]  /*19b0*/  @P4 BRA `(.L_x_839) ;  /* 0x0000020000004947 */ /* 0x000fca0003800000 */
[----:B------:R-:W-:Y:S01]  /*19c0*/  IADD3 R4, P0, R178, R98, RZ ;  /* 0x00000062b2047210 */ /* 0x000fe20007f1e0ff */
[----:B------:R-:W-:Y:S01]  /*19d0*/  CS2R R48, SRZ ;  /* 0x0000000000307805 */ /* 0x000fe2000001ff00 */
[----:B------:R-:W-:Y:S01]  /*19e0*/  CS2R R56, SRZ ;  /* 0x0000000000387805 */ /* 0x000fe2000001ff00 */
[----:B------:R-:W-:Y:S01]  /*19f0*/  CS2R R54, SRZ ;  /* 0x0000000000367805 */ /* 0x000fe2000001ff00 */
[----:B------:R-:W-:Y:S01]  /*1a00*/  CS2R R92, SRZ ;  /* 0x00000000005c7805 */ /* 0x000fe2000001ff00 */
[----:B------:R-:W-:Y:S01]  /*1a10*/  IMAD.X R3, R58, 0x1, R141, P0 ;  /* 0x000000013a037824 */ /* 0x000fe200000e068d */
[----:B------:R-:W-:Y:S01]  /*1a20*/  IADD3 R6, P0, R176, R96, RZ ;  /* 0x00000060b0067210 */ /* 0x000fe20007f1e0ff */
[----:B------:R-:W-:Y:S01]  /*1a30*/  CS2R R50, SRZ ;  /* 0x0000000000327805 */ /* 0x000fe2000001ff00 */
[----:B------:R-:W-:Y:S01]  /*1a40*/  CS2R R88, SRZ ;  /* 0x0000000000587805 */ /* 0x000fe2000001ff00 */
[----:B------:R-:W-:Y:S01]  /*1a50*/  CS2R R42, SRZ ;  /* 0x00000000002a7805 */ /* 0x000fe2000001ff00 */
[----:B------:R-:W-:Y:S01]  /*1a60*/  CS2R R84, SRZ ;  /* 0x0000000000547805 */ /* 0x000fe2000001ff00 */
[----:B------:R-:W-:Y:S01]  /*1a70*/  IMAD.X R5, R71, 0x1, R140, P0 ;  /* 0x0000000147057824 */ /* 0x000fe200000e068c */
[C---:B------:R-:W-:Y:S04]  /*1a80*/  LEA R8, P0, R4.reuse, c[0x0][0x270], 0x1 ;  /* 0x00009c0004087a11 */ /* 0x040fe800078008ff */
[----:B------:R-:W-:Y:S02]  /*1a90*/  LEA.HI.X R9, R4, c[0x0][0x274], R3, 0x1, P0 ;  /* 0x00009d0004097a11 */ /* 0x000fe400000f0c03 */
[C---:B------:R-:W-:Y:S04]  /*1aa0*/  LEA R22, P0, R6.reuse, c[0x0][0x288], 0x1 ;  /* 0x0000a20006167a11 */ /* 0x040fe800078008ff */
[----:B------:R-:W-:Y:S02]  /*1ab0*/  LEA.HI.X R23, R6, c[0x0][0x28c], R5, 0x1, P0 ;  /* 0x0000a30006177a11 */ /* 0x000fe400000f0c05 */
[----:B------:R-:W-:Y:S11]  /*1ac0*/  ISETP.GE.AND P0, PT, R20, c[0x0][0x27c], PT ;  /* 0x00009f0014007a0c */ /* 0x000ff60003f06270 */
[----:B------:R-:W-:Y:S02]  /*1ad0*/  @!UPT UIADD3 URZ, URZ, URZ, URZ ;  /* 0x0000003f3f3ff290 */ /* 0x000fe4000fffe03f */
[----:B------:R1:W5:Y:S04]  /*1ae0*/  @!P0 LDG.E.64 R48, [R8.64] ;  /* 0x0000001008308981 */ /* 0x000368000c1e1b00 */
[----:B------:R1:W5:Y:S01]  /*1af0*/  @!P0 LDG.E.64 R56, [R22.64] ;  /* 0x0000001016388981 */ /* 0x000362000c1e1b00 */
[----:B------:R-:W-:Y:S11]  /*1b00*/  ISETP.GE.AND P0, PT, R14, c[0x0][0x27c], PT ;  /* 0x00009f000e007a0c */ /* 0x000ff60003f06270 */
[----:B------:R-:W-:Y:S02]  /*1b10*/  @!UPT UIADD3 URZ, URZ, URZ, URZ ;  /* 0x0000003f3f3ff290 */ /* 0x000fe4000fffe03f */
[----:B------:R1:W5:Y:S04]  /*1b20*/  @!P0 LDG.E.64 R54, [R8.64+0x40] ;  /* 0x0000401008368981 */ /* 0x000368000c1e1b00 */
[----:B------:R1:W5:Y:S01]  /*1b30*/  @!P0 LDG.E.64 R92, [R22.64+0x40] ;  /* 0x00004010165c8981 */ /* 0x000362000c1e1b00 */
[----:B------:R-:W-:Y:S11]  /*1b40*/  ISETP.GE.AND P0, PT, R16, c[0x0][0x27c], PT ;  /* 0x00009f0010007a0c */ /* 0x000ff60003f06270 */
[----:B------:R-:W-:Y:S02]  /*1b50*/  @!UPT UIADD3 URZ, URZ, URZ, URZ ;  /* 0x0000003f3f3ff290 */ /* 0x000fe4000fffe03f */
[----:B------:R1:W5:Y:S04]  /*1b60*/  @!P0 LDG.E.64 R50, [R8.64+0x80] ;  /* 0x0000801008328981 */ /* 0x000368000c1e1b00 */
[----:B------:R1:W5:Y:S01]  /*1b70*/  @!P0 LDG.E.64 R88, [R22.64+0x80] ;  /* 0x0000801016588981 */ /* 0x000362000c1e1b00 */
[----:B------:R-:W-:Y:S11]  /*1b80*/  ISETP.GE.AND P0, PT, R13, c[0x0][0x27c], PT ;  /* 0x00009f000d007a0c */ /* 0x000ff60003f06270 */
[----:B------:R-:W-:Y:S02]  /*1b90*/  @!UPT UIADD3 URZ, URZ, URZ, URZ ;  /* 0x0000003f3f3ff290 */ /* 0x000fe4000fffe03f */
[----:B------:R1:W5:Y:S04]  /*1ba0*/  @!P0 LDG.E.64 R42, [R8.64+0xc0] ;  /* 0x0000c010082a8981 */ /* 0x000368000c1e1b00 */
[----:B------:R1:W5:Y:S02]  /*1bb0*/  @!P0 LDG.E.64 R84, [R22.64+0xc0] ;  /* 0x0000c01016548981 */ /* 0x000364000c1e1b00 */
.L_x_839:
[----:B------:R-:W-:Y:S05]  /*1bc0*/  BSYNC B0 ;  /* 0x0000000000007941 */ /* 0x000fea0003800000 */
.L_x_838:
[----:B------:R-:W-:Y:S01]  /*1bd0*/  ISETP.GE.AND P5, PT, R116, R138, PT ;  /* 0x0000008a7400720c */ /* 0x000fe20003fa6270 */
[----:B-----5:R-:W-:Y:S01]  /*1be0*/  IMAD.MOV.U32 R6, RZ, RZ, R42 ;  /* 0x000000ffff067224 */ /* 0x020fe200078e002a */
[----:B------:R-:W-:Y:S01]  /*1bf0*/  BSSY B0, `(.L_x_840) ;  /* 0x0000048000007945 */ /* 0x000fe20003800000 */
[----:B------:R-:W-:Y:S01]  /*1c00*/  IMAD.MOV.U32 R5, RZ, RZ, R43 ;  /* 0x000000ffff057224 */ /* 0x000fe200078e002b */
[----:B------:R-:W-:Y:S01]  /*1c10*/  CS2R R34, SRZ ;  /* 0x0000000000227805 */ /* 0x000fe2000001ff00 */
[----:B------:R-:W-:Y:S01]  /*1c20*/  IMAD.MOV.U32 R4, RZ, RZ, R50 ;  /* 0x000000ffff047224 */ /* 0x000fe200078e0032 */
[----:B------:R-:W-:Y:S01]  /*1c30*/  PRMT R33, R6, 0x7610, R33 ;  /* 0x0000761006217816 */ /* 0x000fe20000000021 */
[----:B------:R-:W-:Y:S01]  /*1c40*/  IMAD.MOV.U32 R3, RZ, RZ, R51 ;  /* 0x000000ffff037224 */ /* 0x000fe200078e0033 */
[----:B------:R-:W-:Y:S01]  /*1c50*/  PRMT R32, R5, 0x7610, R32 ;  /* 0x0000761005207816 */ /* 0x000fe20000000020 */
        /* <DEDUP_REMOVED lines=29> */
[----:B------:R-:W-:Y:S01]  /*1e30*/  CS2R R68, SRZ ;  /* 0x0000000000447805 */ /* 0x000fe2000001ff00 */
[----:B------:R-:W-:Y:S01]  /*1e40*/  CS2R R72, SRZ ;  /* 0x0000000000487805 */ /* 0x000fe2000001ff00 */
[----:B------:R-:W-:Y:S01]  /*1e50*/  CS2R R80, SRZ ;  /* 0x0000000000507805 */ /* 0x000fe2000001ff00 */
[----:B------:R-:W-:-:S05]  /*1e60*/  @P5 BRA `(.L_x_841) ;  /* 0x0000020000005947 */ /* 0x000fca0003800000 */
[----:B------:R-:W-:Y:S01]  /*1e70*/  IADD3 R98, P3, P0, R178, UR14, R98 ;  /* 0x0000000eb2627c10 */ /* 0x000fe2000f87e062 */
[----:B------:R-:W-:Y:S01]  /*1e80*/  CS2R R40, SRZ ;  /* 0x0000000000287805 */ /* 0x000fe2000001ff00 */
[----:B------:R-:W-:Y:S01]  /*1e90*/  CS2R R80, SRZ ;  /* 0x0000000000507805 */ /* 0x000fe2000001ff00 */
[----:B------:R-:W-:Y:S01]  /*1ea0*/  CS2R R36, SRZ ;  /* 0x0000000000247805 */ /* 0x000fe2000001ff00 */
[----:B------:R-:W-:Y:S01]  /*1eb0*/  IADD3.X R3, R141, UR13, R58, P3, P0 ;  /* 0x0000000d8d037c10 */ /* 0x000fe20009fe043a */
[----:B------:R-:W-:Y:S01]  /*1ec0*/  CS2R R72, SRZ ;  /* 0x0000000000487805 */ /* 0x000fe2000001ff00 */
[----:B------:R-:W-:Y:S01]  /*1ed0*/  IADD3 R96, P3, P0, R176, UR18, R96 ;  /* 0x00000012b0607c10 */ /* 0x000fe2000f87e060 */
[----:B------:R-:W-:Y:S01]  /*1ee0*/  CS2R R34, SRZ ;  /* 0x0000000000227805 */ /* 0x000fe2000001ff00 */
[----:B------:R-:W-:Y:S01]  /*1ef0*/  CS2R R68, SRZ ;  /* 0x0000000000447805 */ /* 0x000fe2000001ff00 */
[----:B------:R-:W-:Y:S01]  /*1f00*/  CS2R R10, SRZ ;  /* 0x00000000000a7805 */ /* 0x000fe2000001ff00 */
[----:B------:R-:W-:Y:S01]  /*1f10*/  IADD3.X R71, R140, UR6, R71, P3, P0 ;  /* 0x000000068c477c10 */ /* 0x000fe20009fe0447 */
[----:B------:R-:W-:Y:S01]  /*1f20*/  CS2R R64, SRZ ;  /* 0x0000000000407805 */ /* 0x000fe2000001ff00 */
        /* <DEDUP_REMOVED lines=20> */
.L_x_841:
[----:B------:R-:W-:Y:S05]  /*2070*/  BSYNC B0 ;  /* 0x0000000000007941 */ /* 0x000fea0003800000 */
.L_x_840:
[----:B------:R2:W3:Y:S01]  /*2080*/  SHFL.IDX PT, R95, R180, RZ, 0x181f ;  /* 0x00181fffb45f7589 */ /* 0x0004e200000e0000 */
[----:B-1---5:R-:W-:Y:S01]  /*2090*/  IMAD.MOV.U32 R4, RZ, RZ, R11 ;  /* 0x000000ffff047224 */ /* 0x022fe200078e000b */
[----:B------:R-:W-:Y:S01]  /*20a0*/  BSSY B1, `(.L_x_842) ;  /* 0x000010c000017945 */ /* 0x000fe20003800000 */
[----:B------:R-:W-:Y:S02]  /*20b0*/  IMAD.MOV.U32 R3, RZ, RZ, R34 ;  /* 0x000000ffff037224 */ /* 0x000fe400078e0022 */
[----:B------:R-:W-:Y:S01]  /*20c0*/  IMAD.MOV.U32 R5, RZ, RZ, R10 ;  /* 0x000000ffff057224 */ /* 0x000fe200078e000a */
[----:B------:R-:W-:Y:S01]  /*20d0*/  PRMT R8, R4, 0x7610, R8 ;  /* 0x0000761004087816 */ /* 0x000fe20000000008 */
[----:B------:R-:W-:Y:S01]  /*20e0*/  IMAD.MOV.U32 R4, RZ, RZ, R35 ;  /* 0x000000ffff047224 */ /* 0x000fe200078e0023 */
[----:B------:R-:W-:Y:S01]  /*20f0*/  PRMT R23, R3, 0x7610, R23 ;  /* 0x0000761003177816 */ /* 0x000fe20000000017 */
[----:B------:R2:W1:Y:S01]  /*2100*/  SHFL.IDX PT, R91, R181, RZ, 0x181f ;  /* 0x00181fffb55b7589 */ /* 0x00046200000e0000 */
[----:B------:R-:W-:Y:S01]  /*2110*/  PRMT R9, R5, 0x7610, R9 ;  /* 0x0000761005097816 */ /* 0x000fe20000000009 */
[----:B------:R-:W-:Y:S01]  /*2120*/  IMAD.MOV.U32 R3, RZ, RZ, R37 ;  /* 0x000000ffff037224 */ /* 0x000fe200078e0025 */
[----:B------:R-:W-:Y:S01]  /*2130*/  PRMT R22, R4, 0x7610, R22 ;  /* 0x0000761004167816 */ /* 0x000fe20000000016 */
        /* <DEDUP_REMOVED lines=24> */
[----:B-123--:R-:W-:Y:S01]  /*22c0*/  ISETP.GE.AND P0, PT, R18, c[0x0][0x1d4], PT ;  /* 0x0000750012007a0c */ /* 0x00efe20003f06270 */
[----:B------:R-:W-:Y:S01]  /*22d0*/  @!UPT UIADD3 URZ, URZ, URZ, URZ ;  /* 0x0000003f3f3ff290 */ /* 0x000fe2000fffe03f */
[----:B------:R-:W-:Y:S11]  /*22e0*/  BSSY B0, `(.L_x_844) ;  /* 0x0000038000007945 */ /* 0x000ff60003800000 */
[----:B------:R-:W-:-:S05]  /*22f0*/  @P0 BRA `(.L_x_845) ;  /* 0x0000036000000947 */ /* 0x000fca0003800000 */
[C---:B------:R-:W-:Y:S01]  /*2300*/  LEA R100, P0, R18.reuse, R91, 0x1 ;  /* 0x0000005b12647211 */ /* 0x040fe200078008ff */
[----:B------:R-:W1:Y:S03]  /*2310*/  LDS.128 R24, [R117+0xa080] ;  /* 0x00a0800075187984 */ /* 0x000e660000000c00 */
[----:B------:R-:W-:Y:S02]  /*2320*/  LEA.HI.X R101, R18, R95, R19, 0x1, P0 ;  /* 0x0000005f12657211 */ /* 0x000fe400000f0c13 */
[----:B------:R-:W-:Y:S11]  /*2330*/  ISETP.GE.AND P0, PT, R20, c[0x0][0x27c], PT ;  /* 0x00009f0014007a0c */ /* 0x000ff60003f06270 */
[----:B------:R-:W-:Y:S02]  /*2340*/  @!UPT UIADD3 URZ, URZ, URZ, URZ ;  /* 0x0000003f3f3ff290 */ /* 0x000fe4000fffe03f */
[----:B------:R-:W-:Y:S02]  /*2350*/  @!P0 SHF.R.U64 R58, R56, 0x10, R57 ;  /* 0x00000010383a8819 */ /* 0x000fe40000001239 */
[----:B------:R-:W-:Y:S02]  /*2360*/  @!P0 SHF.R.U64 R48, R48, 0x10, R49 ;  /* 0x0000001030308819 */ /* 0x000fe40000001231 */
[----:B------:R-:W-:Y:S02]  /*2370*/  @!P0 SHF.R.U32.HI R56, RZ, 0x10, R57 ;  /* 0x00000010ff388819 */ /* 0x000fe40000011639 */
[----:B------:R-:W-:Y:S02]  /*2380*/  @!P0 PRMT R57, R53, 0x5410, R58 ;  /* 0x0000541035398816 */ /* 0x000fe4000000003a */
[----:B------:R-:W-:Y:S02]  /*2390*/  @!P0 SHF.R.U32.HI R49, RZ, 0x10, R49 ;  /* 0x00000010ff318819 */ /* 0x000fe40000011631 */
[----:B------:R-:W-:Y:S02]  /*23a0*/  @!P0 PRMT R47, R47, 0x5410, R48 ;  /* 0x000054102f2f8816 */ /* 0x000fe40000000030 */
[----:B------:R-:W-:Y:S02]  /*23b0*/  @!P0 PRMT R46, R46, 0x5410, R49 ;  /* 0x000054102e2e8816 */ /* 0x000fe40000000031 */
[----:B------:R-:W-:Y:S01]  /*23c0*/  @!P0 PRMT R59, R59, 0x5410, R56 ;  /* 0x000054103b3b8816 */ /* 0x000fe20000000038 */
[C---:B------:R-:W-:Y:S01]  /*23d0*/  @!P0 IMAD.U32 R56, R57.reuse, 0x10000, RZ ;  /* 0x0001000039388824 */ /* 0x040fe200078e00ff */
[----:B------:R-:W-:Y:S01]  /*23e0*/  @!P0 LOP3.LUT R57, R57, 0xffff0000, RZ, 0xc0, !PT ;  /* 0xffff000039398812 */ /* 0x000fe200078ec0ff */
[C---:B------:R-:W-:Y:S01]  /*23f0*/  @!P0 IMAD.U32 R48, R47.reuse, 0x10000, RZ ;  /* 0x000100002f308824 */ /* 0x040fe200078e00ff */
        /* <DEDUP_REMOVED lines=17> */
[C---:B------:R-:W-:Y:S01]  /*2510*/  @!P0 IMAD.U32 R53, R59.reuse, 0x10000, RZ ;  /* 0x000100003b358824 */ /* 0x040fe200078e00ff */
[----:B------:R-:W-:Y:S01]  /*2520*/  @!P0 LOP3.LUT R59, R59, 0xffff0000, RZ, 0xc0, !PT ;  /* 0xffff00003b3b8812 */ /* 0x000fe200078ec0ff */
        /* <DEDUP_REMOVED lines=19> */
.L_x_845:
[----:B------:R-:W-:Y:S05]  /*2660*/  BSYNC B0 ;  /* 0x0000000000007941 */ /* 0x000fea0003800000 */
.L_x_844:
[----:B------:R-:W-:Y:S01]  /*2670*/  ISETP.GE.AND P0, PT, R15, c[0x0][0x1d4], PT ;  /* 0x000075000f007a0c */ /* 0x000fe20003f06270 */
[----:B------:R-:W-:Y:S01]  /*2680*/  @!UPT UIADD3 URZ, URZ, URZ, URZ ;  /* 0x0000003f3f3ff290 */ /* 0x000fe2000fffe03f */
[----:B------:R-:W-:Y:S11]  /*2690*/  BSSY B0, `(.L_x_846) ;  /* 0x0000038000007945 */ /* 0x000ff60003800000 */
[----:B------:R-:W-:-:S05]  /*26a0*/  @P0 BRA `(.L_x_847) ;  /* 0x0000036000000947 */ /* 0x000fca0003800000 */
[C---:B------:R-:W-:Y:S01]  /*26b0*/  LEA R98, P0, R135.reuse, R91, 0x1 ;  /* 0x0000005b87627211 */ /* 0x040fe200078008ff */
[----:B-1----:R-:W1:Y:S03]  /*26c0*/  LDS.128 R24, [R117+0xb880] ;  /* 0x00b8800075187984 */ /* 0x002e660000000c00 */
[----:B------:R-:W-:Y:S02]  /*26d0*/  LEA.HI.X R99, R135, R95, R144, 0x1, P0 ;  /* 0x0000005f87637211 */ /* 0x000fe400000f0c90 */
[----:B------:R-:W-:Y:S11]  /*26e0*/  ISETP.GE.AND P0, PT, R14, c[0x0][0x27c], PT ;  /* 0x00009f000e007a0c */ /* 0x000ff60003f06270 */
[----:B------:R-:W-:Y:S02]  /*26f0*/  @!UPT UIADD3 URZ, URZ, URZ, URZ ;  /* 0x0000003f3f3ff290 */ /* 0x000fe4000fffe03f */
        /* <DEDUP_REMOVED lines=11> */
[----:B------:R-:W-:Y:S01]  /*27b0*/  @!P0 PRMT R87, R87, 0x5410, R92 ;  /* 0x0000541057578816 */ /* 0x000fe2000000005c */
[C---:B-1----:R-:W-:Y:S01]  /*27c0*/  @!P0 IMAD.U32 R49, R24.reuse, 0x10000, RZ ;  /* 0x0001000018318824 */ /* 0x042fe200078e00ff */
[----:B------:R-:W-:Y:S01]  /*27d0*/  @!P0 LOP3.LUT R47, R24, 0xffff0000, RZ, 0xc0, !PT ;  /* 0xffff0000182f8812 */ /* 0x000fe200078ec0ff */
[----:B------:R-:W-:Y:S01]  /*27e0*/  @!P0 IMAD.U32 R59, R27, 0x10000, RZ ;  /* 0x000100001b3b8824 */ /* 0x000fe200078e00ff */
[C---:B------:R-:W-:Y:S02]  /*27f0*/  @!P0 LOP3.LUT R48, R25.reuse, 0xffff0000, RZ, 0xc0, !PT ;  /* 0xffff000019308812 */ /* 0x040fe400078ec0ff */
[----:B------:R-:W-:Y:S01]  /*2800*/  @!P0 SHF.L.U32 R56, R25, 0x10, RZ ;  /* 0x0000001019388819 */ /* 0x000fe200000006ff */
[----:B------:R-:W-:Y:S01]  /*2810*/  @!P0 FMUL.FTZ R58, R47, R52 ;  /* 0x000000342f3a8220 */ /* 0x000fe20000410000 */
[----:B------:R-:W-:Y:S01]  /*2820*/  @!P0 LOP3.LUT R57, R87, 0xffff0000, RZ, 0xc0, !PT ;  /* 0xffff000057398812 */ /* 0x000fe200078ec0ff */
        /* <DEDUP_REMOVED lines=30> */
.L_x_847:
[----:B------:R-:W-:Y:S05]  /*2a10*/  BSYNC B0 ;  /* 0x0000000000007941 */ /* 0x000fea0003800000 */
.L_x_846:
        /* <DEDUP_REMOVED lines=58> */
.L_x_849:
[----:B------:R-:W-:Y:S05]  /*2dc0*/  BSYNC B0 ;  /* 0x0000000000007941 */ /* 0x000fea0003800000 */
.L_x_848:
[----:B------:R-:W-:Y:S11]  /*2dd0*/  ISETP.GE.AND P0, PT, R120, c[0x0][0x1d4], PT ;  /* 0x0000750078007a0c */ /* 0x000ff60003f06270 */
[----:B------:R-:W-:Y:S02]  /*2de0*/  @!UPT UIADD3 URZ, URZ, URZ, URZ ;  /* 0x0000003f3f3ff290 */ /* 0x000fe4000fffe03f */
        /* <DEDUP_REMOVED lines=21> */
[----:B------:R-:W-:Y:S01]  /*2f40*/  @!P0 LOP3.LUT R42, R25, 0xffff0000, RZ, 0xc0, !PT ;  /* 0xffff0000192a8812 */ /* 0x000fe200078ec0ff */
[----:B------:R-:W-:Y:S01]  /*2f50*/  @!P0 IMAD.U32 R49, R27, 0x10000, RZ ;  /* 0x000100001b318824 */ /* 0x000fe200078e00ff */
        /* <DEDUP_REMOVED lines=11> */
[C---:B------:R-:W-:Y:S01]  /*3010*/  @!P0 LOP3.LUT R45, R79.reuse, 0xffff0000, RZ, 0xc0, !PT ;  /* 0xffff00004f2d8812 */ /* 0x040fe200078ec0ff */
[----:B------:R-:W-:Y:S01]  /*3020*/  @!P0 IMAD.U32 R44, R79, 0x10000, RZ ;  /* 0x000100004f2c8824 */ /* 0x000fe200078e00ff */
[----:B------:R-:W-:Y:S01]  /*3030*/  @!P0 LOP3.LUT R32, R32, 0xffff0000, RZ, 0xc0, !PT ;  /* 0xffff000020208812 */ /* 0x000fe200078ec0ff */
[C---:B------:R-:W-:Y:S01]  /*3040*/  @!P0 FMUL.FTZ R5, R38.reuse, R33 ;  /* 0x0000002126058220 */ /* 0x040fe20000410000 */
[----:B------:R-:W-:Y:S01]  /*3050*/  @!P0 F2FP.BF16.PACK_AB R50, R3, R50 ;  /* 0x000000320332823e */ /* 0x000fe200000010ff */
        /* <DEDUP_REMOVED lines=16> */
.L_x_843:
[----:B-123--:R-:W-:Y:S05]  /*3160*/  BSYNC B1 ;  /* 0x0000000000017941 */ /* 0x00efea0003800000 */
.L_x_842:
[----:B------:R1:W2:Y:S04]  /*3170*/  SHFL.IDX PT, R49, R180, 0x1, 0x181f ;  /* 0x00381f00b4317f89 */ /* 0x0002a800000e0000 */
[----:B------:R-:W3:Y:S01]  /*3180*/  SHFL.IDX PT, R181, R181, 0x1, 0x181f ;  /* 0x00381f00b5b57f89 */ /* 0x000ee200000e0000 */
[----:B------:R-:W-:-:S05]  /*3190*/  @P5 BRA `(.L_x_850) ;  /* 0x00003a0000005947 */ /* 0x000fca0003800000 */
[----:B------:R-:W-:Y:S01]  /*31a0*/  ISETP.GE.AND P0, PT, R18, c[0x0][0x1d4], PT ;  /* 0x0000750012007a0c */ /* 0x000fe20003f06270 */
[----:B------:R-:W-:Y:S01]  /*31b0*/  @!UPT UIADD3 URZ, URZ, URZ, URZ ;  /* 0x0000003f3f3ff290 */ /* 0x000fe2000fffe03f */
[----:B------:R-:W-:Y:S11]  /*31c0*/  BSSY B0, `(.L_x_851) ;  /* 0x0000038000007945 */ /* 0x000ff60003800000 */
[----:B------:R-:W-:-:S05]  /*31d0*/  @P0 BRA `(.L_x_852) ;  /* 0x0000036000000947 */ /* 0x000fca0003800000 */
[C---:B---3--:R-:W-:Y:S01]  /*31e0*/  LEA R52, P0, R18.reuse, R181, 0x1 ;  /* 0x000000b512347211 */ /* 0x048fe200078008ff */
[----:B------:R-:W3:Y:S03]  /*31f0*/  LDS.128 R24, [R117+0xb080] ;  /* 0x00b0800075187984 */ /* 0x000ee60000000c00 */
[----:B--2---:R-:W-:Y:S02]  /*3200*/  LEA.HI.X R53, R18, R49, R19, 0x1, P0 ;  /* 0x0000003112357211 */ /* 0x004fe400000f0c13 */
        /* <DEDUP_REMOVED lines=14> */
[C---:B---3--:R-:W-:Y:S01]  /*32f0*/  @!P0 IMAD.U32 R39, R24.reuse, 0x10000, RZ ;  /* 0x0001000018278824 */ /* 0x048fe200078e00ff */
        /* <DEDUP_REMOVED lines=36> */
.L_x_852:
[----:B------:R-:W-:Y:S05]  /*3540*/  BSYNC B0 ;  /* 0x0000000000007941 */ /* 0x000fea0003800000 */
.L_x_851:
[----:B------:R-:W-:Y:S01]  /*3550*/  ISETP.GE.AND P0, PT, R15, c[0x0][0x1d4], PT ;  /* 0x000075000f007a0c */ /* 0x000fe20003f06270 */
[----:B------:R-:W-:Y:S01]  /*3560*/  @!UPT UIADD3 URZ, URZ, URZ, URZ ;  /* 0x0000003f3f3ff290 */ /* 0x000fe2000fffe03f */
[----:B------:R-:W-:Y:S11]  /*3570*/  BSSY B0, `(.L_x_853) ;  /* 0x0000038000007945 */ /* 0x000ff60003800000 */
[----:B------:R-:W-:-:S05]  /*3580*/  @P0 BRA `(.L_x_854) ;  /* 0x0000036000000947 */ /* 0x000fca0003800000 */
[C---:B---3--:R-:W-:Y:S01]  /*3590*/  LEA R46, P0, R135.reuse, R181, 0x1 ;  /* 0x000000b5872e7211 */ /* 0x048fe200078008ff */
[----:B--2---:R-:W2:Y:S03]  /*35a0*/  LDS.128 R24, [R117+0xc880] ;  /* 0x00c8800075187984 */ /* 0x004ea60000000c00 */
[----:B------:R-:W-:Y:S02]  /*35b0*/  LEA.HI.X R47, R135, R49, R144, 0x1, P0 ;  /* 0x00000031872f7211 */ /* 0x000fe400000f0c90 */
[----:B------:R-:W-:Y:S11]  /*35c0*/  ISETP.GE.AND P0, PT, R14, c[0x0][0x27c], PT ;  /* 0x00009f000e007a0c */ /* 0x000ff60003f06270 */
[----:B------:R-:W-:Y:S02]  /*35d0*/  @!UPT UIADD3 URZ, URZ, URZ, URZ ;  /* 0x0000003f3f3ff290 */ /* 0x000fe4000fffe03f */
[----:B------:R-:W-:Y:S02]  /*35e0*/  @!P0 SHF.R.U64 R38, R72, 0x10, R73 ;  /* 0x0000001048268819 */ /* 0x000fe40000001249 */
[--C-:B------:R-:W-:Y:S02]  /*35f0*/  @!P0 SHF.R.U64 R30, R36, 0x10, R37.reuse ;  /* 0x00000010241e8819 */ /* 0x100fe40000001225 */
        /* <DEDUP_REMOVED lines=10> */
[C---:B--2---:R-:W-:Y:S01]  /*36a0*/  @!P0 IMAD.U32 R33, R24.reuse, 0x10000, RZ ;  /* 0x0001000018218824 */ /* 0x044fe200078e00ff */
[----:B------:R-:W-:Y:S01]  /*36b0*/  @!P0 LOP3.LUT R31, R24, 0xffff0000, RZ, 0xc0, !PT ;  /* 0xffff0000181f8812 */ /* 0x000fe200078ec0ff */
[----:B------:R-:W-:Y:S01]  /*36c0*/  @!P0 IMAD.U32 R43, R27, 0x10000, RZ ;  /* 0x000100001b2b8824 */ /* 0x000fe200078e00ff */
[C---:B------:R-:W-:Y:S02]  /*36d0*/  @!P0 LOP3.LUT R32, R25.reuse, 0xffff0000, RZ, 0xc0, !PT ;  /* 0xffff000019208812 */ /* 0x040fe400078ec0ff */
[----:B------:R-:W-:Y:S01]  /*36e0*/  @!P0 SHF.L.U32 R40, R25, 0x10, RZ ;  /* 0x0000001019288819 */ /* 0x000fe200000006ff */
[C---:B------:R-:W-:Y:S01]  /*36f0*/  @!P0 FMUL.FTZ R42, R31.reuse, R38 ;  /* 0x000000261f2a8220 */ /* 0x040fe20000410000 */
        /* <DEDUP_REMOVED lines=31> */
.L_x_854:
[----:B------:R-:W-:Y:S05]  /*38f0*/  BSYNC B0 ;  /* 0x0000000000007941 */ /* 0x000fea0003800000 */
.L_x_853:
        /* <DEDUP_REMOVED lines=58> */
.L_x_856:
[----:B------:R-:W-:Y:S05]  /*3ca0*/  BSYNC B0 ;  /* 0x0000000000007941 */ /* 0x000fea0003800000 */
.L_x_855:
[----:B------:R-:W-:Y:S11]  /*3cb0*/  ISETP.GE.AND P0, PT, R120, c[0x0][0x1d4], PT ;  /* 0x0000750078007a0c */ /* 0x000ff60003f06270 */
[----:B------:R-:W-:Y:S02]  /*3cc0*/  @!UPT UIADD3 URZ, URZ, URZ, URZ ;  /* 0x0000003f3f3ff290 */ /* 0x000fe4000fffe03f */
        /* <DEDUP_REMOVED lines=8> */
[----:B------:R-:W-:Y:S02]  /*3d50*/  @!P0 SHF.R.U32.HI R11, RZ, 0x10, R11 ;  /* 0x00000010ff0b8819 */ /* 0x000fe4000001160b */
[----:B------:R-:W-:Y:S02]  /*3d60*/  @!P0 PRMT R62, R62, 0x5410, R23 ;  /* 0x000054103e3e8816 */ /* 0x000fe40000000017 */
[----:B------:R-:W-:Y:S02]  /*3d70*/  @!P0 PRMT R9, R9, 0x5410, R10 ;  /* 0x0000541009098816 */ /* 0x000fe4000000000a */
[----:B------:R-:W-:Y:S01]  /*3d80*/  @!P0 PRMT R8, R8, 0x5410, R11 ;  /* 0x0000541008088816 */ /* 0x000fe2000000000b */
[C---:B------:R-:W-:Y:S01]  /*3d90*/  @!P0 IMAD.U32 R28, R62.reuse, 0x10000, RZ ;  /* 0x000100003e1c8824 */ /* 0x040fe200078e00ff */
[----:B------:R-:W-:Y:S01]  /*3da0*/  @!P0 LOP3.LUT R29, R62, 0xffff0000, RZ, 0xc0, !PT ;  /* 0xffff00003e1d8812 */ /* 0x000fe200078ec0ff */
[C---:B------:R-:W-:Y:S01]  /*3db0*/  @!P0 IMAD.U32 R10, R9.reuse, 0x10000, RZ ;  /* 0x00010000090a8824 */ /* 0x040fe200078e00ff */
[----:B------:R-:W-:Y:S02]  /*3dc0*/  @!P0 SHF.R.U32.HI R65, RZ, 0x10, R65 ;  /* 0x00000010ff418819 */ /* 0x000fe40000011641 */
[----:B------:R-:W-:Y:S02]  /*3dd0*/  @!P0 LOP3.LUT R9, R9, 0xffff0000, RZ, 0xc0, !PT ;  /* 0xffff000009098812 */ /* 0x000fe400078ec0ff */
        /* <DEDUP_REMOVED lines=39> */
.L_x_837:
        /* <DEDUP_REMOVED lines=30> */
[----:B------:R1:W5:Y:S04]  /*4230*/  @!P0 LDG.E.128 R48, [R8.64] ;  /* 0x0000001008308981 */ /* 0x000368000c1e1d00 */
[----:B------:R1:W5:Y:S01]  /*4240*/  @!P0 LDG.E.128 R64, [R4.64] ;  /* 0x0000001004408981 */ /* 0x000362000c1e1d00 */
[----:B------:R-:W-:Y:S11]  /*4250*/  ISETP.GE.AND P0, PT, R15, c[0x0][0x27c], PT ;  /* 0x00009f000f007a0c */ /* 0x000ff60003f06270 */
[----:B------:R-:W-:Y:S02]  /*4260*/  @!UPT UIADD3 URZ, URZ, URZ, URZ ;  /* 0x0000003f3f3ff290 */ /* 0x000fe4000fffe03f */
[----:B------:R1:W5:Y:S04]  /*4270*/  @!P0 LDG.E.128 R36, [R8.64+0x80] ;  /* 0x0000801008248981 */ /* 0x000368000c1e1d00 */
[----:B------:R1:W5:Y:S02]  /*4280*/  @!P0 LDG.E.128 R92, [R4.64+0x80] ;  /* 0x00008010045c8981 */ /* 0x000364000c1e1d00 */
.L_x_858:
[----:B------:R-:W-:Y:S05]  /*4290*/  BSYNC B0 ;  /* 0x0000000000007941 */ /* 0x000fea0003800000 */
.L_x_857:
[----:B------:R-:W-:Y:S01]  /*42a0*/  ISETP.GE.AND P5, PT, R116, R138, PT ;  /* 0x0000008a7400720c */ /* 0x000fe20003fa6270 */
[----:B-----5:R-:W-:Y:S01]  /*42b0*/  IMAD.MOV.U32 R6, RZ, RZ, R38 ;  /* 0x000000ffff067224 */ /* 0x020fe200078e0026 */
[----:B------:R-:W-:Y:S01]  /*42c0*/  BSSY B0, `(.L_x_859) ;  /* 0x0000040000007945 */ /* 0x000fe20003800000 */
[----:B-1----:R-:W-:Y:S01]  /*42d0*/  IMAD.MOV.U32 R5, RZ, RZ, R39 ;  /* 0x000000ffff057224 */ /* 0x002fe200078e0027 */
[----:B------:R-:W-:Y:S01]  /*42e0*/  CS2R R24, SRZ ;  /* 0x0000000000187805 */ /* 0x000fe2000001ff00 */
        /* <DEDUP_REMOVED lines=61> */
.L_x_860:
[----:B------:R-:W-:Y:S05]  /*46c0*/  BSYNC B0 ;  /* 0x0000000000007941 */ /* 0x000fea0003800000 */
.L_x_859:
[----:B------:R-:W-:Y:S01]  /*46d0*/  IADD3 R91, -R74, c[0x0][0x1d4], RZ ;  /* 0x000075004a5b7a10 */ /* 0x000fe20007ffe1ff */
[----:B------:R2:W3:Y:S01]  /*46e0*/  SHFL.IDX PT, R183, R180, RZ, 0x181f ;  /* 0x00181fffb4b77589 */ /* 0x0004e200000e0000 */
[----:B-----5:R-:W-:Y:S01]  /*46f0*/  IMAD.MOV.U32 R6, RZ, RZ, R26 ;  /* 0x000000ffff067224 */ /* 0x020fe200078e001a */
[----:B------:R-:W-:Y:S01]  /*4700*/  BSSY B1, `(.L_x_861) ;  /* 0x0000116000017945 */ /* 0x000fe20003800000 */
[----:B-1----:R-:W-:Y:S02]  /*4710*/  IMAD.MOV.U32 R5, RZ, RZ, R27 ;  /* 0x000000ffff057224 */ /* 0x002fe400078e001b */
        /* <DEDUP_REMOVED lines=36> */
[----:B------:R-:W-:Y:S01]  /*4960*/  SEL R69, R74, R91, !P1 ;  /* 0x0000005b4a457207 */ /* 0x000fe20004800000 */
[----:B------:R-:W1:Y:S01]  /*4970*/  LDS.128 R96, [R152+0xa080] ;  /* 0x00a0800098607984 */ /* 0x000e620000000c00 */
[----:B------:R-:W-:Y:S02]  /*4980*/  ISETP.GE.AND P0, PT, R18, c[0x0][0x27c], PT ;  /* 0x00009f0012007a0c */ /* 0x000fe40003f06270 */
[----:B------:R-:W-:Y:S04]  /*4990*/  SHF.R.S32.HI R60, RZ, 0x1f, R69 ;  /* 0x0000001fff3c7819 */ /* 0x000fe80000011445 */
[----:B------:R-:W-:Y:S04]  /*49a0*/  LEA.HI R60, R60, R69, RZ, 0x4 ;  /* 0x000000453c3c7211 */ /* 0x000fe800078f20ff */
[----:B------:R-:W-:Y:S03]  /*49b0*/  LEA.HI.SX32 R69, R60, R77, 0x1c ;  /* 0x0000004d3c457211 */ /* 0x000fe600078fe2ff */
[----:B------:R-:W-:Y:S02]  /*49c0*/  @!P0 SHF.R.U64 R48, R48, 0x10, R49 ;  /* 0x0000001030308819 */ /* 0x000fe40000001231 */
[----:B------:R-:W-:Y:S01]  /*49d0*/  IMAD.SHL.U32 R184, R69, 0x8, RZ ;  /* 0x0000000845b87824 */ /* 0x000fe200078e00ff */
[----:B------:R-:W-:Y:S02]  /*49e0*/  SHF.R.S32.HI R60, RZ, 0x1f, R69 ;  /* 0x0000001fff3c7819 */ /* 0x000fe40000011445 */
[----:B------:R-:W-:Y:S02]  /*49f0*/  @!P0 SHF.R.U32.HI R49, RZ, 0x10, R49 ;  /* 0x00000010ff318819 */ /* 0x000fe40000011631 */
[----:B------:R-:W-:Y:S02]  /*4a00*/  LEA.HI R60, R60, R69, RZ, 0x3 ;  /* 0x000000453c3c7211 */ /* 0x000fe400078f18ff */
[----:B------:R-:W-:Y:S02]  /*4a10*/  LOP3.LUT R187, R119, 0x38, R184, 0xf8, !PT ;  /* 0x0000003877bb7812 */ /* 0x000fe400078ef8b8 */
[----:B------:R-:W-:Y:S02]  /*4a20*/  SHF.R.S32.HI R60, RZ, 0x3, R60 ;  /* 0x00000003ff3c7819 */ /* 0x000fe4000001143c */
[----:B------:R-:W-:Y:S02]  /*4a30*/  LOP3.LUT R187, R187, R118, RZ, 0x3c, !PT ;  /* 0x00000076bbbb7212 */ /* 0x000fe400078e3cff */
[----:B------:R-:W-:Y:S01]  /*4a40*/  @!P0 SHF.R.U32.HI R71, RZ, 0x10, R67 ;  /* 0x00000010ff478819 */ /* 0x000fe20000011643 */
[----:B------:R-:W-:Y:S01]  /*4a50*/  IMAD R58, R60, 0xc00, R7 ;  /* 0x00000c003c3a7824 */ /* 0x000fe200078e0207 */
[--C-:B------:R-:W-:Y:S02]  /*4a60*/  @!P0 SHF.R.U64 R60, R64, 0x10, R65.reuse ;  /* 0x00000010403c8819 */ /* 0x100fe40000001241 */
[----:B------:R-:W-:Y:S01]  /*4a70*/  @!P0 SHF.R.U32.HI R65, RZ, 0x10, R65 ;  /* 0x00000010ff418819 */ /* 0x000fe20000011641 */
[----:B------:R-:W-:Y:S01]  /*4a80*/  IMAD.IADD R187, R58, 0x1, R187 ;  /* 0x000000013abb7824 */ /* 0x000fe200078e02bb */
[----:B------:R-:W-:Y:S02]  /*4a90*/  @!P0 SHF.R.U64 R69, R66, 0x10, R67 ;  /* 0x0000001042458819 */ /* 0x000fe40000001243 */
[----:B------:R-:W-:Y:S01]  /*4aa0*/  @!P0 PRMT R67, R62, 0x5410, R65 ;  /* 0x000054103e438816 */ /* 0x000fe20000000041 */
[----:B------:R-:W-:Y:S01]  /*4ab0*/  IMAD.SHL.U32 R185, R187, 0x2, RZ ;  /* 0x00000002bbb97824 */ /* 0x000fe200078e00ff */
[----:B------:R-:W-:Y:S01]  /*4ac0*/  @!P0 SHF.R.U64 R50, R50, 0x10, R51 ;  /* 0x0000001032328819 */ /* 0x000fe20000001233 */
[----:B-1----:R-:W-:Y:S01]  /*4ad0*/  @!P0 IMAD.U32 R62, R96, 0x10000, RZ ;  /* 0x00010000603e8824 */ /* 0x002fe200078e00ff */
[----:B------:R-:W-:Y:S01]  /*4ae0*/  @!P0 PRMT R63, R63, 0x5410, R60 ;  /* 0x000054103f3f8816 */ /* 0x000fe2000000003c */
[----:B------:R-:W-:Y:S01]  /*4af0*/  @!P0 IMAD.U32 R64, R67, 0x10000, RZ ;  /* 0x0001000043408824 */ /* 0x000fe200078e00ff */
[----:B------:R-:W1:Y:S01]  /*4b00*/  LDS.128 R32, [R185+0xa080] ;  /* 0x00a08000b9207984 */ /* 0x000e620000000c00 */
[----:B------:R-:W-:Y:S01]  /*4b10*/  @!P0 IMAD.U32 R70, R99, 0x10000, RZ ;  /* 0x0001000063468824 */ /* 0x000fe200078e00ff */
[----:B------:R-:W-:Y:S01]  /*4b20*/  @!P0 PRMT R55, R55, 0x5410, R48 ;  /* 0x0000541037378816 */ /* 0x000fe20000000030 */
[----:B------:R-:W-:Y:S01]  /*4b30*/  @!P0 IMAD.U32 R60, R63, 0x10000, RZ ;  /* 0x000100003f3c8824 */ /* 0x000fe200078e00ff */
[----:B------:R-:W-:Y:S02]  /*4b40*/  @!P0 PRMT R54, R54, 0x5410, R49 ;  /* 0x0000541036368816 */ /* 0x000fe40000000031 */
[----:B------:R-:W-:Y:S01]  /*4b50*/  @!P0 SHF.R.U32.HI R59, RZ, 0x10, R51 ;  /* 0x00000010ff3b8819 */ /* 0x000fe20000011633 */
[----:B------:R-:W-:Y:S01]  /*4b60*/  @!P0 IMAD.U32 R49, R55, 0x10000, RZ ;  /* 0x0001000037318824 */ /* 0x000fe200078e00ff */
[----:B------:R-:W-:Y:S01]  /*4b70*/  @!P0 PRMT R57, R57, 0x5410, R50 ;  /* 0x0000541039398816 */ /* 0x000fe20000000032 */
[----:B------:R-:W-:Y:S01]  /*4b80*/  @!P0 IMAD.U32 R48, R54, 0x10000, RZ ;  /* 0x0001000036308824 */ /* 0x000fe200078e00ff */
[----:B------:R-:W-:Y:S02]  /*4b90*/  @!P0 SHF.L.U32 R65, R97, 0x10, RZ ;  /* 0x0000001061418819 */ /* 0x000fe400000006ff */
[----:B------:R-:W-:Y:S02]  /*4ba0*/  @!P0 LOP3.LUT R63, R63, 0xffff0000, RZ, 0xc0, !PT ;  /* 0xffff00003f3f8812 */ /* 0x000fe400078ec0ff */
[----:B------:R-:W-:Y:S02]  /*4bb0*/  @!P0 PRMT R72, R72, 0x5410, R71 ;  /* 0x0000541048488816 */ /* 0x000fe40000000047 */
[----:B------:R-:W-:Y:S02]  /*4bc0*/  @!P0 LOP3.LUT R67, R67, 0xffff0000, RZ, 0xc0, !PT ;  /* 0xffff000043438812 */ /* 0x000fe400078ec0ff */
[----:B------:R-:W-:Y:S01]  /*4bd0*/  @!P0 PRMT R56, R56, 0x5410, R59 ;  /* 0x0000541038388816 */ /* 0x000fe2000000003b */
[C---:B------:R-:W-:Y:S01]  /*4be0*/  @!P0 IMAD.U32 R73, R72.reuse, 0x10000, RZ ;  /* 0x0001000048498824 */ /* 0x040fe200078e00ff */
[----:B------:R-:W-:Y:S02]  /*4bf0*/  @!P0 LOP3.LUT R72, R72, 0xffff0000, RZ, 0xc0, !PT ;  /* 0xffff000048488812 */ /* 0x000fe400078ec0ff */
[----:B------:R-:W-:Y:S02]  /*4c00*/  @!P0 LOP3.LUT R75, R99, 0xffff0000, RZ, 0xc0, !PT ;  /* 0xffff0000634b8812 */ /* 0x000fe400078ec0ff */
[----:B------:R-:W-:Y:S02]  /*4c10*/  @!P0 PRMT R68, R68, 0x5410, R69 ;  /* 0x0000541044448816 */ /* 0x000fe40000000045 */
[C---:B------:R-:W-:Y:S02]  /*4c20*/  @!P0 SHF.L.U32 R66, R98.reuse, 0x10, RZ ;  /* 0x0000001062428819 */ /* 0x040fe400000006ff */
[----:B------:R-:W-:Y:S01]  /*4c30*/  @!P0 LOP3.LUT R71, R98, 0xffff0000, RZ, 0xc0, !PT ;  /* 0xffff000062478812 */ /* 0x000fe200078ec0ff */
[C---:B------:R-:W-:Y:S01]  /*4c40*/  @!P0 IMAD.U32 R69, R68.reuse, 0x10000, RZ ;  /* 0x0001000044458824 */ /* 0x040fe200078e00ff */
[----:B------:R-:W-:Y:S01]  /*4c50*/  @!P0 LOP3.LUT R68, R68, 0xffff0000, RZ, 0xc0, !PT ;  /* 0xffff000044448812 */ /* 0x000fe200078ec0ff */
[----:B-1----:R-:W-:Y:S01]  /*4c60*/  @!P0 IMAD.U32 R51, R33, 0x10000, RZ ;  /* 0x0001000021338824 */ /* 0x002fe200078e00ff */
[----:B------:R-:W-:Y:S03]  /*4c70*/  @!P0 SHF.L.U32 R50, R32, 0x10, RZ ;  /* 0x0000001020328819 */ /* 0x000fe600000006ff */
[----:B------:R-:W-:Y:S02]  /*4c80*/  @!P0 FMUL.FTZ R186, R51, R64 ;  /* 0x0000004033ba8220 */ /* 0x000fe40000410000 */
[C---:B------:R-:W-:Y:S02]  /*4c90*/  @!P0 FMUL.FTZ R185, R50.reuse, R60 ;  /* 0x0000003c32b98220 */ /* 0x040fe40000410000 */
[-C--:B------:R-:W-:Y:S01]  /*4ca0*/  @!P0 FMUL.FTZ R3, R50, R49.reuse ;  /* 0x0000003132038220 */ /* 0x080fe20000410000 */
[----:B------:R-:W-:Y:S01]  /*4cb0*/  @!P0 LOP3.LUT R50, R33, 0xffff0000, RZ, 0xc0, !PT ;  /* 0xffff000021328812 */ /* 0x000fe200078ec0ff */
[-C--:B------:R-:W-:Y:S01]  /*4cc0*/  @!P0 FMUL.FTZ R5, R51, R48.reuse ;  /* 0x0000003033058220 */ /* 0x080fe20000410000 */
[----:B------:R-:W-:Y:S01]  /*4cd0*/  @!P0 LOP3.LUT R51, R55, 0xffff0000, RZ, 0xc0, !PT ;  /* 0xffff000037338812 */ /* 0x000fe200078ec0ff */
[----:B------:R-:W-:Y:S01]  /*4ce0*/  @!P0 FFMA.FTZ R186, R65, R48, -R186 ;  /* 0x0000003041ba8223 */ /* 0x000fe200000108ba */
[----:B------:R-:W-:Y:S01]  /*4cf0*/  @!P0 LOP3.LUT R48, R32, 0xffff0000, RZ, 0xc0, !PT ;  /* 0xffff000020308812 */ /* 0x000fe200078ec0ff */
[----:B------:R-:W-:Y:S01]  /*4d00*/  @!P0 FFMA.FTZ R185, R62, R49, -R185 ;  /* 0x000000313eb98223 */ /* 0x000fe200000108b9 */
[----:B------:R-:W-:Y:S01]  /*4d10*/  @!P0 LOP3.LUT R49, R54, 0xffff0000, RZ, 0xc0, !PT ;  /* 0xffff000036318812 */ /* 0x000fe200078ec0ff */
[----:B------:R-:W-:Y:S01]  /*4d20*/  @!P0 FFMA.FTZ R3, R60, R62, R3 ;  /* 0x0000003e3c038223 */ /* 0x000fe20000010003 */
[----:B------:R-:W-:Y:S01]  /*4d30*/  @!P0 LOP3.LUT R60, R96, 0xffff0000, RZ, 0xc0, !PT ;  /* 0xffff0000603c8812 */ /* 0x000fe200078ec0ff */
[----:B------:R-:W-:Y:S01]  /*4d40*/  @!P0 FMUL.FTZ R188, R48, R63 ;  /* 0x0000003f30bc8220 */ /* 0x000fe20000410000 */
[----:B------:R-:W-:Y:S01]  /*4d50*/  @!P0 LOP3.LUT R62, R97, 0xffff0000, RZ, 0xc0, !PT ;  /* 0xffff0000613e8812 */ /* 0x000fe200078ec0ff */
[C---:B------:R-:W-:Y:S02]  /*4d60*/  @!P0 FMUL.FTZ R187, R50.reuse, R67 ;  /* 0x0000004332bb8220 */ /* 0x040fe40000410000 */
[----:B------:R-:W-:Y:S02]  /*4d70*/  @!P0 FMUL.FTZ R6, R50, R49 ;  /* 0x0000003132068220 */ /* 0x000fe40000410000 */
[-C--:B------:R-:W-:Y:S01]  /*4d80*/  @!P0 FMUL.FTZ R4, R48, R51.reuse ;  /* 0x0000003330048220 */ /* 0x080fe20000410000 */
[----:B------:R-:W-:Y:S01]  /*4d90*/  @!P0 LOP3.LUT R48, R56, 0xffff0000, RZ, 0xc0, !PT ;  /* 0xffff000038308812 */ /* 0x000fe200078ec0ff */
[----:B------:R-:W-:Y:S01]  /*4da0*/  @!P0 FFMA.FTZ R188, R60, R51, -R188 ;  /* 0x000000333cbc8223 */ /* 0x000fe200000108bc */
[C---:B------:R-:W-:Y:S01]  /*4db0*/  @!P0 LOP3.LUT R51, R35.reuse, 0xffff0000, RZ, 0xc0, !PT ;  /* 0xffff000023338812 */ /* 0x040fe200078ec0ff */
[----:B------:R-:W-:Y:S02]  /*4dc0*/  @!P0 IMAD.U32 R50, R35, 0x10000, RZ ;  /* 0x0001000023328824 */ /* 0x000fe400078e00ff */
[----:B------:R-:W-:Y:S01]  /*4dd0*/  @!P0 FFMA.FTZ R187, R62, R49, -R187 ;  /* 0x000000313ebb8223 */ /* 0x000fe200000108bb */
[----:B------:R-:W-:Y:S01]  /*4de0*/  @!P0 F2FP.BF16.PACK_AB R185, R188, R185 ;  /* 0x000000b9bcb9823e */ /* 0x000fe200000010ff */
[----:B------:R-:W-:Y:S02]  /*4df0*/  @!P0 IMAD.U32 R49, R56, 0x10000, RZ ;  /* 0x0001000038318824 */ /* 0x000fe400078e00ff */
[C---:B------:R-:W-:Y:S01]  /*4e00*/  @!P0 FMUL.FTZ R189, R50.reuse, R73 ;  /* 0x0000004932bd8220 */ /* 0x040fe20000410000 */
[----:B------:R-:W-:Y:S01]  /*4e10*/  @!P0 F2FP.BF16.PACK_AB R186, R187, R186 ;  /* 0x000000babbba823e */ /* 0x000fe200000010ff */
[----:B------:R-:W-:Y:S02]  /*4e20*/  @!P0 FMUL.FTZ R192, R51, R72 ;  /* 0x0000004833c08220 */ /* 0x000fe40000410000 */
[-C--:B------:R-:W-:Y:S01]  /*4e30*/  @!P0 FMUL.FTZ R10, R50, R49.reuse ;  /* 0x00000031320a8220 */ /* 0x080fe20000410000 */
[----:B------:R-:W-:Y:S01]  /*4e40*/  @!P0 MOV R97, R186 ;  /* 0x000000ba00618202 */ /* 0x000fe20000000f00 */
[----:B------:R-:W-:Y:S02]  /*4e50*/  @!P0 FFMA.FTZ R189, R70, R49, -R189 ;  /* 0x0000003146bd8223 */ /* 0x000fe400000108bd */
[C---:B------:R-:W-:Y:S02]  /*4e60*/  @!P0 IMAD.U32 R50, R34.reuse, 0x10000, RZ ;  /* 0x0001000022328824 */ /* 0x040fe400078e00ff */
[----:B------:R-:W-:Y:S02]  /*4e70*/  @!P0 IMAD.U32 R49, R57, 0x10000, RZ ;  /* 0x0001000039318824 */ /* 0x000fe400078e00ff */
[-C--:B------:R-:W-:Y:S01]  /*4e80*/  @!P0 FMUL.FTZ R11, R51, R48.reuse ;  /* 0x00000030330b8220 */ /* 0x080fe20000410000 */
[----:B------:R-:W-:Y:S01]  /*4e90*/  @!P0 LOP3.LUT R51, R34, 0xffff0000, RZ, 0xc0, !PT ;  /* 0xffff000022338812 */ /* 0x000fe200078ec0ff */
[----:B------:R-:W-:Y:S01]  /*4ea0*/  @!P0 FFMA.FTZ R192, R75, R48, -R192 ;  /* 0x000000304bc08223 */ /* 0x000fe200000108c0 */
[----:B------:R-:W-:Y:S01]  /*4eb0*/  @!P0 LOP3.LUT R48, R57, 0xffff0000, RZ, 0xc0, !PT ;  /* 0xffff000039308812 */ /* 0x000fe200078ec0ff */
[----:B------:R-:W-:Y:S02]  /*4ec0*/  @!P0 FFMA.FTZ R4, R63, R60, R4 ;  /* 0x0000003c3f048223 */ /* 0x000fe40000010004 */
[----:B------:R-:W-:Y:S01]  /*4ed0*/  @!P0 FMUL.FTZ R8, R50, R49 ;  /* 0x0000003132088220 */ /* 0x000fe20000410000 */
[----:B------:R-:W-:Y:S01]  /*4ee0*/  @!P0 F2FP.BF16.PACK_AB R189, R192, R189 ;  /* 0x000000bdc0bd823e */ /* 0x000fe200000010ff */
[----:B------:R-:W-:Y:S01]  /*4ef0*/  @!P0 FFMA.FTZ R5, R64, R65, R5 ;  /* 0x0000004140058223 */ /* 0x000fe20000010005 */
[----:B------:R-:W-:Y:S01]  /*4f00*/  @!P0 F2FP.BF16.PACK_AB R187, R4, R3 ;  /* 0x0000000304bb823e */ /* 0x000fe200000010ff */
[----:B------:R-:W-:Y:S02]  /*4f10*/  @!P0 FMUL.FTZ R9, R51, R48 ;  /* 0x0000003033098220 */ /* 0x000fe40000410000 */
[----:B------:R-:W-:Y:S02]  /*4f20*/  @!P0 FFMA.FTZ R6, R67, R62, R6 ;  /* 0x0000003e43068223 */ /* 0x000fe40000010006 */
[----:B------:R-:W-:Y:S02]  /*4f30*/  @!P0 FFMA.FTZ R8, R69, R66, R8 ;  /* 0x0000004245088223 */ /* 0x000fe40000010008 */
[----:B------:R-:W-:Y:S01]  /*4f40*/  @!P0 FMUL.FTZ R190, R50, R69 ;  /* 0x0000004532be8220 */ /* 0x000fe20000410000 */
[----:B------:R-:W-:Y:S01]  /*4f50*/  @!P0 F2FP.BF16.PACK_AB R188, R6, R5 ;  /* 0x0000000506bc823e */ /* 0x000fe200000010ff */
[----:B------:R-:W-:Y:S02]  /*4f60*/  @!P0 FMUL.FTZ R191, R51, R68 ;  /* 0x0000004433bf8220 */ /* 0x000fe40000410000 */
[----:B------:R-:W-:Y:S01]  /*4f70*/  @!P0 FFMA.FTZ R9, R68, R71, R9 ;  /* 0x0000004744098223 */ /* 0x000fe20000010009 */
[----:B------:R-:W-:Y:S01]  /*4f80*/  @!P0 MOV R33, R188 ;  /* 0x000000bc00218202 */ /* 0x000fe20000000f00 */
[----:B------:R-:W-:Y:S02]  /*4f90*/  @!P0 FFMA.FTZ R10, R73, R70, R10 ;  /* 0x00000046490a8223 */ /* 0x000fe4000001000a */
[----:B------:R-:W-:Y:S02]  /*4fa0*/  @!P0 FFMA.FTZ R190, R66, R49, -R190 ;  /* 0x0000003142be8223 */ /* 0x000fe400000108be */
[----:B------:R-:W-:Y:S02]  /*4fb0*/  @!P0 FFMA.FTZ R191, R71, R48, -R191 ;  /* 0x0000003047bf8223 */ /* 0x000fe400000108bf */
[----:B------:R-:W-:Y:S02]  /*4fc0*/  @!P0 FFMA.FTZ R11, R72, R75, R11 ;  /* 0x0000004b480b8223 */ /* 0x000fe4000001000b */
[----:B------:R-:W-:Y:S01]  /*4fd0*/  @!P0 IMAD.MOV.U32 R96, RZ, RZ, R185 ;  /* 0x000000ffff608224 */ /* 0x000fe200078e00b9 */
[----:B------:R-:W-:Y:S01]  /*4fe0*/  @!P0 F2FP.BF16.PACK_AB R190, R191, R190 ;  /* 0x000000bebfbe823e */ /* 0x000fe200000010ff */
[----:B------:R-:W-:Y:S01]  /*4ff0*/  @!P0 IMAD.MOV.U32 R99, RZ, RZ, R189 ;  /* 0x000000ffff638224 */ /* 0x000fe200078e00bd */
[----:B------:R-:W-:Y:S01]  /*5000*/  @!P0 F2FP.BF16.PACK_AB R191, R9, R8 ;  /* 0x0000000809bf823e */ /* 0x000fe200000010ff */
[----:B------:R-:W-:Y:S01]  /*5010*/  @!P0 IMAD.MOV.U32 R32, RZ, RZ, R187 ;  /* 0x000000ffff208224 */ /* 0x000fe200078e00bb */
[----:B------:R-:W-:Y:S01]  /*5020*/  @!P0 F2FP.BF16.PACK_AB R192, R11, R10 ;  /* 0x0000000a0bc0823e */ /* 0x000fe200000010ff */
[----:B------:R-:W-:Y:S02]  /*5030*/  @!P0 IMAD.MOV.U32 R98, RZ, RZ, R190 ;  /* 0x000000ffff628224 */ /* 0x000fe400078e00be */
[----:B------:R-:W-:Y:S02]  /*5040*/  @!P0 IMAD.MOV.U32 R34, RZ, RZ, R191 ;  /* 0x000000ffff228224 */ /* 0x000fe400078e00bf */
[----:B------:R-:W-:Y:S01]  /*5050*/  @!P0 IMAD.MOV.U32 R35, RZ, RZ, R192 ;  /* 0x000000ffff238224 */ /* 0x000fe200078e00c0 */
[C---:B------:R-:W-:Y:S04]  /*5060*/  LEA R186, P0, R145.reuse, R182, 0x1 ;  /* 0x000000b691ba7211 */ /* 0x040fe800078008ff */
[----:B------:R-:W-:Y:S02]  /*5070*/  LEA.HI.X R187, R145, R183, R142, 0x1, P0 ;  /* 0x000000b791bb7211 */ /* 0x000fe400000f0c8e */
[C---:B------:R-:W-:Y:S03]  /*5080*/  ISETP.GE.AND P0, PT, R184.reuse, c[0x0][0x1d4], PT ;  /* 0x00007500b8007a0c */ /* 0x040fe60003f06270 */
[----:B------:R1:W-:Y:S10]  /*5090*/  ST.E.128 [R186.64], R96 ;  /* 0x00000060ba007985 */ /* 0x0003f4000c101d10 */
[----:B------:R-:W-:Y:S05]  /*50a0*/  @!P0 IMAD.WIDE R184, R184, 0x2, R182 ;  /* 0x00000002b8b88825 */ /* 0x000fea00078e02b6 */
[----:B------:R1:W-:Y:S02]  /*50b0*/  @!P0 ST.E.128 [R184.64], R32 ;  /* 0x00000020b8008985 */ /* 0x0003e4000c101d10 */
.L_x_864:
[----:B------:R-:W-:Y:S05]  /*50c0*/  BSYNC B0 ;  /* 0x0000000000007941 */ /* 0x000fea0003800000 */
.L_x_863:
        /* <DEDUP_REMOVED lines=17> */
[----:B------:R-:W-:Y:S01]  /*51e0*/  @!P0 SHF.R.U64 R51, R92, 0x10, R93 ;  /* 0x000000105c338819 */ /* 0x000fe2000000125d */
[----:B------:R-:W-:Y:S01]  /*51f0*/  IMAD R48, R50, 0xc00, R7 ;  /* 0x00000c0032307824 */ /* 0x000fe200078e0207 */
[----:B------:R-:W-:Y:S02]  /*5200*/  @!P0 SHF.R.U32.HI R92, RZ, 0x10, R93 ;  /* 0x00000010ff5c8819 */ /* 0x000fe4000001165d */
[----:B------:R-:W-:Y:S01]  /*5210*/  @!P0 SHF.R.U32.HI R55, RZ, 0x10, R95 ;  /* 0x00000010ff378819 */ /* 0x000fe2000001165f */
[----:B------:R-:W-:Y:S01]  /*5220*/  IMAD.IADD R73, R48, 0x1, R73 ;  /* 0x0000000130497824 */ /* 0x000fe200078e0249 */
[----:B------:R-:W-:Y:S02]  /*5230*/  @!P0 PRMT R105, R105, 0x5410, R92 ;  /* 0x0000541069698816 */ /* 0x000fe4000000005c */
[----:B------:R-:W-:Y:S01]  /*5240*/  @!P0 SHF.R.U64 R38, R38, 0x10, R39 ;  /* 0x0000001026268819 */ /* 0x000fe20000001227 */
[----:B------:R-:W-:Y:S01]  /*5250*/  IMAD.SHL.U32 R72, R73, 0x2, RZ ;  /* 0x0000000249487824 */ /* 0x000fe200078e00ff */
[----:B------:R-:W-:Y:S01]  /*5260*/  @!P0 PRMT R106, R106, 0x5410, R51 ;  /* 0x000054106a6a8816 */ /* 0x000fe20000000033 */
[----:B------:R-:W-:Y:S01]  /*5270*/  @!P0 IMAD.U32 R56, R105, 0x10000, RZ ;  /* 0x0001000069388824 */ /* 0x000fe200078e00ff */
[----:B------:R-:W-:Y:S01]  /*5280*/  @!P0 PRMT R47, R47, 0x5410, R36 ;  /* 0x000054102f2f8816 */ /* 0x000fe20000000024 */
[----:B--2---:R-:W-:Y:S01]  /*5290*/  @!P0 IMAD.U32 R54, R68, 0x10000, RZ ;  /* 0x0001000044368824 */ /* 0x004fe200078e00ff */
[----:B-1----:R-:W1:Y:S01]  /*52a0*/  LDS.128 R32, [R72+0xa080] ;  /* 0x00a0800048207984 */ /* 0x002e620000000c00 */
[----:B------:R-:W-:Y:S01]  /*52b0*/  @!P0 IMAD.U32 R50, R106, 0x10000, RZ ;  /* 0x000100006a328824 */ /* 0x000fe200078e00ff */
[----:B------:R-:W-:Y:S01]  /*52c0*/  @!P0 PRMT R46, R46, 0x5410, R37 ;  /* 0x000054102e2e8816 */ /* 0x000fe20000000025 */
[----:B------:R-:W-:Y:S01]  /*52d0*/  @!P0 IMAD.U32 R37, R47, 0x10000, RZ ;  /* 0x000100002f258824 */ /* 0x000fe200078e00ff */
[----:B------:R-:W-:Y:S01]  /*52e0*/  @!P0 SHF.R.U32.HI R49, RZ, 0x10, R39 ;  /* 0x00000010ff318819 */ /* 0x000fe20000011627 */
[----:B------:R-:W-:Y:S01]  /*52f0*/  @!P0 IMAD.U32 R62, R71, 0x10000, RZ ;  /* 0x00010000473e8824 */ /* 0x000fe200078e00ff */
[----:B------:R-:W-:Y:S01]  /*5300*/  @!P0 PRMT R104, R104, 0x5410, R55 ;  /* 0x0000541068688816 */ /* 0x000fe20000000037 */
[----:B------:R-:W-:Y:S01]  /*5310*/  @!P0 IMAD.U32 R36, R46, 0x10000, RZ ;  /* 0x000100002e248824 */ /* 0x000fe200078e00ff */
[----:B------:R-:W-:Y:S02]  /*5320*/  @!P0 PRMT R53, R53, 0x5410, R38 ;  /* 0x0000541035358816 */ /* 0x000fe40000000026 */
[----:B------:R-:W-:Y:S01]  /*5330*/  @!P0 SHF.L.U32 R55, R69, 0x10, RZ ;  /* 0x0000001045378819 */ /* 0x000fe200000006ff */
[----:B------:R-:W-:Y:S01]  /*5340*/  @!P0 IMAD.U32 R65, R104, 0x10000, RZ ;  /* 0x0001000068418824 */ /* 0x000fe200078e00ff */
[----:B------:R-:W-:Y:S02]  /*5350*/  @!P0 LOP3.LUT R51, R106, 0xffff0000, RZ, 0xc0, !PT ;  /* 0xffff00006a338812 */ /* 0x000fe400078ec0ff */
[----:B------:R-:W-:Y:S02]  /*5360*/  @!P0 LOP3.LUT R57, R105, 0xffff0000, RZ, 0xc0, !PT ;  /* 0xffff000069398812 */ /* 0x000fe400078ec0ff */
[----:B------:R-:W-:Y:S02]  /*5370*/  @!P0 PRMT R52, R52, 0x5410, R49 ;  /* 0x0000541034348816 */ /* 0x000fe40000000031 */
[----:B------:R-:W-:Y:S02]  /*5380*/  @!P0 LOP3.LUT R64, R104, 0xffff0000, RZ, 0xc0, !PT ;  /* 0xffff000068408812 */ /* 0x000fe400078ec0ff */
[----:B------:R-:W-:Y:S02]  /*5390*/  @!P0 SHF.R.U64 R94, R94, 0x10, R95 ;  /* 0x000000105e5e8819 */ /* 0x000fe4000000125f */
[----:B------:R-:W-:Y:S02]  /*53a0*/  @!P0 LOP3.LUT R67, R71, 0xffff0000, RZ, 0xc0, !PT ;  /* 0xffff000047438812 */ /* 0x000fe400078ec0ff */
[----:B------:R-:W-:Y:S02]  /*53b0*/  @!P0 PRMT R103, R103, 0x5410, R94 ;  /* 0x0000541067678816 */ /* 0x000fe4000000005e */
[C---:B------:R-:W-:Y:S02]  /*53c0*/  @!P0 SHF.L.U32 R58, R70.reuse, 0x10, RZ ;  /* 0x00000010463a8819 */ /* 0x040fe400000006ff */
[C---:B------:R-:W-:Y:S01]  /*53d0*/  @!P0 LOP3.LUT R60, R103.reuse, 0xffff0000, RZ, 0xc0, !PT ;  /* 0xffff0000673c8812 */ /* 0x040fe200078ec0ff */
[----:B------:R-:W-:Y:S01]  /*53e0*/  @!P0 IMAD.U32 R59, R103, 0x10000, RZ ;  /* 0x00010000673b8824 */ /* 0x000fe200078e00ff */
        /* <DEDUP_REMOVED lines=27> */
[----:B------:R-:W-:Y:S01]  /*55a0*/  @!P0 FMUL.FTZ R97, R38, R65 ;  /* 0x0000004126618220 */ /* 0x000fe20000410000 */
[----:B------:R-:W-:Y:S01]  /*55b0*/  @!P0 F2FP.BF16.PACK_AB R73, R96, R73 ;  /* 0x000000496049823e */ /* 0x000fe200000010ff */
[----:B------:R-:W-:Y:S02]  /*55c0*/  @!P0 FMUL.FTZ R184, R39, R64 ;  /* 0x0000004027b88220 */ /* 0x000fe40000410000 */
[----:B------:R-:W-:Y:S01]  /*55d0*/  @!P0 FMUL.FTZ R10, R38, R37 ;  /* 0x00000025260a8220 */ /* 0x000fe20000410000 */
        /* <DEDUP_REMOVED lines=40> */
.L_x_862:
[----:B-123--:R-:W-:Y:S05]  /*5860*/  BSYNC B1 ;  /* 0x0000000000017941 */ /* 0x00efea0003800000 */
.L_x_861:
[----:B------:R1:W2:Y:S04]  /*5870*/  SHFL.IDX PT, R59, R180, 0x1, 0x181f ;  /* 0x00381f00b43b7f89 */ /* 0x0002a800000e0000 */
[----:B------:R1:W3:Y:S01]  /*5880*/  SHFL.IDX PT, R58, R181, 0x1, 0x181f ;  /* 0x00381f00b53a7f89 */ /* 0x0002e200000e0000 */
[----:B------:R-:W-:-:S05]  /*5890*/  @P5 BRA `(.L_x_850) ;  /* 0x0000130000005947 */ /* 0x000fca0003800000 */
[----:B------:R-:W-:Y:S01]  /*58a0*/  ISETP.GE.AND P0, PT, R18, c[0x0][0x1d4], PT ;  /* 0x0000750012007a0c */ /* 0x000fe20003f06270 */
[----:B------:R-:W-:Y:S01]  /*58b0*/  @!UPT UIADD3 URZ, URZ, URZ, URZ ;  /* 0x0000003f3f3ff290 */ /* 0x000fe2000fffe03f */
[----:B------:R-:W-:Y:S11]  /*58c0*/  BSSY B0, `(.L_x_865) ;  /* 0x0000078000007945 */ /* 0x000ff60003800000 */
[----:B------:R-:W-:-:S05]  /*58d0*/  @P0 BRA `(.L_x_866) ;  /* 0x0000076000000947 */ /* 0x000fca0003800000 */
[----:B------:R-:W-:Y:S01]  /*58e0*/  SEL R39, R74, R91, !P1 ;  /* 0x0000005b4a277207 */ /* 0x000fe20004800000 */
[----:B------:R-:W4:Y:S01]  /*58f0*/  LDS.128 R64, [R150+0xa080] ;  /* 0x00a0800096407984 */ /* 0x000f220000000c00 */
[----:B------:R-:W-:Y:S02]  /*5900*/  ISETP.GE.AND P0, PT, R18, c[0x0][0x27c], PT ;  /* 0x00009f0012007a0c */ /* 0x000fe40003f06270 */
[----:B------:R-:W-:Y:S04]  /*5910*/  SHF.R.S32.HI R38, RZ, 0x1f, R39 ;  /* 0x0000001fff267819 */ /* 0x000fe80000011427 */
[----:B------:R-:W-:Y:S04]  /*5920*/  LEA.HI R38, R38, R39, RZ, 0x4 ;  /* 0x0000002726267211 */ /* 0x000fe800078f20ff */
[----:B------:R-:W-:Y:S03]  /*5930*/  LEA.HI.SX32 R38, R38, R77, 0x1c ;  /* 0x0000004d26267211 */ /* 0x000fe600078fe2ff */
[--C-:B------:R-:W-:Y:S02]  /*5940*/  @!P0 SHF.R.U64 R28, R28, 0x10, R29.reuse ;  /* 0x000000101c1c8819 */ /* 0x100fe4000000121d */
        /* <DEDUP_REMOVED lines=15> */
[----:B------:R-:W-:Y:S01]  /*5a40*/  @!P0 PRMT R102, R102, 0x5410, R39 ;  /* 0x0000541066668816 */ /* 0x000fe20000000027 */
[----:B----4-:R-:W-:Y:S01]  /*5a50*/  @!P0 IMAD.U32 R46, R64, 0x10000, RZ ;  /* 0x00010000402e8824 */ /* 0x010fe200078e00ff */
[----:B------:R-:W-:Y:S01]  /*5a60*/  @!P0 PRMT R43, R43, 0x5410, R28 ;  /* 0x000054102b2b8816 */ /* 0x000fe2000000001c */
[----:B------:R-:W-:Y:S01]  /*5a70*/  @!P0 IMAD.U32 R48, R101, 0x10000, RZ ;  /* 0x0001000065308824 */ /* 0x000fe200078e00ff */
[----:B------:R-:W4:Y:S01]  /*5a80*/  LDS.128 R32, [R62+0xa080] ;  /* 0x00a080003e207984 */ /* 0x000f220000000c00 */
        /* <DEDUP_REMOVED lines=17> */
[----:B------:R-:W-:Y:S02]  /*5ba0*/  @!P0 SHF.L.U32 R50, R66, 0x10, RZ ;  /* 0x0000001042328819 */ /* 0x000fe400000006ff */
[C---:B------:R-:W-:Y:S01]  /*5bb0*/  @!P0 LOP3.LUT R52, R90.reuse, 0xffff0000, RZ, 0xc0, !PT ;  /* 0xffff00005a348812 */ /* 0x040fe200078ec0ff */
[----:B------:R-:W-:Y:S01]  /*5bc0*/  @!P0 IMAD.U32 R51, R90, 0x10000, RZ ;  /* 0x000100005a338824 */ /* 0x000fe200078e00ff */
[----:B------:R-:W-:Y:S01]  /*5bd0*/  @!P0 LOP3.LUT R53, R66, 0xffff0000, RZ, 0xc0, !PT ;  /* 0xffff000042358812 */ /* 0x000fe200078ec0ff */
[----:B----4-:R-:W-:Y:S01]  /*5be0*/  @!P0 IMAD.U32 R31, R33, 0x10000, RZ ;  /* 0x00010000211f8824 */ /* 0x010fe200078e00ff */
        /* <DEDUP_REMOVED lines=63> */
[C---:B---3--:R-:W-:Y:S04]  /*5fe0*/  LEA R62, P0, R145.reuse, R58, 0x1 ;  /* 0x0000003a913e7211 */ /* 0x048fe800078008ff */
[----:B--2---:R-:W-:Y:S02]  /*5ff0*/  LEA.HI.X R63, R145, R59, R142, 0x1, P0 ;  /* 0x0000003b913f7211 */ /* 0x004fe400000f0c8e */
[C---:B------:R-:W-:Y:S03]  /*6000*/  ISETP.GE.AND P0, PT, R60.reuse, c[0x0][0x1d4], PT ;  /* 0x000075003c007a0c */ /* 0x040fe60003f06270 */
[----:B------:R2:W-:Y:S10]  /*6010*/  ST.E.128 [R62.64], R64 ;  /* 0x000000403e007985 */ /* 0x0005f4000c101d10 */
[----:B------:R-:W-:Y:S05]  /*6020*/  @!P0 IMAD.WIDE R68, R60, 0x2, R58 ;  /* 0x000000023c448825 */ /* 0x000fea00078e023a */
[----:B------:R2:W-:Y:S02]  /*6030*/  @!P0 ST.E.128 [R68.64], R32 ;  /* 0x0000002044008985 */ /* 0x0005e4000c101d10 */
.L_x_866:
[----:B------:R-:W-:Y:S05]  /*6040*/  BSYNC B0 ;  /* 0x0000000000007941 */ /* 0x000fea0003800000 */
.L_x_865:
[----:B------:R-:W-:Y:S11]  /*6050*/  ISETP.GE.AND P0, PT, R15, c[0x0][0x1d4], PT ;  /* 0x000075000f007a0c */ /* 0x000ff60003f06270 */
[----:B------:R-:W-:Y:S02]  /*6060*/  @!UPT UIADD3 URZ, URZ, URZ, URZ ;  /* 0x0000003f3f3ff290 */ /* 0x000fe4000fffe03f */
[----:B------:R-:W-:-:S05]  /*6070*/  @P0 BRA `(.L_x_850) ;  /* 0x00000b2000000947 */ /* 0x000fca0003800000 */
[----:B------:R-:W-:Y:S01]  /*6080*/  SEL R91, R74, R91, !P2 ;  /* 0x0000005b4a5b7207 */ /* 0x000fe20005000000 */
[----:B------:R-:W4:Y:S01]  /*6090*/  LDS.128 R52, [R149+0xa080] ;  /* 0x00a0800095347984 */ /* 0x000f220000000c00 */
[C---:B---3--:R-:W-:Y:S02]  /*60a0*/  LEA R56, P0, R143.reuse, R58, 0x1 ;  /* 0x0000003a8f387211 */ /* 0x048fe400078008ff */
[----:B--2---:R-:W-:Y:S02]  /*60b0*/  SHF.R.S32.HI R34, RZ, 0x1f, R91 ;  /* 0x0000001fff227819 */ /* 0x004fe4000001145b */
[----:B------:R-:W-:Y:S02]  /*60c0*/  LEA.HI.X R57, R143, R59, R148, 0x1, P0 ;  /* 0x0000003b8f397211 */ /* 0x000fe400000f0c94 */
[----:B------:R-:W-:Y:S02]  /*60d0*/  LEA.HI R91, R34, R91, RZ, 0x4 ;  /* 0x0000005b225b7211 */ /* 0x000fe400078f20ff */
[----:B------:R-:W-:Y:S02]  /*60e0*/  ISETP.GE.AND P0, PT, R15, c[0x0][0x27c], PT ;  /* 0x00009f000f007a0c */ /* 0x000fe40003f06270 */
[----:B------:R-:W-:Y:S04]  /*60f0*/  LEA.HI.SX32 R34, R91, R76, 0x1c ;  /* 0x0000004c5b227211 */ /* 0x000fe800078fe2ff */
[----:B------:R-:W-:Y:S01]  /*6100*/  SHF.R.S32.HI R35, RZ, 0x1f, R34 ;  /* 0x0000001fff237819 */ /* 0x000fe20000011422 */
[----:B------:R-:W-:Y:S03]  /*6110*/  IMAD.SHL.U32 R51, R34, 0x8, RZ ;  /* 0x0000000822337824 */ /* 0x000fe600078e00ff */
[----:B------:R-:W-:Y:S02]  /*6120*/  LEA.HI R35, R35, R34, RZ, 0x3 ;  /* 0x0000002223237211 */ /* 0x000fe400078f18ff */
[----:B------:R-:W-:Y:S02]  /*6130*/  LOP3.LUT R63, R115, 0x38, R51, 0xf8, !PT ;  /* 0x00000038733f7812 */ /* 0x000fe400078ef833 */
[----:B------:R-:W-:Y:S02]  /*6140*/  SHF.R.S32.HI R35, RZ, 0x3, R35 ;  /* 0x00000003ff237819 */ /* 0x000fe40000011423 */
[----:B------:R-:W-:Y:S02]  /*6150*/  LOP3.LUT R63, R63, R126, RZ, 0x3c, !PT ;  /* 0x0000007e3f3f7212 */ /* 0x000fe400078e3cff */
[----:B------:R-:W-:Y:S01]  /*6160*/  @!P0 SHF.R.U32.HI R36, RZ, 0x10, R83 ;  /* 0x00000010ff248819 */ /* 0x000fe20000011653 */
[----:B------:R-:W-:Y:S01]  /*6170*/  IMAD R32, R35, 0xc00, R12 ;  /* 0x00000c0023207824 */ /* 0x000fe200078e020c */
[----:B------:R-:W-:Y:S02]  /*6180*/  @!P0 SHF.R.U64 R34, R80, 0x10, R81 ;  /* 0x0000001050228819 */ /* 0x000fe40000001251 */
[----:B------:R-:W-:Y:S01]  /*6190*/  @!P0 PRMT R79, R79, 0x5410, R36 ;  /* 0x000054104f4f8816 */ /* 0x000fe20000000024 */
[----:B------:R-:W-:Y:S01]  /*61a0*/  IMAD.IADD R63, R32, 0x1, R63 ;  /* 0x00000001203f7824 */ /* 0x000fe200078e023f */
[----:B------:R-:W-:Y:S02]  /*61b0*/  @!P0 PRMT R89, R89, 0x5410, R34 ;  /* 0x0000541059598816 */ /* 0x000fe40000000022 */
[----:B------:R-:W-:Y:S01]  /*61c0*/  @!P0 SHF.R.U64 R24, R24, 0x10, R25 ;  /* 0x0000001018188819 */ /* 0x000fe20000001219 */
[----:B------:R-:W-:Y:S01]  /*61d0*/  IMAD.SHL.U32 R50, R63, 0x2, RZ ;  /* 0x000000023f327824 */ /* 0x000fe200078e00ff */
[----:B------:R-:W-:Y:S01]  /*61e0*/  @!P0 SHF.R.U64 R26, R26, 0x10, R27 ;  /* 0x000000101a1a8819 */ /* 0x000fe2000000121b */
[----:B------:R-:W-:Y:S01]  /*61f0*/  @!P0 IMAD.U32 R34, R89, 0x10000, RZ ;  /* 0x0001000059228824 */ /* 0x000fe200078e00ff */
[----:B------:R-:W-:Y:S01]  /*6200*/  @!P0 PRMT R23, R23, 0x5410, R24 ;  /* 0x0000541017178816 */ /* 0x000fe20000000018 */
[----:B----4-:R-:W-:Y:S01]  /*6210*/  @!P0 IMAD.U32 R36, R52, 0x10000, RZ ;  /* 0x0001000034248824 */ /* 0x010fe200078e00ff */
[----:B------:R-:W2:Y:S01]  /*6220*/  LDS.128 R28, [R50+0xa080] ;  /* 0x00a08000321c7984 */ /* 0x000ea20000000c00 */
[----:B------:R-:W-:Y:S01]  /*6230*/  @!P0 IMAD.U32 R47, R79, 0x10000, RZ ;  /* 0x000100004f2f8824 */ /* 0x000fe200078e00ff */
[----:B------:R-:W-:Y:S01]  /*6240*/  @!P0 SHF.L.U32 R37, R53, 0x10, RZ ;  /* 0x0000001035258819 */ /* 0x000fe200000006ff */
[----:B------:R-:W-:Y:S01]  /*6250*/  @!P0 IMAD.U32 R46, R55, 0x10000, RZ ;  /* 0x00010000372e8824 */ /* 0x000fe200078e00ff */
[----:B------:R-:W-:Y:S02]  /*6260*/  @!P0 LOP3.LUT R39, R53, 0xffff0000, RZ, 0xc0, !PT ;  /* 0xffff000035278812 */ /* 0x000fe400078ec0ff */
[----:B------:R-:W-:Y:S02]  /*6270*/  @!P0 LOP3.LUT R49, R55, 0xffff0000, RZ, 0xc0, !PT ;  /* 0xffff000037318812 */ /* 0x000fe400078ec0ff */
[C---:B------:R-:W-:Y:S02]  /*6280*/  @!P0 SHF.L.U32 R42, R54.reuse, 0x10, RZ ;  /* 0x00000010362a8819 */ /* 0x040fe400000006ff */
[----:B------:R-:W-:Y:S02]  /*6290*/  @!P0 LOP3.LUT R45, R54, 0xffff0000, RZ, 0xc0, !PT ;  /* 0xffff0000362d8812 */ /* 0x000fe400078ec0ff */
[----:B------:R-:W-:Y:S02]  /*62a0*/  @!P0 SHF.R.U32.HI R25, RZ, 0x10, R25 ;  /* 0x00000010ff198819 */ /* 0x000fe40000011619 */
[----:B------:R-:W-:Y:S02]  /*62b0*/  @!P0 PRMT R41, R41, 0x5410, R26 ;  /* 0x0000541029298816 */ /* 0x000fe4000000001a */
[----:B------:R-:W-:Y:S01]  /*62c0*/  @!P0 PRMT R22, R22, 0x5410, R25 ;  /* 0x0000541016168816 */ /* 0x000fe20000000019 */
[C---:B------:R-:W-:Y:S01]  /*62d0*/  @!P0 IMAD.U32 R25, R23.reuse, 0x10000, RZ ;  /* 0x0001000017198824 */ /* 0x040fe200078e00ff */
[----:B------:R-:W-:Y:S02]  /*62e0*/  @!P0 LOP3.LUT R23, R23, 0xffff0000, RZ, 0xc0, !PT ;  /* 0xffff000017178812 */ /* 0x000fe400078ec0ff */
[----:B------:R-:W-:Y:S01]  /*62f0*/  @!P0 LOP3.LUT R35, R89, 0xffff0000, RZ, 0xc0, !PT ;  /* 0xffff000059238812 */ /* 0x000fe200078ec0ff */
[C---:B------:R-:W-:Y:S01]  /*6300*/  @!P0 IMAD.U32 R24, R22.reuse, 0x10000, RZ ;  /* 0x0001000016188824 */ /* 0x040fe200078e00ff */
[----:B------:R-:W-:Y:S02]  /*6310*/  @!P0 LOP3.LUT R22, R22, 0xffff0000, RZ, 0xc0, !PT ;  /* 0xffff000016168812 */ /* 0x000fe400078ec0ff */
[----:B------:R-:W-:Y:S02]  /*6320*/  @!P0 LOP3.LUT R48, R79, 0xffff0000, RZ, 0xc0, !PT ;  /* 0xffff00004f308812 */ /* 0x000fe400078ec0ff */
[----:B------:R-:W-:Y:S02]  /*6330*/  @!P0 SHF.R.U32.HI R33, RZ, 0x10, R27 ;  /* 0x00000010ff218819 */ /* 0x000fe4000001161b */
[----:B------:R-:W-:Y:S02]  /*6340*/  @!P0 SHF.R.U32.HI R81, RZ, 0x10, R81 ;  /* 0x00000010ff518819 */ /* 0x000fe40000011651 */
[----:B------:R-:W-:Y:S02]  /*6350*/  @!P0 PRMT R40, R40, 0x5410, R33 ;  /* 0x0000541028288816 */ /* 0x000fe40000000021 */
[----:B------:R-:W-:Y:S02]  /*6360*/  @!P0 PRMT R88, R88, 0x5410, R81 ;  /* 0x0000541058588816 */ /* 0x000fe40000000051 */
[----:B------:R-:W-:Y:S03]  /*6370*/  @!P0 SHF.R.U64 R83, R82, 0x10, R83 ;  /* 0x0000001052538819 */ /* 0x000fe60000001253 */
[----:B------:R-:W-:Y:S01]  /*6380*/  @!P0 IMAD.U32 R38, R88, 0x10000, RZ ;  /* 0x0001000058268824 */ /* 0x000fe200078e00ff */
[----:B------:R-:W-:Y:S01]  /*6390*/  @!P0 PRMT R78, R78, 0x5410, R83 ;  /* 0x000054104e4e8816 */ /* 0x000fe20000000053 */
[----:B--2---:R-:W-:Y:S01]  /*63a0*/  @!P0 IMAD.U32 R27, R29, 0x10000, RZ ;  /* 0x000100001d1b8824 */ /* 0x004fe200078e00ff */
[----:B------:R-:W-:Y:S03]  /*63b0*/  @!P0 SHF.L.U32 R26, R28, 0x10, RZ ;  /* 0x000000101c1a8819 */ /* 0x000fe600000006ff */
[C---:B------:R-:W-:Y:S01]  /*63c0*/  @!P0 IMAD.U32 R43, R78.reuse, 0x10000, RZ ;  /* 0x000100004e2b8824 */ /* 0x040fe200078e00ff */
[----:B------:R-:W-:Y:S01]  /*63d0*/  @!P0 LOP3.LUT R44, R78, 0xffff0000, RZ, 0xc0, !PT ;  /* 0xffff00004e2c8812 */ /* 0x000fe200078ec0ff */
[----:B------:R-:W-:Y:S02]  /*63e0*/  @!P0 FMUL.FTZ R60, R27, R38 ;  /* 0x000000261b3c8220 */ /* 0x000fe40000410000 */
[C---:B------:R-:W-:Y:S02]  /*63f0*/  @!P0 FMUL.FTZ R50, R26.reuse, R34 ;  /* 0x000000221a328220 */ /* 0x040fe40000410000 */
[-C--:B------:R-:W-:Y:S02]  /*6400*/  @!P0 FMUL.FTZ R3, R26, R25.reuse ;  /* 0x000000191a038220 */ /* 0x080fe40000410000 */
[----:B------:R-:W-:Y:S01]  /*6410*/  @!P0 FFMA.FTZ R50, R36, R25, -R50 ;  /* 0x0000001924328223 */ /* 0x000fe20000010832 */
[----:B------:R-:W-:Y:S01]  /*6420*/  @!P0 LOP3.LUT R25, R29, 0xffff0000, RZ, 0xc0, !PT ;  /* 0xffff00001d198812 */ /* 0x000fe200078ec0ff */
[----:B------:R-:W-:Y:S01]  /*6430*/  @!P0 FFMA.FTZ R3, R34, R36, R3 ;  /* 0x0000002422038223 */ /* 0x000fe20000010003 */
[----:B------:R-:W-:Y:S01]  /*6440*/  @!P0 LOP3.LUT R34, R52, 0xffff0000, RZ, 0xc0, !PT ;  /* 0xffff000034228812 */ /* 0x000fe200078ec0ff */
[-C--:B------:R-:W-:Y:S01]  /*6450*/  @!P0 FMUL.FTZ R5, R27, R24.reuse ;  /* 0x000000181b058220 */ /* 0x080fe20000410000 */
[----:B------:R-:W-:Y:S01]  /*6460*/  @!P0 LOP3.LUT R36, R88, 0xffff0000, RZ, 0xc0, !PT ;  /* 0xffff000058248812 */ /* 0x000fe200078ec0ff */
[----:B------:R-:W-:Y:S01]  /*6470*/  @!P0 FFMA.FTZ R60, R37, R24, -R60 ;  /* 0x00000018253c8223 */ /* 0x000fe2000001083c */
[----:B------:R-:W-:Y:S01]  /*6480*/  @!P0 LOP3.LUT R24, R28, 0xffff0000, RZ, 0xc0, !PT ;  /* 0xffff00001c188812 */ /* 0x000fe200078ec0ff */
[C---:B------:R-:W-:Y:S02]  /*6490*/  @!P0 FMUL.FTZ R6, R25.reuse, R22 ;  /* 0x0000001619068220 */ /* 0x040fe40000410000 */
[----:B------:R-:W-:Y:S01]  /*64a0*/  @!P0 FMUL.FTZ R63, R25, R36 ;  /* 0x00000024193f8220 */ /* 0x000fe20000410000 */
[----:B------:R-:W-:Y:S01]  /*64b0*/  @!P0 LOP3.LUT R25, R31, 0xffff0000, RZ, 0xc0, !PT ;  /* 0xffff00001f198812 */ /* 0x000fe200078ec0ff */
[----:B------:R-:W-:Y:S02]  /*64c0*/  @!P0 FMUL.FTZ R65, R24, R35 ;  /* 0x0000002318418220 */ /* 0x000fe40000410000 */
[----:B------:R-:W-:Y:S01]  /*64d0*/  @!P0 FFMA.FTZ R63, R39, R22, -R63 ;  /* 0x00000016273f8223 */ /* 0x000fe2000001083f */
[----:B------:R-:W-:Y:S01]  /*64e0*/  @!P0 LOP3.LUT R22, R40, 0xffff0000, RZ, 0xc0, !PT ;  /* 0xffff000028168812 */ /* 0x000fe200078ec0ff */
[-C--:B------:R-:W-:Y:S02]  /*64f0*/  @!P0 FMUL.FTZ R4, R24, R23.reuse ;  /* 0x0000001718048220 */ /* 0x080fe40000410000 */
[----:B------:R-:W-:Y:S01]  /*6500*/  @!P0 FFMA.FTZ R65, R34, R23, -R65 ;  /* 0x0000001722418223 */ /* 0x000fe20000010841 */
[----:B------:R-:W-:Y:S01]  /*6510*/  @!P0 F2FP.BF16.PACK_AB R60, R63, R60 ;  /* 0x0000003c3f3c823e */ /* 0x000fe200000010ff */
[----:B------:R-:W-:Y:S02]  /*6520*/  @!P0 IMAD.U32 R24, R31, 0x10000, RZ ;  /* 0x000100001f188824 */ /* 0x000fe400078e00ff */
[----:B------:R-:W-:Y:S01]  /*6530*/  @!P0 IMAD.U32 R23, R40, 0x10000, RZ ;  /* 0x0001000028178824 */ /* 0x000fe200078e00ff */
[----:B------:R-:W-:Y:S01]  /*6540*/  @!P0 MOV R53, R60 ;  /* 0x0000003c00358202 */ /* 0x000fe20000000f00 */
[----:B------:R-:W-:Y:S01]  /*6550*/  @!P0 FMUL.FTZ R67, R25, R48 ;  /* 0x0000003019438220 */ /* 0x000fe20000410000 */
[----:B------:R-:W-:Y:S01]  /*6560*/  @!P0 F2FP.BF16.PACK_AB R65, R65, R50 ;  /* 0x000000324141823e */ /* 0x000fe200000010ff */
[-C--:B------:R-:W-:Y:S01]  /*6570*/  @!P0 FMUL.FTZ R11, R25, R22.reuse ;  /* 0x00000016190b8220 */ /* 0x080fe20000410000 */
[----:B------:R-:W-:Y:S01]  /*6580*/  @!P0 LOP3.LUT R25, R30, 0xffff0000, RZ, 0xc0, !PT ;  /* 0xffff00001e198812 */ /* 0x000fe200078ec0ff */
[C---:B------:R-:W-:Y:S02]  /*6590*/  @!P0 FMUL.FTZ R62, R24.reuse, R47 ;  /* 0x0000002f183e8220 */ /* 0x040fe40000410000 */
[-C--:B------:R-:W-:Y:S02]  /*65a0*/  @!P0 FMUL.FTZ R10, R24, R23.reuse ;  /* 0x00000017180a8220 */ /* 0x080fe40000410000 */
[----:B------:R-:W-:Y:S02]  /*65b0*/  @!P0 IMAD.U32 R24, R30, 0x10000, RZ ;  /* 0x000100001e188824 */ /* 0x000fe400078e00ff */
[----:B------:R-:W-:Y:S01]  /*65c0*/  @!P0 FFMA.FTZ R67, R49, R22, -R67 ;  /* 0x0000001631438223 */ /* 0x000fe20000010843 */
[C---:B------:R-:W-:Y:S01]  /*65d0*/  @!P0 LOP3.LUT R22, R41.reuse, 0xffff0000, RZ, 0xc0, !PT ;  /* 0xffff000029168812 */ /* 0x040fe200078ec0ff */
[----:B------:R-:W-:Y:S02]  /*65e0*/  @!P0 FFMA.FTZ R62, R46, R23, -R62 ;  /* 0x000000172e3e8223 */ /* 0x000fe4000001083e */
[----:B------:R-:W-:Y:S02]  /*65f0*/  @!P0 IMAD.U32 R23, R41, 0x10000, RZ ;  /* 0x0001000029178824 */ /* 0x000fe400078e00ff */
[C---:B------:R-:W-:Y:S01]  /*6600*/  @!P0 FMUL.FTZ R64, R24.reuse, R43 ;  /* 0x0000002b18408220 */ /* 0x040fe20000410000 */
[----:B------:R-:W-:Y:S01]  /*6610*/  @!P0 F2FP.BF16.PACK_AB R62, R67, R62 ;  /* 0x0000003e433e823e */ /* 0x000fe200000010ff */
[----:B------:R-:W-:Y:S02]  /*6620*/  @!P0 FMUL.FTZ R69, R25, R44 ;  /* 0x0000002c19458220 */ /* 0x000fe40000410000 */
[----:B------:R-:W-:Y:S02]  /*6630*/  @!P0 FFMA.FTZ R4, R35, R34, R4 ;  /* 0x0000002223048223 */ /* 0x000fe40000010004 */
[-C--:B------:R-:W-:Y:S02]  /*6640*/  @!P0 FMUL.FTZ R8, R24, R23.reuse ;  /* 0x0000001718088220 */ /* 0x080fe40000410000 */
[----:B------:R-:W-:Y:S01]  /*6650*/  @!P0 FFMA.FTZ R64, R42, R23, -R64 ;  /* 0x000000172a408223 */ /* 0x000fe20000010840 */
[----:B------:R-:W-:Y:S01]  /*6660*/  @!P0 F2FP.BF16.PACK_AB R50, R4, R3 ;  /* 0x000000030432823e */ /* 0x000fe200000010ff */
[-C--:B------:R-:W-:Y:S02]  /*6670*/  @!P0 FFMA.FTZ R69, R45, R22.reuse, -R69 ;  /* 0x000000162d458223 */ /* 0x080fe40000010845 */
[----:B------:R-:W-:Y:S02]  /*6680*/  @!P0 FFMA.FTZ R5, R38, R37, R5 ;  /* 0x0000002526058223 */ /* 0x000fe40000010005 */
[----:B------:R-:W-:Y:S01]  /*6690*/  @!P0 FMUL.FTZ R9, R25, R22 ;  /* 0x0000001619098220 */ /* 0x000fe20000410000 */
[----:B------:R-:W-:Y:S01]  /*66a0*/  @!P0 F2FP.BF16.PACK_AB R69, R69, R64 ;  /* 0x000000404545823e */ /* 0x000fe200000010ff */
[----:B------:R-:W-:Y:S02]  /*66b0*/  @!P0 FFMA.FTZ R6, R36, R39, R6 ;  /* 0x0000002724068223 */ /* 0x000fe40000010006 */
[----:B------:R-:W-:Y:S02]  /*66c0*/  @!P0 FFMA.FTZ R8, R43, R42, R8 ;  /* 0x0000002a2b088223 */ /* 0x000fe40000010008 */
[----:B------:R-:W-:Y:S01]  /*66d0*/  @!P0 FFMA.FTZ R9, R44, R45, R9 ;  /* 0x0000002d2c098223 */ /* 0x000fe20000010009 */
[----:B------:R-:W-:Y:S01]  /*66e0*/  @!P0 F2FP.BF16.PACK_AB R63, R6, R5 ;  /* 0x00000005063f823e */ /* 0x000fe200000010ff */
[----:B------:R-:W-:Y:S02]  /*66f0*/  @!P0 FFMA.FTZ R10, R47, R46, R10 ;  /* 0x0000002e2f0a8223 */ /* 0x000fe4000001000a */
[----:B------:R-:W-:Y:S01]  /*6700*/  @!P0 FFMA.FTZ R11, R48, R49, R11 ;  /* 0x00000031300b8223 */ /* 0x000fe2000001000b */
[----:B------:R-:W-:Y:S01]  /*6710*/  @!P0 F2FP.BF16.PACK_AB R64, R9, R8 ;  /* 0x000000080940823e */ /* 0x000fe200000010ff */
[----:B------:R-:W-:Y:S01]  /*6720*/  @!P0 IMAD.MOV.U32 R52, RZ, RZ, R65 ;  /* 0x000000ffff348224 */ /* 0x000fe200078e0041 */
[----:B------:R-:W-:Y:S01]  /*6730*/  @!P0 MOV R29, R63 ;  /* 0x0000003f001d8202 */ /* 0x000fe20000000f00 */
[----:B------:R-:W-:Y:S01]  /*6740*/  @!P0 IMAD.MOV.U32 R54, RZ, RZ, R69 ;  /* 0x000000ffff368224 */ /* 0x000fe200078e0045 */
[----:B------:R-:W-:Y:S01]  /*6750*/  @!P0 F2FP.BF16.PACK_AB R67, R11, R10 ;  /* 0x0000000a0b43823e */ /* 0x000fe200000010ff */
[----:B------:R-:W-:Y:S02]  /*6760*/  @!P0 IMAD.MOV.U32 R55, RZ, RZ, R62 ;  /* 0x000000ffff378224 */ /* 0x000fe400078e003e */
[----:B------:R-:W-:Y:S02]  /*6770*/  @!P0 IMAD.MOV.U32 R28, RZ, RZ, R50 ;  /* 0x000000ffff1c8224 */ /* 0x000fe400078e0032 */
[----:B------:R-:W-:Y:S01]  /*6780*/  @!P0 IMAD.MOV.U32 R30, RZ, RZ, R64 ;  /* 0x000000ffff1e8224 */ /* 0x000fe200078e0040 */
[----:B------:R2:W-:Y:S01]  /*6790*/  ST.E.128 [R56.64], R52 ;  /* 0x0000003438007985 */ /* 0x0005e2000c101d10 */
[----:B------:R-:W-:Y:S01]  /*67a0*/  @!P0 IMAD.MOV.U32 R31, RZ, RZ, R67 ;  /* 0x000000ffff1f8224 */ /* 0x000fe200078e0043 */
[----:B------:R-:W-:Y:S11]  /*67b0*/  ISETP.GE.AND P0, PT, R51, c[0x0][0x1d4], PT ;  /* 0x0000750033007a0c */ /* 0x000ff60003f06270 */
[----:B------:R-:W-:Y:S02]  /*67c0*/  @!UPT UIADD3 URZ, URZ, URZ, URZ ;  /* 0x0000003f3f3ff290 */ /* 0x000fe4000fffe03f */
[----:B------:R-:W-:-:S05]  /*67d0*/  @P0 BRA `(.L_x_850) ;  /* 0x000003c000000947 */ /* 0x000fca0003800000 */
[C---:B------:R-:W-:Y:S04]  /*67e0*/  LEA R4, P0, R51.reuse, R58, 0x1 ;  /* 0x0000003a33047211 */ /* 0x040fe800078008ff */
[----:B------:R-:W-:Y:S05]  /*67f0*/  LEA.HI.X.SX32 R5, R51, R59, 0x1, P0 ;  /* 0x0000003b33057211 */ /* 0x000fea00000f0eff */
[----:B------:R3:W-:Y:S01]  /*6800*/  ST.E.128 [R4.64], R28 ;  /* 0x0000001c04007985 */ /* 0x0007e2000c101d10 */
[----:B------:R-:W-:-:S05]  /*6810*/  BRA `(.L_x_850) ;  /* 0x0000038000007947 */ /* 0x000fca0003800000 */
.L_x_836:
[----:B------:R1:W2:Y:S01]  /*6820*/  SHFL.IDX PT, R9, R180, RZ, 0x181f ;  /* 0x00181fffb4097589 */ /* 0x0002a200000e0000 */
[----:B------:R-:W-:Y:S01]  /*6830*/  IMAD R3, R61, -0x30, R2 ;  /* 0xffffffd03d037824 */ /* 0x000fe200078e0202 */
[----:B------:R-:W-:Y:S02]  /*6840*/  BSSY B0, `(.L_x_867) ;  /* 0x000001c000007945 */ /* 0x000fe40003800000 */
[----:B------:R1:W3:Y:S02]  /*6850*/  SHFL.IDX PT, R5, R181, RZ, 0x181f ;  /* 0x00181fffb5057589 */ /* 0x0002e400000e0000 */
[----:B------:R-:W-:Y:S04]  /*6860*/  IMNMX R138, R3, 0x30, PT ;  /* 0x00000030038a7817 */ /* 0x000fe80003800200 */
[----:B------:R-:W-:Y:S04]  /*6870*/  IADD3 R4, -R17, R138, RZ ;  /* 0x0000008a11047210 */ /* 0x000fe80007ffe1ff */
[----:B------:R-:W-:Y:S11]  /*6880*/  ISETP.GE.AND P0, PT, R4, 0x1, PT ;  /* 0x000000010400780c */ /* 0x000ff60003f06270 */
[----:B------:R-:W-:Y:S02]  /*6890*/  @!UPT UIADD3 URZ, URZ, URZ, URZ ;  /* 0x0000003f3f3ff290 */ /* 0x000fe4000fffe03f */
[----:B------:R-:W-:-:S05]  /*68a0*/  @!P0 BRA `(.L_x_868) ;  /* 0x0000015000008947 */ /* 0x000fca0003800000 */
[C---:B-12---:R-:W-:Y:S02]  /*68b0*/  ISETP.GE.AND P0, PT, R18.reuse, c[0x0][0x1d4], PT ;  /* 0x0000750012007a0c */ /* 0x046fe40003f06270 */
[----:B------:R-:W-:Y:S11]  /*68c0*/  ISETP.GE.AND P4, PT, R15, c[0x0][0x1d4], PT ;  /* 0x000075000f007a0c */ /* 0x000ff60003f86270 */
[----:B------:R-:W1:Y:S01]  /*68d0*/  @!P0 LDS.128 R32, [R117+0xa080] ;  /* 0x00a0800075208984 */ /* 0x000e620000000c00 */
[C---:B---3--:R-:W-:Y:S04]  /*68e0*/  @!P0 LEA R40, P3, R18.reuse, R5, 0x1 ;  /* 0x0000000512288211 */ /* 0x048fe800078608ff */
[----:B------:R-:W-:Y:S02]  /*68f0*/  @!P0 LEA.HI.X R41, R18, R9, R19, 0x1, P3 ;  /* 0x0000000912298211 */ /* 0x000fe400018f0c13 */
[C---:B------:R-:W-:Y:S04]  /*6900*/  @!P4 LEA R38, P3, R135.reuse, R5, 0x1 ;  /* 0x000000058726c211 */ /* 0x040fe800078608ff */
[----:B------:R-:W-:Y:S02]  /*6910*/  @!P4 LEA.HI.X R39, R135, R9, R144, 0x1, P3 ;  /* 0x000000098727c211 */ /* 0x000fe400018f0c90 */
[----:B------:R-:W-:Y:S11]  /*6920*/  ISETP.GE.AND P3, PT, R121, c[0x0][0x1d4], PT ;  /* 0x0000750079007a0c */ /* 0x000ff60003f66270 */
[----:B------:R-:W-:Y:S02]  /*6930*/  @!UPT UIADD3 URZ, URZ, URZ, URZ ;  /* 0x0000003f3f3ff290 */ /* 0x000fe4000fffe03f */
[C---:B------:R-:W-:Y:S04]  /*6940*/  @!P3 LEA R22, P5, R133.reuse, R5, 0x1 ;  /* 0x000000058516b211 */ /* 0x040fe800078a08ff */
[----:B------:R-:W-:Y:S01]  /*6950*/  @!P3 LEA.HI.X R23, R133, R9, R132, 0x1, P5 ;  /* 0x000000098517b211 */ /* 0x000fe200028f0c84 */
[----:B-1----:R-:W-:Y:S01]  /*6960*/  @!P0 ST.E.128 [R40.64], R32 ;  /* 0x0000002028008985 */ /* 0x002fe2000c101d10 */
[----:B------:R-:W-:Y:S03]  /*6970*/  ISETP.GE.AND P0, PT, R120, c[0x0][0x1d4], PT ;  /* 0x0000750078007a0c */ /* 0x000fe60003f06270 */
[----:B------:R-:W1:Y:S10]  /*6980*/  @!P4 LDS.128 R28, [R117+0xb880] ;  /* 0x00b88000751cc984 */ /* 0x000e740000000c00 */
[C---:B------:R-:W-:Y:S04]  /*6990*/  @!P0 LEA R36, P5, R134.reuse, R5, 0x1 ;  /* 0x0000000586248211 */ /* 0x040fe800078a08ff */
[----:B------:R-:W-:Y:S01]  /*69a0*/  @!P0 LEA.HI.X R37, R134, R9, R131, 0x1, P5 ;  /* 0x0000000986258211 */ /* 0x000fe200028f0c83 */
[----:B-1----:R-:W-:Y:S04]  /*69b0*/  @!P4 ST.E.128 [R38.64], R28 ;  /* 0x0000001c2600c985 */ /* 0x002fe8000c101d10 */
[----:B------:R-:W1:Y:S04]  /*69c0*/  @!P3 LDS.128 R24, [R117+0xd080] ;  /* 0x00d080007518b984 */ /* 0x000e680000000c00 */
[----:B-1----:R-:W-:Y:S04]  /*69d0*/  @!P3 ST.E.128 [R22.64], R24 ;  /* 0x000000181600b985 */ /* 0x002fe8000c101d10 */
[----:B------:R-:W1:Y:S04]  /*69e0*/  @!P0 LDS.128 R8, [R117+0xe880] ;  /* 0x00e8800075088984 */ /* 0x000e680000000c00 */
[----:B-1----:R1:W-:Y:S02]  /*69f0*/  @!P0 ST.E.128 [R36.64], R8 ;  /* 0x0000000824008985 */ /* 0x0023e4000c101d10 */
.L_x_868:
[----:B-12---:R-:W-:Y:S05]  /*6a00*/  BSYNC B0 ;  /* 0x0000000000007941 */ /* 0x006fea0003800000 */
.L_x_867:
[----:B------:R1:W2:Y:S01]  /*6a10*/  SHFL.IDX PT, R3, R180, 0x1, 0x181f ;  /* 0x00381f00b4037f89 */ /* 0x0002a200000e0000 */
[----:B------:R-:W-:Y:S03]  /*6a20*/  ISETP.GE.AND P0, PT, R4, 0x21, PT ;  /* 0x000000210400780c */ /* 0x000fe60003f06270 */
[----:B------:R-:W4:Y:S10]  /*6a30*/  SHFL.IDX PT, R181, R181, 0x1, 0x181f ;  /* 0x00381f00b5b57f89 */ /* 0x000f3400000e0000 */
[----:B------:R-:W-:-:S05]  /*6a40*/  @!P0 BRA `(.L_x_850) ;  /* 0x0000015000008947 */ /* 0x000fca0003800000 */
[C---:B------:R-:W-:Y:S02]  /*6a50*/  ISETP.GE.AND P0, PT, R18.reuse, c[0x0][0x1d4], PT ;  /* 0x0000750012007a0c */ /* 0x040fe40003f06270 */
[----:B------:R-:W-:Y:S11]  /*6a60*/  ISETP.GE.AND P4, PT, R15, c[0x0][0x1d4], PT ;  /* 0x000075000f007a0c */ /* 0x000ff60003f86270 */
[----:B------:R-:W5:Y:S01]  /*6a70*/  @!P0 LDS.128 R32, [R117+0xb080] ;  /* 0x00b0800075208984 */ /* 0x000f620000000c00 */
[C---:B----4-:R-:W-:Y:S04]  /*6a80*/  @!P0 LEA R38, P3, R18.reuse, R181, 0x1 ;  /* 0x000000b512268211 */ /* 0x050fe800078608ff */
[----:B--2---:R-:W-:Y:S02]  /*6a90*/  @!P0 LEA.HI.X R39, R18, R3, R19, 0x1, P3 ;  /* 0x0000000312278211 */ /* 0x004fe400018f0c13 */
[C---:B------:R-:W-:Y:S04]  /*6aa0*/  @!P4 LEA R36, P3, R135.reuse, R181, 0x1 ;  /* 0x000000b58724c211 */ /* 0x040fe800078608ff */
[----:B------:R-:W-:Y:S02]  /*6ab0*/  @!P4 LEA.HI.X R37, R135, R3, R144, 0x1, P3 ;  /* 0x000000038725c211 */ /* 0x000fe400018f0c90 */
[----:B------:R-:W-:Y:S11]  /*6ac0*/  ISETP.GE.AND P3, PT, R121, c[0x0][0x1d4], PT ;  /* 0x0000750079007a0c */ /* 0x000ff60003f66270 */
[----:B------:R-:W-:Y:S02]  /*6ad0*/  @!UPT UIADD3 URZ, URZ, URZ, URZ ;  /* 0x0000003f3f3ff290 */ /* 0x000fe4000fffe03f */
[C---:B------:R-:W-:Y:S04]  /*6ae0*/  @!P3 LEA R4, P5, R133.reuse, R181, 0x1 ;  /* 0x000000b58504b211 */ /* 0x040fe800078a08ff */
[----:B---3--:R-:W-:Y:S01]  /*6af0*/  @!P3 LEA.HI.X R5, R133, R3, R132, 0x1, P5 ;  /* 0x000000038505b211 */ /* 0x008fe200028f0c84 */
[----:B-----5:R-:W-:Y:S01]  /*6b00*/  @!P0 ST.E.128 [R38.64], R32 ;  /* 0x0000002026008985 */ /* 0x020fe2000c101d10 */
[----:B------:R-:W-:Y:S03]  /*6b10*/  ISETP.GE.AND P0, PT, R120, c[0x0][0x1d4], PT ;  /* 0x0000750078007a0c */ /* 0x000fe60003f06270 */
[----:B------:R-:W2:Y:S10]  /*6b20*/  @!P4 LDS.128 R28, [R117+0xc880] ;  /* 0x00c88000751cc984 */ /* 0x000eb40000000c00 */
[C---:B------:R-:W-:Y:S04]  /*6b30*/  @!P0 LEA R22, P5, R134.reuse, R181, 0x1 ;  /* 0x000000b586168211 */ /* 0x040fe800078a08ff */
[----:B------:R-:W-:Y:S01]  /*6b40*/  @!P0 LEA.HI.X R23, R134, R3, R131, 0x1, P5 ;  /* 0x0000000386178211 */ /* 0x000fe200028f0c83 */
[----:B--2---:R-:W-:Y:S04]  /*6b50*/  @!P4 ST.E.128 [R36.64], R28 ;  /* 0x0000001c2400c985 */ /* 0x004fe8000c101d10 */
[----:B------:R-:W2:Y:S04]  /*6b60*/  @!P3 LDS.128 R24, [R117+0xe080] ;  /* 0x00e080007518b984 */ /* 0x000ea80000000c00 */
[----:B--2---:R-:W-:Y:S04]  /*6b70*/  @!P3 ST.E.128 [R4.64], R24 ;  /* 0x000000180400b985 */ /* 0x004fe8000c101d10 */
[----:B------:R-:W2:Y:S04]  /*6b80*/  @!P0 LDS.128 R8, [R117+0xf880] ;  /* 0x00f8800075088984 */ /* 0x000ea80000000c00 */
[----:B--2---:R2:W-:Y:S02]  /*6b90*/  @!P0 ST.E.128 [R22.64], R8 ;  /* 0x0000000816008985 */ /* 0x0045e4000c101d10 */
.L_x_850:
[----:B------:R-:W-:Y:S05]  /*6ba0*/  BSYNC B2 ;  /* 0x0000000000027941 */ /* 0x000fea0003800000 */
.L_x_835:
[----:B------:R-:W-:Y:S01]  /*6bb0*/  IMAD.IADD R138, R138, 0x1, -R17 ;  /* 0x000000018a8a7824 */ /* 0x000fe200078e0a11 */
[----:B---3--:R-:W-:Y:S01]  /*6bc0*/  P2R R5, PR, RZ, 0x2 ;  /* 0x00000002ff057803 */ /* 0x008fe20000000000 */
[----:B--2---:R-:W-:Y:S01]  /*6bd0*/  IMAD.WIDE R22, R61, 0x30, R158 ;  /* 0x000000303d167825 */ /* 0x004fe200078e029e */
[----:B------:R-:W-:Y:S01]  /*6be0*/  ISETP.NE.AND P1, PT, R125, RZ, PT ;  /* 0x000000ff7d00720c */ /* 0x000fe20003f25270 */
[----:B------:R-:W-:Y:S01]  /*6bf0*/  BSSY B0, `(.L_x_869) ;  /* 0x0000049000007945 */ /* 0x000fe20003800000 */
[----:B------:R-:W-:Y:S01]  /*6c00*/  ISETP.GE.AND P3, PT, R138, 0x21, PT ;  /* 0x000000218a00780c */ /* 0x000fe20003f66270 */
[----:B------:R-:W-:Y:S01]  /*6c10*/  IMAD.WIDE.U32 R24, R155, c[0x0][0x208], RZ ;  /* 0x000082009b187a25 */ /* 0x000fe200078e00ff */
[----:B------:R-:W-:Y:S02]  /*6c20*/  ISETP.NE.AND P6, PT, R123, RZ, PT ;  /* 0x000000ff7b00720c */ /* 0x000fe40003fc5270 */
[----:B------:R-:W-:Y:S09]  /*6c30*/  ISETP.NE.AND P5, PT, R122, RZ, PT ;  /* 0x000000ff7a00720c */ /* 0x000ff20003fa5270 */
[----:B------:R-:W-:Y:S05]  /*6c40*/  @P3 IADD3 R9, P0, R22, 0x20, RZ ;  /* 0x0000002016093810 */ /* 0x000fea0007f1e0ff */
[----:B------:R-:W-:Y:S01]  /*6c50*/  @P3 IMAD.X R3, RZ, RZ, R23, P0 ;  /* 0x000000ffff033224 */ /* 0x000fe200000e0617 */
[----:B------:R-:W-:Y:S11]  /*6c60*/  ISETP.GE.AND P0, PT, R138, 0x1, PT ;  /* 0x000000018a00780c */ /* 0x000ff60003f06270 */
[----:B------:R-:W-:Y:S02]  /*6c70*/  @!UPT UIADD3 URZ, URZ, URZ, URZ ;  /* 0x0000003f3f3ff290 */ /* 0x000fe4000fffe03f */
[----:B------:R-:W-:Y:S01]  /*6c80*/  @P0 MOV R138, R160 ;  /* 0x000000a0008a0202 */ /* 0x000fe20000000f00 */
[----:B------:R-:W-:Y:S04]  /*6c90*/  @P0 IMAD R4, R23, c[0x0][0x258], RZ ;  /* 0x0000960017040a24 */ /* 0x000fe800078e02ff */
[C---:B------:R-:W-:Y:S04]  /*6ca0*/  @P0 IMAD.WIDE.U32 R10, R22.reuse, c[0x0][0x258], R138 ;  /* 0x00009600160a0a25 */ /* 0x040fe800078e008a */
[----:B------:R-:W-:Y:S01]  /*6cb0*/  @P0 IMAD R4, R22, c[0x0][0x25c], R4 ;  /* 0x0000970016040a24 */ /* 0x000fe200078e0204 */
[C---:B------:R-:W-:Y:S01]  /*6cc0*/  @P0 LEA R22, P4, R10.reuse, c[0x0][0x250], 0x1 ;  /* 0x000094000a160a11 */ /* 0x040fe200078808ff */
[----:B------:R-:W-:Y:S02]  /*6cd0*/  @P3 IMAD.MOV.U32 R138, RZ, RZ, R160 ;  /* 0x000000ffff8a3224 */ /* 0x000fe400078e00a0 */
[----:B------:R-:W-:Y:S05]  /*6ce0*/  @P0 IMAD.IADD R4, R11, 0x1, R4 ;  /* 0x000000010b040824 */ /* 0x000fea00078e0204 */
[----:B------:R-:W-:Y:S01]  /*6cf0*/  @P0 LEA.HI.X R23, R10, c[0x0][0x254], R4, 0x1, P4 ;  /* 0x000095000a170a11 */ /* 0x000fe200020f0c04 */
[----:B------:R-:W-:Y:S04]  /*6d00*/  IMAD R4, R154, c[0x0][0x208], RZ ;  /* 0x000082009a047a24 */ /* 0x000fe800078e02ff */
[----:B------:R-:W-:Y:S01]  /*6d10*/  @!PT LDS RZ, [RZ] ;  /* 0x00000000fffff984 */ /* 0x000fe20000000800 */
[----:B------:R-:W-:Y:S01]  /*6d20*/  @!PT LDS RZ, [RZ] ;  /* 0x00000000fffff984 */ /* 0x000fe20000000800 */
[----:B------:R-:W-:Y:S01]  /*6d30*/  @!PT LDS RZ, [RZ] ;  /* 0x00000000fffff984 */ /* 0x000fe20000000800 */
[----:B------:R2:W-:Y:S01]  /*6d40*/  @P0 LDGSTS.E.BYPASS.LTC128B.128 [R117+0x4080], [R22.64], !P1 ;  /* 0x0408000016750fae */ /* 0x0005e2000c901d50 */
[----:B------:R-:W-:Y:S05]  /*6d50*/  IMAD R4, R155, c[0x0][0x20c], R4 ;  /* 0x000083009b047a24 */ /* 0x000fea00078e0204 */
[----:B------:R-:W-:Y:S01]  /*6d60*/  IADD3 R25, R25, R4, RZ ;  /* 0x0000000419197210 */ /* 0x000fe20007ffe0ff */
[----:B------:R-:W-:Y:S04]  /*6d70*/  IMAD R4, R153, c[0x0][0x218], RZ ;  /* 0x0000860099047a24 */ /* 0x000fe800078e02ff */
[C---:B------:R-:W-:Y:S04]  /*6d80*/  IMAD.WIDE.U32 R24, R157.reuse, c[0x0][0x218], R24 ;  /* 0x000086009d187a25 */ /* 0x040fe800078e0018 */
[----:B------:R-:W-:Y:S01]  /*6d90*/  IMAD R157, R157, c[0x0][0x21c], R4 ;  /* 0x000087009d9d7a24 */ /* 0x000fe200078e0204 */
[----:B------:R-:W-:Y:S01]  /*6da0*/  IADD3 R11, P4, R166, R24, RZ ;  /* 0x00000018a60b7210 */ /* 0x000fe20007f9e0ff */
[----:B------:R-:W-:Y:S03]  /*6db0*/  @P3 IMAD R4, R3, c[0x0][0x258], RZ ;  /* 0x0000960003043a24 */ /* 0x000fe600078e02ff */
[----:B------:R-:W-:Y:S01]  /*6dc0*/  IADD3.X R6, R128, R25, R157, P4, !PT ;  /* 0x0000001980067210 */ /* 0x000fe200027fe49d */
[C---:B------:R-:W-:Y:S04]  /*6dd0*/  @P3 IMAD.WIDE.U32 R24, R9.reuse, c[0x0][0x258], R138 ;  /* 0x0000960009183a25 */ /* 0x040fe800078e008a */
[----:B------:R-:W-:Y:S01]  /*6de0*/  @P3 IMAD R4, R9, c[0x0][0x25c], R4 ;  /* 0x0000970009043a24 */ /* 0x000fe200078e0204 */
[C---:B------:R-:W-:Y:S04]  /*6df0*/  @P3 LEA R26, P4, R24.reuse, c[0x0][0x250], 0x1 ;  /* 0x00009400181a3a11 */ /* 0x040fe800078808ff */
[----:B------:R-:W-:Y:S04]  /*6e00*/  @P3 IADD3 R4, R25, R4, RZ ;  /* 0x0000000419043210 */ /* 0x000fe80007ffe0ff */
[----:B------:R-:W-:Y:S02]  /*6e10*/  @P3 LEA.HI.X R27, R24, c[0x0][0x254], R4, 0x1, P4 ;  /* 0x00009500181b3a11 */ /* 0x000fe400020f0c04 */
[C---:B------:R-:W-:Y:S04]  /*6e20*/  LEA R4, P4, R11.reuse, c[0x0][0x1f8], 0x1 ;  /* 0x00007e000b047a11 */ /* 0x040fe800078808ff */
[----:B------:R-:W-:Y:S02]  /*6e30*/  LEA.HI.X R3, R11, c[0x0][0x1fc], R6, 0x1, P4 ;  /* 0x00007f000b037a11 */ /* 0x000fe400020f0c06 */
[----:B------:R-:W-:Y:S03]  /*6e40*/  ISETP.NE.AND P4, PT, R124, RZ, PT ;  /* 0x000000ff7c00720c */ /* 0x000fe60003f85270 */
[----:B------:R2:W3:Y:S10]  /*6e50*/  SHFL.IDX PT, R9, R3, RZ, 0x181f ;  /* 0x00181fff03097589 */ /* 0x0004f400000e0000 */
[----:B------:R2:W-:Y:S04]  /*6e60*/  @P0 LDGSTS.E.BYPASS.LTC128B.128 [R117+0x5880], [R22.64+0x80], !P4 ;  /* 0x0588008016750fae */ /* 0x0005e8000e101d50 */
[----:B------:R2:W-:Y:S04]  /*6e70*/  @P0 LDGSTS.E.BYPASS.LTC128B.128 [R117+0x7080], [R22.64+0x100], !P6 ;  /* 0x0708010016750fae */ /* 0x0005e8000f101d50 */
[----:B------:R2:W-:Y:S04]  /*6e80*/  @P0 LDGSTS.E.BYPASS.LTC128B.128 [R117+0x8880], [R22.64+0x180], !P5 ;  /* 0x0888018016750fae */ /* 0x0005e8000e901d50 */
[----:B------:R2:W-:Y:S01]  /*6e90*/  @P3 LDGSTS.E.BYPASS.LTC128B.128 [R117+0x5080], [R26.64], !P1 ;  /* 0x050800001a753fae */ /* 0x0005e2000c901d50 */
[----:B------:R-:W-:Y:S03]  /*6ea0*/  ISETP.NE.AND P1, PT, R5, RZ, PT ;  /* 0x000000ff0500720c */ /* 0x000fe60003f25270 */
[----:B------:R2:W-:Y:S04]  /*6eb0*/  @P3 LDGSTS.E.BYPASS.LTC128B.128 [R117+0x6880], [R26.64+0x80], !P4 ;  /* 0x068800801a753fae */ /* 0x0005e8000e101d50 */
[----:B------:R2:W-:Y:S04]  /*6ec0*/  @P3 LDGSTS.E.BYPASS.LTC128B.128 [R117+0x8080], [R26.64+0x100], !P6 ;  /* 0x080801001a753fae */ /* 0x0005e8000f101d50 */
[----:B------:R2:W-:Y:S04]  /*6ed0*/  @P3 LDGSTS.E.BYPASS.LTC128B.128 [R117+0x9880], [R26.64+0x180], !P5 ;  /* 0x098801801a753fae */ /* 0x0005e8000e901d50 */
[----:B------:R-:W0:Y:S04]  /*6ee0*/  LDGDEPBAR ;  /* 0x00000000000079af */ /* 0x000e280000000000 */
[----:B------:R2:W1:Y:S01]  /*6ef0*/  SHFL.IDX PT, R5, R4, RZ, 0x181f ;  /* 0x00181fff04057589 */ /* 0x00046200000e0000 */
[----:B------:R-:W-:Y:S04]  /*6f00*/  DEPBAR.LE SB0, 0x0 ;  /* 0x000080000000791a */ /* 0x000fe80000000000 */
[----:B------:R-:W-:Y:S06]  /*6f10*/  BAR.SYNC.DEFER_BLOCKING 0x0 ;  /* 0x0000000000007b1d */ /* 0x000fec0000010000 */
[----:B------:R-:W-:-:S05]  /*6f20*/  @!P0 BRA `(.L_x_870) ;  /* 0x0000015000008947 */ /* 0x000fca0003800000 */
[C---:B-123--:R-:W-:Y:S02]  /*6f30*/  ISETP.GE.AND P0, PT, R18.reuse, c[0x0][0x1d4], PT ;  /* 0x0000750012007a0c */ /* 0x04efe40003f06270 */
[----:B------:R-:W-:Y:S11]  /*6f40*/  ISETP.GE.AND P5, PT, R15, c[0x0][0x1d4], PT ;  /* 0x000075000f007a0c */ /* 0x000ff60003fa6270 */
[----:B------:R-:W1:Y:S01]  /*6f50*/  @!P0 LDS.128 R32, [R117+0x4080] ;  /* 0x0040800075208984 */ /* 0x000e620000000c00 */
[C---:B------:R-:W-:Y:S04]  /*6f60*/  @!P0 LEA R40, P4, R18.reuse, R5, 0x1 ;  /* 0x0000000512288211 */ /* 0x040fe800078808ff */
        /* <DEDUP_REMOVED lines=17> */
.L_x_870:
[----:B-123--:R-:W-:Y:S05]  /*7080*/  BSYNC B0 ;  /* 0x0000000000007941 */ /* 0x00efea0003800000 */
.L_x_869:
[----:B------:R-:W1:Y:S01]  /*7090*/  SHFL.IDX PT, R3, R3, 0x1, 0x181f ;  /* 0x00381f0003037f89 */ /* 0x000e6200000e0000 */
[----:B------:R-:W-:Y:S03]  /*70a0*/  BSSY B0, `(.L_x_871) ;  /* 0x0000018000007945 */ /* 0x000fe60003800000 */
[----:B------:R-:W2:Y:S01]  /*70b0*/  SHFL.IDX PT, R4, R4, 0x1, 0x181f ;  /* 0x00381f0004047f89 */ /* 0x000ea200000e0000 */
[----:B------:R-:W-:-:S05]  /*70c0*/  @!P3 BRA `(.L_x_872) ;  /* 0x000001500000b947 */ /* 0x000fca0003800000 */
[C---:B------:R-:W-:Y:S02]  /*70d0*/  ISETP.GE.AND P0, PT, R18.reuse, c[0x0][0x1d4], PT ;  /* 0x0000750012007a0c */ /* 0x040fe40003f06270 */
[----:B------:R-:W-:Y:S11]  /*70e0*/  ISETP.GE.AND P4, PT, R15, c[0x0][0x1d4], PT ;  /* 0x000075000f007a0c */ /* 0x000ff60003f86270 */
[----:B------:R-:W3:Y:S01]  /*70f0*/  @!P0 LDS.128 R32, [R117+0x5080] ;  /* 0x0050800075208984 */ /* 0x000ee20000000c00 */
[CC--:B--2---:R-:W-:Y:S04]  /*7100*/  @!P0 LEA R38, P3, R18.reuse, R4.reuse, 0x1 ;  /* 0x0000000412268211 */ /* 0x0c4fe800078608ff */
[-C--:B-1----:R-:W-:Y:S02]  /*7110*/  @!P0 LEA.HI.X R39, R18, R3.reuse, R19, 0x1, P3 ;  /* 0x0000000312278211 */ /* 0x082fe400018f0c13 */
[CC--:B------:R-:W-:Y:S04]  /*7120*/  @!P4 LEA R36, P3, R135.reuse, R4.reuse, 0x1 ;  /* 0x000000048724c211 */ /* 0x0c0fe800078608ff */
[-C--:B------:R-:W-:Y:S02]  /*7130*/  @!P4 LEA.HI.X R37, R135, R3.reuse, R144, 0x1, P3 ;  /* 0x000000038725c211 */ /* 0x080fe400018f0c90 */
[----:B------:R-:W-:Y:S11]  /*7140*/  ISETP.GE.AND P3, PT, R121, c[0x0][0x1d4], PT ;  /* 0x0000750079007a0c */ /* 0x000ff60003f66270 */
[----:B------:R-:W-:Y:S02]  /*7150*/  @!UPT UIADD3 URZ, URZ, URZ, URZ ;  /* 0x0000003f3f3ff290 */ /* 0x000fe4000fffe03f */
[CC--:B------:R-:W-:Y:S04]  /*7160*/  @!P3 LEA R22, P5, R133.reuse, R4.reuse, 0x1 ;  /* 0x000000048516b211 */ /* 0x0c0fe800078a08ff */
[-C--:B------:R-:W-:Y:S01]  /*7170*/  @!P3 LEA.HI.X R23, R133, R3.reuse, R132, 0x1, P5 ;  /* 0x000000038517b211 */ /* 0x080fe200028f0c84 */
[----:B---3--:R-:W-:Y:S01]  /*7180*/  @!P0 ST.E.128 [R38.64], R32 ;  /* 0x0000002026008985 */ /* 0x008fe2000c101d10 */
        /* <DEDUP_REMOVED lines=9> */
.L_x_872:
[----:B------:R-:W-:Y:S05]  /*7220*/  BSYNC B0 ;  /* 0x0000000000007941 */ /* 0x000fea0003800000 */
.L_x_871:
[----:B------:R-:W-:Y:S11]  /*7230*/  ISETP.GT.AND P5, PT, R61, R114, PT ;  /* 0x000000723d00720c */ /* 0x000ff60003fa4270 */
[----:B------:R-:W-:Y:S02]  /*7240*/  @!UPT UIADD3 URZ, URZ, URZ, URZ ;  /* 0x0000003f3f3ff290 */ /* 0x000fe4000fffe03f */
[----:B------:R-:W-:-:S05]  /*7250*/  @!P5 BRA `(.L_x_873) ;  /* 0x000002600000d947 */ /* 0x000fca0003800000 */
[----:B-1----:R-:W-:Y:S01]  /*7260*/  IADD3 R5, R61, -0x1, RZ ;  /* 0xffffffff3d057810 */ /* 0x002fe20007ffe0ff */
[----:B------:R-:W-:Y:S01]  /*7270*/  IMAD.MOV.U32 R10, RZ, RZ, R162 ;  /* 0x000000ffff0a7224 */ /* 0x000fe200078e00a2 */
[----:B------:R-:W-:Y:S01]  /*7280*/  ISETP.GE.AND P3, PT, R129, 0x1, PT ;  /* 0x000000018100780c */ /* 0x000fe20003f66270 */
[----:B------:R-:W-:Y:S01]  /*7290*/  IMAD.MOV.U32 R11, RZ, RZ, R165 ;  /* 0x000000ffff0b7224 */ /* 0x000fe200078e00a5 */
[----:B--2---:R-:W-:Y:S01]  /*72a0*/  SHF.R.S32.HI R4, RZ, 0x1f, R5 ;  /* 0x0000001fff047819 */ /* 0x004fe20000011405 */
[C---:B------:R-:W-:Y:S01]  /*72b0*/  IMAD R3, R5.reuse, UR8, RZ ;  /* 0x0000000805037c24 */ /* 0x040fe2000f8e02ff */
[----:B------:R-:W-:Y:S01]  /*72c0*/  P2R R8, PR, RZ, 0x4 ;  /* 0x00000004ff087803 */ /* 0x000fe20000000000 */
[----:B------:R-:W-:Y:S01]  /*72d0*/  IMAD.WIDE.U32 R10, R5, UR10, R10 ;  /* 0x0000000a050a7c25 */ /* 0x000fe2000f8e000a */
[----:B------:R-:W-:Y:S02]  /*72e0*/  ISETP.NE.AND P2, PT, R125, RZ, PT ;  /* 0x000000ff7d00720c */ /* 0x000fe40003f45270 */
[----:B------:R-:W-:Y:S01]  /*72f0*/  P2R R6, PR, RZ, 0x2 ;  /* 0x00000002ff067803 */ /* 0x000fe20000000000 */
[----:B------:R-:W-:Y:S01]  /*7300*/  IMAD R3, R4, UR10, R3 ;  /* 0x0000000a04037c24 */ /* 0x000fe2000f8e0203 */
[----:B------:R-:W-:Y:S02]  /*7310*/  ISETP.NE.AND P1, PT, R124, RZ, PT ;  /* 0x000000ff7c00720c */ /* 0x000fe40003f25270 */
[----:B------:R-:W-:Y:S01]  /*7320*/  ISETP.NE.AND P6, PT, R122, RZ, PT ;  /* 0x000000ff7a00720c */ /* 0x000fe20003fc5270 */
[----:B------:R-:W-:Y:S01]  /*7330*/  IMAD.IADD R3, R11, 0x1, R3 ;  /* 0x000000010b037824 */ /* 0x000fe200078e0203 */
[C---:B------:R-:W-:Y:S04]  /*7340*/  @P3 LEA R22, P0, R10.reuse, c[0x0][0x220], 0x1 ;  /* 0x000088000a163a11 */ /* 0x040fe800078008ff */
[----:B------:R-:W-:Y:S02]  /*7350*/  @P3 LEA.HI.X R23, R10, c[0x0][0x224], R3, 0x1, P0 ;  /* 0x000089000a173a11 */ /* 0x000fe400000f0c03 */
[----:B------:R-:W-:Y:S03]  /*7360*/  ISETP.GE.AND P0, PT, R129, 0x21, PT ;  /* 0x000000218100780c */ /* 0x000fe60003f06270 */
[----:B------:R-:W-:Y:S01]  /*7370*/  @!PT LDS RZ, [RZ] ;  /* 0x00000000fffff984 */ /* 0x000fe20000000800 */
[----:B------:R-:W-:Y:S01]  /*7380*/  @!PT LDS RZ, [RZ] ;  /* 0x00000000fffff984 */ /* 0x000fe20000000800 */
[----:B------:R-:W-:Y:S01]  /*7390*/  @!PT LDS RZ, [RZ] ;  /* 0x00000000fffff984 */ /* 0x000fe20000000800 */
[----:B------:R1:W-:Y:S01]  /*73a0*/  @P3 LDGSTS.E.BYPASS.LTC128B.128 [R117+0xa080], [R22.64], !P2 ;  /* 0x0a08000016753fae */ /* 0x0003e2000d101d50 */
[----:B------:R-:W-:Y:S03]  /*73b0*/  ISETP.NE.AND P2, PT, R8, RZ, PT ;  /* 0x000000ff0800720c */ /* 0x000fe60003f45270 */
[----:B------:R1:W-:Y:S06]  /*73c0*/  @P3 LDGSTS.E.BYPASS.LTC128B.128 [R117+0xb880], [R22.64+0x80], !P1 ;  /* 0x0b88008016753fae */ /* 0x0003ec000c901d50 */
[----:B------:R-:W-:Y:S04]  /*73d0*/  @P0 IADD3 R4, P4, R10, UR12, RZ ;  /* 0x0000000c0a040c10 */ /* 0x000fe8000ff9e0ff */
[----:B------:R-:W-:Y:S02]  /*73e0*/  @P0 IADD3.X R3, R3, UR9, RZ, P4, !PT ;  /* 0x0000000903030c10 */ /* 0x000fe4000a7fe4ff */
[C---:B------:R-:W-:Y:S04]  /*73f0*/  @P0 LEA R10, P4, R4.reuse, c[0x0][0x220], 0x1 ;  /* 0x00008800040a0a11 */ /* 0x040fe800078808ff */
[----:B------:R-:W-:Y:S02]  /*7400*/  @P0 LEA.HI.X R11, R4, c[0x0][0x224], R3, 0x1, P4 ;  /* 0x00008900040b0a11 */ /* 0x000fe400020f0c03 */
[----:B------:R-:W-:Y:S11]  /*7410*/  ISETP.NE.AND P4, PT, R123, RZ, PT ;  /* 0x000000ff7b00720c */ /* 0x000ff60003f85270 */
[----:B------:R-:W-:Y:S02]  /*7420*/  @!UPT UIADD3 URZ, URZ, URZ, URZ ;  /* 0x0000003f3f3ff290 */ /* 0x000fe4000fffe03f */
[----:B------:R1:W-:Y:S04]  /*7430*/  @P3 LDGSTS.E.BYPASS.LTC128B.128 [R117+0xd080], [R22.64+0x100], !P4 ;  /* 0x0d08010016753fae */ /* 0x0003e8000e101d50 */
[----:B------:R1:W-:Y:S01]  /*7440*/  @P3 LDGSTS.E.BYPASS.LTC128B.128 [R117+0xe880], [R22.64+0x180], !P6 ;  /* 0x0e88018016753fae */ /* 0x0003e2000f101d50 */
[----:B------:R-:W-:Y:S11]  /*7450*/  ISETP.NE.AND P3, PT, R125, RZ, PT ;  /* 0x000000ff7d00720c */ /* 0x000ff60003f65270 */
[----:B------:R-:W-:Y:S02]  /*7460*/  @!UPT UIADD3 URZ, URZ, URZ, URZ ;  /* 0x0000003f3f3ff290 */ /* 0x000fe4000fffe03f */
[----:B------:R1:W-:Y:S04]  /*7470*/  @P0 LDGSTS.E.BYPASS.LTC128B.128 [R117+0xb080], [R10.64], !P3 ;  /* 0x0b0800000a750fae */ /* 0x0003e8000d901d50 */
[----:B------:R1:W-:Y:S01]  /*7480*/  @P0 LDGSTS.E.BYPASS.LTC128B.128 [R117+0xc880], [R10.64+0x80], !P1 ;  /* 0x0c8800800a750fae */ /* 0x0003e2000c901d50 */
[----:B------:R-:W-:Y:S03]  /*7490*/  ISETP.NE.AND P1, PT, R6, RZ, PT ;  /* 0x000000ff0600720c */ /* 0x000fe60003f25270 */
[----:B------:R1:W-:Y:S04]  /*74a0*/  @P0 LDGSTS.E.BYPASS.LTC128B.128 [R117+0xe080], [R10.64+0x100], !P4 ;  /* 0x0e0801000a750fae */ /* 0x0003e8000e101d50 */
[----:B------:R1:W-:Y:S04]  /*74b0*/  @P0 LDGSTS.E.BYPASS.LTC128B.128 [R117+0xf880], [R10.64+0x180], !P6 ;  /* 0x0f8801800a750fae */ /* 0x0003e8000f101d50 */
.L_x_873:
[----:B------:R-:W0:Y:S01]  /*74c0*/  LDGDEPBAR ;  /* 0x00000000000079af */ /* 0x000e220000000000 */
[----:B------:R-:W-:Y:S01]  /*74d0*/  IADD3 R61, R61, -0x1, RZ ;  /* 0xffffffff3d3d7810 */ /* 0x000fe20007ffe0ff */
[----:B------:R-:W-:-:S05]  /*74e0*/  @P5 BRA `(.L_x_874) ;  /* 0xffffa12000005947 */ /* 0x000fca000383ffff */
[----:B------:R-:W-:Y:S06]  /*74f0*/  BAR.SYNC.DEFER_BLOCKING 0x0 ;  /* 0x0000000000007b1d */ /* 0x000fec0000010000 */
.L_x_834:
[----:B-1----:R-:W-:Y:S01]  /*7500*/  ISETP.GE.AND P0, PT, R107, 0x1, PT ;  /* 0x000000016b00780c */ /* 0x002fe20003f06270 */
[----:B------:R-:W-:Y:S01]  /*7510*/  CS2R R142, SRZ ;  /* 0x00000000008e7805 */ /* 0x000fe2000001ff00 */
[----:B------:R-:W-:Y:S01]  /*7520*/  PLOP3.LUT P2, PT, PT, PT, PT, 0x80, 0x0 ;  /* 0x000000000000781c */ /* 0x000fe20003f4f070 */
        /* <DEDUP_REMOVED lines=20> */
[----:B--2---:R-:W-:Y:S01]  /*7670*/  MOV R4, RZ ;  /* 0x000000ff00047202 */ /* 0x004fe20000000f00 */
[----:B------:R-:W-:Y:S01]  /*7680*/  IMAD.MOV.U32 R13, RZ, RZ, RZ ;  /* 0x000000ffff0d7224 */ /* 0x000fe200078e00ff */
        /* <DEDUP_REMOVED lines=46> */
[----:B------:R-:W-:-:S04]  /*7970*/  ISETP.NE.U32.AND P0, PT, RZ, c[0x0][0x340], PT ;  /* 0x0000d000ff007a0c */ /* 0x000fc80003f05070 */
[----:B------:R-:W-:-:S13]  /*7980*/  ISETP.NE.AND.EX P2, PT, RZ, c[0x0][0x344], PT, P0 ;  /* 0x0000d100ff007a0c */ /* 0x000fda0003f45300 */
[----:B------:R-:W-:-:S04]  /*7990*/  @P2 IMAD.MOV.U32 R229, RZ, RZ, 0x4 ;  /* 0x00000004ffe52424 */ /* 0x000fc800078e00ff */
[----:B------:R-:W-:-:S06]  /*79a0*/  @P2 IMAD.WIDE R228, R218, R229, c[0x0][0x340] ;  /* 0x0000d000dae42625 */ /* 0x000fcc00078e02e5 */
[----:B------:R1:W5:Y:S01]  /*79b0*/  @P2 LDG.E R228, [R228.64] ;  /* 0x00000010e4e42981 */ /* 0x000362000c1e1900 */
[----:B------:R-:W-:Y:S01]  /*79c0*/  SHF.R.S32.HI R0, RZ, 0x1f, R113 ;  /* 0x0000001fff007819 */ /* 0x000fe20000011471 */
[----:B------:R-:W-:Y:S01]  /*79d0*/  IMAD.WIDE.U32 R4, R113, c[0x0][0x178], RZ ;  /* 0x00005e0071047a25 */ /* 0x000fe200078e00ff */
[----:B------:R-:W-:Y:S01]  /*79e0*/  SHF.R.S32.HI R17, RZ, 0x1f, R216 ;  /* 0x0000001fff117819 */ /* 0x000fe200000114d8 */
[----:B------:R-:W-:Y:S01]  /*79f0*/  BSSY B0, `(.L_x_876) ;  /* 0x0000064000007945 */ /* 0x000fe20003800000 */
[----:B------:R-:W-:Y:S01]  /*7a00*/  ISETP.NE.U32.AND P0, PT, RZ, c[0x0][0x348], PT ;  /* 0x0000d200ff007a0c */ /* 0x000fe20003f05070 */
[----:B------:R-:W-:Y:S01]  /*7a10*/  IMAD R0, R0, c[0x0][0x178], RZ ;  /* 0x00005e0000007a24 */ /* 0x000fe200078e02ff */
[-C--:B------:R-:W-:Y:S01]  /*7a20*/  LEA.HI R2, R17, R216.reuse, RZ, 0x3 ;  /* 0x000000d811027211 */ /* 0x080fe200078f18ff */
[----:B------:R-:W-:Y:S01]  /*7a30*/  IMAD R26, R111, c[0x0][0x2c4], RZ ;  /* 0x0000b1006f1a7a24 */ /* 0x000fe200078e02ff */
[----:B------:R-:W-:Y:S01]  /*7a40*/  SHF.R.S32.HI R9, RZ, 0x1f, R218 ;  /* 0x0000001fff097819 */ /* 0x000fe200000114da */
[----:B------:R-:W-:Y:S01]  /*7a50*/  IMAD R113, R113, c[0x0][0x17c], R0 ;  /* 0x00005f0071717a24 */ /* 0x000fe200078e0200 */
[----:B------:R-:W-:Y:S01]  /*7a60*/  LOP3.LUT R13, R2, 0xfffffff8, RZ, 0xc0, !PT ;  /* 0xfffffff8020d7812 */ /* 0x000fe200078ec0ff */
[----:B------:R-:W-:Y:S01]  /*7a70*/  IMAD.MOV.U32 R0, RZ, RZ, c[0x0][0x2c4] ;  /* 0x0000b100ff007624 */ /* 0x000fe200078e00ff */
[----:B------:R-:W-:Y:S01]  /*7a80*/  SHF.R.S32.HI R2, RZ, 0x3, R2 ;  /* 0x00000003ff027819 */ /* 0x000fe20000011402 */
[----:B------:R-:W-:Y:S01]  /*7a90*/  IMAD.IADD R5, R5, 0x1, R113 ;  /* 0x0000000105057824 */ /* 0x000fe200078e0271 */
[----:B------:R-:W-:Y:S01]  /*7aa0*/  ISETP.NE.AND.EX P0, PT, RZ, c[0x0][0x34c], PT, P0 ;  /* 0x0000d300ff007a0c */ /* 0x000fe20003f05300 */
[----:B------:R-:W-:Y:S01]  /*7ab0*/  IMAD.IADD R13, R216, 0x1, -R13 ;  /* 0x00000001d80d7824 */ /* 0x000fe200078e0a0d */
[----:B------:R-:W-:Y:S01]  /*7ac0*/  ISETP.NE.AND P1, PT, R0, 0x1, PT ;  /* 0x000000010000780c */ /* 0x000fe20003f25270 */
[----:B------:R-:W-:Y:S01]  /*7ad0*/  IMAD R0, R108, c[0x0][0x1b8], RZ ;  /* 0x00006e006c007a24 */ /* 0x000fe200078e02ff */
[----:B------:R-:W-:Y:S01]  /*7ae0*/  SEL R9, R9, RZ, !P0 ;  /* 0x000000ff09097207 */ /* 0x000fe20004000000 */
[----:B------:R-:W-:Y:S01]  /*7af0*/  IMAD R220, R13, 0x20, R2 ;  /* 0x000000200ddc7824 */ /* 0x000fe200078e0202 */
[----:B------:R-:W-:Y:S01]  /*7b00*/  SEL R6, R218, RZ, !P0 ;  /* 0x000000ffda067207 */ /* 0x000fe20004000000 */
[----:B------:R-:W-:Y:S01]  /*7b10*/  IMAD R7, R215, c[0x0][0x1bc], R0 ;  /* 0x00006f00d7077a24 */ /* 0x000fe200078e0200 */
[-C--:B------:R-:W-:Y:S01]  /*7b20*/  LEA.HI R19, R17, R216.reuse, RZ, 0x4 ;  /* 0x000000d811137211 */ /* 0x080fe200078f20ff */
[----:B------:R-:W-:Y:S01]  /*7b30*/  IMAD R3, R109, 0x80, R220 ;  /* 0x000000806d037824 */ /* 0x000fe200078e02dc */
[----:B------:R-:W-:Y:S01]  /*7b40*/  LEA.HI R43, R17, R216, RZ, 0x6 ;  /* 0x000000d8112b7211 */ /* 0x000fe200078f30ff */
[----:B------:R-:W-:-:S04]  /*7b50*/  IMAD.WIDE.U32 R4, R215, c[0x0][0x1b8], R4 ;  /* 0x00006e00d7047a25 */ /* 0x000fc800078e0004 */
[----:B------:R-:W-:-:S04]  /*7b60*/  @P1 IMAD.HI.U32 R0, R3, c[0x0][0x2c8], RZ ;  /* 0x0000b20003001a27 */ /* 0x000fc800078e00ff */
[----:B------:R-:W-:Y:S01]  /*7b70*/  IMAD.MOV.U32 R8, RZ, RZ, R3 ;  /* 0x000000ffff087224 */ /* 0x000fe200078e0003 */
[----:B------:R-:W-:Y:S01]  /*7b80*/  @P1 SHF.R.U32.HI R8, RZ, c[0x0][0x2cc], R0 ;  /* 0x0000b300ff081a19 */ /* 0x000fe20000011600 */
[----:B------:R-:W-:Y:S02]  /*7b90*/  IMAD R9, R9, c[0x0][0x1c0], RZ ;  /* 0x0000700009097a24 */ /* 0x000fe400078e02ff */
[----:B------:R-:W-:Y:S02]  /*7ba0*/  IMAD.IADD R5, R5, 0x1, R7 ;  /* 0x0000000105057824 */ /* 0x000fe400078e0207 */
[C---:B------:R-:W-:Y:S02]  /*7bb0*/  IMAD R9, R6.reuse, c[0x0][0x1c4], R9 ;  /* 0x0000710006097a24 */ /* 0x040fe400078e0209 */
[----:B------:R-:W-:Y:S01]  /*7bc0*/  IMAD.WIDE.U32 R6, R6, c[0x0][0x1c0], R4 ;  /* 0x0000700006067a25 */ /* 0x000fe200078e0004 */
[----:B------:R-:W-:-:S03]  /*7bd0*/  SHF.R.S32.HI R5, RZ, 0x1f, R8 ;  /* 0x0000001fff057819 */ /* 0x000fc60000011408 */
[----:B------:R-:W-:Y:S02]  /*7be0*/  IMAD.MOV R4, RZ, RZ, -R8 ;  /* 0x000000ffff047224 */ /* 0x000fe400078e0a08 */
[----:B------:R-:W-:Y:S02]  /*7bf0*/  IMAD R5, R5, c[0x0][0x1b0], RZ ;  /* 0x00006c0005057a24 */ /* 0x000fe400078e02ff */
[----:B------:R-:W-:Y:S01]  /*7c00*/  IMAD R4, R4, c[0x0][0x2c4], R3 ;  /* 0x0000b10004047a24 */ /* 0x000fe200078e0203 */
[----:B------:R-:W-:Y:S01]  /*7c10*/  LOP3.LUT R3, R19, 0xfffffff0, RZ, 0xc0, !PT ;  /* 0xfffffff013037812 */ /* 0x000fe200078ec0ff */
[----:B------:R-:W-:Y:S02]  /*7c20*/  IMAD.IADD R7, R7, 0x1, R9 ;  /* 0x0000000107077824 */ /* 0x000fe400078e0209 */
[C---:B------:R-:W-:Y:S02]  /*7c30*/  IMAD R5, R8.reuse, c[0x0][0x1b4], R5 ;  /* 0x00006d0008057a24 */ /* 0x040fe400078e0205 */
        /* <DEDUP_REMOVED lines=9> */
[----:B------:R-:W-:Y:S01]  /*7cd0*/  IMAD.SHL.U32 R46, R2, 0x40, RZ ;  /* 0x00000040022e7824 */ /* 0x000fe200078e00ff */
[----:B------:R-:W-:Y:S01]  /*7ce0*/  LOP3.LUT R18, R0, 0xfffffff8, RZ, 0xc0, !PT ;  /* 0xfffffff800127812 */ /* 0x000fe200078ec0ff */
[----:B------:R-:W-:Y:S01]  /*7cf0*/  IMAD.SHL.U32 R43, R43, 0x8, RZ ;  /* 0x000000082b2b7824 */ /* 0x000fe200078e00ff */
[----:B------:R-:W-:Y:S01]  /*7d00*/  IADD3 R7, R5, R7, RZ ;  /* 0x0000000705077210 */ /* 0x000fe20007ffe0ff */
[----:B------:R-:W-:Y:S01]  /*7d10*/  IMAD R5, R109, 0x80, R2 ;  /* 0x000000806d057824 */ /* 0x000fe200078e0202 */
[----:B------:R-:W-:Y:S01]  /*7d20*/  LEA R6, P0, R4, c[0x0][0x160], 0x1 ;  /* 0x0000580004067a11 */ /* 0x000fe200078008ff */
[----:B------:R-:W-:Y:S01]  /*7d30*/  IMAD.IADD R18, R3, 0x1, -R18 ;  /* 0x0000000103127824 */ /* 0x000fe200078e0a12 */
[----:B------:R-:W-:Y:S01]  /*7d40*/  LOP3.LUT R46, R46, 0x1c0, RZ, 0xc0, !PT ;  /* 0x000001c02e2e7812 */ /* 0x000fe200078ec0ff */
[----:B------:R-:W-:Y:S01]  /*7d50*/  IMAD.SHL.U32 R3, R13, 0x8, RZ ;  /* 0x000000080d037824 */ /* 0x000fe200078e00ff */
[----:B------:R-:W-:Y:S01]  /*7d60*/  LEA.HI.X R7, R4, c[0x0][0x164], R7, 0x1, P0 ;  /* 0x0000590004077a11 */ /* 0x000fe200000f0c07 */
[----:B------:R-:W-:Y:S01]  /*7d70*/  IMAD.MOV.U32 R213, RZ, RZ, 0x10 ;  /* 0x00000010ffd57424 */ /* 0x000fe200078e00ff */
[----:B------:R-:W-:Y:S01]  /*7d80*/  ISETP.GE.AND P0, PT, R5, R26, PT ;  /* 0x0000001a0500720c */ /* 0x000fe20003f06270 */
[----:B------:R-:W-:Y:S01]  /*7d90*/  IMAD.MOV.U32 R211, RZ, RZ, 0x20 ;  /* 0x00000020ffd37424 */ /* 0x000fe200078e00ff */
[C---:B------:R-:W-:Y:S01]  /*7da0*/  IADD3 R221, R3.reuse, 0x40, RZ ;  /* 0x0000004003dd7810 */ /* 0x040fe20007ffe0ff */
[----:B------:R1:W2:Y:S01]  /*7db0*/  SHFL.IDX PT, R8, R6, RZ, 0x181f ;  /* 0x00181fff06087589 */ /* 0x0002a200000e0000 */
[C---:B------:R-:W-:Y:S01]  /*7dc0*/  IADD3 R15, R3.reuse, 0x80, RZ ;  /* 0x00000080030f7810 */ /* 0x040fe20007ffe0ff */
[----:B------:R-:W-:Y:S01]  /*7dd0*/  IMAD.MOV.U32 R222, RZ, RZ, 0x181f ;  /* 0x0000181fffde7424 */ /* 0x000fe200078e00ff */
[C---:B------:R-:W-:Y:S01]  /*7de0*/  IADD3 R14, R3.reuse, 0xc0, RZ ;  /* 0x000000c0030e7810 */ /* 0x040fe20007ffe0ff */
[----:B------:R1:W3:Y:S01]  /*7df0*/  SHFL.IDX PT, R9, R7, RZ, 0x181f ;  /* 0x00181fff07097589 */ /* 0x0002e200000e0000 */
[----:B------:R-:W-:Y:S01]  /*7e00*/  ISETP.GE.AND P3, PT, R3, c[0x0][0x198], PT ;  /* 0x0000660003007a0c */ /* 0x000fe20003f66270 */
[----:B------:R-:W-:Y:S01]  /*7e10*/  IMAD.MOV.U32 R219, RZ, RZ, -0x1 ;  /* 0xffffffffffdb7424 */ /* 0x000fe200078e00ff */
[----:B------:R-:W-:-:S02]  /*7e20*/  SHF.R.U32.HI R44, RZ, 0x3, R46 ;  /* 0x00000003ff2c7819 */ /* 0x000fc4000001162e */
[----:B------:R-:W-:Y:S02]  /*7e30*/  LOP3.LUT R11, R46, 0x38, R3, 0xf8, !PT ;  /* 0x000000382e0b7812 */ /* 0x000fe400078ef803 */
[----:B------:R-:W-:Y:S02]  /*7e40*/  ISETP.GE.AND P4, PT, R221, c[0x0][0x198], PT ;  /* 0x00006600dd007a0c */ /* 0x000fe40003f86270 */
[----:B------:R-:W-:Y:S02]  /*7e50*/  ISETP.GE.AND P6, PT, R14, c[0x0][0x198], PT ;  /* 0x000066000e007a0c */ /* 0x000fe40003fc6270 */
[----:B------:R-:W-:Y:S02]  /*7e60*/  ISETP.GE.AND P5, PT, R15, c[0x0][0x198], PT ;  /* 0x000066000f007a0c */ /* 0x000fe40003fa6270 */
[----:B------:R-:W-:Y:S02]  /*7e70*/  LOP3.LUT R43, R43, 0xfffffe00, RZ, 0xc0, !PT ;  /* 0xfffffe002b2b7812 */ /* 0x000fe400078ec0ff */
[----:B------:R-:W-:-:S02]  /*7e80*/  LOP3.LUT R16, R11, R44, RZ, 0x3c, !PT ;  /* 0x0000002c0b107212 */ /* 0x000fc400078e3cff */
[----:B------:R-:W-:-:S03]  /*7e90*/  P2R R4, PR, RZ, 0x1 ;  /* 0x00000001ff047803 */ /* 0x000fc60000000000 */
[----:B------:R-:W-:Y:S01]  /*7ea0*/  IMAD.IADD R16, R16, 0x1, R43 ;  /* 0x0000000110107824 */ /* 0x000fe200078e022b */
[----:B------:R-:W-:Y:S02]  /*7eb0*/  @!P2 MOV R228, R218 ;  /* 0x000000da00e4a202 */ /* 0x000fe40000000f00 */
[----:B------:R-:W-:-:S05]  /*7ec0*/  R2P PR, R18, 0x6 ;  /* 0x0000000612007804 */ /* 0x000fca0000000000 */
[----:B------:R-:W-:Y:S02]  /*7ed0*/  SEL R213, R213, 0xfffffff0, !P1 ;  /* 0xfffffff0d5d57807 */ /* 0x000fe40004800000 */
[----:B------:R-:W-:Y:S01]  /*7ee0*/  SEL R211, R211, 0xffffffe0, !P2 ;  /* 0xffffffe0d3d37807 */ /* 0x000fe20005000000 */
[----:B------:R-:W-:Y:S05]  /*7ef0*/  @P0 BRA `(.L_x_877) ;  /* 0x0000013000000947 */ /* 0x000fea0003800000 */
[----:B-123--:R-:W-:Y:S01]  /*7f00*/  SHF.R.S32.HI R12, RZ, 0x1f, R221 ;  /* 0x0000001fff0c7819 */ /* 0x00efe200000114dd */
[----:B------:R-:W-:Y:S01]  /*7f10*/  IMAD.WIDE R24, R3, 0x2, R8 ;  /* 0x0000000203187825 */ /* 0x000fe200078e0208 */
[----:B------:R-:W-:Y:S02]  /*7f20*/  SHF.R.S32.HI R10, RZ, 0x1f, R15 ;  /* 0x0000001fff0a7819 */ /* 0x000fe4000001140f */
[----:B------:R-:W-:Y:S02]  /*7f30*/  SHF.R.S32.HI R11, RZ, 0x1f, R14 ;  /* 0x0000001fff0b7819 */ /* 0x000fe4000001140e */
[----:B------:R-:W-:Y:S02]  /*7f40*/  LEA.HI R23, R12, R221, RZ, 0x3 ;  /* 0x000000dd0c177211 */ /* 0x000fe400078f18ff */
[----:B------:R-:W-:Y:S01]  /*7f50*/  LEA.HI R21, R10, R15, RZ, 0x3 ;  /* 0x0000000f0a157211 */ /* 0x000fe200078f18ff */
[----:B------:R-:W-:Y:S01]  /*7f60*/  IMAD.SHL.U32 R10, R16, 0x2, RZ ;  /* 0x00000002100a7824 */ /* 0x000fe200078e00ff */
[----:B------:R-:W-:-:S02]  /*7f70*/  LEA.HI R11, R11, R14, RZ, 0x3 ;  /* 0x0000000e0b0b7211 */ /* 0x000fc400078f18ff */
[----:B------:R-:W-:Y:S02]  /*7f80*/  LOP3.LUT R23, R23, 0xfffffff8, RZ, 0xc0, !PT ;  /* 0xfffffff817177812 */ /* 0x000fe400078ec0ff */
[----:B------:R-:W-:Y:S01]  /*7f90*/  LOP3.LUT R21, R21, 0xfffffff8, RZ, 0xc0, !PT ;  /* 0xfffffff815157812 */ /* 0x000fe200078ec0ff */
[----:B------:R-:W-:Y:S01]  /*7fa0*/  @!PT LDS RZ, [RZ] ;  /* 0x00000000fffff984 */ /* 0x000fe20000000800 */
[----:B------:R1:W-:Y:S01]  /*7fb0*/  LDGSTS.E.BYPASS.LTC128B.128 [R10+0x10080], [R24.64], !P3 ;  /* 0x10080000180a7fae */ /* 0x0003e2000d901d50 */
[----:B------:R-:W-:Y:S01]  /*7fc0*/  LOP3.LUT R11, R11, 0xfffffff8, RZ, 0xc0, !PT ;  /* 0xfffffff80b0b7812 */ /* 0x000fe200078ec0ff */
[----:B------:R-:W-:-:S04]  /*7fd0*/  IMAD.WIDE R22, R23, 0x2, R8 ;  /* 0x0000000217167825 */ /* 0x000fc800078e0208 */
[--C-:B------:R-:W-:Y:S01]  /*7fe0*/  IMAD.WIDE R20, R21, 0x2, R8.reuse ;  /* 0x0000000215147825 */ /* 0x100fe200078e0208 */
[----:B------:R1:W-:Y:S03]  /*7ff0*/  LDGSTS.E.BYPASS.LTC128B.128 [R10+0x14080], [R22.64], !P4 ;  /* 0x14080000160a7fae */ /* 0x0003e6000e101d50 */
[----:B------:R-:W-:Y:S01]  /*8000*/  IMAD.WIDE R8, R11, 0x2, R8 ;  /* 0x000000020b087825 */ /* 0x000fe200078e0208 */
[----:B------:R1:W-:Y:S04]  /*8010*/  LDGSTS.E.BYPASS.LTC128B.128 [R10+0x18080], [R20.64], !P5 ;  /* 0x18080000140a7fae */ /* 0x0003e8000e901d50 */
[----:B------:R1:W-:Y:S02]  /*8020*/  LDGSTS.E.BYPASS.LTC128B.128 [R10+0x1c080], [R8.64], !P6 ;  /* 0x1c080000080a7fae */ /* 0x0003e4000f101d50 */
.L_x_877:
[----:B-123--:R-:W-:Y:S05]  /*8030*/  BSYNC B0 ;  /* 0x0000000000007941 */ /* 0x00efea0003800000 */
.L_x_876:
[----:B------:R-:W-:Y:S01]  /*8040*/  IADD3 R9, R5, 0x20, RZ ;  /* 0x0000002005097810 */ /* 0x000fe20007ffe0ff */
[----:B------:R1:W2:Y:S01]  /*8050*/  SHFL.IDX PT, R21, R7, 0x1, 0x181f ;  /* 0x00381f0007157f89 */ /* 0x0002a200000e0000 */
[----:B------:R-:W-:Y:S02]  /*8060*/  BSSY B0, `(.L_x_878) ;  /* 0x0000017000007945 */ /* 0x000fe40003800000 */
[----:B------:R-:W-:Y:S01]  /*8070*/  ISETP.GE.AND P0, PT, R9, R26, PT ;  /* 0x0000001a0900720c */ /* 0x000fe20003f06270 */
[----:B------:R1:W3:-:S12]  /*8080*/  SHFL.IDX PT, R20, R6, 0x1, 0x181f ;  /* 0x00381f0006147f89 */ /* 0x0002d800000e0000 */
        /* <DEDUP_REMOVED lines=20> */
.L_x_879:
[----:B------:R-:W-:Y:S05]  /*81d0*/  BSYNC B0 ;  /* 0x0000000000007941 */ /* 0x000fea0003800000 */
.L_x_878:
[----:B--2---:R-:W-:Y:S01]  /*81e0*/  IADD3 R9, R5, 0x40, RZ ;  /* 0x0000004005097810 */ /* 0x004fe20007ffe0ff */
[----:B------:R2:W1:Y:S01]  /*81f0*/  SHFL.IDX PT, R21, R7, 0x2, 0x181f ;  /* 0x00581f0007157f89 */ /* 0x00046200000e0000 */
[----:B------:R-:W-:Y:S02]  /*8200*/  BSSY B0, `(.L_x_880) ;  /* 0x0000017000007945 */ /* 0x000fe40003800000 */
[----:B------:R-:W-:Y:S01]  /*8210*/  ISETP.GE.AND P0, PT, R9, R26, PT ;  /* 0x0000001a0900720c */ /* 0x000fe20003f06270 */
[----:B---3--:R2:W3:-:S12]  /*8220*/  SHFL.IDX PT, R20, R6, 0x2, 0x181f ;  /* 0x00581f0006147f89 */ /* 0x0084d800000e0000 */
[----:B------:R-:W-:Y:S05]  /*8230*/  @P0 BRA `(.L_x_881) ;  /* 0x0000013000000947 */ /* 0x000fea0003800000 */
[----:B------:R-:W-:Y:S01]  /*8240*/  SHF.R.S32.HI R10, RZ, 0x1f, R221 ;  /* 0x0000001fff0a7819 */ /* 0x000fe200000114dd */
[----:B-1-3--:R-:W-:Y:S01]  /*8250*/  IMAD.WIDE R22, R3, 0x2, R20 ;  /* 0x0000000203167825 */ /* 0x00afe200078e0214 */
        /* <DEDUP_REMOVED lines=17> */
.L_x_881:
[----:B------:R-:W-:Y:S05]  /*8370*/  BSYNC B0 ;  /* 0x0000000000007941 */ /* 0x000fea0003800000 */
.L_x_880:
[----:B---3--:R3:W-:Y:S01]  /*8380*/  SHFL.IDX PT, R20, R6, 0x3, 0x181f ;  /* 0x00781f0006147f89 */ /* 0x0087e200000e0000 */
[----:B------:R-:W-:Y:S01]  /*8390*/  IADD3 R5, R5, 0x60, RZ ;  /* 0x0000006005057810 */ /* 0x000fe20007ffe0ff */
[----:B------:R-:W-:Y:S01]  /*83a0*/  IMAD.MOV.U32 R63, RZ, RZ, 0x30 ;  /* 0x00000030ff3f7424 */ /* 0x000fe200078e00ff */
[----:B-1---5:R-:W-:Y:S01]  /*83b0*/  SHF.R.S32.HI R9, RZ, 0x1f, R228 ;  /* 0x0000001fff097819 */ /* 0x022fe200000114e4 */
[----:B------:R-:W1:Y:S01]  /*83c0*/  SHFL.IDX PT, R21, R7, 0x3, 0x181f ;  /* 0x00781f0007157f89 */ /* 0x000e6200000e0000 */
[----:B------:R-:W-:Y:S01]  /*83d0*/  ISETP.GE.AND P0, PT, R5, R26, PT ;  /* 0x0000001a0500720c */ /* 0x000fe20003f06270 */
[----:B------:R-:W-:Y:S01]  /*83e0*/  IMAD.MOV.U32 R223, RZ, RZ, c[0x0][0x2b8] ;  /* 0x0000ae00ffdf7624 */ /* 0x000fe200078e00ff */
[----:B------:R-:W-:Y:S01]  /*83f0*/  LOP3.LUT R12, R12, 0xffffffef, RZ, 0xc0, !PT ;  /* 0xffffffef0c0c7812 */ /* 0x000fe200078ec0ff */
[----:B------:R-:W-:-:S02]  /*8400*/  IMAD R63, R156, R63, -0x30 ;  /* 0xffffffd09c3f7424 */ /* 0x000fc400078e023f */
[----:B------:R-:W-:Y:S01]  /*8410*/  IMAD R9, R9, c[0x0][0x2b0], RZ ;  /* 0x0000ac0009097a24 */ /* 0x000fe200078e02ff */
[----:B------:R-:W-:Y:S01]  /*8420*/  ISETP.NE.AND P2, PT, R223, 0x1, PT ;  /* 0x00000001df00780c */ /* 0x000fe20003f45270 */
[----:B------:R-:W-:Y:S02]  /*8430*/  IMAD.IADD R226, R220, 0x1, R63 ;  /* 0x00000001dce27824 */ /* 0x000fe400078e023f */
[C---:B------:R-:W-:Y:S02]  /*8440*/  IMAD R9, R228.reuse, c[0x0][0x2b4], R9 ;  /* 0x0000ad00e4097a24 */ /* 0x040fe400078e0209 */
[----:B------:R-:W-:Y:S01]  /*8450*/  IMAD.WIDE.U32 R228, R228, c[0x0][0x2b0], RZ ;  /* 0x0000ac00e4e47a25 */ /* 0x000fe200078e00ff */
[----:B------:R-:W-:-:S03]  /*8460*/  ISETP.GE.AND P1, PT, R226, R107, PT ;  /* 0x0000006be200720c */ /* 0x000fc60003f26270 */
[----:B------:R-:W-:Y:S01]  /*8470*/  @!P0 IMAD.SHL.U32 R5, R16, 0x2, RZ ;  /* 0x0000000210058824 */ /* 0x000fe200078e00ff */
[----:B------:R-:W-:Y:S01]  /*8480*/  ISETP.GT.OR P1, PT, R220, 0x2f, P1 ;  /* 0x0000002fdc00780c */ /* 0x000fe20000f24670 */
[----:B------:R-:W-:Y:S01]  /*8490*/  IMAD.IADD R226, R226, 0x1, R217 ;  /* 0x00000001e2e27824 */ /* 0x000fe200078e02d9 */
[----:B--23--:R-:W-:Y:S01]  /*84a0*/  @!P0 SHF.R.S32.HI R6, RZ, 0x1f, R221 ;  /* 0x0000001fff068819 */ /* 0x00cfe200000114dd */
[----:B------:R-:W-:Y:S01]  /*84b0*/  IMAD.IADD R224, R229, 0x1, R9 ;  /* 0x00000001e5e07824 */ /* 0x000fe200078e0209 */
[----:B------:R-:W-:Y:S01]  /*84c0*/  @P2 LOP3.LUT R12, R12, 0x10, RZ, 0xfc, !PT ;  /* 0x000000100c0c2812 */ /* 0x000fe200078efcff */
[----:B------:R-:W-:Y:S01]  /*84d0*/  @P2 IMAD.HI.U32 R8, R226, c[0x0][0x2bc], RZ ;  /* 0x0000af00e2082a27 */ /* 0x000fe200078e00ff */
[----:B------:R-:W-:Y:S02]  /*84e0*/  @!P0 LEA.HI R23, R6, R221, RZ, 0x3 ;  /* 0x000000dd06178211 */ /* 0x000fe400078f18ff */
[----:B------:R-:W-:Y:S01]  /*84f0*/  @!P0 SHF.R.S32.HI R6, RZ, 0x1f, R15 ;  /* 0x0000001fff068819 */ /* 0x000fe2000001140f */
[----:B-1----:R-:W-:Y:S01]  /*8500*/  @!P0 IMAD.WIDE R10, R3, 0x2, R20 ;  /* 0x00000002030a8825 */ /* 0x002fe200078e0214 */
[----:B------:R-:W-:-:S02]  /*8510*/  @!P0 LOP3.LUT R23, R23, 0xfffffff8, RZ, 0xc0, !PT ;  /* 0xfffffff817178812 */ /* 0x000fc400078ec0ff */
[----:B------:R-:W-:Y:S01]  /*8520*/  @!P0 LEA.HI R6, R6, R15, RZ, 0x3 ;  /* 0x0000000f06068211 */ /* 0x000fe200078f18ff */
[----:B------:R-:W-:Y:S01]  /*8530*/  IMAD.MOV.U32 R7, RZ, RZ, R226 ;  /* 0x000000ffff077224 */ /* 0x000fe200078e00e2 */
[----:B------:R-:W-:Y:S01]  /*8540*/  @!PT LDS RZ, [RZ] ;  /* 0x00000000fffff984 */ /* 0x000fe20000000800 */
[----:B------:R1:W-:Y:S01]  /*8550*/  @!P0 LDGSTS.E.BYPASS.LTC128B.128 [R5+0x13080], [R10.64], !P3 ;  /* 0x130800000a058fae */ /* 0x0003e2000d901d50 */
[----:B------:R-:W-:Y:S01]  /*8560*/  @!P0 IMAD.WIDE R22, R23, 0x2, R20 ;  /* 0x0000000217168825 */ /* 0x000fe200078e0214 */
[----:B------:R-:W-:Y:S02]  /*8570*/  @!P0 LOP3.LUT R25, R6, 0xfffffff8, RZ, 0xc0, !PT ;  /* 0xfffffff806198812 */ /* 0x000fe400078ec0ff */
[----:B------:R-:W-:Y:S01]  /*8580*/  @P2 SHF.R.U32.HI R7, RZ, c[0x0][0x2c0], R8 ;  /* 0x0000b000ff072a19 */ /* 0x000fe20000011608 */
[----:B------:R-:W-:Y:S01]  /*8590*/  IMAD.MOV.U32 R225, RZ, RZ, RZ ;  /* 0x000000ffffe17224 */ /* 0x000fe200078e00ff */
[----:B------:R2:W-:Y:S01]  /*85a0*/  @!P0 LDGSTS.E.BYPASS.LTC128B.128 [R5+0x17080], [R22.64], !P4 ;  /* 0x1708000016058fae */ /* 0x0005e2000e101d50 */
[----:B------:R-:W-:Y:S01]  /*85b0*/  @!P0 IMAD.WIDE R24, R25, 0x2, R20 ;  /* 0x0000000219188825 */ /* 0x000fe200078e0214 */
[----:B------:R-:W-:-:S04]  /*85c0*/  @!P1 IADD3 R6, P2, R7, R228, RZ ;  /* 0x000000e407069210 */ /* 0x000fc80007f5e0ff */
[----:B------:R2:W-:Y:S01]  /*85d0*/  @!P0 LDGSTS.E.BYPASS.LTC128B.128 [R5+0x1b080], [R24.64], !P5 ;  /* 0x1b08000018058fae */ /* 0x0005e2000e901d50 */
[----:B------:R-:W-:Y:S02]  /*85e0*/  @!P1 LEA.HI.X.SX32 R9, R7, R224, 0x1, P2 ;  /* 0x000000e007099211 */ /* 0x000fe400010f0eff */
[----:B------:R-:W-:-:S04]  /*85f0*/  @!P1 LEA R8, P2, R6, c[0x0][0x2a0], 0x2 ;  /* 0x0000a80006089a11 */ /* 0x000fc800078410ff */
[----:B------:R-:W-:Y:S02]  /*8600*/  @!P1 LEA.HI.X R9, R6, c[0x0][0x2a4], R9, 0x2, P2 ;  /* 0x0000a90006099a11 */ /* 0x000fe400010f1409 */
[----:B-1----:R-:W-:-:S04]  /*8610*/  @!P0 SHF.R.S32.HI R11, RZ, 0x1f, R14 ;  /* 0x0000001fff0b8819 */ /* 0x002fc8000001140e */
[----:B------:R-:W-:-:S04]  /*8620*/  @!P0 LEA.HI R11, R11, R14, RZ, 0x3 ;  /* 0x0000000e0b0b8211 */ /* 0x000fc800078f18ff */
[----:B------:R-:W-:-:S05]  /*8630*/  @!P0 LOP3.LUT R11, R11, 0xfffffff8, RZ, 0xc0, !PT ;  /* 0xfffffff80b0b8812 */ /* 0x000fca00078ec0ff */
[----:B------:R-:W-:-:S05]  /*8640*/  @!P0 IMAD.WIDE R20, R11, 0x2, R20 ;  /* 0x000000020b148825 */ /* 0x000fca00078e0214 */
[----:B------:R2:W-:Y:S04]  /*8650*/  @!P0 LDGSTS.E.BYPASS.LTC128B.128 [R5+0x1f080], [R20.64], !P6 ;  /* 0x1f08000014058fae */ /* 0x0005e8000f101d50 */
[----:B------:R-:W0:Y:S04]  /*8660*/  LDGDEPBAR ;  /* 0x00000000000079af */ /* 0x000e280000000000 */
[----:B------:R-:W-:Y:S06]  /*8670*/  BAR.SYNC.DEFER_BLOCKING 0x0 ;  /* 0x0000000000007b1d */ /* 0x000fec0000010000 */
[----:B------:R1:W3:Y:S01]  /*8680*/  @!P1 LDG.E R225, [R8.64] ;  /* 0x0000001008e19981 */ /* 0x0002e2000c1e1900 */
[----:B------:R-:W-:Y:S01]  /*8690*/  IMAD.MOV R7, RZ, RZ, -R7 ;  /* 0x000000ffff077224 */ /* 0x000fe200078e0a07 */
[----:B------:R-:W-:Y:S01]  /*86a0*/  ISETP.GE.AND P6, PT, R3, c[0x0][0x1d4], PT ;  /* 0x0000750003007a0c */ /* 0x000fe20003fc6270 */
[----:B------:R-:W-:Y:S01]  /*86b0*/  IMAD R6, R108, c[0x0][0x1e8], RZ ;  /* 0x00007a006c067a24 */ /* 0x000fe200078e02ff */
[----:B------:R-:W-:Y:S01]  /*86c0*/  ISETP.GE.AND P3, PT, R221, c[0x0][0x1d4], PT ;  /* 0x00007500dd007a0c */ /* 0x000fe20003f66270 */
[----:B------:R-:W-:Y:S01]  /*86d0*/  IMAD R226, R7, c[0x0][0x2b8], R226 ;  /* 0x0000ae0007e27a24 */ /* 0x000fe200078e02e2 */
[----:B------:R-:W-:Y:S01]  /*86e0*/  ISETP.GE.AND P5, PT, R15, c[0x0][0x1d4], PT ;  /* 0x000075000f007a0c */ /* 0x000fe20003fa6270 */
[----:B--2---:R-:W-:Y:S01]  /*86f0*/  IMAD R5, R215, c[0x0][0x1ec], R6 ;  /* 0x00007b00d7057a24 */ /* 0x004fe200078e0206 */
[----:B------:R-:W-:Y:S01]  /*8700*/  ISETP.GE.AND P4, PT, R14, c[0x0][0x1d4], PT ;  /* 0x000075000e007a0c */ /* 0x000fe20003f86270 */
[----:B------:R-:W-:Y:S01]  /*8710*/  IMAD.WIDE.U32 R28, R226, c[0x0][0x1e0], RZ ;  /* 0x00007800e21c7a25 */ /* 0x000fe200078e00ff */
[----:B------:R-:W-:-:S02]  /*8720*/  SHF.R.S32.HI R22, RZ, 0x1f, R226 ;  /* 0x0000001fff167819 */ /* 0x000fc400000114e2 */
[----:B------:R-:W-:Y:S01]  /*8730*/  LOP3.LUT R12, R12, 0xfffffffe, RZ, 0xc0, !PT ;  /* 0xfffffffe0c0c7812 */ /* 0x000fe200078ec0ff */
[----:B------:R-:W-:-:S04]  /*8740*/  IMAD.WIDE.U32 R64, R215, c[0x0][0x1e8], RZ ;  /* 0x00007a00d7407a25 */ /* 0x000fc800078e00ff */
[----:B------:R-:W-:Y:S01]  /*8750*/  IMAD R7, R22, c[0x0][0x1e0], RZ ;  /* 0x0000780016077a24 */ /* 0x000fe200078e02ff */
[----:B------:R-:W-:Y:S01]  /*8760*/  @P3 LOP3.LUT R12, R12, 0x1, RZ, 0xfc, !PT ;  /* 0x000000010c0c3812 */ /* 0x000fe200078efcff */
[----:B------:R-:W-:Y:S02]  /*8770*/  IMAD.IADD R60, R65, 0x1, R5 ;  /* 0x00000001413c7824 */ /* 0x000fe400078e0205 */
[----:B------:R-:W-:Y:S02]  /*8780*/  IMAD R10, R226, c[0x0][0x1e4], R7 ;  /* 0x00007900e20a7a24 */ /* 0x000fe400078e0207 */
[----:B------:R-:W-:Y:S02]  /*8790*/  IMAD R108, R108, c[0x0][0x210], RZ ;  /* 0x000084006c6c7a24 */ /* 0x000fe400078e02ff */
[----:B------:R-:W-:Y:S01]  /*87a0*/  IMAD.IADD R11, R29, 0x1, R10 ;  /* 0x000000011d0b7824 */ /* 0x000fe200078e020a */
[----:B-1----:R-:W-:Y:S01]  /*87b0*/  IADD3 R8, R156, -0x1, RZ ;  /* 0xffffffff9c087810 */ /* 0x002fe20007ffe0ff */
[----:B------:R-:W-:-:S04]  /*87c0*/  IMAD.MOV.U32 R10, RZ, RZ, R28 ;  /* 0x000000ffff0a7224 */ /* 0x000fc800078e001c */
[----:B------:R-:W-:-:S05]  /*87d0*/  IMAD R61, R8, -0x30, R107 ;  /* 0xffffffd0083d7824 */ /* 0x000fca00078e026b */
[----:B------:R-:W-:-:S05]  /*87e0*/  IMNMX R9, R61, 0x30, PT ;  /* 0x000000303d097817 */ /* 0x000fca0003800200 */
[----:B------:R-:W-:Y:S01]  /*87f0*/  IMAD.IADD R9, R9, 0x1, -R2 ;  /* 0x0000000109097824 */ /* 0x000fe200078e0a02 */
[----:B---3--:R-:W-:Y:S01]  /*8800*/  SHF.R.S32.HI R21, RZ, 0x1f, R225 ;  /* 0x0000001fff157819 */ /* 0x008fe200000114e1 */
[----:B------:R-:W-:-:S04]  /*8810*/  IMAD.WIDE.U32 R10, R225, c[0x0][0x1f0], R10 ;  /* 0x00007c00e10a7a25 */ /* 0x000fc800078e000a */
[----:B------:R-:W-:Y:S01]  /*8820*/  IMAD R6, R21, c[0x0][0x1f0], RZ ;  /* 0x00007c0015067a24 */ /* 0x000fe200078e02ff */
[----:B------:R-:W-:-:S03]  /*8830*/  IADD3 R5, P0, R64, R10, RZ ;  /* 0x0000000a40057210 */ /* 0x000fc60007f1e0ff */
[----:B------:R-:W-:-:S05]  /*8840*/  IMAD R7, R225, c[0x0][0x1f4], R6 ;  /* 0x00007d00e1077a24 */ /* 0x000fca00078e0206 */
[----:B------:R-:W-:Y:S02]  /*8850*/  IADD3.X R10, R60, R11, R7, P0, !PT ;  /* 0x0000000b3c0a7210 */ /* 0x000fe400007fe407 */
[----:B------:R-:W-:-:S04]  /*8860*/  LEA R11, P0, R5, c[0x0][0x1c8], 0x1 ;  /* 0x00007200050b7a11 */ /* 0x000fc800078008ff */
[----:B------:R-:W-:Y:S01]  /*8870*/  LEA.HI.X R10, R5, c[0x0][0x1cc], R10, 0x1, P0 ;  /* 0x00007300050a7a11 */ /* 0x000fe200000f0c0a */
[----:B------:R-:W-:Y:S01]  /*8880*/  SHFL.IDX PT, R24, R11, RZ, 0x181f ;  /* 0x00181fff0b187589 */ /* 0x000fe200000e0000 */
[----:B------:R-:W-:-:S03]  /*8890*/  ISETP.GE.AND P0, PT, R9, 0x1, PT ;  /* 0x000000010900780c */ /* 0x000fc60003f06270 */
[----:B------:R-:W1:Y:S10]  /*88a0*/  SHFL.IDX PT, R25, R10, RZ, 0x181f ;  /* 0x00181fff0a197589 */ /* 0x000e7400000e0000 */
[----:B------:R-:W-:-:S02]  /*88b0*/  @P0 SHF.R.S32.HI R8, RZ, 0x1f, R221 ;  /* 0x0000001fff080819 */ /* 0x000fc400000114dd */
[----:B------:R-:W-:Y:S02]  /*88c0*/  @P0 SHF.R.S32.HI R6, RZ, 0x1f, R15 ;  /* 0x0000001fff060819 */ /* 0x000fe4000001140f */
[----:B------:R-:W-:Y:S02]  /*88d0*/  @P0 SHF.R.S32.HI R5, RZ, 0x1f, R14 ;  /* 0x0000001fff050819 */ /* 0x000fe4000001140e */
[----:B------:R-:W-:Y:S01]  /*88e0*/  @P0 LEA.HI R7, R8, R221, RZ, 0x3 ;  /* 0x000000dd08070211 */ /* 0x000fe200078f18ff */
[----:B------:R-:W-:Y:S01]  /*88f0*/  @P0 IMAD.SHL.U32 R8, R16, 0x2, RZ ;  /* 0x0000000210080824 */ /* 0x000fe200078e00ff */
[----:B------:R-:W-:Y:S02]  /*8900*/  @P0 LEA.HI R6, R6, R15, RZ, 0x3 ;  /* 0x0000000f06060211 */ /* 0x000fe400078f18ff */
[----:B------:R-:W-:Y:S02]  /*8910*/  @P0 LEA.HI R5, R5, R14, RZ, 0x3 ;  /* 0x0000000e05050211 */ /* 0x000fe400078f18ff */
[----:B------:R-:W-:-:S02]  /*8920*/  @P0 LOP3.LUT R7, R7, 0xfffffff8, RZ, 0xc0, !PT ;  /* 0xfffffff807070812 */ /* 0x000fc400078ec0ff */
[----:B------:R-:W-:Y:S01]  /*8930*/  @P0 LOP3.LUT R6, R6, 0xfffffff8, RZ, 0xc0, !PT ;  /* 0xfffffff806060812 */ /* 0x000fe200078ec0ff */
[----:B-1----:R-:W-:Y:S01]  /*8940*/  @P0 IMAD.WIDE R28, R3, 0x2, R24 ;  /* 0x00000002031c0825 */ /* 0x002fe200078e0218 */
[----:B------:R-:W-:-:S03]  /*8950*/  @P0 LOP3.LUT R5, R5, 0xfffffff8, RZ, 0xc0, !PT ;  /* 0xfffffff805050812 */ /* 0x000fc600078ec0ff */
        /* <DEDUP_REMOVED lines=8> */
[----:B------:R-:W-:-:S03]  /*89e0*/  ISETP.GE.AND P0, PT, R9, 0x21, PT ;  /* 0x000000210900780c */ /* 0x000fc60003f06270 */
[----:B------:R-:W-:Y:S04]  /*89f0*/  SHFL.IDX PT, R24, R11, 0x1, 0x181f ;  /* 0x00381f000b187f89 */ /* 0x000fe800000e0000 */
[----:B------:R-:W1:Y:S06]  /*8a00*/  SHFL.IDX PT, R25, R10, 0x1, 0x181f ;  /* 0x00381f000a197f89 */ /* 0x000e6c00000e0000 */
[----:B------:R-:W-:Y:S01]  /*8a10*/  @P0 SHF.R.S32.HI R34, RZ, 0x1f, R221 ;  /* 0x0000001fff220819 */ /* 0x000fe200000114dd */
[----:B------:R-:W-:Y:S01]  /*8a20*/  @P0 IMAD.SHL.U32 R9, R16, 0x2, RZ ;  /* 0x0000000210090824 */ /* 0x000fe200078e00ff */
[----:B------:R-:W-:-:S02]  /*8a30*/  @P0 SHF.R.S32.HI R20, RZ, 0x1f, R15 ;  /* 0x0000001fff140819 */ /* 0x000fc4000001140f */
[----:B------:R-:W-:Y:S02]  /*8a40*/  @P0 SHF.R.S32.HI R5, RZ, 0x1f, R14 ;  /* 0x0000001fff050819 */ /* 0x000fe4000001140e */
[----:B------:R-:W-:Y:S02]  /*8a50*/  @P0 LEA.HI R23, R34, R221, RZ, 0x3 ;  /* 0x000000dd22170211 */ /* 0x000fe400078f18ff */
[----:B------:R-:W-:Y:S02]  /*8a60*/  @P0 LEA.HI R20, R20, R15, RZ, 0x3 ;  /* 0x0000000f14140211 */ /* 0x000fe400078f18ff */
[----:B------:R-:W-:Y:S02]  /*8a70*/  @P0 LEA.HI R5, R5, R14, RZ, 0x3 ;  /* 0x0000000e05050211 */ /* 0x000fe400078f18ff */
[----:B---3--:R-:W-:Y:S02]  /*8a80*/  @P0 LOP3.LUT R7, R23, 0xfffffff8, RZ, 0xc0, !PT ;  /* 0xfffffff817070812 */ /* 0x008fe400078ec0ff */
[----:B------:R-:W-:-:S02]  /*8a90*/  @P0 LOP3.LUT R6, R20, 0xfffffff8, RZ, 0xc0, !PT ;  /* 0xfffffff814060812 */ /* 0x000fc400078ec0ff */
[----:B------:R-:W-:Y:S01]  /*8aa0*/  @P0 LOP3.LUT R5, R5, 0xfffffff8, RZ, 0xc0, !PT ;  /* 0xfffffff805050812 */ /* 0x000fe200078ec0ff */
[----:B-1----:R-:W-:-:S04]  /*8ab0*/  @P0 IMAD.WIDE R10, R3, 0x2, R24 ;  /* 0x00000002030a0825 */ /* 0x002fc800078e0218 */
[--C-:B------:R-:W-:Y:S01]  /*8ac0*/  @P0 IMAD.WIDE R28, R7, 0x2, R24.reuse ;  /* 0x00000002071c0825 */ /* 0x100fe200078e0218 */
[----:B------:R4:W-:Y:S03]  /*8ad0*/  @P0 LDGSTS.E.BYPASS.LTC128B.128 [R9+0xb080], [R10.64], !P6 ;  /* 0x0b0800000a090fae */ /* 0x0009e6000f101d50 */
[--C-:B------:R-:W-:Y:S01]  /*8ae0*/  @P0 IMAD.WIDE R6, R6, 0x2, R24.reuse ;  /* 0x0000000206060825 */ /* 0x100fe200078e0218 */
[----:B------:R4:W-:Y:S01]  /*8af0*/  @P0 LDGSTS.E.BYPASS.LTC128B.128 [R9+0xc880], [R28.64], !P3 ;  /* 0x0c8800001c090fae */ /* 0x0009e2000d901d50 */
[----:B------:R-:W-:Y:S02]  /*8b00*/  ISETP.GT.AND P3, PT, R220, 0x2f, PT ;  /* 0x0000002fdc00780c */ /* 0x000fe40003f64270 */
[----:B--2---:R-:W-:Y:S01]  /*8b10*/  @P0 IMAD.WIDE R30, R5, 0x2, R24 ;  /* 0x00000002051e0825 */ /* 0x004fe200078e0218 */
[----:B------:R4:W-:Y:S03]  /*8b20*/  @P0 LDGSTS.E.BYPASS.LTC128B.128 [R9+0xe080], [R6.64], !P5 ;  /* 0x0e08000006090fae */ /* 0x0009e6000e901d50 */
[----:B------:R-:W-:Y:S01]  /*8b30*/  IMAD.WIDE.U32 R24, R215, c[0x0][0x210], RZ ;  /* 0x00008400d7187a25 */ /* 0x000fe200078e00ff */
[----:B------:R4:W-:Y:S01]  /*8b40*/  @P0 LDGSTS.E.BYPASS.LTC128B.128 [R9+0xf880], [R30.64], !P4 ;  /* 0x0f8800001e090fae */ /* 0x0009e2000e101d50 */
[----:B------:R-:W-:-:S02]  /*8b50*/  ISETP.LT.AND P0, PT, RZ, c[0x0][0x27c], PT ;  /* 0x00009f00ff007a0c */ /* 0x000fc40003f01270 */
[----:B------:R-:W-:Y:S01]  /*8b60*/  IMAD R5, R215, c[0x0][0x214], R108 ;  /* 0x00008500d7057a24 */ /* 0x000fe200078e026c */
[----:B------:R-:W0:Y:S03]  /*8b70*/  LDGDEPBAR ;  /* 0x00000000000079af */ /* 0x000e260000000000 */
[----:B------:R-:W-:-:S07]  /*8b80*/  IMAD.IADD R20, R25, 0x1, R5 ;  /* 0x0000000119147824 */ /* 0x000fce00078e0205 */
[----:B------:R-:W-:Y:S05]  /*8b90*/  @P0 BRA `(.L_x_882) ;  /* 0x0000002000000947 */ /* 0x000fea0003800000 */
[----:B------:R-:W-:-:S04]  /*8ba0*/  DEPBAR.LE SB0, 0x1 ;  /* 0x000080400000791a */ /* 0x000fc80000000000 */
[----:B------:R-:W-:Y:S05]  /*8bb0*/  BRA `(.L_x_883) ;  /* 0x00006bf000007947 */ /* 0x000fea0003800000 */
.L_x_882:
[----:B------:R-:W-:Y:S01]  /*8bc0*/  SHF.R.S32.HI R5, RZ, 0x1f, R110 ;  /* 0x0000001fff057819 */ /* 0x000fe2000001146e */
[----:B----4-:R-:W-:Y:S01]  /*8bd0*/  IMAD.WIDE.U32 R8, R110, c[0x0][0x280], RZ ;  /* 0x0000a0006e087a25 */ /* 0x010fe200078e00ff */
[----:B------:R-:W-:Y:S01]  /*8be0*/  ULDC.U8 UR4, c[0x0][0x298] ;  /* 0x0000a60000047ab9 */ /* 0x000fe20000000000 */
[----:B------:R-:W-:Y:S01]  /*8bf0*/  BSSY B2, `(.L_x_883) ;  /* 0x00006bb000027945 */ /* 0x000fe20003800000 */
[----:B------:R-:W-:Y:S01]  /*8c00*/  SHF.L.U32 R23, R16, 0x1, RZ ;  /* 0x0000000110177819 */ /* 0x000fe200000006ff */
[C---:B------:R-:W-:Y:S01]  /*8c10*/  IMAD R7, R5.reuse, c[0x0][0x280], RZ ;  /* 0x0000a00005077a24 */ /* 0x040fe200078e02ff */
[----:B------:R-:W-:Y:S01]  /*8c20*/  LEA R36, P0, R8, c[0x0][0x270], 0x1 ;  /* 0x00009c0008247a11 */ /* 0x000fe200078008ff */
[----:B------:R-:W-:Y:S02]  /*8c30*/  IMAD R5, R5, c[0x0][0x290], RZ ;  /* 0x0000a40005057a24 */ /* 0x000fe400078e02ff */
[C---:B------:R-:W-:Y:S02]  /*8c40*/  IMAD R6, R110.reuse, c[0x0][0x284], R7 ;  /* 0x0000a1006e067a24 */ /* 0x040fe400078e0207 */
[----:B------:R-:W-:-:S03]  /*8c50*/  IMAD R5, R110, c[0x0][0x294], R5 ;  /* 0x0000a5006e057a24 */ /* 0x000fc600078e0205 */
[----:B------:R-:W-:-:S04]  /*8c60*/  IADD3 R6, R6, R9, RZ ;  /* 0x0000000906067210 */ /* 0x000fc80007ffe0ff */
[----:B------:R-:W-:Y:S01]  /*8c70*/  LEA.HI.X R37, R8, c[0x0][0x274], R6, 0x1, P0 ;  /* 0x00009d0008257a11 */ /* 0x000fe200000f0c06 */
[----:B------:R-:W-:-:S05]  /*8c80*/  IMAD.WIDE.U32 R6, R110, c[0x0][0x290], RZ ;  /* 0x0000a4006e067a25 */ /* 0x000fca00078e00ff */
[----:B------:R-:W-:Y:S02]  /*8c90*/  IADD3 R5, R5, R7, RZ ;  /* 0x0000000705057210 */ /* 0x000fe40007ffe0ff */
[----:B------:R-:W-:-:S04]  /*8ca0*/  LEA R38, P0, R6, c[0x0][0x288], 0x1 ;  /* 0x0000a20006267a11 */ /* 0x000fc800078008ff */
        /* <DEDUP_REMOVED lines=55> */
.L_x_886:
[----:B------:R-:W-:Y:S05]  /*9020*/  BSYNC B0 ;  /* 0x0000000000007941 */ /* 0x000fea0003800000 */
.L_x_885:
[----:B-----5:R-:W-:Y:S01]  /*9030*/  IMAD.MOV.U32 R49, RZ, RZ, R30 ;  /* 0x000000ffff317224 */ /* 0x020fe200078e001e */
[----:B----4-:R-:W-:Y:S01]  /*9040*/  SHF.R.U64 R34, R30, 0x10, R31 ;  /* 0x000000101e227819 */ /* 0x010fe2000000121f */
[----:B------:R-:W-:Y:S01]  /*9050*/  IMAD.MOV.U32 R35, RZ, RZ, R28 ;  /* 0x000000ffff237224 */ /* 0x000fe200078e001c */
[----:B------:R-:W-:Y:S01]  /*9060*/  SHF.R.U64 R30, R28, 0x10, R29 ;  /* 0x000000101c1e7819 */ /* 0x000fe2000000121d */
[----:B------:R-:W-:Y:S01]  /*9070*/  IMAD R26, R109, -0x80, R26 ;  /* 0xffffff806d1a7824 */ /* 0x000fe200078e021a */
[--C-:B------:R-:W-:Y:S01]  /*9080*/  SHF.R.U64 R39, R32, 0x10, R33.reuse ;  /* 0x0000001020277819 */ /* 0x100fe20000001221 */
[----:B------:R-:W-:Y:S01]  /*9090*/  IMAD.MOV.U32 R51, RZ, RZ, R33 ;  /* 0x000000ffff337224 */ /* 0x000fe200078e0021 */
[----:B------:R-:W-:Y:S01]  /*90a0*/  PRMT R30, R35, 0x5410, R30 ;  /* 0x00005410231e7816 */ /* 0x000fe2000000001e */
[----:B------:R-:W-:Y:S01]  /*90b0*/  IMAD.MOV.U32 R50, RZ, RZ, R32 ;  /* 0x000000ffff327224 */ /* 0x000fe200078e0020 */
[----:B------:R-:W-:Y:S01]  /*90c0*/  IMNMX R35, R26, 0x80, PT ;  /* 0x000000801a237817 */ /* 0x000fe20003800200 */
[----:B------:R-:W-:Y:S01]  /*90d0*/  IMAD.MOV.U32 R48, RZ, RZ, R31 ;  /* 0x000000ffff307224 */ /* 0x000fe200078e001f */
[----:B------:R-:W-:Y:S01]  /*90e0*/  SHF.R.U32.HI R38, RZ, 0x10, R33 ;  /* 0x00000010ff267819 */ /* 0x000fe20000011621 */
[----:B------:R-:W-:Y:S01]  /*90f0*/  IMAD.MOV.U32 R42, RZ, RZ, R40 ;  /* 0x000000ffff2a7224 */ /* 0x000fe200078e0028 */
[----:B------:R-:W-:Y:S01]  /*9100*/  ISETP.GE.AND P0, PT, R2, R35, PT ;  /* 0x000000230200720c */ /* 0x000fe20003f06270 */
[----:B------:R-:W-:Y:S01]  /*9110*/  IMAD.MOV.U32 R43, RZ, RZ, R41 ;  /* 0x000000ffff2b7224 */ /* 0x000fe200078e0029 */
[----:B------:R-:W-:Y:S01]  /*9120*/  SHF.R.U32.HI R33, RZ, 0x10, R31 ;  /* 0x00000010ff217819 */ /* 0x000fe2000001161f */
[----:B------:R-:W-:Y:S01]  /*9130*/  IMAD.MOV.U32 R47, RZ, RZ, R29 ;  /* 0x000000ffff2f7224 */ /* 0x000fe200078e001d */
[----:B------:R-:W-:Y:S01]  /*9140*/  SHF.R.U64 R37, R40, 0x10, R41 ;  /* 0x0000001028257819 */ /* 0x000fe20000001229 */
[----:B------:R-:W-:Y:S01]  /*9150*/  IMAD.MOV.U32 R40, RZ, RZ, R7 ;  /* 0x000000ffff287224 */ /* 0x000fe200078e0007 */
[----:B------:R-:W-:Y:S01]  /*9160*/  SHF.R.U32.HI R36, RZ, 0x10, R41 ;  /* 0x00000010ff247819 */ /* 0x000fe20000011629 */
[----:B------:R-:W-:Y:S01]  /*9170*/  IMAD.MOV.U32 R41, RZ, RZ, R6 ;  /* 0x000000ffff297224 */ /* 0x000fe200078e0006 */
[----:B------:R-:W-:Y:S01]  /*9180*/  SHF.R.U64 R32, R6, 0x10, R7 ;  /* 0x0000001006207819 */ /* 0x000fe20000001207 */
[----:B------:R-:W-:Y:S01]  /*9190*/  IMAD.MOV.U32 R6, RZ, RZ, R5 ;  /* 0x000000ffff067224 */ /* 0x000fe200078e0005 */
[----:B------:R-:W-:Y:S01]  /*91a0*/  SHF.R.U32.HI R31, RZ, 0x10, R7 ;  /* 0x00000010ff1f7819 */ /* 0x000fe20000011607 */
[----:B------:R-:W-:Y:S01]  /*91b0*/  IMAD.MOV.U32 R7, RZ, RZ, R4 ;  /* 0x000000ffff077224 */ /* 0x000fe200078e0004 */
[--C-:B------:R-:W-:Y:S01]  /*91c0*/  SHF.R.U64 R28, R4, 0x10, R5.reuse ;  /* 0x00000010041c7819 */ /* 0x100fe20000001205 */
[----:B------:R-:W-:Y:S01]  /*91d0*/  IMAD.MOV.U32 R46, RZ, RZ, R10 ;  /* 0x000000ffff2e7224 */ /* 0x000fe200078e000a */
[----:B------:R-:W-:Y:S01]  /*91e0*/  SHF.R.U32.HI R27, RZ, 0x10, R5 ;  /* 0x00000010ff1b7819 */ /* 0x000fe20000011605 */
[--C-:B------:R-:W-:Y:S01]  /*91f0*/  IMAD.MOV.U32 R44, RZ, RZ, R11.reuse ;  /* 0x000000ffff2c7224 */ /* 0x100fe200078e000b */
[----:B------:R-:W-:Y:S01]  /*9200*/  SHF.R.U64 R45, R10, 0x10, R11 ;  /* 0x000000100a2d7819 */ /* 0x000fe2000000120b */
[----:B------:R-:W-:Y:S01]  /*9210*/  IMAD.MOV.U32 R5, RZ, RZ, R52 ;  /* 0x000000ffff057224 */ /* 0x000fe200078e0034 */
[----:B------:R-:W-:Y:S01]  /*9220*/  SHF.R.U32.HI R29, RZ, 0x10, R29 ;  /* 0x00000010ff1d7819 */ /* 0x000fe2000001161d */
[----:B------:R-:W-:Y:S01]  /*9230*/  IMAD.MOV.U32 R4, RZ, RZ, R53 ;  /* 0x000000ffff047224 */ /* 0x000fe200078e0035 */
[----:B------:R-:W-:Y:S01]  /*9240*/  SHF.R.U32.HI R11, RZ, 0x10, R11 ;  /* 0x00000010ff0b7819 */ /* 0x000fe2000001160b */
[----:B------:R-:W-:-:S04]  /*9250*/  DEPBAR.LE SB0, 0x1 ;  /* 0x000080400000791a */ /* 0x000fc80000000000 */
[--C-:B------:R-:W-:Y:S01]  /*9260*/  SHF.R.U64 R10, R52, 0x10, R53.reuse ;  /* 0x00000010340a7819 */ /* 0x100fe20000001235 */
[----:B------:R-:W-:Y:S01]  /*9270*/  BSSY B1, `(.L_x_887) ;  /* 0x00000bc000017945 */ /* 0x000fe20003800000 */
[----:B------:R-:W-:Y:S02]  /*9280*/  SHF.R.U32.HI R9, RZ, 0x10, R53 ;  /* 0x00000010ff097819 */ /* 0x000fe40000011635 */
        /* <DEDUP_REMOVED lines=24> */
[C---:B-1----:R-:W-:Y:S01]  /*9410*/  SHF.L.U32 R41, R4.reuse, 0x10, RZ ;  /* 0x0000001004297819 */ /* 0x042fe200000006ff */
[----:B------:R-:W-:Y:S01]  /*9420*/  IMAD.U32 R44, R7, 0x10000, RZ ;  /* 0x00010000072c7824 */ /* 0x000fe200078e00ff */
[----:B------:R-:W-:Y:S02]  /*9430*/  LOP3.LUT R40, R4, 0xffff0000, RZ, 0xc0, !PT ;  /* 0xffff000004287812 */ /* 0x000fe400078ec0ff */
[C---:B------:R-:W-:Y:S02]  /*9440*/  SHF.L.U32 R4, R5.reuse, 0x10, RZ ;  /* 0x0000001005047819 */ /* 0x040fe400000006ff */
[----:B------:R-:W-:-:S02]  /*9450*/  LOP3.LUT R48, R5, 0xffff0000, RZ, 0xc0, !PT ;  /* 0xffff000005307812 */ /* 0x000fc400078ec0ff */
[----:B------:R-:W-:Y:S02]  /*9460*/  LOP3.LUT R5, R37, 0xffff0000, RZ, 0xc0, !PT ;  /* 0xffff000025057812 */ /* 0x000fe400078ec0ff */
[C---:B------:R-:W-:Y:S02]  /*9470*/  SHF.L.U32 R47, R6.reuse, 0x10, RZ ;  /* 0x00000010062f7819 */ /* 0x040fe400000006ff */
[----:B------:R-:W-:Y:S01]  /*9480*/  LOP3.LUT R46, R6, 0xffff0000, RZ, 0xc0, !PT ;  /* 0xffff0000062e7812 */ /* 0x000fe200078ec0ff */
[CC--:B------:R-:W-:Y:S01]  /*9490*/  FMUL.FTZ R6, R40.reuse, R42.reuse ;  /* 0x0000002a28067220 */ /* 0x0c0fe20000410000 */
[----:B------:R-:W-:Y:S01]  /*94a0*/  LOP3.LUT R49, R7, 0xffff0000, RZ, 0xc0, !PT ;  /* 0xffff000007317812 */ /* 0x000fe200078ec0ff */
[----:B------:R-:W-:Y:S02]  /*94b0*/  FMUL.FTZ R40, R40, R45 ;  /* 0x0000002d28287220 */ /* 0x000fe40000410000 */
[----:B------:R-:W-:Y:S02]  /*94c0*/  FMUL.FTZ R7, R48, R5 ;  /* 0x0000000530077220 */ /* 0x000fe40000410000 */
[C---:B------:R-:W-:Y:S01]  /*94d0*/  FFMA.FTZ R6, R41.reuse, R45, -R6 ;  /* 0x0000002d29067223 */ /* 0x040fe20000010806 */
[----:B------:R-:W-:Y:S01]  /*94e0*/  SHF.L.U32 R45, R38, 0x10, RZ ;  /* 0x00000010262d7819 */ /* 0x000fe200000006ff */
[----:B------:R-:W-:Y:S01]  /*94f0*/  FFMA.FTZ R41, R41, R42, R40 ;  /* 0x0000002a29297223 */ /* 0x000fe20000010028 */
[----:B------:R-:W-:Y:S01]  /*9500*/  SHF.L.U32 R42, R36, 0x10, RZ ;  /* 0x00000010242a7819 */ /* 0x000fe200000006ff */
[-C--:B------:R-:W-:Y:S01]  /*9510*/  FMUL.FTZ R48, R48, R43.reuse ;  /* 0x0000002b30307220 */ /* 0x080fe20000410000 */
[----:B------:R-:W-:Y:S01]  /*9520*/  LOP3.LUT R40, R36, 0xffff0000, RZ, 0xc0, !PT ;  /* 0xffff000024287812 */ /* 0x000fe200078ec0ff */
[----:B------:R-:W-:Y:S01]  /*9530*/  FFMA.FTZ R7, R4, R43, -R7 ;  /* 0x0000002b04077223 */ /* 0x000fe20000010807 */
[----:B------:R-:W-:Y:S01]  /*9540*/  LOP3.LUT R43, R38, 0xffff0000, RZ, 0xc0, !PT ;  /* 0xffff0000262b7812 */ /* 0x000fe200078ec0ff */
[----:B------:R-:W-:-:S02]  /*9550*/  FFMA.FTZ R48, R4, R5, R48 ;  /* 0x0000000504307223 */ /* 0x000fc40000010030 */
[C---:B------:R-:W-:Y:S02]  /*9560*/  FMUL.FTZ R4, R46.reuse, R42 ;  /* 0x0000002a2e047220 */ /* 0x040fe40000410000 */
[C---:B------:R-:W-:Y:S02]  /*9570*/  FMUL.FTZ R5, R49.reuse, R40 ;  /* 0x0000002831057220 */ /* 0x040fe40000410000 */
[----:B------:R-:W-:Y:S02]  /*9580*/  FMUL.FTZ R46, R46, R45 ;  /* 0x0000002d2e2e7220 */ /* 0x000fe40000410000 */
[----:B------:R-:W-:Y:S02]  /*9590*/  FMUL.FTZ R49, R49, R43 ;  /* 0x0000002b31317220 */ /* 0x000fe40000410000 */
[----:B------:R-:W-:Y:S01]  /*95a0*/  FFMA.FTZ R45, R47, R45, -R4 ;  /* 0x0000002d2f2d7223 */ /* 0x000fe20000010804 */
[----:B------:R-:W-:Y:S01]  /*95b0*/  F2FP.BF16.PACK_AB R4, R41, R6 ;  /* 0x000000062904723e */ /* 0x000fe200000010ff */
[----:B------:R-:W-:-:S02]  /*95c0*/  FFMA.FTZ R46, R47, R42, R46 ;  /* 0x0000002a2f2e7223 */ /* 0x000fc4000001002e */
[----:B------:R-:W-:Y:S01]  /*95d0*/  FFMA.FTZ R43, R44, R43, -R5 ;  /* 0x0000002b2c2b7223 */ /* 0x000fe20000010805 */
[----:B------:R-:W-:Y:S01]  /*95e0*/  F2FP.BF16.PACK_AB R5, R48, R7 ;  /* 0x000000073005723e */ /* 0x000fe200000010ff */
[----:B------:R-:W-:Y:S01]  /*95f0*/  FFMA.FTZ R40, R44, R40, R49 ;  /* 0x000000282c287223 */ /* 0x000fe20000010031 */
[----:B------:R-:W-:-:S04]  /*9600*/  F2FP.BF16.PACK_AB R6, R46, R45 ;  /* 0x0000002d2e06723e */ /* 0x000fc800000010ff */
[----:B------:R-:W-:-:S05]  /*9610*/  F2FP.BF16.PACK_AB R7, R40, R43 ;  /* 0x0000002b2807723e */ /* 0x000fca00000010ff */
[----:B------:R1:W-:Y:S02]  /*9620*/  STS.128 [R23+0x10080], R4 ;  /* 0x0100800417007388 */ /* 0x0003e40000000c00 */
.L_x_890:
[----:B------:R-:W-:Y:S05]  /*9630*/  BSYNC B0 ;  /* 0x0000000000007941 */ /* 0x000fea0003800000 */
.L_x_889:
        /* <DEDUP_REMOVED lines=19> */
[C---:B------:R-:W-:Y:S02]  /*9770*/  FMUL.FTZ R7, R48.reuse, R5 ;  /* 0x0000000530077220 */ /* 0x040fe40000410000 */
[----:B------:R-:W-:Y:S01]  /*9780*/  FFMA.FTZ R6, R41, R45, -R6 ;  /* 0x0000002d29067223 */ /* 0x000fe20000010806 */
        /* <DEDUP_REMOVED lines=21> */
.L_x_892:
[----:B------:R-:W-:Y:S05]  /*98e0*/  BSYNC B0 ;  /* 0x0000000000007941 */ /* 0x000fea0003800000 */
.L_x_891:
        /* <DEDUP_REMOVED lines=42> */
.L_x_894:
[----:B------:R-:W-:Y:S05]  /*9b90*/  BSYNC B0 ;  /* 0x0000000000007941 */ /* 0x000fea0003800000 */
.L_x_893:
[----:B-1----:R-:W-:-:S04]  /*9ba0*/  IADD3 R4, R8, 0x60, RZ ;  /* 0x0000006008047810 */ /* 0x002fc80007ffe0ff */
        /* <DEDUP_REMOVED lines=40> */
.L_x_888:
[----:B------:R-:W-:Y:S05]  /*9e30*/  BSYNC B1 ;  /* 0x0000000000017941 */ /* 0x000fea0003800000 */
.L_x_887:
[----:B-1----:R-:W-:Y:S01]  /*9e40*/  IADD3 R4, R2, 0x20, RZ ;  /* 0x0000002002047810 */ /* 0x002fe20007ffe0ff */
[----:B------:R-:W-:Y:S03]  /*9e50*/  BSSY B1, `(.L_x_895) ;  /* 0x00000ac000017945 */ /* 0x000fe60003800000 */
[----:B------:R-:W-:-:S13]  /*9e60*/  ISETP.GE.AND P0, PT, R4, R35, PT ;  /* 0x000000230400720c */ /* 0x000fda0003f06270 */
        /* <DEDUP_REMOVED lines=16> */
[-C--:B------:R-:W-:Y:S01]  /*9f70*/  FMUL.FTZ R6, R42, R40.reuse ;  /* 0x000000282a067220 */ /* 0x080fe20000410000 */
[----:B------:R-:W-:Y:S01]  /*9f80*/  LOP3.LUT R49, R7, 0xffff0000, RZ, 0xc0, !PT ;  /* 0xffff000007317812 */ /* 0x000fe200078ec0ff */
[C---:B------:R-:W-:Y:S02]  /*9f90*/  FMUL.FTZ R40, R44.reuse, R40 ;  /* 0x000000282c287220 */ /* 0x040fe40000410000 */
[-C--:B------:R-:W-:Y:S02]  /*9fa0*/  FMUL.FTZ R7, R5, R48.reuse ;  /* 0x0000003005077220 */ /* 0x080fe40000410000 */
[-C--:B------:R-:W-:Y:S01]  /*9fb0*/  FFMA.FTZ R6, R44, R41.reuse, -R6 ;  /* 0x000000292c067223 */ /* 0x080fe20000010806 */
[----:B------:R-:W-:Y:S01]  /*9fc0*/  LOP3.LUT R44, R38, 0xffff0000, RZ, 0xc0, !PT ;  /* 0xffff0000262c7812 */ /* 0x000fe200078ec0ff */
[----:B------:R-:W-:Y:S01]  /*9fd0*/  FFMA.FTZ R41, R42, R41, R40 ;  /* 0x000000292a297223 */ /* 0x000fe20000010028 */
[C---:B------:R-:W-:Y:S01]  /*9fe0*/  SHF.L.U32 R42, R36.reuse, 0x10, RZ ;  /* 0x00000010242a7819 */ /* 0x040fe200000006ff */
[C---:B------:R-:W-:Y:S01]  /*9ff0*/  FMUL.FTZ R48, R43.reuse, R48 ;  /* 0x000000302b307220 */ /* 0x040fe20000410000 */
        /* <DEDUP_REMOVED lines=17> */
.L_x_898:
[----:B------:R-:W-:Y:S05]  /*a110*/  BSYNC B0 ;  /* 0x0000000000007941 */ /* 0x000fea0003800000 */
.L_x_897:
        /* <DEDUP_REMOVED lines=42> */
.L_x_900:
[----:B------:R-:W-:Y:S05]  /*a3c0*/  BSYNC B0 ;  /* 0x0000000000007941 */ /* 0x000fea0003800000 */
.L_x_899:
        /* <DEDUP_REMOVED lines=42> */
.L_x_902:
[----:B------:R-:W-:Y:S05]  /*a670*/  BSYNC B0 ;  /* 0x0000000000007941 */ /* 0x000fea0003800000 */
.L_x_901:
        /* <DEDUP_REMOVED lines=41> */
.L_x_896:
[----:B------:R-:W-:Y:S05]  /*a910*/  BSYNC B1 ;  /* 0x0000000000017941 */ /* 0x000fea0003800000 */
.L_x_895:
        /* <DEDUP_REMOVED lines=45> */
.L_x_906:
[----:B------:R-:W-:Y:S05]  /*abf0*/  BSYNC B0 ;  /* 0x0000000000007941 */ /* 0x000fea0003800000 */
.L_x_905:
        /* <DEDUP_REMOVED lines=42> */
.L_x_908:
[----:B------:R-:W-:Y:S05]  /*aea0*/  BSYNC B0 ;  /* 0x0000000000007941 */ /* 0x000fea0003800000 */
.L_x_907:
        /* <DEDUP_REMOVED lines=42> */
.L_x_910:
[----:B------:R-:W-:Y:S05]  /*b150*/  BSYNC B0 ;  /* 0x0000000000007941 */ /* 0x000fea0003800000 */
.L_x_909:
        /* <DEDUP_REMOVED lines=41> */
.L_x_904:
[----:B------:R-:W-:Y:S05]  /*b3f0*/  BSYNC B1 ;  /* 0x0000000000017941 */ /* 0x000fea0003800000 */
.L_x_903:
[----:B-1----:R-:W-:-:S04]  /*b400*/  IADD3 R4, R2, 0x60, RZ ;  /* 0x0000006002047810 */ /* 0x002fc80007ffe0ff */
[----:B------:R-:W-:-:S13]  /*b410*/  ISETP.GE.AND P0, PT, R4, R35, PT ;  /* 0x000000230400720c */ /* 0x000fda0003f06270 */
        /* <DEDUP_REMOVED lines=34> */
[----:B------:R-:W-:-:S02]  /*b640*/  FFMA.FTZ R44, R7, R45, R44 ;  /* 0x0000002d072c7223 */ /* 0x000fc4000001002c */
[----:B------:R-:W-:Y:S01]  /*b650*/  FFMA.FTZ R39, R39, R45, -R4 ;  /* 0x0000002d27277223 */ /* 0x000fe20000010804 */
[----:B------:R-:W-:Y:S01]  /*b660*/  F2FP.BF16.PACK_AB R4, R35, R6 ;  /* 0x000000062304723e */ /* 0x000fe200000010ff */
[-C--:B------:R-:W-:Y:S02]  /*b670*/  FFMA.FTZ R7, R38, R43.reuse, -R37 ;  /* 0x0000002b26077223 */ /* 0x080fe40000010825 */
[----:B------:R-:W-:Y:S01]  /*b680*/  FFMA.FTZ R46, R36, R43, R46 ;  /* 0x0000002b242e7223 */ /* 0x000fe2000001002e */
[----:B------:R-:W-:-:S04]  /*b690*/  F2FP.BF16.PACK_AB R6, R44, R39 ;  /* 0x000000272c06723e */ /* 0x000fc800000010ff */
[----:B------:R-:W-:-:S05]  /*b6a0*/  F2FP.BF16.PACK_AB R7, R46, R7 ;  /* 0x000000072e07723e */ /* 0x000fca00000010ff */
[----:B------:R1:W-:Y:S02]  /*b6b0*/  STS.128 [R23+0x13080], R4 ;  /* 0x0130800417007388 */ /* 0x0003e40000000c00 */
.L_x_913:
[----:B------:R-:W-:Y:S05]  /*b6c0*/  BSYNC B0 ;  /* 0x0000000000007941 */ /* 0x000fea0003800000 */
.L_x_912:
        /* <DEDUP_REMOVED lines=42> */
.L_x_915:
[----:B------:R-:W-:Y:S05]  /*b970*/  BSYNC B0 ;  /* 0x0000000000007941 */ /* 0x000fea0003800000 */
.L_x_914:
        /* <DEDUP_REMOVED lines=42> */
.L_x_917:
[----:B------:R-:W-:Y:S05]  /*bc20*/  BSYNC B0 ;  /* 0x0000000000007941 */ /* 0x000fea0003800000 */
.L_x_916:
        /* <DEDUP_REMOVED lines=42> */
.L_x_884:
        /* <DEDUP_REMOVED lines=28> */
.L_x_919:
[----:B------:R-:W-:Y:S05]  /*c090*/  BSYNC B0 ;  /* 0x0000000000007941 */ /* 0x000fea0003800000 */
.L_x_918:
[----:B-----5:R-:W-:Y:S01]  /*c0a0*/  IMAD.MOV.U32 R53, RZ, RZ, R30 ;  /* 0x000000ffff357224 */ /* 0x020fe200078e001e */
[--C-:B-1----:R-:W-:Y:S01]  /*c0b0*/  SHF.R.U64 R40, R30, 0x10, R31.reuse ;  /* 0x000000101e287819 */ /* 0x102fe2000000121f */
[--C-:B------:R-:W-:Y:S01]  /*c0c0*/  IMAD.MOV.U32 R39, RZ, RZ, R31.reuse ;  /* 0x000000ffff277224 */ /* 0x100fe200078e001f */
[----:B------:R-:W-:Y:S01]  /*c0d0*/  SHF.R.U32.HI R56, RZ, 0x10, R31 ;  /* 0x00000010ff387819 */ /* 0x000fe2000001161f */
[--C-:B------:R-:W-:Y:S01]  /*c0e0*/  IMAD.MOV.U32 R30, RZ, RZ, R35.reuse ;  /* 0x000000ffff1e7224 */ /* 0x100fe200078e0023 */
[----:B------:R-:W-:Y:S01]  /*c0f0*/  SHF.R.U64 R31, R34, 0x10, R35 ;  /* 0x00000010221f7819 */ /* 0x000fe20000001223 */
[----:B------:R-:W-:Y:S01]  /*c100*/  IMAD.MOV.U32 R41, RZ, RZ, R29 ;  /* 0x000000ffff297224 */ /* 0x000fe200078e001d */
[----:B------:R-:W-:Y:S01]  /*c110*/  SHF.R.U32.HI R49, RZ, 0x10, R35 ;  /* 0x00000010ff317819 */ /* 0x000fe20000011623 */
[----:B------:R-:W-:Y:S01]  /*c120*/  IMAD R35, R109, -0x80, R26 ;  /* 0xffffff806d237824 */ /* 0x000fe200078e021a */
[--C-:B------:R-:W-:Y:S01]  /*c130*/  SHF.R.U64 R42, R28, 0x10, R29.reuse ;  /* 0x000000101c2a7819 */ /* 0x100fe2000000121d */
[----:B------:R-:W-:Y:S01]  /*c140*/  IMAD.MOV.U32 R55, RZ, RZ, R32 ;  /* 0x000000ffff377224 */ /* 0x000fe200078e0020 */
[----:B------:R-:W-:Y:S01]  /*c150*/  SHF.R.U32.HI R54, RZ, 0x10, R29 ;  /* 0x00000010ff367819 */ /* 0x000fe2000001161d */
[----:B------:R-:W-:Y:S01]  /*c160*/  IMAD.MOV.U32 R47, RZ, RZ, R6 ;  /* 0x000000ffff2f7224 */ /* 0x000fe200078e0006 */
[----:B------:R-:W-:Y:S01]  /*c170*/  IMNMX R35, R35, 0x80, PT ;  /* 0x0000008023237817 */ /* 0x000fe20003800200 */
[----:B------:R-:W-:Y:S01]  /*c180*/  IMAD.MOV.U32 R51, RZ, RZ, R28 ;  /* 0x000000ffff337224 */ /* 0x000fe200078e001c */
[----:B------:R-:W-:Y:S01]  /*c190*/  SHF.R.U64 R36, R6, 0x10, R7 ;  /* 0x0000001006247819 */ /* 0x000fe20000001207 */
[--C-:B------:R-:W-:Y:S01]  /*c1a0*/  IMAD.MOV.U32 R27, RZ, RZ, R33.reuse ;  /* 0x000000ffff1b7224 */ /* 0x100fe200078e0021 */
[----:B------:R-:W-:Y:S01]  /*c1b0*/  ISETP.GE.AND P0, PT, R2, R35, PT ;  /* 0x000000230200720c */ /* 0x000fe20003f06270 */
[----:B------:R-:W-:Y:S01]  /*c1c0*/  IMAD.MOV.U32 R48, RZ, RZ, R34 ;  /* 0x000000ffff307224 */ /* 0x000fe200078e0022 */
[----:B------:R-:W-:Y:S01]  /*c1d0*/  SHF.R.U64 R32, R32, 0x10, R33 ;  /* 0x0000001020207819 */ /* 0x000fe20000001221 */
[----:B------:R-:W-:Y:S01]  /*c1e0*/  IMAD.MOV.U32 R45, RZ, RZ, R4 ;  /* 0x000000ffff2d7224 */ /* 0x000fe200078e0004 */
[--C-:B------:R-:W-:Y:S01]  /*c1f0*/  SHF.R.U64 R38, R4, 0x10, R5.reuse ;  /* 0x0000001004267819 */ /* 0x100fe20000001205 */
[--C-:B------:R-:W-:Y:S01]  /*c200*/  IMAD.MOV.U32 R37, RZ, RZ, R5.reuse ;  /* 0x000000ffff257224 */ /* 0x100fe200078e0005 */
        /* <DEDUP_REMOVED lines=11> */
[----:B------:R-:W-:-:S04]  /*c2c0*/  DEPBAR.LE SB0, 0x1 ;  /* 0x000080400000791a */ /* 0x000fc80000000000 */
        /* <DEDUP_REMOVED lines=28> */
[----:B------:R-:W-:Y:S02]  /*c490*/  SHF.L.U32 R57, R36, 0x10, RZ ;  /* 0x0000001024397819 */ /* 0x000fe400000006ff */
[----:B------:R-:W-:Y:S01]  /*c4a0*/  SHF.R.S32.HI R4, RZ, 0x1f, R7 ;  /* 0x0000001fff047819 */ /* 0x000fe20000011407 */
[----:B------:R-:W-:Y:S01]  /*c4b0*/  IMAD.SHL.U32 R5, R7, 0x8, RZ ;  /* 0x0000000807057824 */ /* 0x000fe200078e00ff */
[----:B------:R-:W-:-:S02]  /*c4c0*/  LOP3.LUT R67, R41, 0xffff0000, RZ, 0xc0, !PT ;  /* 0xffff000029437812 */ /* 0x000fc400078ec0ff */
        /* <DEDUP_REMOVED lines=20> */
[C---:B------:R-:W-:Y:S01]  /*c610*/  FMUL.FTZ R54, R53.reuse, R56 ;  /* 0x0000003835367220 */ /* 0x040fe20000410000 */
        /* <DEDUP_REMOVED lines=13> */
[----:B------:R-:W-:Y:S02]  /*c6f0*/  FFMA.FTZ R51, R52, R6, -R55 ;  /* 0x0000000634337223 */ /* 0x000fe40000010837 */
[C---:B------:R-:W-:Y:S02]  /*c700*/  FMUL.FTZ R55, R4.reuse, R5 ;  /* 0x0000000504377220 */ /* 0x040fe40000410000 */
[----:B------:R-:W-:Y:S02]  /*c710*/  FMUL.FTZ R6, R4, R53 ;  /* 0x0000003504067220 */ /* 0x000fe40000410000 */
[----:B------:R-:W-:Y:S01]  /*c720*/  FFMA.FTZ R4, R52, R7, R56 ;  /* 0x0000000734047223 */ /* 0x000fe20000010038 */
[----:B------:R-:W-:Y:S01]  /*c730*/  SHF.L.U32 R7, R34, 0x10, RZ ;  /* 0x0000001022077819 */ /* 0x000fe200000006ff */
[----:B------:R-:W-:Y:S01]  /*c740*/  FFMA.FTZ R52, R50, R53, -R55 ;  /* 0x0000003532347223 */ /* 0x000fe20000010837 */
[C---:B------:R-:W-:Y:S01]  /*c750*/  LOP3.LUT R55, R40.reuse, 0xffff0000, RZ, 0xc0, !PT ;  /* 0xffff000028377812 */ /* 0x040fe200078ec0ff */
        /* <DEDUP_REMOVED lines=17> */
[----:B------:R-:W-:Y:S01]  /*c870*/  FFMA.FTZ R48, R9, R5, -R68 ;  /* 0x0000000509307223 */ /* 0x000fe20000010844 */
[----:B------:R-:W-:Y:S01]  /*c880*/  LOP3.LUT R5, R37, 0xffff0000, RZ, 0xc0, !PT ;  /* 0xffff000025057812 */ /* 0x000fe200078ec0ff */
[----:B------:R-:W-:Y:S01]  /*c890*/  FFMA.FTZ R7, R9, R7, R66 ;  /* 0x0000000709077223 */ /* 0x000fe20000010042 */
[----:B------:R-:W-:Y:S01]  /*c8a0*/  F2FP.BF16.PACK_AB R6, R6, R49 ;  /* 0x000000310606723e */ /* 0x000fe200000010ff */
[----:B------:R-:W-:-:S02]  /*c8b0*/  FMUL.FTZ R59, R58, R67 ;  /* 0x000000433a3b7220 */ /* 0x000fc40000410000 */
[----:B------:R-:W-:Y:S02]  /*c8c0*/  FMUL.FTZ R9, R58, R5 ;  /* 0x000000053a097220 */ /* 0x000fe40000410000 */
[C---:B------:R-:W-:Y:S02]  /*c8d0*/  FMUL.FTZ R58, R62.reuse, R55 ;  /* 0x000000373e3a7220 */ /* 0x040fe40000410000 */
        /* <DEDUP_REMOVED lines=13> */
.L_x_923:
[----:B------:R-:W-:Y:S05]  /*c9b0*/  BSYNC B0 ;  /* 0x0000000000007941 */ /* 0x000fea0003800000 */
.L_x_922:
[----:B------:R-:W-:-:S13]  /*c9c0*/  ISETP.GE.AND P0, PT, R221, c[0x0][0x27c], PT ;  /* 0x00009f00dd007a0c */ /* 0x000fda0003f06270 */
[----:B------:R-:W-:Y:S05]  /*c9d0*/  @P0 BRA `(.L_x_921) ;  /* 0x0000061000000947 */ /* 0x000fea0003800000 */
[----:B-1----:R-:W-:Y:S01]  /*c9e0*/  SHF.R.S32.HI R8, RZ, 0x1f, R221 ;  /* 0x0000001fff087819 */ /* 0x002fe200000114dd */
[----:B------:R-:W-:Y:S01]  /*c9f0*/  IMAD.MOV.U32 R7, RZ, RZ, c[0x0][0x27c] ;  /* 0x00009f00ff077624 */ /* 0x000fe200078e00ff */
[----:B------:R-:W-:Y:S01]  /*ca00*/  SHF.L.U32 R58, R33, 0x10, RZ ;  /* 0x00000010213a7819 */ /* 0x000fe200000006ff */
[----:B------:R-:W-:Y:S01]  /*ca10*/  IMAD.U32 R50, R29, 0x10000, RZ ;  /* 0x000100001d327824 */ /* 0x000fe200078e00ff */
[CC--:B------:R-:W-:Y:S02]  /*ca20*/  LEA.HI R5, R8.reuse, R221.reuse, RZ, 0x3 ;  /* 0x000000dd08057211 */ /* 0x0c0fe400078f18ff */
[----:B------:R-:W-:Y:S02]  /*ca30*/  LEA.HI R8, R8, R221, RZ, 0x6 ;  /* 0x000000dd08087211 */ /* 0x000fe400078f30ff */
[--C-:B------:R-:W-:Y:S02]  /*ca40*/  SHF.R.S32.HI R4, RZ, 0x3, R5.reuse ;  /* 0x00000003ff047819 */ /* 0x100fe40000011405 */
[----:B------:R-:W-:Y:S01]  /*ca50*/  LOP3.LUT R5, R46, 0x38, R5, 0xf8, !PT ;  /* 0x000000382e057812 */ /* 0x000fe200078ef805 */
[----:B------:R-:W-:Y:S01]  /*ca60*/  IMAD.SHL.U32 R8, R8, 0x80, RZ ;  /* 0x0000008008087824 */ /* 0x000fe200078e00ff */
[----:B------:R-:W-:-:S02]  /*ca70*/  LEA.HI R7, R7, R4, RZ, 0x1d ;  /* 0x0000000407077211 */ /* 0x000fc400078fe8ff */
[-C--:B------:R-:W-:Y:S02]  /*ca80*/  LOP3.LUT R6, R5, R44.reuse, RZ, 0x3c, !PT ;  /* 0x0000002c05067212 */ /* 0x080fe400078e3cff */
        /* <DEDUP_REMOVED lines=14> */
[----:B------:R-:W1:Y:S04]  /*cb70*/  LDS.128 R8, [R23+0x10080] ;  /* 0x0100800017087984 */ /* 0x000e680000000c00 */
[----:B------:R-:W2:Y:S01]  /*cb80*/  LDS.128 R4, [R43+0x10080] ;  /* 0x010080002b047984 */ /* 0x000ea20000000c00 */
[C---:B-1----:R-:W-:Y:S01]  /*cb90*/  IMAD.U32 R45, R8.reuse, 0x10000, RZ ;  /* 0x00010000082d7824 */ /* 0x042fe200078e00ff */
[----:B------:R-:W-:Y:S01]  /*cba0*/  LOP3.LUT R48, R8, 0xffff0000, RZ, 0xc0, !PT ;  /* 0xffff000008307812 */ /* 0x000fe200078ec0ff */
[C---:B------:R-:W-:Y:S01]  /*cbb0*/  IMAD.U32 R46, R9.reuse, 0x10000, RZ ;  /* 0x00010000092e7824 */ /* 0x040fe200078e00ff */
[----:B------:R-:W-:Y:S01]  /*cbc0*/  LOP3.LUT R8, R9, 0xffff0000, RZ, 0xc0, !PT ;  /* 0xffff000009087812 */ /* 0x000fe200078ec0ff */
[----:B--2---:R-:W-:Y:S01]  /*cbd0*/  IMAD.U32 R51, R4, 0x10000, RZ ;  /* 0x0001000004337824 */ /* 0x004fe200078e00ff */
[C---:B------:R-:W-:Y:S01]  /*cbe0*/  LOP3.LUT R55, R6.reuse, 0xffff0000, RZ, 0xc0, !PT ;  /* 0xffff000006377812 */ /* 0x040fe200078ec0ff */
[----:B------:R-:W-:Y:S01]  /*cbf0*/  IMAD.U32 R49, R6, 0x10000, RZ ;  /* 0x0001000006317824 */ /* 0x000fe200078e00ff */
[C---:B------:R-:W-:Y:S01]  /*cc00*/  SHF.L.U32 R47, R10.reuse, 0x10, RZ ;  /* 0x000000100a2f7819 */ /* 0x040fe200000006ff */
[C---:B------:R-:W-:Y:S01]  /*cc10*/  FMUL.FTZ R52, R51.reuse, R50 ;  /* 0x0000003233347220 */ /* 0x040fe20000410000 */
[----:B------:R-:W-:Y:S01]  /*cc20*/  LOP3.LUT R44, R10, 0xffff0000, RZ, 0xc0, !PT ;  /* 0xffff00000a2c7812 */ /* 0x000fe200078ec0ff */
[-C--:B------:R-:W-:Y:S01]  /*cc30*/  FMUL.FTZ R6, R51, R58.reuse ;  /* 0x0000003a33067220 */ /* 0x080fe20000410000 */
[----:B------:R-:W-:Y:S01]  /*cc40*/  LOP3.LUT R4, R4, 0xffff0000, RZ, 0xc0, !PT ;  /* 0xffff000004047812 */ /* 0x000fe200078ec0ff */
[C---:B------:R-:W-:Y:S01]  /*cc50*/  IMAD.U32 R9, R11.reuse, 0x10000, RZ ;  /* 0x000100000b097824 */ /* 0x040fe200078e00ff */
[----:B------:R-:W-:Y:S01]  /*cc60*/  LOP3.LUT R10, R11, 0xffff0000, RZ, 0xc0, !PT ;  /* 0xffff00000b0a7812 */ /* 0x000fe200078ec0ff */
[----:B------:R-:W-:Y:S01]  /*cc70*/  FFMA.FTZ R52, R45, R58, -R52 ;  /* 0x0000003a2d347223 */ /* 0x000fe20000010834 */
[----:B------:R-:W-:Y:S01]  /*cc80*/  SHF.L.U32 R11, R5, 0x10, RZ ;  /* 0x00000010050b7819 */ /* 0x000fe200000006ff */
[----:B------:R-:W-:Y:S01]  /*cc90*/  FFMA.FTZ R45, R45, R50, R6 ;  /* 0x000000322d2d7223 */ /* 0x000fe20000010006 */
[----:B------:R-:W-:Y:S01]  /*cca0*/  LOP3.LUT R56, R5, 0xffff0000, RZ, 0xc0, !PT ;  /* 0xffff000005387812 */ /* 0x000fe200078ec0ff */
[----:B------:R-:W-:Y:S01]  /*ccb0*/  IMAD.U32 R58, R27, 0x10000, RZ ;  /* 0x000100001b3a7824 */ /* 0x000fe200078e00ff */
[C---:B------:R-:W-:Y:S01]  /*ccc0*/  SHF.L.U32 R5, R7.reuse, 0x10, RZ ;  /* 0x0000001007057819 */ /* 0x040fe200000006ff */
[----:B------:R-:W-:Y:S01]  /*ccd0*/  FMUL.FTZ R51, R4, R53 ;  /* 0x0000003504337220 */ /* 0x000fe20000410000 */
[----:B------:R-:W-:Y:S01]  /*cce0*/  LOP3.LUT R54, R7, 0xffff0000, RZ, 0xc0, !PT ;  /* 0xffff000007367812 */ /* 0x000fe200078ec0ff */
[----:B------:R-:W-:Y:S01]  /*ccf0*/  FMUL.FTZ R57, R49, R58 ;  /* 0x0000003a31397220 */ /* 0x000fe20000410000 */
[----:B------:R-:W-:-:S02]  /*cd00*/  LOP3.LUT R7, R33, 0xffff0000, RZ, 0xc0, !PT ;  /* 0xffff000021077812 */ /* 0x000fc400078ec0ff */
[----:B------:R-:W-:Y:S02]  /*cd10*/  SHF.L.U32 R50, R31, 0x10, RZ ;  /* 0x000000101f327819 */ /* 0x000fe400000006ff */
[----:B------:R-:W-:Y:S01]  /*cd20*/  LOP3.LUT R6, R27, 0xffff0000, RZ, 0xc0, !PT ;  /* 0xffff00001b067812 */ /* 0x000fe200078ec0ff */
[-C--:B------:R-:W-:Y:S02]  /*cd30*/  FMUL.FTZ R4, R4, R7.reuse ;  /* 0x0000000704047220 */ /* 0x080fe40000410000 */
[----:B------:R-:W-:Y:S02]  /*cd40*/  FFMA.FTZ R51, R48, R7, -R51 ;  /* 0x0000000730337223 */ /* 0x000fe40000010833 */
[-C--:B------:R-:W-:Y:S01]  /*cd50*/  FMUL.FTZ R7, R49, R50.reuse ;  /* 0x0000003231077220 */ /* 0x080fe20000410000 */
[----:B------:R-:W-:Y:S01]  /*cd60*/  LOP3.LUT R49, R31, 0xffff0000, RZ, 0xc0, !PT ;  /* 0xffff00001f317812 */ /* 0x000fe200078ec0ff */
[----:B------:R-:W-:Y:S01]  /*cd70*/  FFMA.FTZ R50, R47, R50, -R57 ;  /* 0x000000322f327223 */ /* 0x000fe20000010839 */
[----:B------:R-:W-:Y:S01]  /*cd80*/  LOP3.LUT R57, R32, 0xffff0000, RZ, 0xc0, !PT ;  /* 0xffff000020397812 */ /* 0x000fe200078ec0ff */
[----:B------:R-:W-:-:S02]  /*cd90*/  FFMA.FTZ R4, R48, R53, R4 ;  /* 0x0000003530047223 */ /* 0x000fc40000010004 */
[----:B------:R-:W-:Y:S01]  /*cda0*/  FFMA.FTZ R47, R47, R58, R7 ;  /* 0x0000003a2f2f7223 */ /* 0x000fe20000010007 */
[----:B------:R-:W-:Y:S01]  /*cdb0*/  SHF.L.U32 R7, R28, 0x10, RZ ;  /* 0x000000101c077819 */ /* 0x000fe200000006ff */
[C---:B------:R-:W-:Y:S01]  /*cdc0*/  FMUL.FTZ R53, R55.reuse, R6 ;  /* 0x0000000637357220 */ /* 0x040fe20000410000 */
[----:B------:R-:W-:Y:S01]  /*cdd0*/  F2FP.BF16.PACK_AB R4, R4, R45 ;  /* 0x0000002d0404723e */ /* 0x000fe200000010ff */
[----:B------:R-:W-:Y:S02]  /*cde0*/  IMAD.U32 R48, R32, 0x10000, RZ ;  /* 0x0001000020307824 */ /* 0x000fe400078e00ff */
[-C--:B------:R-:W-:Y:S02]  /*cdf0*/  FMUL.FTZ R55, R55, R49.reuse ;  /* 0x0000003137377220 */ /* 0x080fe40000410000 */
[----:B------:R-:W-:Y:S02]  /*ce00*/  FFMA.FTZ R49, R44, R49, -R53 ;  /* 0x000000312c317223 */ /* 0x000fe40000010835 */
[----:B------:R-:W-:-:S02]  /*ce10*/  FMUL.FTZ R53, R11, R7 ;  /* 0x000000070b357220 */ /* 0x000fc40000410000 */
[-C--:B------:R-:W-:Y:S02]  /*ce20*/  FMUL.FTZ R11, R11, R48.reuse ;  /* 0x000000300b0b7220 */ /* 0x080fe40000410000 */
[----:B------:R-:W-:Y:S02]  /*ce30*/  IMAD.U32 R58, R26, 0x10000, RZ ;  /* 0x000100001a3a7824 */ /* 0x000fe400078e00ff */
        /* <DEDUP_REMOVED lines=27> */
.L_x_921:
[----:B------:R-:W-:Y:S05]  /*cff0*/  BSYNC B1 ;  /* 0x0000000000017941 */ /* 0x000fea0003800000 */
.L_x_920:
[----:B------:R-:W-:Y:S01]  /*d000*/  IADD3 R44, R2, 0x20, RZ ;  /* 0x00000020022c7810 */ /* 0x000fe20007ffe0ff */
[----:B------:R-:W-:Y:S03]  /*d010*/  BSSY B1, `(.L_x_924) ;  /* 0x00000d2000017945 */ /* 0x000fe60003800000 */
[----:B------:R-:W-:-:S13]  /*d020*/  ISETP.GE.AND P0, PT, R44, R35, PT ;  /* 0x000000232c00720c */ /* 0x000fda0003f06270 */
[----:B------:R-:W-:Y:S05]  /*d030*/  @P0 BRA `(.L_x_925) ;  /* 0x00000cf000000947 */ /* 0x000fea0003800000 */
[----:B------:R-:W-:Y:S01]  /*d040*/  ISETP.GE.AND P0, PT, R3, c[0x0][0x27c], PT ;  /* 0x00009f0003007a0c */ /* 0x000fe20003f06270 */
[----:B------:R-:W-:-:S12]  /*d050*/  BSSY B0, `(.L_x_926) ;  /* 0x0000063000007945 */ /* 0x000fd80003800000 */
[----:B------:R-:W-:Y:S05]  /*d060*/  @P0 BRA `(.L_x_927) ;  /* 0x0000061000000947 */ /* 0x000fea0003800000 */
[----:B-1----:R-:W-:Y:S01]  /*d070*/  IMAD.MOV.U32 R8, RZ, RZ, c[0x0][0x27c] ;  /* 0x00009f00ff087624 */ /* 0x002fe200078e00ff */
[----:B------:R-:W-:Y:S01]  /*d080*/  SHF.R.S32.HI R5, RZ, 0x1f, R44 ;  /* 0x0000001fff057819 */ /* 0x000fe2000001142c */
[----:B------:R-:W-:Y:S01]  /*d090*/  IMAD.SHL.U32 R9, R44, 0x40, RZ ;  /* 0x000000402c097824 */ /* 0x000fe200078e00ff */
[----:B------:R-:W-:Y:S01]  /*d0a0*/  LOP3.LUT R66, R40, 0xffff0000, RZ, 0xc0, !PT ;  /* 0xffff000028427812 */ /* 0x000fe200078ec0ff */
        /* <DEDUP_REMOVED lines=10> */
[----:B------:R-:W-:Y:S01]  /*d150*/  SHF.R.U32.HI R7, RZ, 0x3, R9 ;  /* 0x00000003ff077819 */ /* 0x000fe20000011609 */
[----:B------:R-:W-:Y:S01]  /*d160*/  IMAD.SHL.U32 R5, R5, 0x400, RZ ;  /* 0x0000040005057824 */ /* 0x000fe200078e00ff */
[----:B------:R-:W-:Y:S02]  /*d170*/  LOP3.LUT R6, R9, 0x38, R6, 0xf8, !PT ;  /* 0x0000003809067812 */ /* 0x000fe400078ef806 */
[----:B------:R-:W-:Y:S02]  /*d180*/  LOP3.LUT R4, R4, 0xfffffe00, RZ, 0xc0, !PT ;  /* 0xfffffe0004047812 */ /* 0x000fe400078ec0ff */
[----:B------:R-:W-:-:S02]  /*d190*/  LOP3.LUT R23, R6, R7, RZ, 0x3c, !PT ;  /* 0x0000000706177212 */ /* 0x000fc400078e3cff */
[----:B------:R-:W-:Y:S02]  /*d1a0*/  LOP3.LUT R5, R5, 0x7fffe000, RZ, 0xc0, !PT ;  /* 0x7fffe00005057812 */ /* 0x000fe400078ec0ff */
[----:B------:R-:W-:Y:S02]  /*d1b0*/  LOP3.LUT R10, R9, 0x38, R3, 0xf8, !PT ;  /* 0x00000038090a7812 */ /* 0x000fe400078ef803 */
[----:B------:R-:W-:Y:S02]  /*d1c0*/  IADD3 R23, R23, R5, R4 ;  /* 0x0000000517177210 */ /* 0x000fe40007ffe004 */
[----:B------:R-:W-:-:S03]  /*d1d0*/  LOP3.LUT R10, R4, R10, R7, 0xf6, !PT ;  /* 0x0000000a040a7212 */ /* 0x000fc600078ef607 */
[----:B------:R-:W-:Y:S01]  /*d1e0*/  IMAD.SHL.U32 R23, R23, 0x2, RZ ;  /* 0x0000000217177824 */ /* 0x000fe200078e00ff */
[----:B------:R-:W-:-:S04]  /*d1f0*/  SHF.L.U32 R43, R10, 0x1, RZ ;  /* 0x000000010a2b7819 */ /* 0x000fc800000006ff */
[----:B------:R-:W1:Y:S04]  /*d200*/  LDS.128 R4, [R23+0x10080] ;  /* 0x0100800017047984 */ /* 0x000e680000000c00 */
[----:B------:R-:W2:Y:S01]  /*d210*/  LDS.128 R8, [R43+0x10080] ;  /* 0x010080002b087984 */ /* 0x000ea20000000c00 */
[----:B-1----:R-:W-:Y:S02]  /*d220*/  SHF.L.U32 R53, R6, 0x10, RZ ;  /* 0x0000001006357819 */ /* 0x002fe400000006ff */
[----:B------:R-:W-:Y:S01]  /*d230*/  LOP3.LUT R50, R4, 0xffff0000, RZ, 0xc0, !PT ;  /* 0xffff000004327812 */ /* 0x000fe200078ec0ff */
[C---:B--2---:R-:W-:Y:S01]  /*d240*/  IMAD.U32 R45, R8.reuse, 0x10000, RZ ;  /* 0x00010000082d7824 */ /* 0x044fe200078e00ff */
[----:B------:R-:W-:Y:S01]  /*d250*/  LOP3.LUT R46, R8, 0xffff0000, RZ, 0xc0, !PT ;  /* 0xffff0000082e7812 */ /* 0x000fe200078ec0ff */
[----:B------:R-:W-:Y:S01]  /*d260*/  IMAD.U32 R49, R10, 0x10000, RZ ;  /* 0x000100000a317824 */ /* 0x000fe200078e00ff */
[C---:B------:R-:W-:Y:S01]  /*d270*/  SHF.L.U32 R48, R9.reuse, 0x10, RZ ;  /* 0x0000001009307819 */ /* 0x040fe200000006ff */
[----:B------:R-:W-:Y:S01]  /*d280*/  FMUL.FTZ R55, R52, R53 ;  /* 0x0000003534377220 */ /* 0x000fe20000410000 */
[----:B------:R-:W-:-:S02]  /*d290*/  LOP3.LUT R8, R9, 0xffff0000, RZ, 0xc0, !PT ;  /* 0xffff000009087812 */ /* 0x000fc400078ec0ff */
[----:B------:R-:W-:Y:S02]  /*d2a0*/  LOP3.LUT R47, R10, 0xffff0000, RZ, 0xc0, !PT ;  /* 0xffff00000a2f7812 */ /* 0x000fe400078ec0ff */
[C---:B------:R-:W-:Y:S02]  /*d2b0*/  SHF.L.U32 R9, R11.reuse, 0x10, RZ ;  /* 0x000000100b097819 */ /* 0x040fe400000006ff */
[----:B------:R-:W-:Y:S01]  /*d2c0*/  LOP3.LUT R10, R11, 0xffff0000, RZ, 0xc0, !PT ;  /* 0xffff00000b0a7812 */ /* 0x000fe200078ec0ff */
[----:B------:R-:W-:Y:S01]  /*d2d0*/  IMAD.U32 R11, R4, 0x10000, RZ ;  /* 0x00010000040b7824 */ /* 0x000fe200078e00ff */
[C---:B------:R-:W-:Y:S02]  /*d2e0*/  SHF.L.U32 R4, R5.reuse, 0x10, RZ ;  /* 0x0000001005047819 */ /* 0x040fe400000006ff */
[----:B------:R-:W-:Y:S02]  /*d2f0*/  LOP3.LUT R58, R5, 0xffff0000, RZ, 0xc0, !PT ;  /* 0xffff0000053a7812 */ /* 0x000fe400078ec0ff */
[----:B------:R-:W-:-:S02]  /*d300*/  SHF.L.U32 R5, R7, 0x10, RZ ;  /* 0x0000001007057819 */ /* 0x000fc400000006ff */
[----:B------:R-:W-:Y:S01]  /*d310*/  LOP3.LUT R62, R7, 0xffff0000, RZ, 0xc0, !PT ;  /* 0xffff0000073e7812 */ /* 0x000fe200078ec0ff */
[----:B------:R-:W-:Y:S01]  /*d320*/  FMUL.FTZ R7, R54, R53 ;  /* 0x0000003536077220 */ /* 0x000fe20000410000 */
[----:B------:R-:W-:Y:S01]  /*d330*/  LOP3.LUT R51, R6, 0xffff0000, RZ, 0xc0, !PT ;  /* 0xffff000006337812 */ /* 0x000fe200078ec0ff */
[-C--:B------:R-:W-:Y:S01]  /*d340*/  FFMA.FTZ R54, R54, R49.reuse, -R55 ;  /* 0x0000003136367223 */ /* 0x080fe20000010837 */
[----:B------:R-:W-:Y:S01]  /*d350*/  LOP3.LUT R6, R36, 0xffff0000, RZ, 0xc0, !PT ;  /* 0xffff000024067812 */ /* 0x000fe200078ec0ff */
[----:B------:R-:W-:Y:S01]  /*d360*/  FFMA.FTZ R49, R52, R49, R7 ;  /* 0x0000003134317223 */ /* 0x000fe20000010007 */
[----:B------:R-:W-:Y:S01]  /*d370*/  SHF.L.U32 R52, R42, 0x10, RZ ;  /* 0x000000102a347819 */ /* 0x000fe200000006ff */
[----:B------:R-:W-:Y:S01]  /*d380*/  FMUL.FTZ R7, R56, R11 ;  /* 0x0000000b38077220 */ /* 0x000fe20000410000 */
[----:B------:R-:W-:Y:S01]  /*d390*/  LOP3.LUT R55, R38, 0xffff0000, RZ, 0xc0, !PT ;  /* 0xffff000026377812 */ /* 0x000fe200078ec0ff */
[-C--:B------:R-:W-:Y:S02]  /*d3a0*/  FMUL.FTZ R53, R6, R51.reuse ;  /* 0x0000003306357220 */ /* 0x080fe40000410000 */
[----:B------:R-:W-:-:S02]  /*d3b0*/  FMUL.FTZ R51, R66, R51 ;  /* 0x0000003342337220 */ /* 0x000fc40000410000 */
[----:B------:R-:W-:Y:S02]  /*d3c0*/  FMUL.FTZ R11, R52, R11 ;  /* 0x0000000b340b7220 */ /* 0x000fe40000410000 */
[-C--:B------:R-:W-:Y:S01]  /*d3d0*/  FFMA.FTZ R53, R66, R47.reuse, -R53 ;  /* 0x0000002f42357223 */ /* 0x080fe20000010835 */
[----:B------:R-:W-:Y:S01]  /*d3e0*/  SHF.L.U32 R66, R39, 0x10, RZ ;  /* 0x0000001027427819 */ /* 0x000fe200000006ff */
        /* <DEDUP_REMOVED lines=21> */
[C---:B------:R-:W-:Y:S01]  /*d540*/  FMUL.FTZ R7, R66.reuse, R5 ;  /* 0x0000000542077220 */ /* 0x040fe20000410000 */
        /* <DEDUP_REMOVED lines=19> */
.L_x_927:
[----:B------:R-:W-:Y:S05]  /*d680*/  BSYNC B0 ;  /* 0x0000000000007941 */ /* 0x000fea0003800000 */
.L_x_926:
        /* <DEDUP_REMOVED lines=30> */
[----:B------:R-:W-:-:S03]  /*d870*/  SHF.L.U32 R23, R23, 0x1, RZ ;  /* 0x0000000117177819 */ /* 0x000fc600000006ff */
[----:B------:R-:W-:Y:S02]  /*d880*/  IMAD.SHL.U32 R43, R8, 0x2, RZ ;  /* 0x00000002082b7824 */ /* 0x000fe400078e00ff */
[----:B------:R-:W1:Y:S04]  /*d890*/  LDS.128 R4, [R23+0x10080] ;  /* 0x0100800017047984 */ /* 0x000e680000000c00 */
[----:B------:R-:W2:Y:S01]  /*d8a0*/  LDS.128 R8, [R43+0x10080] ;  /* 0x010080002b087984 */ /* 0x000ea20000000c00 */
[C---:B-1----:R-:W-:Y:S01]  /*d8b0*/  IMAD.U32 R56, R4.reuse, 0x10000, RZ ;  /* 0x0001000004387824 */ /* 0x042fe200078e00ff */
[----:B------:R-:W-:Y:S01]  /*d8c0*/  LOP3.LUT R49, R4, 0xffff0000, RZ, 0xc0, !PT ;  /* 0xffff000004317812 */ /* 0x000fe200078ec0ff */
[----:B------:R-:W-:Y:S01]  /*d8d0*/  IMAD.U32 R45, R7, 0x10000, RZ ;  /* 0x00010000072d7824 */ /* 0x000fe200078e00ff */
[C---:B------:R-:W-:Y:S01]  /*d8e0*/  SHF.L.U32 R4, R5.reuse, 0x10, RZ ;  /* 0x0000001005047819 */ /* 0x040fe200000006ff */
[----:B--2---:R-:W-:Y:S01]  /*d8f0*/  IMAD.U32 R46, R8, 0x10000, RZ ;  /* 0x00010000082e7824 */ /* 0x004fe200078e00ff */
[----:B------:R-:W-:Y:S01]  /*d900*/  LOP3.LUT R47, R5, 0xffff0000, RZ, 0xc0, !PT ;  /* 0xffff0000052f7812 */ /* 0x000fe200078ec0ff */
[----:B------:R-:W-:Y:S01]  /*d910*/  FMUL.FTZ R51, R55, R56 ;  /* 0x0000003837337220 */ /* 0x000fe20000410000 */
[----:B------:R-:W-:-:S02]  /*d920*/  LOP3.LUT R5, R29, 0xffff0000, RZ, 0xc0, !PT ;  /* 0xffff00001d057812 */ /* 0x000fc400078ec0ff */
[C---:B------:R-:W-:Y:S02]  /*d930*/  SHF.L.U32 R52, R6.reuse, 0x10, RZ ;  /* 0x0000001006347819 */ /* 0x040fe400000006ff */
[----:B------:R-:W-:Y:S01]  /*d940*/  LOP3.LUT R54, R6, 0xffff0000, RZ, 0xc0, !PT ;  /* 0xffff000006367812 */ /* 0x000fe200078ec0ff */
[----:B------:R-:W-:Y:S01]  /*d950*/  FMUL.FTZ R6, R57, R56 ;  /* 0x0000003839067220 */ /* 0x000fe20000410000 */
[----:B------:R-:W-:Y:S01]  /*d960*/  LOP3.LUT R56, R33, 0xffff0000, RZ, 0xc0, !PT ;  /* 0xffff000021387812 */ /* 0x000fe200078ec0ff */
[-C--:B------:R-:W-:Y:S01]  /*d970*/  FFMA.FTZ R57, R57, R46.reuse, -R51 ;  /* 0x0000002e39397223 */ /* 0x080fe20000010833 */
[----:B------:R-:W-:Y:S01]  /*d980*/  LOP3.LUT R48, R8, 0xffff0000, RZ, 0xc0, !PT ;  /* 0xffff000008307812 */ /* 0x000fe200078ec0ff */
[-C--:B------:R-:W-:Y:S01]  /*d990*/  FMUL.FTZ R53, R5, R49.reuse ;  /* 0x0000003105357220 */ /* 0x080fe20000410000 */
[----:B------:R-:W-:Y:S01]  /*d9a0*/  LOP3.LUT R58, R7, 0xffff0000, RZ, 0xc0, !PT ;  /* 0xffff0000073a7812 */ /* 0x000fe200078ec0ff */
[----:B------:R-:W-:Y:S01]  /*d9b0*/  IMAD.U32 R51, R27, 0x10000, RZ ;  /* 0x000100001b337824 */ /* 0x000fe200078e00ff */
[----:B------:R-:W-:Y:S01]  /*d9c0*/  SHF.L.U32 R7, R31, 0x10, RZ ;  /* 0x000000101f077819 */ /* 0x000fe200000006ff */
[----:B------:R-:W-:Y:S01]  /*d9d0*/  FFMA.FTZ R46, R55, R46, R6 ;  /* 0x0000002e372e7223 */ /* 0x000fe20000010006 */
[----:B------:R-:W-:Y:S01]  /*d9e0*/  SHF.L.U32 R50, R10, 0x10, RZ ;  /* 0x000000100a327819 */ /* 0x000fe200000006ff */
[C---:B------:R-:W-:Y:S01]  /*d9f0*/  FMUL.FTZ R55, R56.reuse, R49 ;  /* 0x0000003138377220 */ /* 0x040fe20000410000 */
[----:B------:R-:W-:Y:S01]  /*da00*/  LOP3.LUT R49, R27, 0xffff0000, RZ, 0xc0, !PT ;  /* 0xffff00001b317812 */ /* 0x000fe200078ec0ff */
[----:B------:R-:W-:Y:S01]  /*da10*/  FFMA.FTZ R56, R56, R48, -R53 ;  /* 0x0000003038387223 */ /* 0x000fe20000010835 */
[----:B------:R-:W-:Y:S01]  /*da20*/  LOP3.LUT R10, R10, 0xffff0000, RZ, 0xc0, !PT ;  /* 0xffff00000a0a7812 */ /* 0x000fe200078ec0ff */
[-C--:B------:R-:W-:Y:S01]  /*da30*/  FMUL.FTZ R53, R51, R52.reuse ;  /* 0x0000003433357220 */ /* 0x080fe20000410000 */
[----:B------:R-:W-:Y:S01]  /*da40*/  LOP3.LUT R44, R9, 0xffff0000, RZ, 0xc0, !PT ;  /* 0xffff0000092c7812 */ /* 0x000fe200078ec0ff */
[----:B------:R-:W-:-:S02]  /*da50*/  FMUL.FTZ R6, R7, R52 ;  /* 0x0000003407067220 */ /* 0x000fc40000410000 */
[----:B------:R-:W-:Y:S02]  /*da60*/  FFMA.FTZ R5, R5, R48, R55 ;  /* 0x0000003005057223 */ /* 0x000fe40000010037 */
[-C--:B------:R-:W-:Y:S01]  /*da70*/  FFMA.FTZ R48, R7, R50.reuse, -R53 ;  /* 0x0000003207307223 */ /* 0x080fe20000010835 */
[----:B------:R-:W-:Y:S01]  /*da80*/  LOP3.LUT R7, R31, 0xffff0000, RZ, 0xc0, !PT ;  /* 0xffff00001f077812 */ /* 0x000fe200078ec0ff */
[----:B------:R-:W-:Y:S02]  /*da90*/  FFMA.FTZ R6, R51, R50, R6 ;  /* 0x0000003233067223 */ /* 0x000fe40000010006 */
[-C--:B------:R-:W-:Y:S02]  /*daa0*/  FMUL.FTZ R50, R49, R54.reuse ;  /* 0x0000003631327220 */ /* 0x080fe40000410000 */
[----:B------:R-:W-:Y:S02]  /*dab0*/  IMAD.U32 R51, R28, 0x10000, RZ ;  /* 0x000100001c337824 */ /* 0x000fe400078e00ff */
[----:B------:R-:W-:-:S02]  /*dac0*/  FMUL.FTZ R54, R7, R54 ;  /* 0x0000003607367220 */ /* 0x000fc40000410000 */
[----:B------:R-:W-:Y:S02]  /*dad0*/  IMAD.U32 R53, R32, 0x10000, RZ ;  /* 0x0001000020357824 */ /* 0x000fe400078e00ff */
[----:B------:R-:W-:Y:S01]  /*dae0*/  FFMA.FTZ R7, R7, R10, -R50 ;  /* 0x0000000a07077223 */ /* 0x000fe20000010832 */
[----:B------:R-:W-:Y:S01]  /*daf0*/  SHF.L.U32 R50, R26, 0x10, RZ ;  /* 0x000000101a327819 */ /* 0x000fe200000006ff */
[-C--:B------:R-:W-:Y:S02]  /*db00*/  FMUL.FTZ R55, R51, R4.reuse ;  /* 0x0000000433377220 */ /* 0x080fe40000410000 */
[----:B------:R-:W-:Y:S02]  /*db10*/  IMAD.U32 R8, R9, 0x10000, RZ ;  /* 0x0001000009087824 */ /* 0x000fe400078e00ff */
[----:B------:R-:W-:Y:S02]  /*db20*/  FMUL.FTZ R4, R53, R4 ;  /* 0x0000000435047220 */ /* 0x000fe40000410000 */
[----:B------:R-:W-:-:S02]  /*db30*/  IMAD.U32 R52, R30, 0x10000, RZ ;  /* 0x000100001e347824 */ /* 0x000fc400078e00ff */
[----:B------:R-:W-:Y:S02]  /*db40*/  FFMA.FTZ R49, R49, R10, R54 ;  /* 0x0000000a31317223 */ /* 0x000fe40000010036 */
[C---:B------:R-:W-:Y:S01]  /*db50*/  IMAD.U32 R9, R11.reuse, 0x10000, RZ ;  /* 0x000100000b097824 */ /* 0x040fe200078e00ff */
[----:B------:R-:W-:Y:S01]  /*db60*/  LOP3.LUT R11, R11, 0xffff0000, RZ, 0xc0, !PT ;  /* 0xffff00000b0b7812 */ /* 0x000fe200078ec0ff */
[-C--:B------:R-:W-:Y:S01]  /*db70*/  FMUL.FTZ R10, R50, R45.reuse ;  /* 0x0000002d320a7220 */ /* 0x080fe20000410000 */
[----:B------:R-:W-:Y:S01]  /*db80*/  F2FP.BF16.PACK_AB R6, R49, R6 ;  /* 0x000000063106723e */ /* 0x000fe200000010ff */
[-C--:B------:R-:W-:Y:S01]  /*db90*/  FFMA.FTZ R55, R53, R8.reuse, -R55 ;  /* 0x0000000835377223 */ /* 0x080fe20000010837 */
[----:B------:R-:W-:Y:S01]  /*dba0*/  LOP3.LUT R53, R32, 0xffff0000, RZ, 0xc0, !PT ;  /* 0xffff000020357812 */ /* 0x000fe200078ec0ff */
[----:B------:R-:W-:Y:S01]  /*dbb0*/  FFMA.FTZ R51, R51, R8, R4 ;  /* 0x0000000833337223 */ /* 0x000fe20000010004 */
[----:B------:R-:W-:Y:S01]  /*dbc0*/  LOP3.LUT R8, R28, 0xffff0000, RZ, 0xc0, !PT ;  /* 0xffff00001c087812 */ /* 0x000fe200078ec0ff */
[----:B------:R-:W-:Y:S01]  /*dbd0*/  FMUL.FTZ R45, R52, R45 ;  /* 0x0000002d342d7220 */ /* 0x000fe20000410000 */
[----:B------:R-:W-:Y:S01]  /*dbe0*/  LOP3.LUT R4, R26, 0xffff0000, RZ, 0xc0, !PT ;  /* 0xffff00001a047812 */ /* 0x000fe200078ec0ff */
[-C--:B------:R-:W-:Y:S01]  /*dbf0*/  FFMA.FTZ R52, R52, R9.reuse, -R10 ;  /* 0x0000000934347223 */ /* 0x080fe2000001080a */
[----:B------:R-:W-:Y:S01]  /*dc00*/  LOP3.LUT R10, R30, 0xffff0000, RZ, 0xc0, !PT ;  /* 0xffff00001e0a7812 */ /* 0x000fe200078ec0ff */
[----:B------:R-:W-:-:S02]  /*dc10*/  FFMA.FTZ R50, R50, R9, R45 ;  /* 0x0000000932327223 */ /* 0x000fc4000001002d */
[-C--:B------:R-:W-:Y:S02]  /*dc20*/  FMUL.FTZ R54, R8, R47.reuse ;  /* 0x0000002f08367220 */ /* 0x080fe40000410000 */
[C---:B------:R-:W-:Y:S02]  /*dc30*/  FMUL.FTZ R47, R53.reuse, R47 ;  /* 0x0000002f352f7220 */ /* 0x040fe40000410000 */
        /* <DEDUP_REMOVED lines=15> */
.L_x_925:
[----:B------:R-:W-:Y:S05]  /*dd30*/  BSYNC B1 ;  /* 0x0000000000017941 */ /* 0x000fea0003800000 */
.L_x_924:
        /* <DEDUP_REMOVED lines=104> */
.L_x_931:
[----:B------:R-:W-:Y:S05]  /*e3c0*/  BSYNC B0 ;  /* 0x0000000000007941 */ /* 0x000fea0003800000 */
.L_x_930:
        /* <DEDUP_REMOVED lines=106> */
.L_x_929:
[----:B------:R-:W-:Y:S05]  /*ea70*/  BSYNC B1 ;  /* 0x0000000000017941 */ /* 0x000fea0003800000 */
.L_x_928:
[----:B------:R-:W-:-:S04]  /*ea80*/  IADD3 R44, R2, 0x60, RZ ;  /* 0x00000060022c7810 */ /* 0x000fc80007ffe0ff */
[----:B------:R-:W-:-:S13]  /*ea90*/  ISETP.GE.AND P0, PT, R44, R35, PT ;  /* 0x000000232c00720c */ /* 0x000fda0003f06270 */
[----:B------:R-:W-:Y:S05]  /*eaa0*/  @P0 BRA `(.L_x_911) ;  /* 0x00000cf000000947 */ /* 0x000fea0003800000 */
[----:B------:R-:W-:Y:S01]  /*eab0*/  ISETP.GE.AND P0, PT, R3, c[0x0][0x27c], PT ;  /* 0x00009f0003007a0c */ /* 0x000fe20003f06270 */
[----:B------:R-:W-:-:S12]  /*eac0*/  BSSY B0, `(.L_x_932) ;  /* 0x0000063000007945 */ /* 0x000fd80003800000 */
[----:B------:R-:W-:Y:S05]  /*ead0*/  @P0 BRA `(.L_x_933) ;  /* 0x0000061000000947 */ /* 0x000fea0003800000 */
[----:B-1----:R-:W-:Y:S01]  /*eae0*/  IMAD.MOV.U32 R8, RZ, RZ, c[0x0][0x27c] ;  /* 0x00009f00ff087624 */ /* 0x002fe200078e00ff */
        /* <DEDUP_REMOVED lines=9> */
[----:B------:R-:W-:Y:S01]  /*eb80*/  SHF.R.U32.HI R7, RZ, 0x3, R10 ;  /* 0x00000003ff077819 */ /* 0x000fe2000001160a */
[----:B------:R-:W-:Y:S01]  /*eb90*/  IMAD.SHL.U32 R5, R5, 0x400, RZ ;  /* 0x0000040005057824 */ /* 0x000fe200078e00ff */
[C---:B------:R-:W-:Y:S02]  /*eba0*/  LOP3.LUT R6, R10.reuse, 0x38, R6, 0xf8, !PT ;  /* 0x000000380a067812 */ /* 0x040fe400078ef806 */
[----:B------:R-:W-:Y:S02]  /*ebb0*/  LOP3.LUT R9, R10, 0x38, R3, 0xf8, !PT ;  /* 0x000000380a097812 */ /* 0x000fe400078ef803 */
[----:B------:R-:W-:Y:S02]  /*ebc0*/  LOP3.LUT R4, R4, 0xfffffe00, RZ, 0xc0, !PT ;  /* 0xfffffe0004047812 */ /* 0x000fe400078ec0ff */
[----:B------:R-:W-:Y:S02]  /*ebd0*/  LOP3.LUT R23, R6, R7, RZ, 0x3c, !PT ;  /* 0x0000000706177212 */ /* 0x000fe400078e3cff */
[----:B------:R-:W-:-:S02]  /*ebe0*/  LOP3.LUT R5, R5, 0x7fffe000, RZ, 0xc0, !PT ;  /* 0x7fffe00005057812 */ /* 0x000fc400078ec0ff */
[----:B------:R-:W-:Y:S02]  /*ebf0*/  LOP3.LUT R9, R4, R9, R7, 0xf6, !PT ;  /* 0x0000000904097212 */ /* 0x000fe400078ef607 */
        /* <DEDUP_REMOVED lines=10> */
[----:B------:R-:W-:-:S02]  /*eca0*/  LOP3.LUT R47, R9, 0xffff0000, RZ, 0xc0, !PT ;  /* 0xffff0000092f7812 */ /* 0x000fc400078ec0ff */
[C---:B------:R-:W-:Y:S02]  /*ecb0*/  SHF.L.U32 R9, R11.reuse, 0x10, RZ ;  /* 0x000000100b097819 */ /* 0x040fe400000006ff */
[----:B------:R-:W-:Y:S01]  /*ecc0*/  LOP3.LUT R51, R11, 0xffff0000, RZ, 0xc0, !PT ;  /* 0xffff00000b337812 */ /* 0x000fe200078ec0ff */
[----:B------:R-:W-:Y:S01]  /*ecd0*/  IMAD.U32 R11, R36, 0x10000, RZ ;  /* 0x00010000240b7824 */ /* 0x000fe200078e00ff */
[----:B------:R-:W-:Y:S02]  /*ece0*/  SHF.L.U32 R48, R6, 0x10, RZ ;  /* 0x0000001006307819 */ /* 0x000fe400000006ff */
[----:B------:R-:W-:Y:S02]  /*ecf0*/  LOP3.LUT R49, R4, 0xffff0000, RZ, 0xc0, !PT ;  /* 0xffff000004317812 */ /* 0x000fe400078ec0ff */
[C---:B------:R-:W-:Y:S02]  /*ed00*/  SHF.L.U32 R4, R5.reuse, 0x10, RZ ;  /* 0x0000001005047819 */ /* 0x040fe400000006ff */
[----:B------:R-:W-:Y:S01]  /*ed10*/  LOP3.LUT R54, R5, 0xffff0000, RZ, 0xc0, !PT ;  /* 0xffff000005367812 */ /* 0x000fe200078ec0ff */
        /* <DEDUP_REMOVED lines=8> */
[-C--:B------:R-:W-:Y:S01]  /*eda0*/  FMUL.FTZ R55, R36, R53.reuse ;  /* 0x0000003524377220 */ /* 0x080fe20000410000 */
[----:B------:R-:W-:Y:S01]  /*edb0*/  SHF.L.U32 R52, R7, 0x10, RZ ;  /* 0x0000001007347819 */ /* 0x000fe200000006ff */
[----:B------:R-:W-:Y:S01]  /*edc0*/  FFMA.FTZ R48, R11, R46, R48 ;  /* 0x0000002e0b307223 */ /* 0x000fe20000010030 */
[----:B------:R-:W-:Y:S01]  /*edd0*/  SHF.L.U32 R11, R42, 0x10, RZ ;  /* 0x000000102a0b7819 */ /* 0x000fe200000006ff */
[C---:B------:R-:W-:Y:S01]  /*ede0*/  IMAD.U32 R5, R38.reuse, 0x10000, RZ ;  /* 0x0001000026057824 */ /* 0x040fe200078e00ff */
[----:B------:R-:W-:Y:S01]  /*edf0*/  LOP3.LUT R38, R38, 0xffff0000, RZ, 0xc0, !PT ;  /* 0xffff000026267812 */ /* 0x000fe200078ec0ff */
[----:B------:R-:W-:Y:S01]  /*ee00*/  FMUL.FTZ R53, R40, R53 ;  /* 0x0000003528357220 */ /* 0x000fe20000410000 */
[----:B------:R-:W-:Y:S01]  /*ee10*/  LOP3.LUT R42, R42, 0xffff0000, RZ, 0xc0, !PT ;  /* 0xffff00002a2a7812 */ /* 0x000fe200078ec0ff */
[----:B------:R-:W-:Y:S01]  /*ee20*/  FFMA.FTZ R55, R40, R10, -R55 ;  /* 0x0000000a28377223 */ /* 0x000fe20000010837 */
[----:B------:R-:W-:Y:S01]  /*ee30*/  LOP3.LUT R7, R7, 0xffff0000, RZ, 0xc0, !PT ;  /* 0xffff000007077812 */ /* 0x000fe200078ec0ff */
[----:B------:R-:W-:-:S02]  /*ee40*/  FMUL.FTZ R40, R5, R50 ;  /* 0x0000003205287220 */ /* 0x000fc40000410000 */
[C---:B------:R-:W-:Y:S02]  /*ee50*/  FMUL.FTZ R50, R11.reuse, R50 ;  /* 0x000000320b327220 */ /* 0x040fe40000410000 */
[-C--:B------:R-:W-:Y:S02]  /*ee60*/  FFMA.FTZ R40, R11, R45.reuse, -R40 ;  /* 0x0000002d0b287223 */ /* 0x080fe40000010828 */
[----:B------:R-:W-:Y:S01]  /*ee70*/  FFMA.FTZ R50, R5, R45, R50 ;  /* 0x0000002d05327223 */ /* 0x000fe20000010032 */
[C---:B------:R-:W-:Y:S01]  /*ee80*/  SHF.L.U32 R5, R37.reuse, 0x10, RZ ;  /* 0x0000001025057819 */ /* 0x040fe200000006ff */
[-C--:B------:R-:W-:Y:S01]  /*ee90*/  FMUL.FTZ R45, R38, R49.reuse ;  /* 0x00000031262d7220 */ /* 0x080fe20000410000 */
[----:B------:R-:W-:Y:S01]  /*eea0*/  LOP3.LUT R37, R37, 0xffff0000, RZ, 0xc0, !PT ;  /* 0xffff000025257812 */ /* 0x000fe200078ec0ff */
[C---:B------:R-:W-:Y:S01]  /*eeb0*/  IMAD.U32 R11, R41.reuse, 0x10000, RZ ;  /* 0x00010000290b7824 */ /* 0x040fe200078e00ff */
[----:B------:R-:W-:Y:S01]  /*eec0*/  LOP3.LUT R41, R41, 0xffff0000, RZ, 0xc0, !PT ;  /* 0xffff000029297812 */ /* 0x000fe200078ec0ff */
[----:B------:R-:W-:-:S02]  /*eed0*/  FMUL.FTZ R49, R42, R49 ;  /* 0x000000312a317220 */ /* 0x000fc40000410000 */
[-C--:B------:R-:W-:Y:S02]  /*eee0*/  FFMA.FTZ R45, R42, R43.reuse, -R45 ;  /* 0x0000002b2a2d7223 */ /* 0x080fe4000001082d */
[----:B------:R-:W-:Y:S01]  /*eef0*/  FFMA.FTZ R53, R36, R10, R53 ;  /* 0x0000000a24357223 */ /* 0x000fe20000010035 */
[----:B------:R-:W-:Y:S01]  /*ef00*/  SHF.L.U32 R36, R39, 0x10, RZ ;  /* 0x0000001027247819 */ /* 0x000fe200000006ff */
[-C--:B------:R-:W-:Y:S02]  /*ef10*/  FMUL.FTZ R42, R5, R4.reuse ;  /* 0x00000004052a7220 */ /* 0x080fe40000410000 */
[C---:B------:R-:W-:Y:S01]  /*ef20*/  IMAD.U32 R10, R34.reuse, 0x10000, RZ ;  /* 0x00010000220a7824 */ /* 0x040fe200078e00ff */
[----:B------:R-:W-:Y:S01]  /*ef30*/  LOP3.LUT R34, R34, 0xffff0000, RZ, 0xc0, !PT ;  /* 0xffff000022227812 */ /* 0x000fe200078ec0ff */
[----:B------:R-:W-:Y:S02]  /*ef40*/  FMUL.FTZ R4, R11, R4 ;  /* 0x000000040b047220 */ /* 0x000fe40000410000 */
[----:B------:R-:W-:-:S02]  /*ef50*/  FFMA.FTZ R49, R38, R43, R49 ;  /* 0x0000002b26317223 */ /* 0x000fc40000010031 */
[----:B------:R-:W-:Y:S02]  /*ef60*/  FMUL.FTZ R38, R10, R52 ;  /* 0x000000340a267220 */ /* 0x000fe40000410000 */
[-C--:B------:R-:W-:Y:S01]  /*ef70*/  FFMA.FTZ R5, R5, R8.reuse, R4 ;  /* 0x0000000805057223 */ /* 0x080fe20000010004 */
[----:B------:R-:W-:Y:S01]  /*ef80*/  LOP3.LUT R4, R39, 0xffff0000, RZ, 0xc0, !PT ;  /* 0xffff000027047812 */ /* 0x000fe200078ec0ff */
[----:B------:R-:W-:Y:S02]  /*ef90*/  FFMA.FTZ R42, R11, R8, -R42 ;  /* 0x000000080b2a7223 */ /* 0x000fe4000001082a */
[C---:B------:R-:W-:Y:S02]  /*efa0*/  FMUL.FTZ R52, R36.reuse, R52 ;  /* 0x0000003424347220 */ /* 0x040fe40000410000 */
[----:B------:R-:W-:Y:S02]  /*efb0*/  FFMA.FTZ R11, R36, R9, -R38 ;  /* 0x00000009240b7223 */ /* 0x000fe40000010826 */
[----:B------:R-:W-:-:S02]  /*efc0*/  FMUL.FTZ R8, R37, R54 ;  /* 0x0000003625087220 */ /* 0x000fc40000410000 */
[-C--:B------:R-:W-:Y:S02]  /*efd0*/  FMUL.FTZ R36, R34, R7.reuse ;  /* 0x0000000722247220 */ /* 0x080fe40000410000 */
[----:B------:R-:W-:Y:S02]  /*efe0*/  FMUL.FTZ R38, R41, R54 ;  /* 0x0000003629267220 */ /* 0x000fe40000410000 */
[----:B------:R-:W-:Y:S02]  /*eff0*/  FMUL.FTZ R7, R4, R7 ;  /* 0x0000000704077220 */ /* 0x000fe40000410000 */
[----:B------:R-:W-:Y:S01]  /*f000*/  FFMA.FTZ R52, R10, R9, R52 ;  /* 0x000000090a347223 */ /* 0x000fe20000010034 */
[----:B------:R-:W-:Y:S01]  /*f010*/  F2FP.BF16.PACK_AB R10, R55, R6 ;  /* 0x00000006370a723e */ /* 0x000fe200000010ff */
[----:B------:R-:W-:Y:S01]  /*f020*/  FFMA.FTZ R9, R41, R47, -R8 ;  /* 0x0000002f29097223 */ /* 0x000fe20000010808 */
[----:B------:R-:W-:Y:S01]  /*f030*/  F2FP.BF16.PACK_AB R8, R45, R40 ;  /* 0x000000282d08723e */ /* 0x000fe200000010ff */
        /* <DEDUP_REMOVED lines=11> */
.L_x_933:
[----:B------:R-:W-:Y:S05]  /*f0f0*/  BSYNC B0 ;  /* 0x0000000000007941 */ /* 0x000fea0003800000 */
.L_x_932:
[----:B------:R-:W-:-:S13]  /*f100*/  ISETP.GE.AND P0, PT, R221, c[0x0][0x27c], PT ;  /* 0x00009f00dd007a0c */ /* 0x000fda0003f06270 */
[----:B------:R-:W-:Y:S05]  /*f110*/  @P0 BRA `(.L_x_911) ;  /* 0x0000068000000947 */ /* 0x000fea0003800000 */
[----:B-1----:R-:W-:Y:S01]  /*f120*/  SHF.R.S32.HI R8, RZ, 0x1f, R221 ;  /* 0x0000001fff087819 */ /* 0x002fe200000114dd */
[----:B------:R-:W-:Y:S01]  /*f130*/  IMAD.MOV.U32 R9, RZ, RZ, c[0x0][0x27c] ;  /* 0x00009f00ff097624 */ /* 0x000fe200078e00ff */
[----:B------:R-:W-:Y:S01]  /*f140*/  SHF.R.S32.HI R5, RZ, 0x1f, R44 ;  /* 0x0000001fff057819 */ /* 0x000fe2000001142c */
[----:B------:R-:W-:Y:S01]  /*f150*/  IMAD.SHL.U32 R10, R44, 0x40, RZ ;  /* 0x000000402c0a7824 */ /* 0x000fe200078e00ff */
[CC--:B------:R-:W-:Y:S01]  /*f160*/  LEA.HI R11, R8.reuse, R221.reuse, RZ, 0x3 ;  /* 0x000000dd080b7211 */ /* 0x0c0fe200078f18ff */
        /* <DEDUP_REMOVED lines=99> */
.L_x_911:
[----:B------:R-:W-:Y:S05]  /*f7a0*/  BSYNC B2 ;  /* 0x0000000000027941 */ /* 0x000fea0003800000 */
.L_x_883:
[----:B-1----:R-:W-:Y:S01]  /*f7b0*/  IMAD R5, R22, c[0x0][0x208], RZ ;  /* 0x0000820016057a24 */ /* 0x002fe200078e02ff */
[----:B----4-:R-:W-:Y:S01]  /*f7c0*/  SHF.R.S32.HI R8, RZ, 0x4, R19 ;  /* 0x00000004ff087819 */ /* 0x010fe20000011413 */
[----:B------:R-:W-:Y:S01]  /*f7d0*/  IMAD.SHL.U32 R6, R13, 0x40, RZ ;  /* 0x000000400d067824 */ /* 0x000fe200078e00ff */
[----:B------:R-:W-:Y:S01]  /*f7e0*/  LEA.HI R62, R17, R216, RZ, 0x5 ;  /* 0x000000d8113e7211 */ /* 0x000fe200078f28ff */
[----:B------:R-:W-:Y:S01]  /*f7f0*/  IMAD R4, R226, c[0x0][0x20c], R5 ;  /* 0x00008300e2047a24 */ /* 0x000fe200078e0205 */
[----:B------:R-:W-:Y:S01]  /*f800*/  LEA.HI R19, R19, R8, RZ, 0x1 ;  /* 0x0000000813137211 */ /* 0x000fe200078f08ff */
[----:B------:R-:W-:Y:S01]  /*f810*/  IMAD.SHL.U32 R5, R2, 0x8, RZ ;  /* 0x0000000802057824 */ /* 0x000fe200078e00ff */
[----:B------:R-:W-:Y:S01]  /*f820*/  LOP3.LUT R6, R6, 0x1c0, RZ, 0xc0, !PT ;  /* 0x000001c006067812 */ /* 0x000fe200078ec0ff */
[----:B------:R-:W-:Y:S01]  /*f830*/  IMAD.WIDE.U32 R10, R226, c[0x0][0x208], RZ ;  /* 0x00008200e20a7a25 */ /* 0x000fe200078e00ff */
[----:B------:R-:W-:Y:S01]  /*f840*/  LOP3.LUT R19, R19, 0xfffffffe, RZ, 0xc0, !PT ;  /* 0xfffffffe13137812 */ /* 0x000fe200078ec0ff */
[----:B------:R-:W-:-:S04]  /*f850*/  DEPBAR.LE SB0, 0x0 ;  /* 0x000080000000791a */ /* 0x000fc80000000000 */
[----:B------:R-:W-:Y:S01]  /*f860*/  LOP3.LUT R5, R6, 0x8, R5, 0xf8, !PT ;  /* 0x0000000806057812 */ /* 0x000fe200078ef805 */
[----:B------:R-:W-:Y:S01]  /*f870*/  IMAD.IADD R11, R11, 0x1, R4 ;  /* 0x000000010b0b7824 */ /* 0x000fe200078e0204 */
[----:B------:R-:W-:Y:S01]  /*f880*/  SHF.R.U32.HI R6, RZ, 0x3, R6 ;  /* 0x00000003ff067819 */ /* 0x000fe20000011606 */
[----:B------:R-:W-:Y:S01]  /*f890*/  IMAD.IADD R4, R8, 0x1, -R19 ;  /* 0x0000000108047824 */ /* 0x000fe200078e0a13 */
[----:B------:R-:W-:Y:S01]  /*f8a0*/  LOP3.LUT R12, R12, 0xfffffff7, RZ, 0xc0, !PT ;  /* 0xfffffff70c0c7812 */ /* 0x000fe200078ec0ff */
[----:B------:R-:W-:Y:S01]  /*f8b0*/  IMAD.WIDE.U32 R10, R225, c[0x0][0x218], R10 ;  /* 0x00008600e10a7a25 */ /* 0x000fe200078e000a */
[----:B------:R-:W-:Y:S01]  /*f8c0*/  LOP3.LUT R5, R5, R6, RZ, 0x3c, !PT ;  /* 0x0000000605057212 */ /* 0x000fe200078e3cff */
[----:B------:R-:W-:Y:S01]  /*f8d0*/  BSSY B0, `(.L_x_934) ;  /* 0x000006f000007945 */ /* 0x000fe20003800000 */
[----:B------:R-:W-:Y:S01]  /*f8e0*/  SHF.R.S32.HI R66, RZ, 0x1f, R15 ;  /* 0x0000001fff427819 */ /* 0x000fe2000001140f */
[----:B------:R-:W-:Y:S01]  /*f8f0*/  IMAD R6, R21, c[0x0][0x218], RZ ;  /* 0x0000860015067a24 */ /* 0x000fe200078e02ff */
[----:B------:R-:W-:Y:S01]  /*f900*/  BAR.SYNC.DEFER_BLOCKING 0x0 ;  /* 0x0000000000007b1d */ /* 0x000fe20000010000 */
[----:B------:R-:W-:Y:S01]  /*f910*/  IMAD R209, R4, 0x200, R5 ;  /* 0x0000020004d17824 */ /* 0x000fe200078e0205 */
[----:B------:R-:W-:Y:S01]  /*f920*/  IADD3 R10, P0, R24, R10, RZ ;  /* 0x0000000a180a7210 */ /* 0x000fe20007f1e0ff */
[----:B------:R-:W-:Y:S01]  /*f930*/  IMAD R5, R225, c[0x0][0x21c], R6 ;  /* 0x00008700e1057a24 */ /* 0x000fe200078e0206 */
[----:B------:R-:W-:Y:S01]  /*f940*/  LEA.HI R66, R66, R15, RZ, 0x3 ;  /* 0x0000000f42427211 */ /* 0x000fe200078f18ff */
[----:B------:R-:W-:Y:S01]  /*f950*/  IMAD.SHL.U32 R8, R18, 0x40, RZ ;  /* 0x0000004012087824 */ /* 0x000fe200078e00ff */
[----:B------:R-:W-:Y:S01]  /*f960*/  R2P PR, R13, 0x6 ;  /* 0x000000060d007804 */ /* 0x000fe20000000000 */
[----:B------:R-:W-:Y:S01]  /*f970*/  IMAD.SHL.U32 R209, R209, 0x2, RZ ;  /* 0x00000002d1d17824 */ /* 0x000fe200078e00ff */
[----:B------:R-:W-:Y:S01]  /*f980*/  IADD3.X R5, R20, R11, R5, P0, !PT ;  /* 0x0000000b14057210 */ /* 0x000fe200007fe405 */
[----:B------:R-:W-:Y:S01]  /*f990*/  IMAD.SHL.U32 R9, R0, 0x40, RZ ;  /* 0x0000004000097824 */ /* 0x000fe200078e00ff */
[----:B------:R-:W-:Y:S01]  /*f9a0*/  LEA R19, P0, R10, c[0x0][0x1f8], 0x1 ;  /* 0x00007e000a137a11 */ /* 0x000fe200078008ff */
[----:B------:R-:W-:Y:S01]  /*f9b0*/  IMAD.SHL.U32 R0, R62, 0x20, RZ ;  /* 0x000000203e007824 */ /* 0x000fe200078e00ff */
[----:B------:R-:W-:Y:S01]  /*f9c0*/  LOP3.LUT R8, R8, 0x1c0, RZ, 0xc0, !PT ;  /* 0x000001c008087812 */ /* 0x000fe200078ec0ff */
[----:B------:R-:W-:Y:S01]  /*f9d0*/  IMAD.SHL.U32 R227, R16, 0x2, RZ ;  /* 0x0000000210e37824 */ /* 0x000fe200078e00ff */
[----:B------:R-:W-:Y:S01]  /*f9e0*/  LEA.HI.X R10, R10, c[0x0][0x1fc], R5, 0x1, P0 ;  /* 0x00007f000a0a7a11 */ /* 0x000fe200000f0c05 */
[----:B------:R-:W-:Y:S01]  /*f9f0*/  IMAD.SHL.U32 R5, R4, 0x8, RZ ;  /* 0x0000000804057824 */ /* 0x000fe200078e00ff */
[----:B------:R-:W-:Y:S01]  /*fa00*/  SHFL.IDX PT, R24, R19, RZ, 0x181f ;  /* 0x00181fff13187589 */ /* 0x000fe200000e0000 */
[----:B------:R-:W-:Y:S01]  /*fa10*/  IADD3 R6, R209, 0xa080, RZ ;  /* 0x0000a080d1067810 */ /* 0x000fe20007ffe0ff */
[----:B------:R-:W-:Y:S01]  /*fa20*/  IMAD.IADD R16, R61, 0x1, -R2 ;  /* 0x000000013d107824 */ /* 0x000fe200078e0a02 */
[----:B------:R-:W-:Y:S01]  /*fa30*/  IADD3 R208, R209, 0xa0a0, RZ ;  /* 0x0000a0a0d1d07810 */ /* 0x000fe20007ffe0ff */
[----:B------:R-:W1:Y:S01]  /*fa40*/  SHFL.IDX PT, R25, R10, RZ, 0x181f ;  /* 0x00181fff0a197589 */ /* 0x000e6200000e0000 */
[----:B------:R-:W-:-:S02]  /*fa50*/  LOP3.LUT R5, R8, 0x8, R5, 0xf8, !PT ;  /* 0x0000000808057812 */ /* 0x000fc400078ef805 */
[----:B------:R-:W-:Y:S01]  /*fa60*/  SHF.R.U32.HI R8, RZ, 0x3, R8 ;  /* 0x00000003ff087819 */ /* 0x000fe20000011608 */
[----:B------:R2:W3:Y:S01]  /*fa70*/  LDSM.16.M88.4 R36, [R209+0xa080] ;  /* 0x00a08000d124783b */ /* 0x0004e20000000200 */
[----:B------:R-:W-:Y:S02]  /*fa80*/  LOP3.LUT R9, R9, 0xfffffe00, RZ, 0xc0, !PT ;  /* 0xfffffe0009097812 */ /* 0x000fe400078ec0ff */
[----:B------:R-:W-:Y:S01]  /*fa90*/  LOP3.LUT R8, R5, R8, RZ, 0x3c, !PT ;  /* 0x0000000805087212 */ /* 0x000fe200078e3cff */
[----:B------:R2:W4:Y:S01]  /*faa0*/  LDSM.16.M88.4 R28, [R209+0xa880] ;  /* 0x00a88000d11c783b */ /* 0x0005220000000200 */
[----:B------:R-:W-:Y:S02]  /*fab0*/  LOP3.LUT R0, R0, 0x7ffffc00, RZ, 0xc0, !PT ;  /* 0x7ffffc0000007812 */ /* 0x000fe400078ec0ff */
[----:B------:R-:W-:Y:S02]  /*fac0*/  @P1 IADD3 R208, R6, -0x20, RZ ;  /* 0xffffffe006d01810 */ /* 0x000fe40007ffe0ff */
[----:B------:R-:W-:Y:S01]  /*fad0*/  ISETP.GE.AND P1, PT, R3, c[0x0][0x1d4], PT ;  /* 0x0000750003007a0c */ /* 0x000fe20003f26270 */
[----:B------:R2:W2:Y:S01]  /*fae0*/  LDSM.16.M88.4 R4, [R209+0xb080] ;  /* 0x00b08000d104783b */ /* 0x0004a20000000200 */
[----:B------:R-:W-:-:S02]  /*faf0*/  IADD3 R0, R8, R9, R0 ;  /* 0x0000000908007210 */ /* 0x000fc40007ffe000 */
[----:B------:R-:W-:Y:S01]  /*fb00*/  ISETP.LT.OR P0, PT, R16, 0x1, P1 ;  /* 0x000000011000780c */ /* 0x000fe20000f01670 */
[----:B------:R2:W2:Y:S01]  /*fb10*/  LDSM.16.M88.4 R56, [R208] ;  /* 0x00000000d038783b */ /* 0x0004a20000000200 */
[C---:B------:R-:W-:Y:S01]  /*fb20*/  LEA R210, R0.reuse, 0x10080, 0x1 ;  /* 0x0001008000d27811 */ /* 0x040fe200078e08ff */
[----:B------:R-:W-:Y:S01]  /*fb30*/  IMAD.SHL.U32 R44, R0, 0x2, RZ ;  /* 0x00000002002c7824 */ /* 0x000fe200078e00ff */
[----:B------:R-:W-:Y:S01]  /*fb40*/  SHF.R.S32.HI R0, RZ, 0x1f, R221 ;  /* 0x0000001fff007819 */ /* 0x000fe200000114dd */
[----:B------:R2:W2:Y:S01]  /*fb50*/  LDSM.16.M88.4 R52, [R208+0x800] ;  /* 0x00080000d034783b */ /* 0x0004a20000000200 */
[----:B------:R-:W-:Y:S01]  /*fb60*/  LOP3.LUT R66, R66, 0xfffffff8, RZ, 0xc0, !PT ;  /* 0xfffffff842427812 */ /* 0x000fe200078ec0ff */
[----:B------:R-:W-:Y:S01]  /*fb70*/  IMAD R72, R213, 0x2, R210 ;  /* 0x00000002d5487824 */ /* 0x000fe200078e02d2 */
[----:B------:R-:W-:Y:S01]  /*fb80*/  LEA.HI R67, R0, R221, RZ, 0x3 ;  /* 0x000000dd00437211 */ /* 0x000fe200078f18ff */
[----:B-1----:R-:W-:Y:S01]  /*fb90*/  IMAD.WIDE R26, R3, 0x2, R24 ;  /* 0x00000002031a7825 */ /* 0x002fe200078e0218 */
[----:B------:R1:W1:Y:S01]  /*fba0*/  LDSM.16.M88.4 R48, [R208+0x1000] ;  /* 0x00100000d030783b */ /* 0x0002620000000200 */
[----:B------:R-:W-:-:S02]  /*fbb0*/  SHF.R.S32.HI R11, RZ, 0x1f, R14 ;  /* 0x0000001fff0b7819 */ /* 0x000fc4000001140e */
[----:B------:R-:W-:Y:S01]  /*fbc0*/  LOP3.LUT R67, R67, 0xfffffff8, RZ, 0xc0, !PT ;  /* 0xfffffff843437812 */ /* 0x000fe200078ec0ff */
[----:B------:R-:W1:Y:S01]  /*fbd0*/  LDSM.16.M88.4 R44, [R44+0x10080] ;  /* 0x010080002c2c783b */ /* 0x000e620000000200 */
[----:B------:R-:W-:Y:S01]  /*fbe0*/  LEA.HI R230, R11, R14, RZ, 0x3 ;  /* 0x0000000e0be67211 */ /* 0x000fe200078f18ff */
[----:B------:R-:W-:Y:S01]  /*fbf0*/  IMAD.MOV.U32 R0, RZ, RZ, 0x20 ;  /* 0x00000020ff007424 */ /* 0x000fe200078e00ff */
[----:B------:R-:W-:Y:S01]  /*fc00*/  SHF.R.S32.HI R68, RZ, 0x1f, R3 ;  /* 0x0000001fff447819 */ /* 0x000fe20000011403 */
[----:B------:R1:W1:Y:S01]  /*fc10*/  LDSM.16.M88.4 R20, [R72] ;  /* 0x000000004814783b */ /* 0x0002620000000200 */
[----:B------:R-:W-:Y:S01]  /*fc20*/  IMAD.WIDE R32, R67, 0x2, R24 ;  /* 0x0000000243207825 */ /* 0x000fe200078e0218 */
[----:B------:R-:W-:Y:S02]  /*fc30*/  LOP3.LUT R230, R230, 0xfffffff8, RZ, 0xc0, !PT ;  /* 0xfffffff8e6e67812 */ /* 0x000fe400078ec0ff */
[----:B------:R-:W-:Y:S01]  /*fc40*/  @!PT LDS RZ, [RZ] ;  /* 0x00000000fffff984 */ /* 0x000fe20000000800 */
[----:B------:R-:W-:Y:S01]  /*fc50*/  @!PT LDS RZ, [RZ] ;  /* 0x00000000fffff984 */ /* 0x000fe20000000800 */
[----:B------:R-:W-:Y:S01]  /*fc60*/  @!PT LDS RZ, [RZ] ;  /* 0x00000000fffff984 */ /* 0x000fe20000000800 */
[----:B------:R5:W-:Y:S01]  /*fc70*/  LDGSTS.E.BYPASS.LTC128B.128 [R227+0x4080], [R26.64], !P0 ;  /* 0x040800001ae37fae */ /* 0x000be2000c101d50 */
[----:B------:R-:W-:-:S02]  /*fc80*/  ISETP.GE.AND P0, PT, R221, c[0x0][0x1d4], PT ;  /* 0x00007500dd007a0c */ /* 0x000fc40003f06270 */
[----:B------:R-:W-:Y:S02]  /*fc90*/  SEL R212, R0, 0xffffffe0, !P2 ;  /* 0xffffffe000d47807 */ /* 0x000fe40005000000 */
[----:B------:R-:W-:Y:S02]  /*fca0*/  LOP3.LUT R0, R8, R9, RZ, 0xfc, !PT ;  /* 0x0000000908007212 */ /* 0x000fe400078efcff */
[----:B------:R-:W-:Y:S02]  /*fcb0*/  SHF.R.S32.HI R70, RZ, 0x1f, R67 ;  /* 0x0000001fff467819 */ /* 0x000fe40000011443 */
[----:B------:R-:W-:Y:S02]  /*fcc0*/  SHF.R.S32.HI R71, RZ, 0x1f, R66 ;  /* 0x0000001fff477819 */ /* 0x000fe40000011442 */
[----:B------:R-:W-:Y:S02]  /*fcd0*/  SHF.R.S32.HI R69, RZ, 0x1f, R230 ;  /* 0x0000001fff457819 */ /* 0x000fe400000114e6 */
[----:B------:R-:W-:-:S02]  /*fce0*/  IADD3 R203, R208, 0x800, RZ ;  /* 0x00000800d0cb7810 */ /* 0x000fc40007ffe0ff */
[----:B------:R-:W-:Y:S02]  /*fcf0*/  @P0 LOP3.LUT R12, R12, 0x8, RZ, 0xfc, !PT ;  /* 0x000000080c0c0812 */ /* 0x000fe400078efcff */
[----:B------:R-:W-:Y:S02]  /*fd00*/  ISETP.LT.OR P0, PT, R16, 0x1, P0 ;  /* 0x000000011000780c */ /* 0x000fe40000701670 */
[----:B------:R-:W-:Y:S02]  /*fd10*/  LOP3.LUT R12, R12, 0xfffffffb, RZ, 0xc0, !PT ;  /* 0xfffffffb0c0c7812 */ /* 0x000fe400078ec0ff */
[----:B------:R-:W-:Y:S01]  /*fd20*/  IADD3 R202, R208, 0x1000, RZ ;  /* 0x00001000d0ca7810 */ /* 0x000fe20007ffe0ff */
[----:B-----5:R-:W-:-:S08]  /*fd30*/  IMAD.WIDE R26, R66, 0x2, R24 ;  /* 0x00000002421a7825 */ /* 0x020fd000078e0218 */
[----:B------:R1:W-:Y:S01]  /*fd40*/  LDGSTS.E.BYPASS.LTC128B.128 [R227+0x5880], [R32.64], !P0 ;  /* 0x0588000020e37fae */ /* 0x0003e2000c101d50 */
[----:B------:R-:W-:Y:S01]  /*fd50*/  ISETP.GE.AND P0, PT, R15, c[0x0][0x1d4], PT ;  /* 0x000075000f007a0c */ /* 0x000fe20003f06270 */
[----:B------:R-:W-:-:S12]  /*fd60*/  IMAD.WIDE R24, R230, 0x2, R24 ;  /* 0x00000002e6187825 */ /* 0x000fd800078e0218 */
[----:B------:R-:W-:Y:S02]  /*fd70*/  @P0 LOP3.LUT R12, R12, 0x4, RZ, 0xfc, !PT ;  /* 0x000000040c0c0812 */ /* 0x000fe400078efcff */
[----:B------:R-:W-:Y:S02]  /*fd80*/  ISETP.LT.OR P0, PT, R16, 0x1, P0 ;  /* 0x000000011000780c */ /* 0x000fe40000701670 */
[----:B------:R-:W-:-:S11]  /*fd90*/  LOP3.LUT R12, R12, 0xfffffffd, RZ, 0xc0, !PT ;  /* 0xfffffffd0c0c7812 */ /* 0x000fd600078ec0ff */
[----:B------:R1:W-:Y:S01]  /*fda0*/  LDGSTS.E.BYPASS.LTC128B.128 [R227+0x7080], [R26.64], !P0 ;  /* 0x070800001ae37fae */ /* 0x0003e2000c101d50 */
[----:B------:R-:W-:-:S13]  /*fdb0*/  ISETP.GE.AND P0, PT, R14, c[0x0][0x1d4], PT ;  /* 0x000075000e007a0c */ /* 0x000fda0003f06270 */
[----:B------:R-:W-:Y:S02]  /*fdc0*/  @P0 LOP3.LUT R12, R12, 0x2, RZ, 0xfc, !PT ;  /* 0x000000020c0c0812 */ /* 0x000fe400078efcff */
[----:B------:R-:W-:Y:S02]  /*fdd0*/  ISETP.LT.OR P0, PT, R16, 0x1, P0 ;  /* 0x000000011000780c */ /* 0x000fe40000701670 */
[----:B------:R-:W-:-:S11]  /*fde0*/  LOP3.LUT R12, R12, 0xffffffdf, RZ, 0xc0, !PT ;  /* 0xffffffdf0c0c7812 */ /* 0x000fd600078ec0ff */
[----:B------:R1:W-:Y:S01]  /*fdf0*/  LDGSTS.E.BYPASS.LTC128B.128 [R227+0x8880], [R24.64], !P0 ;  /* 0x0888000018e37fae */ /* 0x0003e2000c101d50 */
[----:B------:R-:W-:-:S13]  /*fe00*/  ISETP.GT.AND P0, PT, R216, 0x7f, PT ;  /* 0x0000007fd800780c */ /* 0x000fda0003f04270 */
[----:B------:R-:W-:Y:S01]  /*fe10*/  @P0 LOP3.LUT R12, R12, 0x20, RZ, 0xfc, !PT ;  /* 0x000000200c0c0812 */ /* 0x000fe200078efcff */
[----:B------:R-:W-:Y:S05]  /*fe20*/  @P0 BRA `(.L_x_935) ;  /* 0x0000019000000947 */ /* 0x000fea0003800000 */
[----:B--234-:R-:W-:Y:S05]  /*fe30*/  BRA.DIV ~URZ, `(.L_x_936) ;  /* 0x000083327f007947 */ /* 0x01cfea000b800000 */
[----:B------:R2:W3:Y:S04]  /*fe40*/  SHFL.IDX PT, R17, R10, 0x1, 0x181f ;  /* 0x00381f000a117f89 */ /* 0x0004e800000e0000 */
[----:B------:R2:W4:Y:S02]  /*fe50*/  SHFL.IDX PT, R9, R19, 0x1, 0x181f ;  /* 0x00381f0013097f89 */ /* 0x00052400000e0000 */
.L_x_964:
[----:B----4-:R-:W-:Y:S02]  /*fe60*/  LEA R12, P0, R67, R9, 0x1 ;  /* 0x00000009430c7211 */ /* 0x010fe400078008ff */
[----:B------:R-:W-:Y:S02]  /*fe70*/  ISETP.GE.AND P2, PT, R221, c[0x0][0x1d4], PT ;  /* 0x00007500dd007a0c */ /* 0x000fe40003f46270 */
[----:B---3--:R-:W-:Y:S02]  /*fe80*/  LEA.HI.X R13, R67, R17, R70, 0x1, P0 ;  /* 0x00000011430d7211 */ /* 0x008fe400000f0c46 */
[----:B--2---:R-:W-:-:S04]  /*fe90*/  LEA R10, P0, R66, R9, 0x1 ;  /* 0x00000009420a7211 */ /* 0x004fc800078008ff */
[----:B------:R-:W-:Y:S02]  /*fea0*/  LEA.HI.X R11, R66, R17, R71, 0x1, P0 ;  /* 0x00000011420b7211 */ /* 0x000fe400000f0c47 */
[----:B------:R-:W-:-:S04]  /*feb0*/  LEA R18, P0, R3, R9, 0x1 ;  /* 0x0000000903127211 */ /* 0x000fc800078008ff */
[----:B------:R-:W-:Y:S02]  /*fec0*/  LEA.HI.X R19, R3, R17, R68, 0x1, P0 ;  /* 0x0000001103137211 */ /* 0x000fe400000f0c44 */
[----:B------:R-:W-:Y:S02]  /*fed0*/  ISETP.LT.OR P0, PT, R16, 0x21, P1 ;  /* 0x000000211000780c */ /* 0x000fe40000f01670 */
[----:B------:R-:W-:-:S11]  /*fee0*/  ISETP.GE.AND P1, PT, R15, c[0x0][0x1d4], PT ;  /* 0x000075000f007a0c */ /* 0x000fd60003f26270 */
[----:B------:R-:W-:Y:S01]  /*fef0*/  @!PT LDS RZ, [RZ] ;  /* 0x00000000fffff984 */ /* 0x000fe20000000800 */
[----:B------:R-:W-:Y:S01]  /*ff00*/  @!PT LDS RZ, [RZ] ;  /* 0x00000000fffff984 */ /* 0x000fe20000000800 */
[----:B------:R-:W-:Y:S01]  /*ff10*/  @!PT LDS RZ, [RZ] ;  /* 0x00000000fffff984 */ /* 0x000fe20000000800 */
[----:B------:R2:W-:Y:S01]  /*ff20*/  LDGSTS.E.BYPASS.LTC128B.128 [R227+0x5080], [R18.64], !P0 ;  /* 0x0508000012e37fae */ /* 0x0005e2000c101d50 */
[----:B------:R-:W-:-:S04]  /*ff30*/  LEA R8, P0, R230, R9, 0x1 ;  /* 0x00000009e6087211 */ /* 0x000fc800078008ff */
[----:B------:R-:W-:Y:S02]  /*ff40*/  LEA.HI.X R9, R230, R17, R69, 0x1, P0 ;  /* 0x00000011e6097211 */ /* 0x000fe400000f0c45 */
[----:B------:R-:W-:Y:S02]  /*ff50*/  ISETP.LT.OR P0, PT, R16, 0x21, P2 ;  /* 0x000000211000780c */ /* 0x000fe40001701670 */
[----:B------:R-:W-:-:S11]  /*ff60*/  ISETP.GE.AND P2, PT, R14, c[0x0][0x1d4], PT ;  /* 0x000075000e007a0c */ /* 0x000fd60003f46270 */
[----:B------:R2:W-:Y:S01]  /*ff70*/  LDGSTS.E.BYPASS.LTC128B.128 [R227+0x6880], [R12.64], !P0 ;  /* 0x068800000ce37fae */ /* 0x0005e2000c101d50 */
[----:B------:R-:W-:-:S13]  /*ff80*/  ISETP.LT.OR P0, PT, R16, 0x21, P1 ;  /* 0x000000211000780c */ /* 0x000fda0000f01670 */
[----:B------:R2:W-:Y:S01]  /*ff90*/  LDGSTS.E.BYPASS.LTC128B.128 [R227+0x8080], [R10.64], !P0 ;  /* 0x080800000ae37fae */ /* 0x0005e2000c101d50 */
[----:B------:R-:W-:-:S13]  /*ffa0*/  ISETP.LT.OR P0, PT, R16, 0x21, P2 ;  /* 0x000000211000780c */ /* 0x000fda0001701670 */
[----:B------:R2:W-:Y:S02]  /*ffb0*/  LDGSTS.E.BYPASS.LTC128B.128 [R227+0x9880], [R8.64], !P0 ;  /* 0x0988000008e37fae */ /* 0x0005e4000c101d50 */
.L_x_935:
[----:B--234-:R-:W-:Y:S05]  /*ffc0*/  BSYNC B0 ;  /* 0x0000000000007941 */ /* 0x01cfea0003800000 */
.L_x_934:
[----:B------:R-:W0:Y:S01]  /*ffd0*/  LDGDEPBAR ;  /* 0x00000000000079af */ /* 0x000e220000000000 */
[----:B------:R-:W-:Y:S02]  /*ffe0*/  WARPSYNC 0xffffffff ;  /* 0xffffffff00007948 */ /* 0x000fe40003800000 */
[C---:B-1----:R-:W-:Y:S01]  /*fff0*/  HMMA.16816.F32.BF16 R40, R44.reuse, R36, RZ ;  /* 0x000000242c28723c */ /* 0x042fe200000418ff */
[----:B------:R-:W-:Y:S01]  /*10000*/  IMAD R75, R211, 0x2, R210 ;  /* 0x00000002d34b7824 */ /* 0x000fe200078e02d2 */
[----:B------:R-:W-:Y:S01]  /*10010*/  ISETP.GE.AND P1, PT, R107, 0x31, PT ;  /* 0x000000316b00780c */ /* 0x000fe20003f26270 */
[----:B------:R-:W-:Y:S01]  /*10020*/  IMAD R73, R212, 0x2, R209 ;  /* 0x00000002d4497824 */ /* 0x000fe200078e02d1 */
[C---:B------:R-:W-:Y:S01]  /*10030*/  IADD3 R200, R208.reuse, 0x1800, RZ ;  /* 0x00001800d0c87810 */ /* 0x040fe20007ffe0ff */
[----:B------:R-:W-:Y:S01]  /*10040*/  IMAD R74, R211, 0x2, R72 ;  /* 0x00000002d34a7824 */ /* 0x000fe200078e0248 */
[----:B------:R-:W-:Y:S01]  /*10050*/  IADD3 R199, R208, 0x2000, RZ ;  /* 0x00002000d0c77810 */ /* 0x000fe20007ffe0ff */
[----:B------:R-:W-:Y:S01]  /*10060*/  IMAD R201, R212, 0x2, R208 ;  /* 0x00000002d4c97824 */ /* 0x000fe200078e02d0 */
[----:B------:R-:W-:Y:S01]  /*10070*/  HMMA.16816.F32.BF16 R32, R44, R28, RZ ;  /* 0x0000001c2c20723c */ /* 0x000fe200000418ff */
[----:B------:R-:W-:Y:S01]  /*10080*/  LDSM.16.M88.4 R16, [R73+0xa080] ;  /* 0x00a080004910783b */ /* 0x000fe20000000200 */
[----:B------:R-:W-:-:S02]  /*10090*/  IADD3 R198, R208, 0x2800, RZ ;  /* 0x00002800d0c67810 */ /* 0x000fc40007ffe0ff */
[C---:B------:R-:W-:Y:S01]  /*100a0*/  IADD3 R197, R208.reuse, 0x3000, RZ ;  /* 0x00003000d0c57810 */ /* 0x040fe20007ffe0ff */
[----:B------:R-:W-:Y:S01]  /*100b0*/  LDSM.16.M88.4 R12, [R73+0xa880] ;  /* 0x00a88000490c783b */ /* 0x000fe20000000200 */
[C---:B------:R-:W-:Y:S02]  /*100c0*/  IADD3 R196, R208.reuse, 0x3800, RZ ;  /* 0x00003800d0c47810 */ /* 0x040fe40007ffe0ff */
[----:B------:R-:W-:Y:S01]  /*100d0*/  HMMA.16816.F32.BF16 R36, R44, R38, RZ ;  /* 0x000000262c24723c */ /* 0x000fe200000418ff */
[----:B------:R-:W-:Y:S01]  /*100e0*/  LDSM.16.M88.4 R8, [R73+0xb080] ;  /* 0x00b080004908783b */ /* 0x000fe20000000200 */
[C---:B------:R-:W-:Y:S02]  /*100f0*/  IADD3 R195, R208.reuse, 0x4000, RZ ;  /* 0x00004000d0c37810 */ /* 0x040fe40007ffe0ff */
[C---:B------:R-:W-:Y:S02]  /*10100*/  IADD3 R194, R208.reuse, 0x4800, RZ ;  /* 0x00004800d0c27810 */ /* 0x040fe40007ffe0ff */
[----:B------:R-:W-:-:S02]  /*10110*/  IADD3 R193, R208, 0x5000, RZ ;  /* 0x00005000d0c17810 */ /* 0x000fc40007ffe0ff */
[----:B------:R-:W-:Y:S01]  /*10120*/  HMMA.16816.F32.BF16 R28, R44, R30, RZ ;  /* 0x0000001e2c1c723c */ /* 0x000fe200000418ff */
[----:B------:R-:W-:-:S07]  /*10130*/  IADD3 R192, R208, 0x5800, RZ ;  /* 0x00005800d0c07810 */ /* 0x000fce0007ffe0ff */
[C---:B------:R-:W-:Y:S08]  /*10140*/  HMMA.16816.F32.BF16 R24, R44.reuse, R4, RZ ;  /* 0x000000042c18723c */ /* 0x040ff000000418ff */
[----:B------:R-:W-:Y:S01]  /*10150*/  HMMA.16816.F32.BF16 R44, R44, R6, RZ ;  /* 0x000000062c2c723c */ /* 0x000fe200000418ff */
[----:B------:R-:W1:Y:S07]  /*10160*/  LDSM.16.M88.4 R4, [R75] ;  /* 0x000000004b04783b */ /* 0x000e6e0000000200 */
[C---:B------:R-:W-:Y:S08]  /*10170*/  HMMA.16816.F32.BF16 R40, R20.reuse, R56, R40 ;  /* 0x000000381428723c */ /* 0x040ff00000041828 */
[C---:B------:R-:W-:Y:S01]  /*10180*/  HMMA.16816.F32.BF16 R36, R20.reuse, R58, R36 ;  /* 0x0000003a1424723c */ /* 0x040fe20000041824 */
[----:B------:R-:W-:Y:S07]  /*10190*/  LDSM.16.M88.4 R56, [R201] ;  /* 0x00000000c938783b */ /* 0x000fee0000000200 */
[C---:B------:R-:W-:Y:S08]  /*101a0*/  HMMA.16816.F32.BF16 R32, R20.reuse, R52, R32 ;  /* 0x000000341420723c */ /* 0x040ff00000041820 */
[C---:B------:R-:W-:Y:S01]  /*101b0*/  HMMA.16816.F32.BF16 R28, R20.reuse, R54, R28 ;  /* 0x00000036141c723c */ /* 0x040fe2000004181c */
[----:B------:R-:W-:Y:S07]  /*101c0*/  LDSM.16.M88.4 R52, [R201+0x800] ;  /* 0x00080000c934783b */ /* 0x000fee0000000200 */
[C---:B------:R-:W-:Y:S08]  /*101d0*/  HMMA.16816.F32.BF16 R24, R20.reuse, R48, R24 ;  /* 0x000000301418723c */ /* 0x040ff00000041818 */
[----:B------:R-:W-:Y:S01]  /*101e0*/  HMMA.16816.F32.BF16 R20, R20, R50, R44 ;  /* 0x000000321414723c */ /* 0x000fe2000004182c */
[----:B------:R-:W2:Y:S04]  /*101f0*/  LDSM.16.M88.4 R44, [R74] ;  /* 0x000000004a2c783b */ /* 0x000ea80000000200 */
        /* <DEDUP_REMOVED lines=10> */
[----:B------:R-:W4:Y:S03]  /*102a0*/  LDSM.16.M88.4 R8, [R209+0xc880] ;  /* 0x00c88000d108783b */ /* 0x000f260000000200 */
[C---:B--2---:R-:W-:Y:S08]  /*102b0*/  HMMA.16816.F32.BF16 R40, R44.reuse, R56, R40 ;  /* 0x000000382c28723c */ /* 0x044ff00000041828 */
[C---:B------:R-:W-:Y:S01]  /*102c0*/  HMMA.16816.F32.BF16 R36, R44.reuse, R58, R36 ;  /* 0x0000003a2c24723c */ /* 0x040fe20000041824 */
[----:B------:R-:W-:Y:S07]  /*102d0*/  LDSM.16.M88.4 R56, [R208+0x1800] ;  /* 0x00180000d038783b */ /* 0x000fee0000000200 */
[C---:B------:R-:W-:Y:S08]  /*102e0*/  HMMA.16816.F32.BF16 R32, R44.reuse, R52, R32 ;  /* 0x000000342c20723c */ /* 0x040ff00000041820 */
[C---:B------:R-:W-:Y:S01]  /*102f0*/  HMMA.16816.F32.BF16 R28, R44.reuse, R54, R28 ;  /* 0x000000362c1c723c */ /* 0x040fe2000004181c */
[----:B------:R-:W-:Y:S07]  /*10300*/  LDSM.16.M88.4 R52, [R208+0x2000] ;  /* 0x00200000d034783b */ /* 0x000fee0000000200 */
        /* <DEDUP_REMOVED lines=10> */
[C---:B----4-:R-:W-:Y:S08]  /*103b0*/  HMMA.16816.F32.BF16 R24, R4.reuse, R8, R24 ;  /* 0x000000080418723c */ /* 0x050ff00000041818 */
        /* <DEDUP_REMOVED lines=48> */
[----:B------:R-:W2:Y:S07]  /*106c0*/  LDSM.16.M88.4 R52, [R201+0x3000] ;  /* 0x00300000c934783b */ /* 0x000eae0000000200 */
[C---:B---3--:R-:W-:Y:S08]  /*106d0*/  HMMA.16816.F32.BF16 R24, R44.reuse, R48, R24 ;  /* 0x000000302c18723c */ /* 0x048ff00000041818 */
[----:B------:R-:W-:Y:S01]  /*106e0*/  HMMA.16816.F32.BF16 R20, R44, R50, R20 ;  /* 0x000000322c14723c */ /* 0x000fe20000041814 */
[----:B------:R-:W3:Y:S04]  /*106f0*/  LDSM.16.M88.4 R48, [R201+0x3800] ;  /* 0x00380000c930783b */ /* 0x000ee80000000200 */
[----:B------:R-:W5:Y:S03]  /*10700*/  LDSM.16.M88.4 R44, [R201+0x4000] ;  /* 0x00400000c92c783b */ /* 0x000f660000000200 */
[C---:B-1----:R-:W-:Y:S08]  /*10710*/  HMMA.16816.F32.BF16 R40, R4.reuse, R16, R40 ;  /* 0x000000100428723c */ /* 0x042ff00000041828 */
[C---:B------:R-:W-:Y:S01]  /*10720*/  HMMA.16816.F32.BF16 R36, R4.reuse, R18, R36 ;  /* 0x000000120424723c */ /* 0x040fe20000041824 */
[----:B------:R-:W-:Y:S07]  /*10730*/  LDSM.16.M88.4 R16, [R210+0xc000] ;  /* 0x00c00000d210783b */ /* 0x000fee0000000200 */
[C---:B------:R-:W-:Y:S08]  /*10740*/  HMMA.16816.F32.BF16 R32, R4.reuse, R12, R32 ;  /* 0x0000000c0420723c */ /* 0x040ff00000041820 */
[C---:B------:R-:W-:Y:S01]  /*10750*/  HMMA.16816.F32.BF16 R28, R4.reuse, R14, R28 ;  /* 0x0000000e041c723c */ /* 0x040fe2000004181c */
[----:B------:R-:W1:Y:S07]  /*10760*/  LDSM.16.M88.4 R12, [R209+0xe880] ;  /* 0x00e88000d10c783b */ /* 0x000e6e0000000200 */
[C---:B----4-:R-:W-:Y:S08]  /*10770*/  HMMA.16816.F32.BF16 R24, R4.reuse, R8, R24 ;  /* 0x000000080418723c */ /* 0x050ff00000041818 */
[----:B------:R-:W-:Y:S01]  /*10780*/  HMMA.16816.F32.BF16 R20, R4, R10, R20 ;  /* 0x0000000a0414723c */ /* 0x000fe20000041814 */
[----:B------:R-:W4:Y:S04]  /*10790*/  LDSM.16.M88.4 R8, [R209+0xf080] ;  /* 0x00f08000d108783b */ /* 0x000f280000000200 */
[----:B------:R-:W1:Y:S03]  /*107a0*/  LDSM.16.M88.4 R4, [R209+0xf880] ;  /* 0x00f88000d104783b */ /* 0x000e660000000200 */
[C---:B--2---:R-:W-:Y:S08]  /*107b0*/  HMMA.16816.F32.BF16 R40, R56.reuse, R52, R40 ;  /* 0x000000343828723c */ /* 0x044ff00000041828 */
[C---:B------:R-:W-:Y:S01]  /*107c0*/  HMMA.16816.F32.BF16 R36, R56.reuse, R54, R36 ;  /* 0x000000363824723c */ /* 0x040fe20000041824 */
[----:B------:R-:W-:Y:S07]  /*107d0*/  LDSM.16.M88.4 R52, [R208+0x4800] ;  /* 0x00480000d034783b */ /* 0x000fee0000000200 */
[C---:B---3--:R-:W-:Y:S08]  /*107e0*/  HMMA.16816.F32.BF16 R32, R56.reuse, R48, R32 ;  /* 0x000000303820723c */ /* 0x048ff00000041820 */
[C---:B------:R-:W-:Y:S01]  /*107f0*/  HMMA.16816.F32.BF16 R28, R56.reuse, R50, R28 ;  /* 0x00000032381c723c */ /* 0x040fe2000004181c */
[----:B------:R-:W-:Y:S07]  /*10800*/  LDSM.16.M88.4 R48, [R208+0x5000] ;  /* 0x00500000d030783b */ /* 0x000fee0000000200 */
[C---:B-----5:R-:W-:Y:S08]  /*10810*/  HMMA.16816.F32.BF16 R24, R56.reuse, R44, R24 ;  /* 0x0000002c3818723c */ /* 0x060ff00000041818 */
[----:B------:R-:W-:Y:S01]  /*10820*/  HMMA.16816.F32.BF16 R20, R56, R46, R20 ;  /* 0x0000002e3814723c */ /* 0x000fe20000041814 */
[----:B------:R-:W2:Y:S04]  /*10830*/  LDSM.16.M88.4 R56, [R72+0xc000] ;  /* 0x00c000004838783b */ /* 0x000ea80000000200 */
[----:B------:R-:W3:Y:S03]  /*10840*/  LDSM.16.M88.4 R44, [R208+0x5800] ;  /* 0x00580000d02c783b */ /* 0x000ee60000000200 */
        /* <DEDUP_REMOVED lines=8> */
[----:B------:R-:W4:Y:S04]  /*108d0*/  LDSM.16.M88.4 R4, [R73+0xf080] ;  /* 0x00f080004904783b */ /* 0x000f280000000200 */
[----:B------:R-:W5:Y:S03]  /*108e0*/  LDSM.16.M88.4 R16, [R73+0xf880] ;  /* 0x00f880004910783b */ /* 0x000f660000000200 */
        /* <DEDUP_REMOVED lines=9> */
[----:B------:R-:W3:Y:S01]  /*10980*/  LDSM.16.M88.4 R44, [R201+0x5800] ;  /* 0x00580000c92c783b */ /* 0x000ee20000000200 */
[----:B------:R-:W-:-:S04]  /*10990*/  DEPBAR.LE SB0, 0x0 ;  /* 0x000080000000791a */ /* 0x000fc80000000000 */
[C---:B-1----:R-:W-:Y:S08]  /*109a0*/  HMMA.16816.F32.BF16 R40, R12.reuse, R8, R40 ;  /* 0x000000080c28723c */ /* 0x042ff00000041828 */
[C---:B------:R-:W-:Y:S08]  /*109b0*/  HMMA.16816.F32.BF16 R36, R12.reuse, R10, R36 ;  /* 0x0000000a0c24723c */ /* 0x040ff00000041824 */
[C---:B----4-:R-:W-:Y:S08]  /*109c0*/  HMMA.16816.F32.BF16 R32, R12.reuse, R4, R32 ;  /* 0x000000040c20723c */ /* 0x050ff00000041820 */
[C---:B------:R-:W-:Y:S08]  /*109d0*/  HMMA.16816.F32.BF16 R28, R12.reuse, R6, R28 ;  /* 0x000000060c1c723c */ /* 0x040ff0000004181c */
[C---:B-----5:R-:W-:Y:S08]  /*109e0*/  HMMA.16816.F32.BF16 R24, R12.reuse, R16, R24 ;  /* 0x000000100c18723c */ /* 0x060ff00000041818 */
[----:B------:R-:W-:Y:S08]  /*109f0*/  HMMA.16816.F32.BF16 R20, R12, R18, R20 ;  /* 0x000000120c14723c */ /* 0x000ff00000041814 */
[C---:B--2---:R-:W-:Y:S08]  /*10a00*/  HMMA.16816.F32.BF16 R40, R56.reuse, R52, R40 ;  /* 0x000000343828723c */ /* 0x044ff00000041828 */
[C---:B------:R-:W-:Y:S08]  /*10a10*/  HMMA.16816.F32.BF16 R36, R56.reuse, R54, R36 ;  /* 0x000000363824723c */ /* 0x040ff00000041824 */
[C---:B------:R-:W-:Y:S08]  /*10a20*/  HMMA.16816.F32.BF16 R32, R56.reuse, R48, R32 ;  /* 0x000000303820723c */ /* 0x040ff00000041820 */
[C---:B------:R-:W-:Y:S08]  /*10a30*/  HMMA.16816.F32.BF16 R28, R56.reuse, R50, R28 ;  /* 0x00000032381c723c */ /* 0x040ff0000004181c */
[C---:B---3--:R-:W-:Y:S08]  /*10a40*/  HMMA.16816.F32.BF16 R24, R56.reuse, R44, R24 ;  /* 0x0000002c3818723c */ /* 0x048ff00000041818 */
[----:B------:R-:W-:Y:S01]  /*10a50*/  HMMA.16816.F32.BF16 R20, R56, R46, R20 ;  /* 0x0000002e3814723c */ /* 0x000fe20000041814 */
[----:B------:R-:W-:Y:S06]  /*10a60*/  BAR.SYNC.DEFER_BLOCKING 0x0 ;  /* 0x0000000000007b1d */ /* 0x000fec0000010000 */
[----:B------:R-:W-:Y:S05]  /*10a70*/  @!P1 BRA `(.L_x_937) ;  /* 0x0000043000009947 */ /* 0x000fea0003800000 */
[----:B------:R-:W-:Y:S01]  /*10a80*/  ISETP.NE.AND P0, PT, R223, 0x1, PT ;  /* 0x00000001df00780c */ /* 0x000fe20003f05270 */
[----:B------:R-:W-:Y:S01]  /*10a90*/  IMAD.MOV.U32 R225, RZ, RZ, RZ ;  /* 0x000000ffffe17224 */ /* 0x000fe200078e00ff */
[----:B------:R-:W-:-:S04]  /*10aa0*/  IADD3 R226, R220, R63, R217 ;  /* 0x0000003fdce27210 */ /* 0x000fc80007ffe0d9 */
[----:B------:R-:W-:-:S05]  /*10ab0*/  IADD3 R226, R226, -0x30, RZ ;  /* 0xffffffd0e2e27810 */ /* 0x000fca0007ffe0ff */
        /* <DEDUP_REMOVED lines=8> */
[----:B------:R-:W-:Y:S01]  /*10b40*/  IMAD.MOV R5, RZ, RZ, -R5 ;  /* 0x000000ffff057224 */ /* 0x000fe200078e0a05 */
[----:B------:R-:W-:Y:S01]  /*10b50*/  IADD3 R2, -R2, 0x30, RZ ;  /* 0x0000003002027810 */ /* 0x000fe20007ffe1ff */
[----:B------:R-:W-:Y:S01]  /*10b60*/  BSSY B0, `(.L_x_938) ;  /* 0x0000021000007945 */ /* 0x000fe20003800000 */
[----:B------:R-:W-:Y:S01]  /*10b70*/  ISETP.GE.AND P2, PT, R221, c[0x0][0x1d4], PT ;  /* 0x00007500dd007a0c */ /* 0x000fe20003f46270 */
        /* <DEDUP_REMOVED lines=8> */
[----:B------:R-:W-:-:S04]  /*10c00*/  IMAD R4, R4, c[0x0][0x1f0], RZ ;  /* 0x00007c0004047a24 */ /* 0x000fc800078e02ff */
[----:B------:R-:W-:Y:S01]  /*10c10*/  IMAD R5, R225, c[0x0][0x1f4], R4 ;  /* 0x00007d00e1057a24 */ /* 0x000fe200078e0204 */
[----:B------:R-:W-:-:S04]  /*10c20*/  IADD3 R4, P0, R64, R6, RZ ;  /* 0x0000000640047210 */ /* 0x000fc80007f1e0ff */
[----:B------:R-:W-:Y:S02]  /*10c30*/  IADD3.X R7, R60, R7, R5, P0, !PT ;  /* 0x000000073c077210 */ /* 0x000fe400007fe405 */
[----:B------:R-:W-:-:S04]  /*10c40*/  LEA R5, P0, R4, c[0x0][0x1c8], 0x1 ;  /* 0x0000720004057a11 */ /* 0x000fc800078008ff */
[----:B------:R-:W-:Y:S01]  /*10c50*/  LEA.HI.X R4, R4, c[0x0][0x1cc], R7, 0x1, P0 ;  /* 0x0000730004047a11 */ /* 0x000fe200000f0c07 */
[----:B------:R1:W2:Y:S01]  /*10c60*/  SHFL.IDX PT, R6, R5, RZ, 0x181f ;  /* 0x00181fff05067589 */ /* 0x0002a200000e0000 */
[----:B------:R-:W-:-:S03]  /*10c70*/  ISETP.GE.AND P0, PT, R2, 0x1, PT ;  /* 0x000000010200780c */ /* 0x000fc60003f06270 */
[----:B------:R1:W3:Y:S10]  /*10c80*/  SHFL.IDX PT, R7, R4, RZ, 0x181f ;  /* 0x00181fff04077589 */ /* 0x0002f400000e0000 */
[----:B------:R-:W-:Y:S05]  /*10c90*/  @!P0 BRA `(.L_x_939) ;  /* 0x000000d000008947 */ /* 0x000fea0003800000 */
[----:B--2---:R-:W-:-:S04]  /*10ca0*/  LEA R12, P0, R3, R6, 0x1 ;  /* 0x00000006030c7211 */ /* 0x004fc800078008ff */
[----:B---3--:R-:W-:Y:S02]  /*10cb0*/  LEA.HI.X R13, R3, R7, R68, 0x1, P0 ;  /* 0x00000007030d7211 */ /* 0x008fe400000f0c44 */
        /* <DEDUP_REMOVED lines=11> */
.L_x_939:
[----:B------:R-:W-:Y:S05]  /*10d70*/  BSYNC B0 ;  /* 0x0000000000007941 */ /* 0x000fea0003800000 */
.L_x_938:
[----:B------:R-:W-:Y:S01]  /*10d80*/  ISETP.GE.AND P0, PT, R2, 0x21, PT ;  /* 0x000000210200780c */ /* 0x000fe20003f06270 */
[----:B-1----:R-:W1:Y:S01]  /*10d90*/  SHFL.IDX PT, R4, R4, 0x1, 0x181f ;  /* 0x00381f0004047f89 */ /* 0x002e6200000e0000 */
[----:B------:R-:W-:Y:S03]  /*10da0*/  BSSY B0, `(.L_x_937) ;  /* 0x0000010000007945 */ /* 0x000fe60003800000 */
[----:B------:R-:W4:Y:S08]  /*10db0*/  SHFL.IDX PT, R5, R5, 0x1, 0x181f ;  /* 0x00381f0005057f89 */ /* 0x000f3000000e0000 */
[----:B------:R-:W-:Y:S05]  /*10dc0*/  @!P0 BRA `(.L_x_940) ;  /* 0x000000d000008947 */ /* 0x000fea0003800000 */
[----:B----4-:R-:W-:-:S04]  /*10dd0*/  LEA R2, P0, R3, R5, 0x1 ;  /* 0x0000000503027211 */ /* 0x010fc800078008ff */
[----:B-1----:R-:W-:Y:S02]  /*10de0*/  LEA.HI.X R3, R3, R4, R68, 0x1, P0 ;  /* 0x0000000403037211 */ /* 0x002fe400000f0c44 */
[----:B--2---:R-:W-:-:S03]  /*10df0*/  LEA R6, P0, R67, R5, 0x1 ;  /* 0x0000000543067211 */ /* 0x004fc600078008ff */
[----:B------:R-:W-:Y:S01]  /*10e00*/  @!PT LDS RZ, [RZ] ;  /* 0x00000000fffff984 */ /* 0x000fe20000000800 */
[----:B------:R1:W-:Y:S01]  /*10e10*/  LDGSTS.E.BYPASS.LTC128B.128 [R227+0xb080], [R2.64], !P6 ;  /* 0x0b08000002e37fae */ /* 0x0003e2000f101d50 */
[----:B---3--:R-:W-:Y:S02]  /*10e20*/  LEA.HI.X R7, R67, R4, R70, 0x1, P0 ;  /* 0x0000000443077211 */ /* 0x008fe400000f0c46 */
[----:B------:R-:W-:-:S03]  /*10e30*/  LEA R8, P0, R66, R5, 0x1 ;  /* 0x0000000542087211 */ /* 0x000fc600078008ff */
[----:B------:R1:W-:Y:S01]  /*10e40*/  LDGSTS.E.BYPASS.LTC128B.128 [R227+0xc880], [R6.64], !P2 ;  /* 0x0c88000006e37fae */ /* 0x0003e2000d101d50 */
[----:B------:R-:W-:Y:S02]  /*10e50*/  LEA.HI.X R9, R66, R4, R71, 0x1, P0 ;  /* 0x0000000442097211 */ /* 0x000fe400000f0c47 */
[----:B------:R-:W-:-:S03]  /*10e60*/  LEA R10, P0, R230, R5, 0x1 ;  /* 0x00000005e60a7211 */ /* 0x000fc600078008ff */
[----:B------:R1:W-:Y:S01]  /*10e70*/  LDGSTS.E.BYPASS.LTC128B.128 [R227+0xe080], [R8.64], !P5 ;  /* 0x0e08000008e37fae */ /* 0x0003e2000e901d50 */
[----:B------:R-:W-:-:S05]  /*10e80*/  LEA.HI.X R11, R230, R4, R69, 0x1, P0 ;  /* 0x00000004e60b7211 */ /* 0x000fca00000f0c45 */
[----:B------:R1:W-:Y:S04]  /*10e90*/  LDGSTS.E.BYPASS.LTC128B.128 [R227+0xf880], [R10.64], !P4 ;  /* 0x0f8800000ae37fae */ /* 0x0003e8000e101d50 */
.L_x_940:
[----:B------:R-:W-:Y:S05]  /*10ea0*/  BSYNC B0 ;  /* 0x0000000000007941 */ /* 0x000fea0003800000 */
.L_x_937:
[----:B-1----:R-:W-:Y:S01]  /*10eb0*/  LOP3.LUT R3, R62, 0xffffffe0, RZ, 0xc0, !PT ;  /* 0xffffffe03e037812 */ /* 0x002fe200078ec0ff */
[----:B------:R-:W-:Y:S01]  /*10ec0*/  IMAD.SHL.U32 R207, R0, 0x2, RZ ;  /* 0x0000000200cf7824 */ /* 0x000fe200078e00ff */
[----:B------:R-:W0:Y:S03]  /*10ed0*/  LDGDEPBAR ;  /* 0x00000000000079af */ /* 0x000e260000000000 */
[----:B------:R-:W-:Y:S01]  /*10ee0*/  IMAD.IADD R3, R216, 0x1, -R3 ;  /* 0x00000001d8037824 */ /* 0x000fe200078e0a03 */
[----:B------:R-:W-:Y:S01]  /*10ef0*/  LDSM.16.MT88.4 R92, [R207+0x7080] ;  /* 0x00708000cf5c783b */ /* 0x000fe20000004200 */
[--C-:B------:R-:W-:Y:S02]  /*10f00*/  IMAD R206, R213, 0x2, R207.reuse ;  /* 0x00000002d5ce7824 */ /* 0x100fe400078e02cf */
        /* <DEDUP_REMOVED lines=17> */
[----:B------:R-:W-:Y:S01]  /*11020*/  ISETP.GT.AND P0, PT, R61, 0x1, PT ;  /* 0x000000013d00780c */ /* 0x000fe20003f04270 */
[----:B------:R-:W-:Y:S03]  /*11030*/  LDSM.16.MT88.4 R116, [R204+0x7080] ;  /* 0x00708000cc74783b */ /* 0x000fe60000004200 */
[----:B------:R-:W-:Y:S01]  /*11040*/  FSEL R43, R43, -INF , P0 ;  /* 0xff8000002b2b7808 */ /* 0x000fe20000000000 */
[----:B------:R-:W-:Y:S01]  /*11050*/  LDSM.16.MT88.4 R124, [R207+0x8880] ;  /* 0x00888000cf7c783b */ /* 0x000fe20000004200 */
[----:B------:R-:W-:Y:S02]  /*11060*/  FSEL R41, R41, -INF , P0 ;  /* 0xff80000029297808 */ /* 0x000fe40000000000 */
[----:B------:R-:W-:Y:S01]  /*11070*/  ISETP.GT.AND P0, PT, R61, 0x8, PT ;  /* 0x000000083d00780c */ /* 0x000fe20003f04270 */
[----:B------:R-:W-:Y:S01]  /*11080*/  LDSM.16.MT88.4 R128, [R206+0x8880] ;  /* 0x00888000ce80783b */ /* 0x000fe20000004200 */
[----:B------:R-:W-:-:S02]  /*11090*/  FMNMX.FTZ R3, R40, R41, !PT ;  /* 0x0000002928037209 */ /* 0x000fc40007810000 */
[----:B--23--:R-:W-:Y:S01]  /*110a0*/  FSEL R7, R38, -INF , P0 ;  /* 0xff80000026077808 */ /* 0x00cfe20000000000 */
[----:B------:R-:W-:Y:S01]  /*110b0*/  LDSM.16.MT88.4 R136, [R205+0x8880] ;  /* 0x00888000cd88783b */ /* 0x000fe20000004200 */
[----:B------:R-:W-:Y:S02]  /*110c0*/  FSEL R36, R36, -INF , P0 ;  /* 0xff80000024247808 */ /* 0x000fe40000000000 */
[----:B------:R-:W-:Y:S01]  /*110d0*/  ISETP.GT.AND P0, PT, R61, 0x9, PT ;  /* 0x000000093d00780c */ /* 0x000fe20003f04270 */
[----:B------:R-:W-:Y:S01]  /*110e0*/  LDSM.16.MT88.4 R164, [R206+0x6080] ;  /* 0x00608000cea4783b */ /* 0x000fe20000004200 */
[----:B------:R-:W-:Y:S02]  /*110f0*/  FMNMX.FTZ R3, R36, R3, !PT ;  /* 0x0000000324037209 */ /* 0x000fe40007810000 */
[----:B----4-:R-:W-:Y:S01]  /*11100*/  FSEL R5, R39, -INF , P0 ;  /* 0xff80000027057808 */ /* 0x010fe20000000000 */
[----:B------:R-:W-:Y:S01]  /*11110*/  LDSM.16.MT88.4 R160, [R205+0x6080] ;  /* 0x00608000cda0783b */ /* 0x000fe20000004200 */
[----:B------:R-:W-:-:S02]  /*11120*/  FSEL R2, R37, -INF , P0 ;  /* 0xff80000025027808 */ /* 0x000fc40000000000 */
[C---:B------:R-:W-:Y:S01]  /*11130*/  ISETP.GT.AND P0, PT, R61.reuse, 0x10, PT ;  /* 0x000000103d00780c */ /* 0x040fe20003f04270 */
[----:B------:R-:W-:Y:S01]  /*11140*/  LDSM.16.MT88.4 R172, [R204+0x4880] ;  /* 0x00488000ccac783b */ /* 0x000fe20000004200 */
[----:B------:R-:W-:Y:S02]  /*11150*/  FMNMX.FTZ R3, R2, R3, !PT ;  /* 0x0000000302037209 */ /* 0x000fe40007810000 */
[----:B------:R-:W-:Y:S01]  /*11160*/  FSEL R9, R34, -INF , P0 ;  /* 0xff80000022097808 */ /* 0x000fe20000000000 */
[----:B------:R-:W-:Y:S01]  /*11170*/  LDSM.16.MT88.4 R168, [R207+0x6080] ;  /* 0x00608000cfa8783b */ /* 0x000fe20000004200 */
        /* <DEDUP_REMOVED lines=22> */
[C---:B------:R-:W-:Y:S01]  /*112e0*/  ISETP.GT.AND P0, PT, R61.reuse, 0x28, PT ;  /* 0x000000283d00780c */ /* 0x040fe20003f04270 */
[----:B------:R-:W-:Y:S01]  /*112f0*/  LDSM.16.MT88.4 R24, [R207+0x7880] ;  /* 0x00788000cf18783b */ /* 0x000fe20000004200 */
[----:B------:R-:W-:Y:S02]  /*11300*/  FMNMX.FTZ R3, R234, R3, !PT ;  /* 0x00000003ea037209 */ /* 0x000fe40007810000 */
[----:B------:R-:W-:Y:S02]  /*11310*/  FSEL R177, R22, -INF , P0 ;  /* 0xff80000016b17808 */ /* 0x000fe40000000000 */
[----:B------:R-:W-:Y:S02]  /*11320*/  FSEL R182, R20, -INF , P0 ;  /* 0xff80000014b67808 */ /* 0x000fe40000000000 */
[----:B------:R-:W-:Y:S02]  /*11330*/  ISETP.GT.AND P0, PT, R61, 0x29, PT ;  /* 0x000000293d00780c */ /* 0x000fe40003f04270 */
[----:B------:R-:W-:Y:S01]  /*11340*/  FMNMX.FTZ R3, R182, R3, !PT ;  /* 0x00000003b6037209 */ /* 0x000fe20007810000 */
[----:B------:R-:W-:Y:S01]  /*11350*/  LDSM.16.MT88.4 R60, [R207+0x5880] ;  /* 0x00588000cf3c783b */ /* 0x000fe20000004200 */
[----:B------:R-:W-:-:S02]  /*11360*/  FSEL R180, R21, -INF , P0 ;  /* 0xff80000015b47808 */ /* 0x000fc40000000000 */
[----:B------:R-:W-:Y:S02]  /*11370*/  FSEL R176, R23, -INF , P0 ;  /* 0xff80000017b07808 */ /* 0x000fe40000000000 */
[----:B------:R-:W-:Y:S01]  /*11380*/  FMNMX.FTZ R14, R180, R3, !PT ;  /* 0x00000003b40e7209 */ /* 0x000fe20007810000 */
[----:B------:R-:W-:Y:S04]  /*11390*/  LDSM.16.MT88.4 R20, [R206+0x7880] ;  /* 0x00788000ce14783b */ /* 0x000fe80000004200 */
[----:B------:R-:W1:Y:S02]  /*113a0*/  SHFL.BFLY PT, R11, R14, 0x2, 0x1f ;  /* 0x0c401f000e0b7f89 */ /* 0x000e6400000e0000 */
        /* <DEDUP_REMOVED lines=16> */
[----:B------:R-:W-:Y:S01]  /*114b0*/  LDSM.16.MT88.4 R36, [R206+0x4080] ;  /* 0x00408000ce24783b */ /* 0x000fe20000004200 */
[--C-:B------:R-:W-:Y:S01]  /*114c0*/  FFMA.FTZ R231, R6, c[0x0][0x2d0], -R183.reuse ;  /* 0x0000b40006e77a23 */ /* 0x100fe200000108b7 */
[----:B------:R-:W-:Y:S01]  /*114d0*/  FMNMX.FTZ R12, R15, R12, !PT ;  /* 0x0000000c0f0c7209 */ /* 0x000fe20007810000 */
[--C-:B------:R-:W-:Y:S01]  /*114e0*/  FFMA.FTZ R188, R4, c[0x0][0x2d0], -R183.reuse ;  /* 0x0000b40004bc7a23 */ /* 0x100fe200000108b7 */
[----:B------:R-:W-:Y:S01]  /*114f0*/  MUFU.EX2 R185, R185 ;  /* 0x000000b900b97308 */ /* 0x000fe20000000800 */
[--C-:B------:R-:W-:Y:S01]  /*11500*/  FFMA.FTZ R191, R10, c[0x0][0x2d0], -R183.reuse ;  /* 0x0000b4000abf7a23 */ /* 0x100fe200000108b7 */
[----:B------:R-:W-:Y:S01]  /*11510*/  FMNMX.FTZ R12, R181, R12, !PT ;  /* 0x0000000cb50c7209 */ /* 0x000fe20007810000 */
[----:B------:R-:W-:-:S02]  /*11520*/  FFMA.FTZ R186, R8, c[0x0][0x2d0], -R183 ;  /* 0x0000b40008ba7a23 */ /* 0x000fc400000108b7 */
[--C-:B------:R-:W-:Y:S01]  /*11530*/  FFMA.FTZ R237, R234, c[0x0][0x2d0], -R183.reuse ;  /* 0x0000b400eaed7a23 */ /* 0x100fe200000108b7 */
[----:B------:R-:W-:Y:S01]  /*11540*/  FMNMX.FTZ R12, R179, R12, !PT ;  /* 0x0000000cb30c7209 */ /* 0x000fe20007810000 */
[--C-:B------:R-:W-:Y:S01]  /*11550*/  FFMA.FTZ R232, R232, c[0x0][0x2d0], -R183.reuse ;  /* 0x0000b400e8e87a23 */ /* 0x100fe200000108b7 */
[----:B------:R-:W1:Y:S01]  /*11560*/  MUFU.EX2 R158, R158 ;  /* 0x0000009e009e7308 */ /* 0x000e620000000800 */
[--C-:B------:R-:W-:Y:S01]  /*11570*/  FFMA.FTZ R234, R182, c[0x0][0x2d0], -R183.reuse ;  /* 0x0000b400b6ea7a23 */ /* 0x100fe200000108b7 */
[----:B------:R-:W-:Y:S01]  /*11580*/  FMNMX.FTZ R11, R177, R12, !PT ;  /* 0x0000000cb10b7209 */ /* 0x000fe20007810000 */
[----:B------:R-:W-:-:S03]  /*11590*/  FFMA.FTZ R241, R180, c[0x0][0x2d0], -R183 ;  /* 0x0000b400b4f17a23 */ /* 0x000fc600000108b7 */
[----:B------:R-:W-:Y:S02]  /*115a0*/  FMNMX.FTZ R11, R176, R11, !PT ;  /* 0x0000000bb00b7209 */ /* 0x000fe40007810000 */
[----:B------:R-:W-:Y:S03]  /*115b0*/  MUFU.EX2 R159, R159 ;  /* 0x0000009f009f7308 */ /* 0x000fe60000000800 */
[----:B------:R-:W2:Y:S05]  /*115c0*/  SHFL.BFLY PT, R12, R11, 0x2, 0x1f ;  /* 0x0c401f000b0c7f89 */ /* 0x000eaa00000e0000 */
[----:B------:R-:W3:Y:S01]  /*115d0*/  MUFU.EX2 R2, R2 ;  /* 0x0000000200027308 */ /* 0x000ee20000000800 */
[----:B-1----:R-:W-:Y:S01]  /*115e0*/  F2FP.BF16.PACK_AB R140, R158, R185 ;  /* 0x000000b99e8c723e */ /* 0x002fe200000010ff */
[----:B------:R-:W-:-:S06]  /*115f0*/  FADD.FTZ R158, R185, R158 ;  /* 0x0000009eb99e7221 */ /* 0x000fcc0000010000 */
[----:B------:R-:W-:Y:S01]  /*11600*/  MUFU.EX2 R231, R231 ;  /* 0x000000e700e77308 */ /* 0x000fe20000000800 */
[----:B---3--:R-:W-:-:S07]  /*11610*/  F2FP.BF16.PACK_AB R142, R2, R159 ;  /* 0x0000009f028e723e */ /* 0x008fce00000010ff */
[----:B------:R-:W-:Y:S01]  /*11620*/  MUFU.EX2 R188, R188 ;  /* 0x000000bc00bc7308 */ /* 0x000fe20000000800 */
[----:B------:R-:W-:Y:S01]  /*11630*/  FADD.FTZ R159, R159, R158 ;  /* 0x0000009e9f9f7221 */ /* 0x000fe20000010000 */
[----:B--2---:R-:W-:-:S03]  /*11640*/  FMNMX.FTZ R12, R11, R12, !PT ;  /* 0x0000000c0b0c7209 */ /* 0x004fc60007810000 */
[----:B------:R-:W-:Y:S02]  /*11650*/  FADD.FTZ R2, R2, R159 ;  /* 0x0000009f02027221 */ /* 0x000fe40000010000 */
[----:B------:R-:W1:Y:S01]  /*11660*/  SHFL.BFLY PT, R157, R12, 0x1, 0x1f ;  /* 0x0c201f000c9d7f89 */ /* 0x000e6200000e0000 */
[----:B------:R-:W-:Y:S08]  /*11670*/  MUFU.EX2 R191, R191 ;  /* 0x000000bf00bf7308 */ /* 0x000ff00000000800 */
[----:B------:R-:W-:Y:S08]  /*11680*/  MUFU.EX2 R186, R186 ;  /* 0x000000ba00ba7308 */ /* 0x000ff00000000800 */
[----:B------:R-:W-:Y:S01]  /*11690*/  MUFU.EX2 R232, R232 ;  /* 0x000000e800e87308 */ /* 0x000fe20000000800 */
[----:B-1----:R-:W-:-:S07]  /*116a0*/  FMNMX.FTZ R157, R157, R12, !PT ;  /* 0x0000000c9d9d7209 */ /* 0x002fce0007810000 */
[----:B------:R-:W-:Y:S01]  /*116b0*/  MUFU.EX2 R237, R237 ;  /* 0x000000ed00ed7308 */ /* 0x000fe20000000800 */
[C---:B------:R-:W-:Y:S01]  /*116c0*/  FSETP.NEU.FTZ.AND P0, PT, R157.reuse, -INF , PT ;  /* 0xff8000009d00780b */ /* 0x040fe20003f1d000 */
[----:B------:R-:W-:-:S06]  /*116d0*/  FMUL.FTZ R178, R157, c[0x0][0x2d0] ;  /* 0x0000b4009db27a20 */ /* 0x000fcc0000410000 */
[----:B------:R-:W-:Y:S01]  /*116e0*/  MUFU.EX2 R234, R234 ;  /* 0x000000ea00ea7308 */ /* 0x000fe20000000800 */
[----:B------:R-:W-:-:S05]  /*116f0*/  FSEL R178, R178, RZ, P0 ;  /* 0x000000ffb2b27208 */ /* 0x000fca0000000000 */
[--C-:B------:R-:W-:Y:S02]  /*11700*/  FFMA.FTZ R189, R42, c[0x0][0x2d0], -R178.reuse ;  /* 0x0000b4002abd7a23 */ /* 0x100fe400000108b2 */
[--C-:B------:R-:W-:Y:S01]  /*11710*/  FFMA.FTZ R184, R43, c[0x0][0x2d0], -R178.reuse ;  /* 0x0000b4002bb87a23 */ /* 0x100fe200000108b2 */
[----:B------:R-:W-:Y:S01]  /*11720*/  MUFU.EX2 R241, R241 ;  /* 0x000000f100f17308 */ /* 0x000fe20000000800 */
[--C-:B------:R-:W-:Y:S02]  /*11730*/  FFMA.FTZ R187, R7, c[0x0][0x2d0], -R178.reuse ;  /* 0x0000b40007bb7a23 */ /* 0x100fe400000108b2 */
[--C-:B------:R-:W-:Y:S02]  /*11740*/  FFMA.FTZ R0, R5, c[0x0][0x2d0], -R178.reuse ;  /* 0x0000b40005007a23 */ /* 0x100fe400000108b2 */
[----:B------:R-:W1:Y:S01]  /*11750*/  LDSM.16.MT88.4 R4, [R204+0x8880] ;  /* 0x00888000cc04783b */ /* 0x000e620000004200 */
[--C-:B------:R-:W-:Y:S02]  /*11760*/  FFMA.FTZ R235, R9, c[0x0][0x2d0], -R178.reuse ;  /* 0x0000b40009eb7a23 */ /* 0x100fe400000108b2 */
[----:B------:R-:W-:Y:S01]  /*11770*/  MUFU.EX2 R189, R189 ;  /* 0x000000bd00bd7308 */ /* 0x000fe20000000800 */
[----:B------:R-:W2:Y:S01]  /*11780*/  LDSM.16.MT88.4 R8, [R207+0x4880] ;  /* 0x00488000cf08783b */ /* 0x000ea20000004200 */
[----:B------:R-:W-:-:S02]  /*11790*/  FFMA.FTZ R214, R17, c[0x0][0x2d0], -R178 ;  /* 0x0000b40011d67a23 */ /* 0x000fc400000108b2 */
[--C-:B------:R-:W-:Y:S01]  /*117a0*/  FFMA.FTZ R233, R13, c[0x0][0x2d0], -R178.reuse ;  /* 0x0000b4000de97a23 */ /* 0x100fe200000108b2 */
[----:B------:R-:W3:Y:S01]  /*117b0*/  LDSM.16.MT88.4 R16, [R206+0x4880] ;  /* 0x00488000ce10783b */ /* 0x000ee20000004200 */
[--C-:B------:R-:W-:Y:S02]  /*117c0*/  FFMA.FTZ R190, R15, c[0x0][0x2d0], -R178.reuse ;  /* 0x0000b4000fbe7a23 */ /* 0x100fe400000108b2 */
[----:B------:R-:W4:Y:S01]  /*117d0*/  MUFU.EX2 R184, R184 ;  /* 0x000000b800b87308 */ /* 0x000f220000000800 */
[----:B------:R-:W5:Y:S01]  /*117e0*/  LDSM.16.MT88.4 R12, [R205+0x4880] ;  /* 0x00488000cd0c783b */ /* 0x000f620000004200 */
[--C-:B------:R-:W-:Y:S02]  /*117f0*/  FFMA.FTZ R236, R181, c[0x0][0x2d0], -R178.reuse ;  /* 0x0000b400b5ec7a23 */ /* 0x100fe400000108b2 */
[--C-:B------:R-:W-:Y:S01]  /*11800*/  FFMA.FTZ R239, R179, c[0x0][0x2d0], -R178.reuse ;  /* 0x0000b400b3ef7a23 */ /* 0x100fe200000108b2 */
[----:B------:R-:W-:Y:S01]  /*11810*/  LDSM.16.MT88.4 R180, [R207+0x6880] ;  /* 0x00688000cfb4783b */ /* 0x000fe20000004200 */
[----:B------:R-:W-:-:S02]  /*11820*/  FFMA.FTZ R238, R177, c[0x0][0x2d0], -R178 ;  /* 0x0000b400b1ee7a23 */ /* 0x000fc400000108b2 */
[----:B------:R-:W-:Y:S01]  /*11830*/  MUFU.EX2 R187, R187 ;  /* 0x000000bb00bb7308 */ /* 0x000fe20000000800 */
[----:B------:R-:W-:Y:S02]  /*11840*/  FFMA.FTZ R243, R176, c[0x0][0x2d0], -R178 ;  /* 0x0000b400b0f37a23 */ /* 0x000fe400000108b2 */
[----:B------:R-:W-:Y:S05]  /*11850*/  LDSM.16.MT88.4 R176, [R205+0x6880] ;  /* 0x00688000cdb0783b */ /* 0x000fea0000004200 */
[----:B------:R-:W1:Y:S01]  /*11860*/  MUFU.EX2 R0, R0 ;  /* 0x0000000000007308 */ /* 0x000e620000000800 */
[----:B----4-:R-:W-:Y:S01]  /*11870*/  F2FP.BF16.PACK_AB R141, R184, R189 ;  /* 0x000000bdb88d723e */ /* 0x010fe200000010ff */
[----:B------:R-:W-:-:S06]  /*11880*/  FADD.FTZ R184, R189, R184 ;  /* 0x000000b8bdb87221 */ /* 0x000fcc0000010000 */
[----:B------:R-:W-:Y:S01]  /*11890*/  MUFU.EX2 R235, R235 ;  /* 0x000000eb00eb7308 */ /* 0x000fe20000000800 */
[----:B-1----:R-:W-:-:S07]  /*118a0*/  F2FP.BF16.PACK_AB R143, R0, R187 ;  /* 0x000000bb008f723e */ /* 0x002fce00000010ff */
[----:B------:R-:W1:Y:S01]  /*118b0*/  MUFU.EX2 R214, R214 ;  /* 0x000000d600d67308 */ /* 0x000e620000000800 */
[----:B------:R-:W-:-:S04]  /*118c0*/  FADD.FTZ R187, R187, R184 ;  /* 0x000000b8bbbb7221 */ /* 0x000fc80000010000 */
[----:B------:R-:W-:Y:S01]  /*118d0*/  FADD.FTZ R0, R0, R187 ;  /* 0x000000bb00007221 */ /* 0x000fe20000010000 */
        /* <DEDUP_REMOVED lines=36> */
[C---:B------:R-:W-:Y:S07]  /*11b20*/  HMMA.16816.F32.BF16 R144, R140.reuse, R4, RZ ;  /* 0x000000048c90723c */ /* 0x040fee00000418ff */
[----:B------:R-:W-:Y:S01]  /*11b30*/  F2FP.BF16.PACK_AB R4, R188, R231 ;  /* 0x000000e7bc04723e */ /* 0x000fe200000010ff */
[----:B------:R-:W-:Y:S01]  /*11b40*/  HMMA.16816.F32.BF16 R140, R140, R6, RZ ;  /* 0x000000068c8c723c */ /* 0x000fe200000418ff */
[----:B-1----:R-:W-:Y:S01]  /*11b50*/  F2FP.BF16.PACK_AB R5, R214, R235 ;  /* 0x000000ebd605723e */ /* 0x002fe200000010ff */
[----:B------:R-:W-:-:S02]  /*11b60*/  FADD.FTZ R231, R231, R2 ;  /* 0x00000002e7e77221 */ /* 0x000fc40000010000 */
[----:B------:R-:W-:Y:S02]  /*11b70*/  FADD.FTZ R235, R235, R0 ;  /* 0x00000000ebeb7221 */ /* 0x000fe40000010000 */
[----:B------:R-:W-:Y:S01]  /*11b80*/  FADD.FTZ R188, R188, R231 ;  /* 0x000000e7bcbc7221 */ /* 0x000fe20000010000 */
[----:B------:R-:W-:Y:S01]  /*11b90*/  F2FP.BF16.PACK_AB R6, R186, R191 ;  /* 0x000000bfba06723e */ /* 0x000fe200000010ff */
[----:B------:R-:W-:Y:S01]  /*11ba0*/  FADD.FTZ R214, R214, R235 ;  /* 0x000000ebd6d67221 */ /* 0x000fe20000010000 */
[----:B----4-:R-:W-:Y:S01]  /*11bb0*/  F2FP.BF16.PACK_AB R7, R190, R233 ;  /* 0x000000e9be07723e */ /* 0x010fe200000010ff */
[----:B------:R-:W-:Y:S02]  /*11bc0*/  FADD.FTZ R191, R191, R188 ;  /* 0x000000bcbfbf7221 */ /* 0x000fe40000010000 */
[----:B------:R-:W-:Y:S02]  /*11bd0*/  FADD.FTZ R233, R233, R214 ;  /* 0x000000d6e9e97221 */ /* 0x000fe40000010000 */
[----:B------:R-:W-:-:S02]  /*11be0*/  FADD.FTZ R191, R186, R191 ;  /* 0x000000bfbabf7221 */ /* 0x000fc40000010000 */
[----:B--2---:R-:W-:Y:S01]  /*11bf0*/  HMMA.16816.F32.BF16 R152, R4, R8, R152 ;  /* 0x000000080498723c */ /* 0x004fe20000041898 */
[----:B------:R-:W-:-:S07]  /*11c00*/  FADD.FTZ R233, R190, R233 ;  /* 0x000000e9bee97221 */ /* 0x000fce0000010000 */
[C---:B------:R-:W-:Y:S01]  /*11c10*/  HMMA.16816.F32.BF16 R28, R4.reuse, R10, R28 ;  /* 0x0000000a041c723c */ /* 0x040fe2000004181c */
[----:B------:R-:W1:Y:S07]  /*11c20*/  LDSM.16.MT88.4 R8, [R204+0x6080] ;  /* 0x00608000cc08783b */ /* 0x000e6e0000004200 */
[C---:B---3--:R-:W-:Y:S08]  /*11c30*/  HMMA.16816.F32.BF16 R32, R4.reuse, R16, R32 ;  /* 0x000000100420723c */ /* 0x048ff00000041820 */
[C---:B------:R-:W-:Y:S01]  /*11c40*/  HMMA.16816.F32.BF16 R36, R4.reuse, R18, R36 ;  /* 0x000000120424723c */ /* 0x040fe20000041824 */
[----:B------:R-:W-:Y:S07]  /*11c50*/  LDSM.16.MT88.4 R16, [R205+0x7880] ;  /* 0x00788000cd10783b */ /* 0x000fee0000004200 */
[C---:B-----5:R-:W-:Y:S08]  /*11c60*/  HMMA.16816.F32.BF16 R40, R4.reuse, R12, R40 ;  /* 0x0000000c0428723c */ /* 0x060ff00000041828 */
[C---:B------:R-:W-:Y:S01]  /*11c70*/  HMMA.16816.F32.BF16 R44, R4.reuse, R14, R44 ;  /* 0x0000000e042c723c */ /* 0x040fe2000004182c */
[----:B------:R-:W-:Y:S07]  /*11c80*/  LDSM.16.MT88.4 R12, [R204+0x7880] ;  /* 0x00788000cc0c783b */ /* 0x000fee0000004200 */
[C---:B------:R-:W-:Y:S08]  /*11c90*/  HMMA.16816.F32.BF16 R64, R4.reuse, R164, R64 ;  /* 0x000000a40440723c */ /* 0x040ff00000041840 */
[C---:B-1----:R-:W-:Y:S08]  /*11ca0*/  HMMA.16816.F32.BF16 R80, R4.reuse, R8, R80 ;  /* 0x000000080450723c */ /* 0x042ff00000041850 */
        /* <DEDUP_REMOVED lines=13> */
[C---:B------:R-:W-:Y:S08]  /*11d80*/  HMMA.16816.F32.BF16 R48, R4.reuse, R172, R48 ;  /* 0x000000ac0430723c */ /* 0x040ff00000041830 */
[C---:B------:R-:W-:Y:S01]  /*11d90*/  HMMA.16816.F32.BF16 R52, R4.reuse, R174, R52 ;  /* 0x000000ae0434723c */ /* 0x040fe20000041834 */
[----:B------:R-:W-:Y:S07]  /*11da0*/  LDSM.16.MT88.4 R172, [R204+0x6880] ;  /* 0x00688000ccac783b */ /* 0x000fee0000004200 */
[C---:B------:R-:W-:Y:S08]  /*11db0*/  HMMA.16816.F32.BF16 R56, R4.reuse, R168, R56 ;  /* 0x000000a80438723c */ /* 0x040ff00000041838 */
[C---:B------:R-:W-:Y:S01]  /*11dc0*/  HMMA.16816.F32.BF16 R60, R4.reuse, R170, R60 ;  /* 0x000000aa043c723c */ /* 0x040fe2000004183c */
[----:B------:R-:W-:Y:S07]  /*11dd0*/  LDSM.16.MT88.4 R168, [R207+0x8080] ;  /* 0x00808000cfa8783b */ /* 0x000fee0000004200 */
[C---:B------:R-:W-:Y:S08]  /*11de0*/  HMMA.16816.F32.BF16 R96, R4.reuse, R20, R96 ;  /* 0x000000140460723c */ /* 0x040ff00000041860 */
[C---:B------:R-:W-:Y:S01]  /*11df0*/  HMMA.16816.F32.BF16 R100, R4.reuse, R22, R100 ;  /* 0x000000160464723c */ /* 0x040fe20000041864 */
[----:B------:R-:W5:Y:S07]  /*11e00*/  LDSM.16.MT88.4 R20, [R207+0x5080] ;  /* 0x00508000cf14783b */ /* 0x000f6e0000004200 */
[C---:B------:R-:W-:Y:S08]  /*11e10*/  HMMA.16816.F32.BF16 R104, R4.reuse, R16, R104 ;  /* 0x000000100468723c */ /* 0x040ff00000041868 */
[C---:B------:R-:W-:Y:S01]  /*11e20*/  HMMA.16816.F32.BF16 R108, R4.reuse, R18, R108 ;  /* 0x00000012046c723c */ /* 0x040fe2000004186c */
[----:B------:R-:W1:Y:S07]  /*11e30*/  LDSM.16.MT88.4 R16, [R205+0x5080] ;  /* 0x00508000cd10783b */ /* 0x000e6e0000004200 */
[C---:B------:R-:W-:Y:S08]  /*11e40*/  HMMA.16816.F32.BF16 R112, R4.reuse, R12, R112 ;  /* 0x0000000c0470723c */ /* 0x040ff00000041870 */
[C---:B------:R-:W-:Y:S01]  /*11e50*/  HMMA.16816.F32.BF16 R116, R4.reuse, R14, R116 ;  /* 0x0000000e0474723c */ /* 0x040fe20000041874 */
[----:B------:R-:W1:Y:S07]  /*11e60*/  LDSM.16.MT88.4 R12, [R204+0x5080] ;  /* 0x00508000cc0c783b */ /* 0x000e6e0000004200 */
[C---:B--2---:R-:W-:Y:S08]  /*11e70*/  HMMA.16816.F32.BF16 R148, R4.reuse, R164, R148 ;  /* 0x000000a40494723c */ /* 0x044ff00000041894 */
[C---:B------:R-:W-:Y:S01]  /*11e80*/  HMMA.16816.F32.BF16 R128, R4.reuse, R166, R128 ;  /* 0x000000a60480723c */ /* 0x040fe20000041880 */
[----:B------:R-:W-:Y:S07]  /*11e90*/  LDSM.16.MT88.4 R164, [R206+0x8080] ;  /* 0x00808000cea4783b */ /* 0x000fee0000004200 */
[C---:B---3--:R-:W-:Y:S08]  /*11ea0*/  HMMA.16816.F32.BF16 R132, R4.reuse, R160, R132 ;  /* 0x000000a00484723c */ /* 0x048ff00000041884 */
[C---:B------:R-:W-:Y:S01]  /*11eb0*/  HMMA.16816.F32.BF16 R136, R4.reuse, R162, R136 ;  /* 0x000000a20488723c */ /* 0x040fe20000041888 */
[----:B------:R-:W-:Y:S07]  /*11ec0*/  LDSM.16.MT88.4 R160, [R205+0x8080] ;  /* 0x00808000cda0783b */ /* 0x000fee0000004200 */
[C---:B----4-:R-:W-:Y:S08]  /*11ed0*/  HMMA.16816.F32.BF16 R144, R4.reuse, R24, R144 ;  /* 0x000000180490723c */ /* 0x050ff00000041890 */
[----:B------:R-:W-:Y:S01]  /*11ee0*/  HMMA.16816.F32.BF16 R140, R4, R26, R140 ;  /* 0x0000001a048c723c */ /* 0x000fe2000004188c */
[----:B------:R-:W-:Y:S06]  /*11ef0*/  LDSM.16.MT88.4 R24, [R204+0x8080] ;  /* 0x00808000cc18783b */ /* 0x000fec0000004200 */
        /* <DEDUP_REMOVED lines=9> */
[----:B-1----:R-:W-:Y:S01]  /*11f90*/  HMMA.16816.F32.BF16 R32, R4, R8, R32 ;  /* 0x000000080420723c */ /* 0x002fe20000041820 */
[----:B------:R-:W-:-:S02]  /*11fa0*/  FADD.FTZ R238, R238, R239 ;  /* 0x000000efeeee7221 */ /* 0x000fc40000010000 */
[----:B------:R-:W-:Y:S02]  /*11fb0*/  FADD.FTZ R241, R241, R234 ;  /* 0x000000eaf1f17221 */ /* 0x000fe40000010000 */
[----:B------:R-:W-:-:S03]  /*11fc0*/  FADD.FTZ R239, R243, R238 ;  /* 0x000000eef3ef7221 */ /* 0x000fc60000010000 */
[C---:B------:R-:W-:Y:S01]  /*11fd0*/  HMMA.16816.F32.BF16 R36, R4.reuse, R10, R36 ;  /* 0x0000000a0424723c */ /* 0x040fe20000041824 */
[----:B------:R-:W1:Y:S07]  /*11fe0*/  LDSM.16.MT88.4 R8, [R206+0x6880] ;  /* 0x00688000ce08783b */ /* 0x000e6e0000004200 */
[C---:B-----5:R-:W-:Y:S08]  /*11ff0*/  HMMA.16816.F32.BF16 R152, R4.reuse, R20, R152 ;  /* 0x000000140498723c */ /* 0x060ff00000041898 */
        /* <DEDUP_REMOVED lines=29> */
[C---:B----4-:R-:W-:Y:S08]  /*121d0*/  HMMA.16816.F32.BF16 R132, R4.reuse, R12, R132 ;  /* 0x0000000c0484723c */ /* 0x050ff00000041884 */
[C---:B------:R-:W-:Y:S08]  /*121e0*/  HMMA.16816.F32.BF16 R136, R4.reuse, R14, R136 ;  /* 0x0000000e0488723c */ /* 0x040ff00000041888 */
[C---:B-1----:R-:W-:Y:S08]  /*121f0*/  HMMA.16816.F32.BF16 R144, R4.reuse, R8, R144 ;  /* 0x000000080490723c */ /* 0x042ff00000041890 */
[----:B------:R-:W-:Y:S01]  /*12200*/  HMMA.16816.F32.BF16 R140, R4, R10, R140 ;  /* 0x0000000a048c723c */ /* 0x000fe2000004188c */
[----:B------:R-:W-:Y:S07]  /*12210*/  @!P1 BRA `(.L_x_941) ;  /* 0x00002d6000009947 */ /* 0x000fee0003800000 */
[----:B------:R-:W1:Y:S01]  /*12220*/  S2R R5, SR_TID.X ;  /* 0x0000000000057919 */ /* 0x000e620000002100 */
[----:B------:R-:W-:-:S02]  /*12230*/  IADD3 R238, R156, -0x2, RZ ;  /* 0xfffffffe9cee7810 */ /* 0x000fc40007ffe0ff */
[----:B-1----:R-:W-:-:S04]  /*12240*/  SHF.R.S32.HI R0, RZ, 0x1f, R5 ;  /* 0x0000001fff007819 */ /* 0x002fc80000011405 */
[----:B------:R-:W-:-:S04]  /*12250*/  LEA.HI R231, R0, R5, RZ, 0x3 ;  /* 0x0000000500e77211 */ /* 0x000fc800078f18ff */
[----:B------:R-:W-:Y:S02]  /*12260*/  LOP3.LUT R0, R231, 0xfffffff8, RZ, 0xc0, !PT ;  /* 0xfffffff8e7007812 */ /* 0x000fe400078ec0ff */
[----:B------:R-:W-:-:S03]  /*12270*/  SHF.R.S32.HI R231, RZ, 0x3, R231 ;  /* 0x00000003ffe77819 */ /* 0x000fc600000114e7 */
[----:B------:R-:W-:Y:S01]  /*12280*/  IMAD.IADD R0, R5, 0x1, -R0 ;  /* 0x0000000105007824 */ /* 0x000fe200078e0a00 */
[----:B------:R-:W-:-:S03]  /*12290*/  IADD3 R231, -R231, 0x30, RZ ;  /* 0x00000030e7e77810 */ /* 0x000fc60007ffe1ff */
[----:B------:R-:W-:-:S05]  /*122a0*/  IMAD.SHL.U32 R233, R0, 0x8, RZ ;  /* 0x0000000800e97824 */ /* 0x000fca00078e00ff */
[C---:B------:R-:W-:Y:S02]  /*122b0*/  IADD3 R2, R233.reuse, 0x40, RZ ;  /* 0x00000040e9027810 */ /* 0x040fe40007ffe0ff */
[----:B------:R-:W-:Y:S02]  /*122c0*/  IADD3 R0, R233, 0x80, RZ ;  /* 0x00000080e9007810 */ /* 0x000fe40007ffe0ff */
[----:B------:R-:W-:Y:S02]  /*122d0*/  SHF.R.S32.HI R235, RZ, 0x1f, R2 ;  /* 0x0000001fffeb7819 */ /* 0x000fe40000011402 */
[----:B------:R-:W-:Y:S02]  /*122e0*/  SHF.R.S32.HI R237, RZ, 0x1f, R0 ;  /* 0x0000001fffed7819 */ /* 0x000fe40000011400 */
[----:B------:R-:W-:Y:S02]  /*122f0*/  LEA.HI R235, R235, R2, RZ, 0x3 ;  /* 0x00000002ebeb7211 */ /* 0x000fe400078f18ff */
[----:B------:R-:W-:-:S02]  /*12300*/  LEA.HI R237, R237, R0, RZ, 0x3 ;  /* 0x00000000eded7211 */ /* 0x000fc400078f18ff */
[----:B------:R-:W-:Y:S02]  /*12310*/  LOP3.LUT R235, R235, 0xfffffff8, RZ, 0xc0, !PT ;  /* 0xfffffff8ebeb7812 */ /* 0x000fe400078ec0ff */
[----:B------:R-:W-:Y:S02]  /*12320*/  LOP3.LUT R237, R237, 0xfffffff8, RZ, 0xc0, !PT ;  /* 0xfffffff8eded7812 */ /* 0x000fe400078ec0ff */
[----:B------:R-:W-:Y:S02]  /*12330*/  SHF.R.S32.HI R232, RZ, 0x1f, R233 ;  /* 0x0000001fffe87819 */ /* 0x000fe400000114e9 */
[----:B------:R-:W-:Y:S02]  /*12340*/  SHF.R.S32.HI R234, RZ, 0x1f, R235 ;  /* 0x0000001fffea7819 */ /* 0x000fe400000114eb */
[----:B------:R-:W-:Y:S02]  /*12350*/  SHF.R.S32.HI R236, RZ, 0x1f, R237 ;  /* 0x0000001fffec7819 */ /* 0x000fe400000114ed */
[C---:B------:R-:W-:Y:S01]  /*12360*/  SHF.L.U64.HI R232, R233.reuse, 0x1, R232 ;  /* 0x00000001e9e87819 */ /* 0x040fe200000102e8 */
[----:B------:R-:W-:Y:S01]  /*12370*/  IMAD.SHL.U32 R233, R233, 0x2, RZ ;  /* 0x00000002e9e97824 */ /* 0x000fe200078e00ff */
[C---:B------:R-:W-:Y:S01]  /*12380*/  SHF.L.U64.HI R234, R235.reuse, 0x1, R234 ;  /* 0x00000001ebea7819 */ /* 0x040fe200000102ea */
[----:B------:R-:W-:Y:S01]  /*12390*/  IMAD.SHL.U32 R235, R235, 0x2, RZ ;  /* 0x00000002ebeb7824 */ /* 0x000fe200078e00ff */
[C---:B------:R-:W-:Y:S01]  /*123a0*/  SHF.L.U64.HI R236, R237.reuse, 0x1, R236 ;  /* 0x00000001edec7819 */ /* 0x040fe200000102ec */
[----:B------:R-:W-:-:S02]  /*123b0*/  IMAD.SHL.U32 R237, R237, 0x2, RZ ;  /* 0x00000002eded7824 */ /* 0x000fc400078e00ff */
.L_x_946:
[----:B------:R-:W-:Y:S01]  /*123c0*/  SHF.R.S32.HI R5, RZ, 0x1f, R226 ;  /* 0x0000001fff057819 */ /* 0x000fe200000114e2 */
[C---:B------:R-:W-:Y:S01]  /*123d0*/  IMAD.WIDE.U32 R8, R226.reuse, c[0x0][0x208], RZ ;  /* 0x00008200e2087a25 */ /* 0x040fe200078e00ff */
[----:B------:R-:W-:Y:S01]  /*123e0*/  SHF.R.S32.HI R159, RZ, 0x1f, R215 ;  /* 0x0000001fff9f7819 */ /* 0x000fe200000114d7 */
[----:B------:R-:W-:Y:S04]  /*123f0*/  DEPBAR.LE SB0, 0x0 ;  /* 0x000080000000791a */ /* 0x000fe80000000000 */
[----:B------:R-:W-:Y:S01]  /*12400*/  BAR.SYNC.DEFER_BLOCKING 0x0 ;  /* 0x0000000000007b1d */ /* 0x000fe20000010000 */
[----:B------:R-:W-:Y:S01]  /*12410*/  IMAD R5, R5, c[0x0][0x208], RZ ;  /* 0x0000820005057a24 */ /* 0x000fe200078e02ff */
[----:B------:R-:W-:Y:S01]  /*12420*/  SHF.R.S32.HI R6, RZ, 0x1f, R225 ;  /* 0x0000001fff067819 */ /* 0x000fe200000114e1 */
[----:B------:R-:W-:Y:S01]  /*12430*/  IMAD.WIDE.U32 R10, R215, c[0x0][0x210], RZ ;  /* 0x00008400d70a7a25 */ /* 0x000fe200078e00ff */
[----:B------:R-:W-:Y:S02]  /*12440*/  ISETP.GE.AND P1, PT, R221, c[0x0][0x1d4], PT ;  /* 0x00007500dd007a0c */ /* 0x000fe40003f26270 */
[----:B------:R-:W-:Y:S01]  /*12450*/  SHF.R.S32.HI R243, RZ, 0x1f, R230 ;  /* 0x0000001ffff37819 */ /* 0x000fe200000114e6 */
[----:B------:R-:W-:Y:S01]  /*12460*/  IMAD R5, R226, c[0x0][0x20c], R5 ;  /* 0x00008300e2057a24 */ /* 0x000fe200078e0205 */
[----:B------:R-:W-:Y:S01]  /*12470*/  MOV R0, R3 ;  /* 0x0000000300007202 */ /* 0x000fe20000000f00 */
[----:B------:R-:W-:Y:S02]  /*12480*/  IMAD R6, R6, c[0x0][0x218], RZ ;  /* 0x0000860006067a24 */ /* 0x000fe400078e02ff */
[----:B------:R-:W-:Y:S02]  /*12490*/  IMAD.IADD R9, R9, 0x1, R5 ;  /* 0x0000000109097824 */ /* 0x000fe400078e0205 */
[----:B------:R-:W-:Y:S02]  /*124a0*/  IMAD R5, R159, c[0x0][0x210], RZ ;  /* 0x000084009f057a24 */ /* 0x000fe400078e02ff */
[----:B------:R-:W-:Y:S04]  /*124b0*/  IMAD.WIDE.U32 R8, R225, c[0x0][0x218], R8 ;  /* 0x00008600e1087a25 */ /* 0x000fe800078e0008 */
[----:B------:R-:W-:Y:S01]  /*124c0*/  IMAD R5, R215, c[0x0][0x214], R5 ;  /* 0x00008500d7057a24 */ /* 0x000fe200078e0205 */
[----:B------:R-:W-:Y:S01]  /*124d0*/  IADD3 R4, P0, R10, R8, RZ ;  /* 0x000000080a047210 */ /* 0x000fe20007f1e0ff */
[----:B------:R-:W-:Y:S02]  /*124e0*/  IMAD R6, R225, c[0x0][0x21c], R6 ;  /* 0x00008700e1067a24 */ /* 0x000fe400078e0206 */
[----:B------:R-:W-:Y:S01]  /*124f0*/  IMAD.IADD R5, R11, 0x1, R5 ;  /* 0x000000010b057824 */ /* 0x000fe200078e0205 */
[----:B------:R-:W-:Y:S01]  /*12500*/  LDSM.16.M88.4 R160, [R210] ;  /* 0x00000000d2a0783b */ /* 0x000fe20000000200 */
[----:B------:R-:W-:Y:S01]  /*12510*/  IMAD R214, R213, 0x2, R210 ;  /* 0x00000002d5d67824 */ /* 0x000fe200078e02d2 */
[----:B------:R-:W-:Y:S01]  /*12520*/  ULDC.64 UR4, c[0x0][0x118] ;  /* 0x0000460000047ab9 */ /* 0x000fe20000000a00 */
[----:B------:R-:W-:Y:S01]  /*12530*/  BSSY B0, `(.L_x_942) ;  /* 0x0000031000007945 */ /* 0x000fe20003800000 */
[----:B------:R-:W-:Y:S01]  /*12540*/  LDSM.16.M88.4 R164, [R209+0xa080] ;  /* 0x00a08000d1a4783b */ /* 0x000fe20000000200 */
[----:B------:R-:W-:Y:S02]  /*12550*/  IADD3.X R5, R5, R9, R6, P0, !PT ;  /* 0x0000000905057210 */ /* 0x000fe400007fe406 */
[C---:B------:R-:W-:Y:S01]  /*12560*/  LEA R2, P0, R4.reuse, c[0x0][0x1f8], 0x1 ;  /* 0x00007e0004027a11 */ /* 0x040fe200078008ff */
[----:B------:R-:W-:Y:S03]  /*12570*/  LDSM.16.M88.4 R168, [R209+0xa880] ;  /* 0x00a88000d1a8783b */ /* 0x000fe60000000200 */
[----:B------:R-:W-:Y:S01]  /*12580*/  LEA.HI.X R10, R4, c[0x0][0x1fc], R5, 0x1, P0 ;  /* 0x00007f00040a7a11 */ /* 0x000fe200000f0c05 */
[----:B------:R-:W-:Y:S04]  /*12590*/  LDSM.16.M88.4 R172, [R209+0xb080] ;  /* 0x00b08000d1ac783b */ /* 0x000fe80000000200 */
[----:B------:R-:W1:Y:S04]  /*125a0*/  SHFL.IDX PT, R4, R2, RZ, 0x181f ;  /* 0x00181fff02047589 */ /* 0x000e6800000e0000 */
[----:B------:R-:W-:Y:S04]  /*125b0*/  LDSM.16.M88.4 R176, [R214] ;  /* 0x00000000d6b0783b */ /* 0x000fe80000000200 */
[----:B------:R-:W2:Y:S04]  /*125c0*/  SHFL.IDX PT, R5, R10, RZ, 0x181f ;  /* 0x00181fff0a057589 */ /* 0x000ea800000e0000 */
[----:B------:R3:W4:Y:S04]  /*125d0*/  LDSM.16.M88.4 R180, [R208] ;  /* 0x00000000d0b4783b */ /* 0x0007280000000200 */
[----:B------:R3:W3:Y:S04]  /*125e0*/  LDSM.16.M88.4 R184, [R203] ;  /* 0x00000000cbb8783b */ /* 0x0006e80000000200 */
[----:B------:R3:W3:Y:S01]  /*125f0*/  LDSM.16.M88.4 R188, [R202] ;  /* 0x00000000cabc783b */ /* 0x0006e20000000200 */
[C---:B-1----:R-:W-:Y:S05]  /*12600*/  IADD3 R12, P0, R4.reuse, R233, RZ ;  /* 0x000000e9040c7210 */ /* 0x042fea0007f1e0ff */
[C---:B--2---:R-:W-:Y:S01]  /*12610*/  IMAD.X R13, R5.reuse, 0x1, R232, P0 ;  /* 0x00000001050d7824 */ /* 0x044fe200000e06e8 */
[C---:B------:R-:W-:Y:S04]  /*12620*/  IADD3 R8, P0, R4.reuse, R235, RZ ;  /* 0x000000eb04087210 */ /* 0x040fe80007f1e0ff */
[----:B------:R-:W-:Y:S01]  /*12630*/  @!PT LDS RZ, [RZ] ;  /* 0x00000000fffff984 */ /* 0x000fe20000000800 */
[----:B------:R-:W-:Y:S01]  /*12640*/  @!PT LDS RZ, [RZ] ;  /* 0x00000000fffff984 */ /* 0x000fe20000000800 */
[----:B------:R-:W-:Y:S01]  /*12650*/  @!PT LDS RZ, [RZ] ;  /* 0x00000000fffff984 */ /* 0x000fe20000000800 */
[----:B------:R1:W-:Y:S01]  /*12660*/  LDGSTS.E.BYPASS.LTC128B.128 [R227+0x4080], [R12.64], !P6 ;  /* 0x040800000ce37fae */ /* 0x0003e2000f101d44 */
[C---:B------:R-:W-:Y:S02]  /*12670*/  IADD3.X R9, R5.reuse, R234, RZ, P0, !PT ;  /* 0x000000ea05097210 */ /* 0x040fe400007fe4ff */
[----:B------:R-:W-:Y:S03]  /*12680*/  IADD3 R6, P0, R4, R237, RZ ;  /* 0x000000ed04067210 */ /* 0x000fe60007f1e0ff */
[----:B------:R1:W-:Y:S01]  /*12690*/  LDGSTS.E.BYPASS.LTC128B.128 [R227+0x5880], [R8.64], !P1 ;  /* 0x0588000008e37fae */ /* 0x0003e2000c901d44 */
[----:B------:R-:W-:Y:S01]  /*126a0*/  ISETP.GT.AND P1, PT, R216, 0x7f, PT ;  /* 0x0000007fd800780c */ /* 0x000fe20003f24270 */
[----:B------:R-:W-:Y:S01]  /*126b0*/  IMAD.X R7, R5, 0x1, R236, P0 ;  /* 0x0000000105077824 */ /* 0x000fe200000e06ec */
[C---:B------:R-:W-:Y:S04]  /*126c0*/  LEA R4, P0, R230.reuse, R4, 0x1 ;  /* 0x00000004e6047211 */ /* 0x040fe800078008ff */
[----:B------:R1:W-:Y:S01]  /*126d0*/  LDGSTS.E.BYPASS.LTC128B.128 [R227+0x7080], [R6.64], !P5 ;  /* 0x0708000006e37fae */ /* 0x0003e2000e901d44 */
[----:B------:R-:W-:Y:S05]  /*126e0*/  LEA.HI.X R5, R230, R5, R243, 0x1, P0 ;  /* 0x00000005e6057211 */ /* 0x000fea00000f0cf3 */
[----:B------:R1:W-:Y:S01]  /*126f0*/  LDGSTS.E.BYPASS.LTC128B.128 [R227+0x8880], [R4.64], !P4 ;  /* 0x0888000004e37fae */ /* 0x0003e2000e101d44 */
[----:B------:R-:W-:-:S05]  /*12700*/  @P1 BRA `(.L_x_943) ;  /* 0x0000013000001947 */ /* 0x000fca0003800000 */
[----:B----4-:R-:W-:-:S05]  /*12710*/  BRA.DIV ~URZ, `(.L_x_944) ;  /* 0x00005ae27f007947 */ /* 0x010fca000b800000 */
[----:B-1----:R1:W2:Y:S04]  /*12720*/  SHFL.IDX PT, R5, R10, 0x1, 0x181f ;  /* 0x00381f000a057f89 */ /* 0x0022a800000e0000 */
[----:B------:R1:W4:Y:S02]  /*12730*/  SHFL.IDX PT, R9, R2, 0x1, 0x181f ;  /* 0x00381f0002097f89 */ /* 0x00032400000e0000 */
.L_x_965:
[----:B----4-:R-:W-:Y:S02]  /*12740*/  IADD3 R12, P0, R9, R233, RZ ;  /* 0x000000e9090c7210 */ /* 0x010fe40007f1e0ff */
[----:B------:R-:W-:Y:S03]  /*12750*/  ISETP.GE.AND P1, PT, R221, c[0x0][0x1d4], PT ;  /* 0x00007500dd007a0c */ /* 0x000fe60003f26270 */
[----:B--2---:R-:W-:Y:S01]  /*12760*/  IMAD.X R13, R5, 0x1, R232, P0 ;  /* 0x00000001050d7824 */ /* 0x004fe200000e06e8 */
[----:B-1----:R-:W-:Y:S04]  /*12770*/  IADD3 R10, P0, R9, R235, RZ ;  /* 0x000000eb090a7210 */ /* 0x002fe80007f1e0ff */
[----:B------:R-:W-:Y:S01]  /*12780*/  @!PT LDS RZ, [RZ] ;  /* 0x00000000fffff984 */ /* 0x000fe20000000800 */
[----:B------:R-:W-:Y:S01]  /*12790*/  @!PT LDS RZ, [RZ] ;  /* 0x00000000fffff984 */ /* 0x000fe20000000800 */
[----:B------:R-:W-:Y:S01]  /*127a0*/  @!PT LDS RZ, [RZ] ;  /* 0x00000000fffff984 */ /* 0x000fe20000000800 */
[----:B------:R1:W-:Y:S01]  /*127b0*/  LDGSTS.E.BYPASS.LTC128B.128 [R227+0x5080], [R12.64], !P6 ;  /* 0x050800000ce37fae */ /* 0x0003e2000f101d44 */
[----:B------:R-:W-:Y:S01]  /*127c0*/  IMAD.X R11, R5, 0x1, R234, P0 ;  /* 0x00000001050b7824 */ /* 0x000fe200000e06ea */
[----:B------:R-:W-:Y:S04]  /*127d0*/  IADD3 R6, P0, R9, R237, RZ ;  /* 0x000000ed09067210 */ /* 0x000fe80007f1e0ff */
[----:B------:R1:W-:Y:S01]  /*127e0*/  LDGSTS.E.BYPASS.LTC128B.128 [R227+0x6880], [R10.64], !P1 ;  /* 0x068800000ae37fae */ /* 0x0003e2000c901d44 */
[----:B------:R-:W-:Y:S01]  /*127f0*/  IMAD.X R7, R5, 0x1, R236, P0 ;  /* 0x0000000105077824 */ /* 0x000fe200000e06ec */
[C---:B------:R-:W-:Y:S04]  /*12800*/  LEA R4, P0, R230.reuse, R9, 0x1 ;  /* 0x00000009e6047211 */ /* 0x040fe800078008ff */
[----:B------:R1:W-:Y:S01]  /*12810*/  LDGSTS.E.BYPASS.LTC128B.128 [R227+0x8080], [R6.64], !P5 ;  /* 0x0808000006e37fae */ /* 0x0003e2000e901d44 */
[----:B------:R-:W-:Y:S05]  /*12820*/  LEA.HI.X R5, R230, R5, R243, 0x1, P0 ;  /* 0x00000005e6057211 */ /* 0x000fea00000f0cf3 */
[----:B------:R1:W-:Y:S03]  /*12830*/  LDGSTS.E.BYPASS.LTC128B.128 [R227+0x9880], [R4.64], !P4 ;  /* 0x0988000004e37fae */ /* 0x0003e6000e101d44 */
.L_x_943:
[----:B----4-:R-:W-:Y:S05]  /*12840*/  BSYNC B0 ;  /* 0x0000000000007941 */ /* 0x010fea0003800000 */
.L_x_942:
[----:B------:R-:W0:Y:S01]  /*12850*/  LDGDEPBAR ;  /* 0x00000000000079af */ /* 0x000e220000000000 */
[----:B------:R-:W-:Y:S01]  /*12860*/  WARPSYNC 0xffffffff ;  /* 0xffffffff00007948 */ /* 0x000fe20003800000 */
[C---:B-1----:R-:W-:Y:S03]  /*12870*/  HMMA.16816.F32.BF16 R4, R160.reuse, R164, RZ ;  /* 0x000000a4a004723c */ /* 0x042fe600000418ff */
[----:B------:R-:W-:Y:S01]  /*12880*/  ISETP.GE.AND P0, PT, R238, 0x1, PT ;  /* 0x00000001ee00780c */ /* 0x000fe20003f06270 */
[C---:B------:R-:W-:Y:S01]  /*12890*/  IMAD R158, R211.reuse, 0x2, R210 ;  /* 0x00000002d39e7824 */ /* 0x040fe200078e02d2 */
[----:B------:R-:W-:Y:S01]  /*128a0*/  LEA R2, R212, R209, 0x1 ;  /* 0x000000d1d4027211 */ /* 0x000fe200078e08ff */
[----:B------:R-:W-:Y:S02]  /*128b0*/  IMAD R156, R211, 0x2, R214 ;  /* 0x00000002d39c7824 */ /* 0x000fe400078e02d6 */
[C---:B------:R-:W-:Y:S01]  /*128c0*/  HMMA.16816.F32.BF16 R8, R160.reuse, R166, RZ ;  /* 0x000000a6a008723c */ /* 0x040fe200000418ff */
[----:B------:R-:W-:Y:S07]  /*128d0*/  LDSM.16.M88.4 R164, [R158] ;  /* 0x000000009ea4783b */ /* 0x000fee0000000200 */
[C---:B------:R-:W-:Y:S08]  /*128e0*/  HMMA.16816.F32.BF16 R12, R160.reuse, R168, RZ ;  /* 0x000000a8a00c723c */ /* 0x040ff000000418ff */
[C---:B------:R-:W-:Y:S01]  /*128f0*/  HMMA.16816.F32.BF16 R16, R160.reuse, R170, RZ ;  /* 0x000000aaa010723c */ /* 0x040fe200000418ff */
[----:B------:R-:W1:Y:S07]  /*12900*/  LDSM.16.M88.4 R168, [R2+0xa080] ;  /* 0x00a0800002a8783b */ /* 0x000e6e0000000200 */
[C---:B------:R-:W-:Y:S08]  /*12910*/  HMMA.16816.F32.BF16 R20, R160.reuse, R172, RZ ;  /* 0x000000aca014723c */ /* 0x040ff000000418ff */
[----:B------:R-:W-:Y:S01]  /*12920*/  HMMA.16816.F32.BF16 R24, R160, R174, RZ ;  /* 0x000000aea018723c */ /* 0x000fe200000418ff */
[----:B------:R-:W2:Y:S05]  /*12930*/  LDSM.16.M88.4 R160, [R2+0xa880] ;  /* 0x00a8800002a0783b */ /* 0x000eaa0000000200 */
[----:B------:R-:W4:Y:S02]  /*12940*/  LDSM.16.M88.4 R172, [R2+0xb080] ;  /* 0x00b0800002ac783b */ /* 0x000f240000000200 */
[C---:B------:R-:W-:Y:S08]  /*12950*/  HMMA.16816.F32.BF16 R4, R176.reuse, R180, R4 ;  /* 0x000000b4b004723c */ /* 0x040ff00000041804 */
[C---:B------:R-:W-:Y:S01]  /*12960*/  HMMA.16816.F32.BF16 R8, R176.reuse, R182, R8 ;  /* 0x000000b6b008723c */ /* 0x040fe20000041808 */
[----:B------:R-:W-:Y:S07]  /*12970*/  LDSM.16.M88.4 R180, [R156] ;  /* 0x000000009cb4783b */ /* 0x000fee0000000200 */
[C---:B---3--:R-:W-:Y:S08]  /*12980*/  HMMA.16816.F32.BF16 R12, R176.reuse, R184, R12 ;  /* 0x000000b8b00c723c */ /* 0x048ff0000004180c */
[C---:B------:R-:W-:Y:S01]  /*12990*/  HMMA.16816.F32.BF16 R16, R176.reuse, R186, R16 ;  /* 0x000000bab010723c */ /* 0x040fe20000041810 */
[----:B------:R-:W3:Y:S07]  /*129a0*/  LDSM.16.M88.4 R184, [R201] ;  /* 0x00000000c9b8783b */ /* 0x000eee0000000200 */
[C---:B------:R-:W-:Y:S08]  /*129b0*/  HMMA.16816.F32.BF16 R20, R176.reuse, R188, R20 ;  /* 0x000000bcb014723c */ /* 0x040ff00000041814 */
[----:B------:R-:W-:Y:S01]  /*129c0*/  HMMA.16816.F32.BF16 R24, R176, R190, R24 ;  /* 0x000000beb018723c */ /* 0x000fe20000041818 */
[----:B------:R-:W5:Y:S05]  /*129d0*/  LDSM.16.M88.4 R176, [R201+0x800] ;  /* 0x00080000c9b0783b */ /* 0x000f6a0000000200 */
[----:B------:R-:W3:Y:S02]  /*129e0*/  LDSM.16.M88.4 R188, [R201+0x1000] ;  /* 0x00100000c9bc783b */ /* 0x000ee40000000200 */
[C---:B-1----:R-:W-:Y:S08]  /*129f0*/  HMMA.16816.F32.BF16 R4, R164.reuse, R168, R4 ;  /* 0x000000a8a404723c */ /* 0x042ff00000041804 */
[C---:B------:R-:W-:Y:S01]  /*12a00*/  HMMA.16816.F32.BF16 R8, R164.reuse, R170, R8 ;  /* 0x000000aaa408723c */ /* 0x040fe20000041808 */
[----:B------:R-:W-:Y:S07]  /*12a10*/  LDSM.16.M88.4 R168, [R209+0xb880] ;  /* 0x00b88000d1a8783b */ /* 0x000fee0000000200 */
[C---:B--2---:R-:W-:Y:S08]  /*12a20*/  HMMA.16816.F32.BF16 R12, R164.reuse, R160, R12 ;  /* 0x000000a0a40c723c */ /* 0x044ff0000004180c */
[C---:B------:R-:W-:Y:S01]  /*12a30*/  HMMA.16816.F32.BF16 R16, R164.reuse, R162, R16 ;  /* 0x000000a2a410723c */ /* 0x040fe20000041810 */
[----:B------:R-:W1:Y:S07]  /*12a40*/  LDSM.16.M88.4 R160, [R210+0x4000] ;  /* 0x00400000d2a0783b */ /* 0x000e6e0000000200 */
[C---:B----4-:R-:W-:Y:S08]  /*12a50*/  HMMA.16816.F32.BF16 R20, R164.reuse, R172, R20 ;  /* 0x000000aca414723c */ /* 0x050ff00000041814 */
[----:B------:R-:W-:Y:S01]  /*12a60*/  HMMA.16816.F32.BF16 R24, R164, R174, R24 ;  /* 0x000000aea418723c */ /* 0x000fe20000041818 */
[----:B------:R-:W2:Y:S05]  /*12a70*/  LDSM.16.M88.4 R164, [R209+0xc080] ;  /* 0x00c08000d1a4783b */ /* 0x000eaa0000000200 */
[----:B------:R-:W4:Y:S02]  /*12a80*/  LDSM.16.M88.4 R172, [R209+0xc880] ;  /* 0x00c88000d1ac783b */ /* 0x000f240000000200 */
[C---:B---3--:R-:W-:Y:S08]  /*12a90*/  HMMA.16816.F32.BF16 R4, R180.reuse, R184, R4 ;  /* 0x000000b8b404723c */ /* 0x048ff00000041804 */
[C---:B------:R-:W-:Y:S01]  /*12aa0*/  HMMA.16816.F32.BF16 R8, R180.reuse, R186, R8 ;  /* 0x000000bab408723c */ /* 0x040fe20000041808 */
[----:B------:R-:W-:Y:S07]  /*12ab0*/  LDSM.16.M88.4 R184, [R200] ;  /* 0x00000000c8b8783b */ /* 0x000fee0000000200 */
[C---:B-----5:R-:W-:Y:S08]  /*12ac0*/  HMMA.16816.F32.BF16 R12, R180.reuse, R176, R12 ;  /* 0x000000b0b40c723c */ /* 0x060ff0000004180c */
[C---:B------:R-:W-:Y:S01]  /*12ad0*/  HMMA.16816.F32.BF16 R16, R180.reuse, R178, R16 ;  /* 0x000000b2b410723c */ /* 0x040fe20000041810 */
[----:B------:R-:W3:Y:S07]  /*12ae0*/  LDSM.16.M88.4 R176, [R214+0x4000] ;  /* 0x00400000d6b0783b */ /* 0x000eee0000000200 */
[C---:B------:R-:W-:Y:S08]  /*12af0*/  HMMA.16816.F32.BF16 R20, R180.reuse, R188, R20 ;  /* 0x000000bcb414723c */ /* 0x040ff00000041814 */
[----:B------:R-:W-:Y:S01]  /*12b00*/  HMMA.16816.F32.BF16 R24, R180, R190, R24 ;  /* 0x000000beb418723c */ /* 0x000fe20000041818 */
[----:B------:R-:W5:Y:S05]  /*12b10*/  LDSM.16.M88.4 R180, [R199] ;  /* 0x00000000c7b4783b */ /* 0x000f6a0000000200 */
[----:B------:R-:W3:Y:S02]  /*12b20*/  LDSM.16.M88.4 R188, [R198] ;  /* 0x00000000c6bc783b */ /* 0x000ee40000000200 */
        /* <DEDUP_REMOVED lines=12> */
[----:B------:R-:W-:Y:S07]  /*12bf0*/  LDSM.16.M88.4 R184, [R201+0x1800] ;  /* 0x00180000c9b8783b */ /* 0x000fee0000000200 */
[C---:B-----5:R-:W-:Y:S08]  /*12c00*/  HMMA.16816.F32.BF16 R12, R176.reuse, R180, R12 ;  /* 0x000000b4b00c723c */ /* 0x060ff0000004180c */
[C---:B------:R-:W-:Y:S01]  /*12c10*/  HMMA.16816.F32.BF16 R16, R176.reuse, R182, R16 ;  /* 0x000000b6b010723c */ /* 0x040fe20000041810 */
[----:B------:R-:W3:Y:S07]  /*12c20*/  LDSM.16.M88.4 R180, [R156+0x4000] ;  /* 0x004000009cb4783b */ /* 0x000eee0000000200 */
        /* <DEDUP_REMOVED lines=84> */
[C---:B-1----:R-:W-:Y:S01]  /*13170*/  HMMA.16816.F32.BF16 R4, R164.reuse, R168, R4 ;  /* 0x000000a8a404723c */ /* 0x042fe20000041804 */
[----:B------:R-:W-:Y:S04]  /*13180*/  DEPBAR.LE SB0, 0x0 ;  /* 0x000080000000791a */ /* 0x000fe80000000000 */
[----:B------:R-:W-:Y:S03]  /*13190*/  BAR.SYNC.DEFER_BLOCKING 0x0 ;  /* 0x0000000000007b1d */ /* 0x000fe60000010000 */
[C---:B------:R-:W-:Y:S08]  /*131a0*/  HMMA.16816.F32.BF16 R8, R164.reuse, R170, R8 ;  /* 0x000000aaa408723c */ /* 0x040ff00000041808 */
[C---:B--2---:R-:W-:Y:S08]  /*131b0*/  HMMA.16816.F32.BF16 R12, R164.reuse, R160, R12 ;  /* 0x000000a0a40c723c */ /* 0x044ff0000004180c */
[C---:B------:R-:W-:Y:S08]  /*131c0*/  HMMA.16816.F32.BF16 R16, R164.reuse, R162, R16 ;  /* 0x000000a2a410723c */ /* 0x040ff00000041810 */
[C---:B----4-:R-:W-:Y:S08]  /*131d0*/  HMMA.16816.F32.BF16 R20, R164.reuse, R172, R20 ;  /* 0x000000aca414723c */ /* 0x050ff00000041814 */
[----:B------:R-:W-:Y:S08]  /*131e0*/  HMMA.16816.F32.BF16 R24, R164, R174, R24 ;  /* 0x000000aea418723c */ /* 0x000ff00000041818 */
[C---:B---3--:R-:W-:Y:S08]  /*131f0*/  HMMA.16816.F32.BF16 R4, R180.reuse, R184, R4 ;  /* 0x000000b8b404723c */ /* 0x048ff00000041804 */
[C---:B------:R-:W-:Y:S08]  /*13200*/  HMMA.16816.F32.BF16 R8, R180.reuse, R186, R8 ;  /* 0x000000bab408723c */ /* 0x040ff00000041808 */
[C---:B-----5:R-:W-:Y:S08]  /*13210*/  HMMA.16816.F32.BF16 R12, R180.reuse, R176, R12 ;  /* 0x000000b0b40c723c */ /* 0x060ff0000004180c */
[C---:B------:R-:W-:Y:S08]  /*13220*/  HMMA.16816.F32.BF16 R16, R180.reuse, R178, R16 ;  /* 0x000000b2b410723c */ /* 0x040ff00000041810 */
[C---:B------:R-:W-:Y:S08]  /*13230*/  HMMA.16816.F32.BF16 R20, R180.reuse, R188, R20 ;  /* 0x000000bcb414723c */ /* 0x040ff00000041814 */
[----:B------:R-:W-:Y:S01]  /*13240*/  HMMA.16816.F32.BF16 R24, R180, R190, R24 ;  /* 0x000000beb418723c */ /* 0x000fe20000041818 */
[----:B------:R-:W-:-:S07]  /*13250*/  @!P0 BRA `(.L_x_945) ;  /* 0x0000040000008947 */ /* 0x000fce0003800000 */
[----:B------:R-:W-:Y:S01]  /*13260*/  IMAD R161, R238, 0x30, R217 ;  /* 0x00000030eea17824 */ /* 0x000fe200078e02d9 */
[----:B------:R-:W-:Y:S01]  /*13270*/  ISETP.NE.AND P1, PT, R223, 0x1, PT ;  /* 0x00000001df00780c */ /* 0x000fe20003f25270 */
[----:B------:R-:W-:Y:S02]  /*13280*/  IMAD.MOV.U32 R225, RZ, RZ, RZ ;  /* 0x000000ffffe17224 */ /* 0x000fe400078e00ff */
[----:B------:R-:W-:Y:S01]  /*13290*/  IMAD R159, R159, c[0x0][0x1e8], RZ ;  /* 0x00007a009f9f7a24 */ /* 0x000fe200078e02ff */
[----:B------:R-:W-:Y:S03]  /*132a0*/  IADD3 R226, R161, -0x30, R220 ;  /* 0xffffffd0a1e27810 */ /* 0x000fe60007ffe0dc */
[----:B------:R-:W-:Y:S02]  /*132b0*/  IMAD R159, R215, c[0x0][0x1ec], R159 ;  /* 0x00007b00d79f7a24 */ /* 0x000fe400078e029f */
[----:B------:R-:W-:Y:S04]  /*132c0*/  IMAD.MOV.U32 R161, RZ, RZ, R226 ;  /* 0x000000ffffa17224 */ /* 0x000fe800078e00e2 */
[----:B------:R-:W-:Y:S05]  /*132d0*/  @P1 IMAD.HI.U32 R2, R226, c[0x0][0x2bc], RZ ;  /* 0x0000af00e2021a27 */ /* 0x000fea00078e00ff */
[----:B------:R-:W-:Y:S02]  /*132e0*/  @P1 SHF.R.U32.HI R161, RZ, c[0x0][0x2c0], R2 ;  /* 0x0000b000ffa11a19 */ /* 0x000fe40000011602 */
[----:B------:R-:W-:Y:S02]  /*132f0*/  ISETP.GE.AND P1, PT, R231, 0x1, PT ;  /* 0x00000001e700780c */ /* 0x000fe40003f26270 */
[C---:B------:R-:W-:Y:S04]  /*13300*/  @!P3 IADD3 R163, P0, R161.reuse, R228, RZ ;  /* 0x000000e4a1a3b210 */ /* 0x040fe80007f1e0ff */
[----:B------:R-:W-:Y:S01]  /*13310*/  @!P3 LEA.HI.X.SX32 R2, R161, R224, 0x1, P0 ;  /* 0x000000e0a102b211 */ /* 0x000fe200000f0eff */
[----:B------:R-:W-:Y:S01]  /*13320*/  IMAD.MOV R161, RZ, RZ, -R161 ;  /* 0x000000ffffa17224 */ /* 0x000fe200078e0aa1 */
[----:B------:R-:W-:Y:S03]  /*13330*/  @!P3 LEA R164, P0, R163, c[0x0][0x2a0], 0x2 ;  /* 0x0000a800a3a4ba11 */ /* 0x000fe600078010ff */
[----:B------:R-:W-:Y:S01]  /*13340*/  IMAD R226, R161, c[0x0][0x2b8], R226 ;  /* 0x0000ae00a1e27a24 */ /* 0x000fe200078e02e2 */
[----:B------:R-:W-:Y:S03]  /*13350*/  @!P3 LEA.HI.X R165, R163, c[0x0][0x2a4], R2, 0x2, P0 ;  /* 0x0000a900a3a5ba11 */ /* 0x000fe600000f1402 */
[C---:B------:R-:W-:Y:S01]  /*13360*/  IMAD.WIDE.U32 R162, R226.reuse, c[0x0][0x1e0], RZ ;  /* 0x00007800e2a27a25 */ /* 0x040fe200078e00ff */
[----:B------:R-:W-:Y:S01]  /*13370*/  SHF.R.S32.HI R161, RZ, 0x1f, R226 ;  /* 0x0000001fffa17819 */ /* 0x000fe200000114e2 */
[----:B------:R1:W2:Y:S04]  /*13380*/  @!P3 LDG.E R225, [R164.64] ;  /* 0x00000004a4e1b981 */ /* 0x0002a8000c1e1900 */
[----:B------:R-:W-:Y:S04]  /*13390*/  IMAD R161, R161, c[0x0][0x1e0], RZ ;  /* 0x00007800a1a17a24 */ /* 0x000fe800078e02ff */
[----:B------:R-:W-:Y:S04]  /*133a0*/  IMAD R161, R226, c[0x0][0x1e4], R161 ;  /* 0x00007900e2a17a24 */ /* 0x000fe800078e02a1 */
[----:B------:R-:W-:Y:S02]  /*133b0*/  IMAD.IADD R163, R163, 0x1, R161 ;  /* 0x00000001a3a37824 */ /* 0x000fe400078e02a1 */
[----:B-1----:R-:W-:Y:S04]  /*133c0*/  IMAD.WIDE.U32 R164, R215, c[0x0][0x1e8], RZ ;  /* 0x00007a00d7a47a25 */ /* 0x002fe800078e00ff */
[----:B------:R-:W-:Y:S01]  /*133d0*/  IMAD.IADD R159, R165, 0x1, R159 ;  /* 0x00000001a59f7824 */ /* 0x000fe200078e029f */
[----:B--2---:R-:W-:Y:S01]  /*133e0*/  SHF.R.S32.HI R160, RZ, 0x1f, R225 ;  /* 0x0000001fffa07819 */ /* 0x004fe200000114e1 */
[C---:B------:R-:W-:Y:S04]  /*133f0*/  IMAD.WIDE.U32 R162, R225.reuse, c[0x0][0x1f0], R162 ;  /* 0x00007c00e1a27a25 */ /* 0x040fe800078e00a2 */
[----:B------:R-:W-:Y:S01]  /*13400*/  IMAD R160, R160, c[0x0][0x1f0], RZ ;  /* 0x00007c00a0a07a24 */ /* 0x000fe200078e02ff */
[----:B------:R-:W-:Y:S03]  /*13410*/  IADD3 R158, P0, R164, R162, RZ ;  /* 0x000000a2a49e7210 */ /* 0x000fe60007f1e0ff */
[----:B------:R-:W-:Y:S05]  /*13420*/  IMAD R160, R225, c[0x0][0x1f4], R160 ;  /* 0x00007d00e1a07a24 */ /* 0x000fea00078e02a0 */
[----:B------:R-:W-:Y:S02]  /*13430*/  IADD3.X R159, R159, R163, R160, P0, !PT ;  /* 0x000000a39f9f7210 */ /* 0x000fe400007fe4a0 */
[C---:B------:R-:W-:Y:S04]  /*13440*/  LEA R156, P0, R158.reuse, c[0x0][0x1c8], 0x1 ;  /* 0x000072009e9c7a11 */ /* 0x040fe800078008ff */
[----:B------:R-:W-:Y:S02]  /*13450*/  LEA.HI.X R2, R158, c[0x0][0x1cc], R159, 0x1, P0 ;  /* 0x000073009e027a11 */ /* 0x000fe400000f0c9f */
[----:B------:R-:W1:Y:S04]  /*13460*/  SHFL.IDX PT, R158, R156, RZ, 0x181f ;  /* 0x00181fff9c9e7589 */ /* 0x000e6800000e0000 */
[----:B------:R-:W2:Y:S04]  /*13470*/  SHFL.IDX PT, R159, R2, RZ, 0x181f ;  /* 0x00181fff029f7589 */ /* 0x000ea800000e0000 */
[----:B------:R-:W3:Y:S01]  /*13480*/  SHFL.IDX PT, R156, R156, 0x1, 0x181f ;  /* 0x00381f009c9c7f89 */ /* 0x000ee200000e0000 */
[C---:B-1----:R-:W-:Y:S05]  /*13490*/  @P1 IADD3 R164, P0, R158.reuse, R233, RZ ;  /* 0x000000e99ea41210 */ /* 0x042fea0007f1e0ff */
[C---:B--2---:R-:W-:Y:S01]  /*134a0*/  @P1 IMAD.X R165, R159.reuse, 0x1, R232, P0 ;  /* 0x000000019fa51824 */ /* 0x044fe200000e06e8 */
[C---:B------:R-:W-:Y:S04]  /*134b0*/  @P1 IADD3 R162, P0, R158.reuse, R235, RZ ;  /* 0x000000eb9ea21210 */ /* 0x040fe80007f1e0ff */
[----:B------:R1:W-:Y:S01]  /*134c0*/  @P1 LDGSTS.E.BYPASS.LTC128B.128 [R227+0xa080], [R164.64], !P6 ;  /* 0x0a080000a4e31fae */ /* 0x0003e2000f101d44 */
[C---:B------:R-:W-:Y:S01]  /*134d0*/  @P1 IMAD.X R163, R159.reuse, 0x1, R234, P0 ;  /* 0x000000019fa31824 */ /* 0x040fe200000e06ea */
[----:B------:R-:W-:Y:S05]  /*134e0*/  @P1 IADD3 R160, P0, R158, R237, RZ ;  /* 0x000000ed9ea01210 */ /* 0x000fea0007f1e0ff */
[----:B------:R-:W-:Y:S01]  /*134f0*/  @P1 IMAD.X R161, R159, 0x1, R236, P0 ;  /* 0x000000019fa11824 */ /* 0x000fe200000e06ec */
[C---:B------:R-:W-:Y:S04]  /*13500*/  @P1 LEA R166, P0, R230.reuse, R158, 0x1 ;  /* 0x0000009ee6a61211 */ /* 0x040fe800078008ff */
[C-C-:B------:R-:W-:Y:S02]  /*13510*/  @P1 LEA.HI.X R167, R230.reuse, R159, R243.reuse, 0x1, P0 ;  /* 0x0000009fe6a71211 */ /* 0x140fe400000f0cf3 */
[----:B------:R-:W2:Y:S01]  /*13520*/  SHFL.IDX PT, R159, R2, 0x1, 0x181f ;  /* 0x00381f00029f7f89 */ /* 0x000ea200000e0000 */
[----:B------:R-:W-:Y:S11]  /*13530*/  ISETP.GE.AND P0, PT, R231, 0x21, PT ;  /* 0x00000021e700780c */ /* 0x000ff60003f06270 */
[----:B------:R-:W-:Y:S02]  /*13540*/  @!UPT UIADD3 URZ, URZ, URZ, URZ ;  /* 0x0000003f3f3ff290 */ /* 0x000fe4000fffe03f */
[C---:B---3--:R-:W-:Y:S04]  /*13550*/  @P0 LEA R168, P2, R230.reuse, R156, 0x1 ;  /* 0x0000009ce6a80211 */ /* 0x048fe800078408ff */
[----:B--2---:R-:W-:Y:S02]  /*13560*/  @P0 LEA.HI.X R169, R230, R159, R243, 0x1, P2 ;  /* 0x0000009fe6a90211 */ /* 0x004fe400010f0cf3 */
[C---:B------:R-:W-:Y:S05]  /*13570*/  @P0 IADD3 R172, P2, R156.reuse, R233, RZ ;  /* 0x000000e99cac0210 */ /* 0x040fea0007f5e0ff */
[C---:B------:R-:W-:Y:S01]  /*13580*/  @P0 IMAD.X R173, R159.reuse, 0x1, R232, P2 ;  /* 0x000000019fad0824 */ /* 0x040fe200010e06e8 */
[C---:B------:R-:W-:Y:S05]  /*13590*/  @P0 IADD3 R170, P2, R156.reuse, R235, RZ ;  /* 0x000000eb9caa0210 */ /* 0x040fea0007f5e0ff */
[C---:B------:R-:W-:Y:S01]  /*135a0*/  @P0 IMAD.X R171, R159.reuse, 0x1, R234, P2 ;  /* 0x000000019fab0824 */ /* 0x040fe200010e06ea */
[----:B------:R-:W-:Y:S05]  /*135b0*/  @P0 IADD3 R158, P2, R156, R237, RZ ;  /* 0x000000ed9c9e0210 */ /* 0x000fea0007f5e0ff */
[----:B------:R-:W-:Y:S01]  /*135c0*/  @P0 IMAD.X R159, R159, 0x1, R236, P2 ;  /* 0x000000019f9f0824 */ /* 0x000fe200010e06ec */
[----:B------:R-:W-:Y:S11]  /*135d0*/  ISETP.GE.AND P2, PT, R221, c[0x0][0x1d4], PT ;  /* 0x00007500dd007a0c */ /* 0x000ff60003f46270 */
[----:B------:R-:W-:Y:S02]  /*135e0*/  @!UPT UIADD3 URZ, URZ, URZ, URZ ;  /* 0x0000003f3f3ff290 */ /* 0x000fe4000fffe03f */
[----:B------:R1:W-:Y:S04]  /*135f0*/  @P1 LDGSTS.E.BYPASS.LTC128B.128 [R227+0xb880], [R162.64], !P2 ;  /* 0x0b880000a2e31fae */ /* 0x0003e8000d101d44 */
[----:B------:R1:W-:Y:S04]  /*13600*/  @P1 LDGSTS.E.BYPASS.LTC128B.128 [R227+0xd080], [R160.64], !P5 ;  /* 0x0d080000a0e31fae */ /* 0x0003e8000e901d44 */
[----:B------:R1:W-:Y:S04]  /*13610*/  @P1 LDGSTS.E.BYPASS.LTC128B.128 [R227+0xe880], [R166.64], !P4 ;  /* 0x0e880000a6e31fae */ /* 0x0003e8000e101d44 */
[----:B------:R1:W-:Y:S04]  /*13620*/  @P0 LDGSTS.E.BYPASS.LTC128B.128 [R227+0xb080], [R172.64], !P6 ;  /* 0x0b080000ace30fae */ /* 0x0003e8000f101d44 */
[----:B------:R1:W-:Y:S04]  /*13630*/  @P0 LDGSTS.E.BYPASS.LTC128B.128 [R227+0xc880], [R170.64], !P2 ;  /* 0x0c880000aae30fae */ /* 0x0003e8000d101d44 */
[----:B------:R1:W-:Y:S04]  /*13640*/  @P0 LDGSTS.E.BYPASS.LTC128B.128 [R227+0xe080], [R158.64], !P5 ;  /* 0x0e0800009ee30fae */ /* 0x0003e8000e901d44 */
[----:B------:R1:W-:Y:S02]  /*13650*/  @P0 LDGSTS.E.BYPASS.LTC128B.128 [R227+0xf880], [R168.64], !P4 ;  /* 0x0f880000a8e30fae */ /* 0x0003e4000e101d44 */
.L_x_945:
[----:B------:R-:W-:Y:S01]  /*13660*/  FMNMX.FTZ R2, R4, R3, !PT ;  /* 0x0000000304027209 */ /* 0x000fe20007810000 */
[----:B-1----:R-:W-:Y:S01]  /*13670*/  LDSM.16.MT88.4 R164, [R206+0x4080] ;  /* 0x00408000cea4783b */ /* 0x002fe20000004200 */
        /* <DEDUP_REMOVED lines=23> */
[----:B------:R-:W-:Y:S02]  /*137f0*/  ISETP.GT.AND P0, PT, R238, RZ, PT ;  /* 0x000000ffee00720c */ /* 0x000fe40003f04270 */
[----:B------:R-:W-:Y:S02]  /*13800*/  FMNMX.FTZ R162, R25, R2, !PT ;  /* 0x0000000219a27209 */ /* 0x000fe40007810000 */
[----:B------:R-:W-:Y:S03]  /*13810*/  FMNMX.FTZ R2, R26, R3, !PT ;  /* 0x000000031a027209 */ /* 0x000fe60007810000 */
[----:B------:R-:W-:Y:S01]  /*13820*/  SHFL.BFLY PT, R161, R162, 0x2, 0x1f ;  /* 0x0c401f00a2a17f89 */ /* 0x000fe200000e0000 */
[----:B------:R-:W-:Y:S07]  /*13830*/  FMNMX.FTZ R158, R27, R2, !PT ;  /* 0x000000021b9e7209 */ /* 0x000fee0007810000 */
[----:B------:R-:W1:Y:S02]  /*13840*/  SHFL.BFLY PT, R3, R158, 0x2, 0x1f ;  /* 0x0c401f009e037f89 */ /* 0x000e6400000e0000 */
[----:B-1----:R-:W-:Y:S02]  /*13850*/  FMNMX.FTZ R159, R158, R3, !PT ;  /* 0x000000039e9f7209 */ /* 0x002fe40007810000 */
[----:B------:R-:W-:Y:S04]  /*13860*/  FMNMX.FTZ R160, R162, R161, !PT ;  /* 0x000000a1a2a07209 */ /* 0x000fe80007810000 */
[----:B------:R-:W1:Y:S08]  /*13870*/  SHFL.BFLY PT, R156, R159, 0x1, 0x1f ;  /* 0x0c201f009f9c7f89 */ /* 0x000e7000000e0000 */
[----:B------:R-:W2:Y:S01]  /*13880*/  SHFL.BFLY PT, R161, R160, 0x1, 0x1f ;  /* 0x0c201f00a0a17f89 */ /* 0x000ea200000e0000 */
[----:B-1----:R-:W-:Y:S05]  /*13890*/  FMNMX.FTZ R156, R156, R159, !PT ;  /* 0x0000009f9c9c7209 */ /* 0x002fea0007810000 */
[----:B------:R-:W-:Y:S01]  /*138a0*/  FMUL.FTZ R176, R156, c[0x0][0x2d0] ;  /* 0x0000b4009cb07a20 */ /* 0x000fe20000410000 */
[----:B--2---:R-:W-:Y:S03]  /*138b0*/  FMNMX.FTZ R3, R160, R161, !PT ;  /* 0x000000a1a0037209 */ /* 0x004fe60007810000 */
[--C-:B------:R-:W-:Y:S01]  /*138c0*/  FFMA.FTZ R6, R6, c[0x0][0x2d0], -R176.reuse ;  /* 0x0000b40006067a23 */ /* 0x100fe200000108b0 */
[----:B------:R-:W1:Y:S01]  /*138d0*/  LDSM.16.MT88.4 R160, [R207+0x4080] ;  /* 0x00408000cfa0783b */ /* 0x000e620000004200 */
[----:B------:R-:W-:Y:S02]  /*138e0*/  FFMA.FTZ R7, R7, c[0x0][0x2d0], -R176 ;  /* 0x0000b40007077a23 */ /* 0x000fe400000108b0 */
[C---:B------:R-:W-:Y:S02]  /*138f0*/  FADD.FTZ R0, -R3.reuse, R0 ;  /* 0x0000000003007221 */ /* 0x040fe40000010100 */
[----:B------:R-:W-:Y:S01]  /*13900*/  FMUL.FTZ R177, R3, c[0x0][0x2d0] ;  /* 0x0000b40003b17a20 */ /* 0x000fe20000410000 */
[----:B------:R-:W-:Y:S01]  /*13910*/  MUFU.EX2 R6, R6 ;  /* 0x0000000600067308 */ /* 0x000fe20000000800 */
[----:B------:R-:W-:Y:S02]  /*13920*/  FMUL.FTZ R2, R0, c[0x0][0x2d0] ;  /* 0x0000b40000027a20 */ /* 0x000fe40000410000 */
[----:B------:R-:W-:Y:S02]  /*13930*/  FADD.FTZ R0, -R156, R157 ;  /* 0x0000009d9c007221 */ /* 0x000fe40000010100 */
[--C-:B------:R-:W-:Y:S02]  /*13940*/  FFMA.FTZ R158, R4, c[0x0][0x2d0], -R177.reuse ;  /* 0x0000b400049e7a23 */ /* 0x100fe400000108b1 */
[----:B------:R-:W-:Y:S02]  /*13950*/  FMUL.FTZ R157, R0, c[0x0][0x2d0] ;  /* 0x0000b400009d7a20 */ /* 0x000fe40000410000 */
[--C-:B------:R-:W-:Y:S01]  /*13960*/  FFMA.FTZ R5, R5, c[0x0][0x2d0], -R177.reuse ;  /* 0x0000b40005057a23 */ /* 0x100fe200000108b1 */
[----:B------:R-:W2:Y:S01]  /*13970*/  MUFU.EX2 R2, R2 ;  /* 0x0000000200027308 */ /* 0x000ea20000000800 */
[--C-:B------:R-:W-:Y:S02]  /*13980*/  FFMA.FTZ R159, R8, c[0x0][0x2d0], -R177.reuse ;  /* 0x0000b400089f7a23 */ /* 0x100fe400000108b1 */
[--C-:B------:R-:W-:Y:S02]  /*13990*/  FFMA.FTZ R180, R9, c[0x0][0x2d0], -R177.reuse ;  /* 0x0000b40009b47a23 */ /* 0x100fe400000108b1 */
[--C-:B------:R-:W-:Y:S02]  /*139a0*/  FFMA.FTZ R182, R11, c[0x0][0x2d0], -R176.reuse ;  /* 0x0000b4000bb67a23 */ /* 0x100fe400000108b0 */
[--C-:B------:R-:W-:Y:S02]  /*139b0*/  FFMA.FTZ R189, R20, c[0x0][0x2d0], -R177.reuse ;  /* 0x0000b40014bd7a23 */ /* 0x100fe400000108b1 */
[--C-:B------:R-:W-:Y:S01]  /*139c0*/  FFMA.FTZ R214, R21, c[0x0][0x2d0], -R177.reuse ;  /* 0x0000b40015d67a23 */ /* 0x100fe200000108b1 */
[----:B------:R3:W4:Y:S01]  /*139d0*/  MUFU.EX2 R0, R157 ;  /* 0x0000009d00007308 */ /* 0x0007220000000800 */
[--C-:B------:R-:W-:Y:S02]  /*139e0*/  FFMA.FTZ R191, R22, c[0x0][0x2d0], -R176.reuse ;  /* 0x0000b40016bf7a23 */ /* 0x100fe400000108b0 */
[--C-:B------:R-:W-:Y:S02]  /*139f0*/  FFMA.FTZ R240, R23, c[0x0][0x2d0], -R176.reuse ;  /* 0x0000b40017f07a23 */ /* 0x100fe400000108b0 */
[----:B------:R-:W-:Y:S01]  /*13a00*/  LDSM.16.MT88.4 R20, [R205+0x9080] ;  /* 0x00908000cd14783b */ /* 0x000fe20000004200 */
        /* <DEDUP_REMOVED lines=10> */
[----:B------:R-:W-:Y:S02]  /*13ab0*/  FMUL.FTZ R32, R2, R32 ;  /* 0x0000002002207220 */ /* 0x000fe40000410000 */
[--C-:B---3--:R-:W-:Y:S02]  /*13ac0*/  FFMA.FTZ R157, R10, c[0x0][0x2d0], -R176.reuse ;  /* 0x0000b4000a9d7a23 */ /* 0x108fe400000108b0 */
[C---:B----4-:R-:W-:Y:S02]  /*13ad0*/  FMUL.FTZ R10, R0.reuse, R154 ;  /* 0x0000009a000a7220 */ /* 0x050fe40000410000 */
[C---:B------:R-:W-:Y:S01]  /*13ae0*/  FMUL.FTZ R11, R0.reuse, R155 ;  /* 0x0000009b000b7220 */ /* 0x040fe20000410000 */
[----:B------:R-:W-:Y:S01]  /*13af0*/  MUFU.EX2 R159, R159 ;  /* 0x0000009f009f7308 */ /* 0x000fe20000000800 */
[C---:B------:R-:W-:Y:S02]  /*13b00*/  FMUL.FTZ R30, R0.reuse, R30 ;  /* 0x0000001e001e7220 */ /* 0x040fe40000410000 */
[----:B------:R-:W-:Y:S02]  /*13b10*/  FMUL.FTZ R31, R0, R31 ;  /* 0x0000001f001f7220 */ /* 0x000fe40000410000 */
[----:B------:R-:W-:Y:S02]  /*13b20*/  FMUL.FTZ R33, R2, R33 ;  /* 0x0000002102217220 */ /* 0x000fe40000410000 */
[C---:B------:R-:W-:Y:S02]  /*13b30*/  FMUL.FTZ R34, R0.reuse, R34 ;  /* 0x0000002200227220 */ /* 0x040fe40000410000 */
[----:B------:R-:W-:Y:S01]  /*13b40*/  FMUL.FTZ R35, R0, R35 ;  /* 0x0000002300237220 */ /* 0x000fe20000410000 */
[----:B------:R-:W3:Y:S01]  /*13b50*/  MUFU.EX2 R180, R180 ;  /* 0x000000b400b47308 */ /* 0x000ee20000000800 */
[C---:B------:R-:W-:Y:S02]  /*13b60*/  FMUL.FTZ R12, R2.reuse, R148 ;  /* 0x00000094020c7220 */ /* 0x040fe40000410000 */
[C---:B------:R-:W-:Y:S01]  /*13b70*/  FMUL.FTZ R13, R2.reuse, R149 ;  /* 0x00000095020d7220 */ /* 0x040fe20000410000 */
[----:B--2---:R-:W-:Y:S01]  /*13b80*/  F2FP.BF16.PACK_AB R152, R5, R158 ;  /* 0x0000009e0598723e */ /* 0x004fe200000010ff */
[C---:B------:R-:W-:Y:S02]  /*13b90*/  FMUL.FTZ R36, R2.reuse, R36 ;  /* 0x0000002402247220 */ /* 0x040fe40000410000 */
[----:B------:R-:W-:Y:S02]  /*13ba0*/  FMUL.FTZ R37, R2, R37 ;  /* 0x0000002502257220 */ /* 0x000fe40000410000 */
[C---:B------:R-:W-:Y:S01]  /*13bb0*/  FMUL.FTZ R38, R0.reuse, R38 ;  /* 0x0000002600267220 */ /* 0x040fe20000410000 */
[----:B------:R-:W2:Y:S01]  /*13bc0*/  MUFU.EX2 R7, R7 ;  /* 0x0000000700077308 */ /* 0x000ea20000000800 */
[----:B------:R-:W-:Y:S02]  /*13bd0*/  FMUL.FTZ R39, R0, R39 ;  /* 0x0000002700277220 */ /* 0x000fe40000410000 */
[C---:B------:R-:W-:Y:S02]  /*13be0*/  FMUL.FTZ R40, R2.reuse, R40 ;  /* 0x0000002802287220 */ /* 0x040fe40000410000 */
[----:B------:R-:W-:Y:S02]  /*13bf0*/  FMUL.FTZ R41, R2, R41 ;  /* 0x0000002902297220 */ /* 0x000fe40000410000 */
[C---:B------:R-:W-:Y:S02]  /*13c00*/  FMUL.FTZ R42, R0.reuse, R42 ;  /* 0x0000002a002a7220 */ /* 0x040fe40000410000 */
[----:B------:R-:W-:Y:S01]  /*13c10*/  FMUL.FTZ R43, R0, R43 ;  /* 0x0000002b002b7220 */ /* 0x000fe20000410000 */
[----:B------:R-:W-:Y:S01]  /*13c20*/  MUFU.EX2 R157, R157 ;  /* 0x0000009d009d7308 */ /* 0x000fe20000000800 */
[C---:B------:R-:W-:Y:S02]  /*13c30*/  FMUL.FTZ R44, R2.reuse, R44 ;  /* 0x0000002c022c7220 */ /* 0x040fe40000410000 */
[----:B------:R-:W-:Y:S01]  /*13c40*/  FMUL.FTZ R45, R2, R45 ;  /* 0x0000002d022d7220 */ /* 0x000fe20000410000 */
[----:B---3--:R-:W-:Y:S01]  /*13c50*/  F2FP.BF16.PACK_AB R154, R180, R159 ;  /* 0x0000009fb49a723e */ /* 0x008fe200000010ff */
[C---:B------:R-:W-:Y:S02]  /*13c60*/  FMUL.FTZ R46, R0.reuse, R46 ;  /* 0x0000002e002e7220 */ /* 0x040fe40000410000 */
[----:B------:R-:W-:Y:S02]  /*13c70*/  FMUL.FTZ R47, R0, R47 ;  /* 0x0000002f002f7220 */ /* 0x000fe40000410000 */
[C---:B------:R-:W-:Y:S01]  /*13c80*/  FMUL.FTZ R48, R2.reuse, R48 ;  /* 0x0000003002307220 */ /* 0x040fe20000410000 */
[----:B------:R-:W3:Y:S01]  /*13c90*/  MUFU.EX2 R182, R182 ;  /* 0x000000b600b67308 */ /* 0x000ee20000000800 */
[----:B------:R-:W-:Y:S02]  /*13ca0*/  FMUL.FTZ R49, R2, R49 ;  /* 0x0000003102317220 */ /* 0x000fe40000410000 */
[C---:B------:R-:W-:Y:S01]  /*13cb0*/  FMUL.FTZ R50, R0.reuse, R50 ;  /* 0x0000003200327220 */ /* 0x040fe20000410000 */
[----:B--2---:R-:W-:Y:S01]  /*13cc0*/  F2FP.BF16.PACK_AB R153, R7, R6 ;  /* 0x000000060799723e */ /* 0x004fe200000010ff */
        /* <DEDUP_REMOVED lines=9> */
[----:B------:R-:W2:Y:S01]  /*13d60*/  MUFU.EX2 R184, R184 ;  /* 0x000000b800b87308 */ /* 0x000ea20000000800 */
[----:B------:R-:W-:Y:S02]  /*13d70*/  FMUL.FTZ R59, R0, R59 ;  /* 0x0000003b003b7220 */ /* 0x000fe40000410000 */
[----:B------:R-:W-:Y:S01]  /*13d80*/  FMUL.FTZ R60, R2, R60 ;  /* 0x0000003c023c7220 */ /* 0x000fe20000410000 */
[----:B---3--:R-:W-:Y:S01]  /*13d90*/  F2FP.BF16.PACK_AB R155, R182, R157 ;  /* 0x0000009db69b723e */ /* 0x008fe200000010ff */
[----:B------:R-:W-:Y:S02]  /*13da0*/  FMUL.FTZ R61, R2, R61 ;  /* 0x0000003d023d7220 */ /* 0x000fe40000410000 */
[C---:B------:R-:W-:Y:S02]  /*13db0*/  FMUL.FTZ R62, R0.reuse, R62 ;  /* 0x0000003e003e7220 */ /* 0x040fe40000410000 */
[----:B------:R-:W-:Y:S01]  /*13dc0*/  FMUL.FTZ R63, R0, R63 ;  /* 0x0000003f003f7220 */ /* 0x000fe20000410000 */
[----:B------:R-:W-:Y:S01]  /*13dd0*/  MUFU.EX2 R189, R189 ;  /* 0x000000bd00bd7308 */ /* 0x000fe20000000800 */
[C---:B-1----:R-:W-:Y:S05]  /*13de0*/  HMMA.16816.F32.BF16 R8, R152.reuse, R160, R8 ;  /* 0x000000a09808723c */ /* 0x042fea0000041808 */
[C---:B------:R-:W-:Y:S02]  /*13df0*/  FMUL.FTZ R64, R2.reuse, R64 ;  /* 0x0000004002407220 */ /* 0x040fe40000410000 */
[----:B------:R-:W-:Y:S01]  /*13e00*/  FMUL.FTZ R65, R2, R65 ;  /* 0x0000004102417220 */ /* 0x000fe20000410000 */
[C---:B------:R-:W-:Y:S01]  /*13e10*/  HMMA.16816.F32.BF16 R28, R152.reuse, R162, R28 ;  /* 0x000000a2981c723c */ /* 0x040fe2000004181c */
[----:B------:R-:W1:Y:S01]  /*13e20*/  LDSM.16.MT88.4 R160, [R204+0x4080] ;  /* 0x00408000cca0783b */ /* 0x000e620000004200 */
[----:B------:R-:W-:Y:S02]  /*13e30*/  MUFU.EX2 R214, R214 ;  /* 0x000000d600d67308 */ /* 0x000fe40000000800 */
[C---:B------:R-:W-:Y:S02]  /*13e40*/  FMUL.FTZ R66, R0.reuse, R66 ;  /* 0x0000004200427220 */ /* 0x040fe40000410000 */
[----:B------:R-:W-:Y:S02]  /*13e50*/  FMUL.FTZ R67, R0, R67 ;  /* 0x0000004300437220 */ /* 0x000fe40000410000 */
[C---:B------:R-:W-:Y:S04]  /*13e60*/  HMMA.16816.F32.BF16 R32, R152.reuse, R164, R32 ;  /* 0x000000a49820723c */ /* 0x040fe80000041820 */
[C---:B------:R-:W-:Y:S01]  /*13e70*/  FMUL.FTZ R68, R2.reuse, R68 ;  /* 0x0000004402447220 */ /* 0x040fe20000410000 */
[----:B------:R-:W-:Y:S01]  /*13e80*/  MUFU.EX2 R191, R191 ;  /* 0x000000bf00bf7308 */ /* 0x000fe20000000800 */
[----:B------:R-:W-:Y:S02]  /*13e90*/  FMUL.FTZ R69, R2, R69 ;  /* 0x0000004502457220 */ /* 0x000fe40000410000 */
[C---:B------:R-:W-:Y:S01]  /*13ea0*/  HMMA.16816.F32.BF16 R36, R152.reuse, R166, R36 ;  /* 0x000000a69824723c */ /* 0x040fe20000041824 */
[----:B------:R-:W3:Y:S03]  /*13eb0*/  LDSM.16.MT88.4 R164, [R207+0x5880] ;  /* 0x00588000cfa4783b */ /* 0x000ee60000004200 */
[C---:B------:R-:W-:Y:S02]  /*13ec0*/  FMUL.FTZ R70, R0.reuse, R70 ;  /* 0x0000004600467220 */ /* 0x040fe40000410000 */
[----:B------:R-:W-:Y:S01]  /*13ed0*/  FMUL.FTZ R71, R0, R71 ;  /* 0x0000004700477220 */ /* 0x000fe20000410000 */
[----:B------:R-:W-:Y:S01]  /*13ee0*/  MUFU.EX2 R240, R240 ;  /* 0x000000f000f07308 */ /* 0x000fe20000000800 */
[C---:B------:R-:W-:Y:S04]  /*13ef0*/  HMMA.16816.F32.BF16 R40, R152.reuse, R168, R40 ;  /* 0x000000a89828723c */ /* 0x040fe80000041828 */
[C---:B------:R-:W-:Y:S02]  /*13f00*/  FMUL.FTZ R72, R2.reuse, R72 ;  /* 0x0000004802487220 */ /* 0x040fe40000410000 */
[----:B------:R-:W-:Y:S02]  /*13f10*/  FMUL.FTZ R73, R2, R73 ;  /* 0x0000004902497220 */ /* 0x000fe40000410000 */
[C---:B------:R-:W-:Y:S01]  /*13f20*/  HMMA.16816.F32.BF16 R44, R152.reuse, R170, R44 ;  /* 0x000000aa982c723c */ /* 0x040fe2000004182c */
[----:B------:R-:W4:Y:S01]  /*13f30*/  LDSM.16.MT88.4 R168, [R206+0x5880] ;  /* 0x00588000cea8783b */ /* 0x000f220000004200 */
[----:B------:R-:W-:Y:S02]  /*13f40*/  MUFU.EX2 R242, R242 ;  /* 0x000000f200f27308 */ /* 0x000fe40000000800 */
[C---:B------:R-:W-:Y:S02]  /*13f50*/  FMUL.FTZ R74, R0.reuse, R74 ;  /* 0x0000004a004a7220 */ /* 0x040fe40000410000 */
[----:B------:R-:W-:Y:S02]  /*13f60*/  FMUL.FTZ R75, R0, R75 ;  /* 0x0000004b004b7220 */ /* 0x000fe40000410000 */
[C---:B------:R-:W-:Y:S01]  /*13f70*/  FMUL.FTZ R76, R2.reuse, R76 ;  /* 0x0000004c024c7220 */ /* 0x040fe20000410000 */
[C---:B-1----:R-:W-:Y:S03]  /*13f80*/  HMMA.16816.F32.BF16 R48, R152.reuse, R160, R48 ;  /* 0x000000a09830723c */ /* 0x042fe60000041830 */
[----:B------:R-:W-:Y:S01]  /*13f90*/  FMUL.FTZ R77, R2, R77 ;  /* 0x0000004d024d7220 */ /* 0x000fe20000410000 */
[----:B------:R-:W-:Y:S01]  /*13fa0*/  MUFU.EX2 R244, R244 ;  /* 0x000000f400f47308 */ /* 0x000fe20000000800 */
[C---:B------:R-:W-:Y:S02]  /*13fb0*/  FMUL.FTZ R78, R0.reuse, R78 ;  /* 0x0000004e004e7220 */ /* 0x040fe40000410000 */
[----:B------:R-:W-:Y:S01]  /*13fc0*/  FMUL.FTZ R79, R0, R79 ;  /* 0x0000004f004f7220 */ /* 0x000fe20000410000 */
[C---:B------:R-:W-:Y:S01]  /*13fd0*/  HMMA.16816.F32.BF16 R52, R152.reuse, R162, R52 ;  /* 0x000000a29834723c */ /* 0x040fe20000041834 */
[----:B------:R-:W1:Y:S03]  /*13fe0*/  LDSM.16.MT88.4 R160, [R205+0x5880] ;  /* 0x00588000cda0783b */ /* 0x000e660000004200 */
[C---:B------:R-:W-:Y:S02]  /*13ff0*/  FMUL.FTZ R80, R2.reuse, R80 ;  /* 0x0000005002507220 */ /* 0x040fe40000410000 */
[----:B------:R-:W-:Y:S02]  /*14000*/  FMUL.FTZ R81, R2, R81 ;  /* 0x0000005102517220 */ /* 0x000fe40000410000 */
[C---:B---3--:R-:W-:Y:S04]  /*14010*/  HMMA.16816.F32.BF16 R56, R152.reuse, R164, R56 ;  /* 0x000000a49838723c */ /* 0x048fe80000041838 */
[C---:B------:R-:W-:Y:S02]  /*14020*/  FMUL.FTZ R82, R0.reuse, R82 ;  /* 0x0000005200527220 */ /* 0x040fe40000410000 */
[----:B------:R-:W-:Y:S02]  /*14030*/  FMUL.FTZ R83, R0, R83 ;  /* 0x0000005300537220 */ /* 0x000fe40000410000 */
[C---:B------:R-:W-:Y:S01]  /*14040*/  HMMA.16816.F32.BF16 R60, R152.reuse, R166, R60 ;  /* 0x000000a6983c723c */ /* 0x040fe2000004183c */
[----:B------:R-:W3:Y:S03]  /*14050*/  LDSM.16.MT88.4 R164, [R204+0x5880] ;  /* 0x00588000cca4783b */ /* 0x000ee60000004200 */
[C---:B------:R-:W-:Y:S02]  /*14060*/  FMUL.FTZ R84, R2.reuse, R84 ;  /* 0x0000005402547220 */ /* 0x040fe40000410000 */
[----:B------:R-:W-:Y:S02]  /*14070*/  FMUL.FTZ R85, R2, R85 ;  /* 0x0000005502557220 */ /* 0x000fe40000410000 */
[C---:B----4-:R-:W-:Y:S04]  /*14080*/  HMMA.16816.F32.BF16 R64, R152.reuse, R168, R64 ;  /* 0x000000a89840723c */ /* 0x050fe80000041840 */
[C---:B------:R-:W-:Y:S02]  /*14090*/  FMUL.FTZ R86, R0.reuse, R86 ;  /* 0x0000005600567220 */ /* 0x040fe40000410000 */
[----:B------:R-:W-:Y:S02]  /*140a0*/  FMUL.FTZ R87, R0, R87 ;  /* 0x0000005700577220 */ /* 0x000fe40000410000 */
[C---:B------:R-:W-:Y:S01]  /*140b0*/  HMMA.16816.F32.BF16 R68, R152.reuse, R170, R68 ;  /* 0x000000aa9844723c */ /* 0x040fe20000041844 */
[----:B------:R-:W4:Y:S03]  /*140c0*/  LDSM.16.MT88.4 R168, [R207+0x7080] ;  /* 0x00708000cfa8783b */ /* 0x000f260000004200 */
[C---:B------:R-:W-:Y:S02]  /*140d0*/  FMUL.FTZ R88, R2.reuse, R88 ;  /* 0x0000005802587220 */ /* 0x040fe40000410000 */
[----:B------:R-:W-:Y:S02]  /*140e0*/  FMUL.FTZ R89, R2, R89 ;  /* 0x0000005902597220 */ /* 0x000fe40000410000 */
[C---:B------:R-:W-:Y:S01]  /*140f0*/  FMUL.FTZ R90, R0.reuse, R90 ;  /* 0x0000005a005a7220 */ /* 0x040fe20000410000 */
[C---:B-1----:R-:W-:Y:S03]  /*14100*/  HMMA.16816.F32.BF16 R72, R152.reuse, R160, R72 ;  /* 0x000000a09848723c */ /* 0x042fe60000041848 */
[----:B------:R-:W-:Y:S02]  /*14110*/  FMUL.FTZ R91, R0, R91 ;  /* 0x0000005b005b7220 */ /* 0x000fe40000410000 */
        /* <DEDUP_REMOVED lines=32> */
[C---:B------:R-:W-:Y:S04]  /*14320*/  FMUL.FTZ R112, R2.reuse, R112 ;  /* 0x0000007002707220 */ /* 0x040fe80000410000 */
[----:B------:R-:W-:Y:S01]  /*14330*/  FMUL.FTZ R113, R2, R113 ;  /* 0x0000007102717220 */ /* 0x000fe20000410000 */
[C---:B------:R-:W-:Y:S01]  /*14340*/  HMMA.16816.F32.BF16 R108, R152.reuse, R166, R108 ;  /* 0x000000a6986c723c */ /* 0x040fe2000004186c */
[----:B------:R-:W3:Y:S02]  /*14350*/  LDSM.16.MT88.4 R164, [R206+0x8880] ;  /* 0x00888000cea4783b */ /* 0x000ee40000004200 */
[C---:B------:R-:W-:Y:S02]  /*14360*/  FMUL.FTZ R114, R0.reuse, R114 ;  /* 0x0000007200727220 */ /* 0x040fe40000410000 */
[----:B------:R-:W-:Y:S02]  /*14370*/  FMUL.FTZ R115, R0, R115 ;  /* 0x0000007300737220 */ /* 0x000fe40000410000 */
[C---:B------:R-:W-:Y:S02]  /*14380*/  FMUL.FTZ R116, R2.reuse, R116 ;  /* 0x0000007402747220 */ /* 0x040fe40000410000 */
[----:B------:R-:W-:Y:S03]  /*14390*/  FMUL.FTZ R117, R2, R117 ;  /* 0x0000007502757220 */ /* 0x000fe60000410000 */
[C---:B----4-:R-:W-:Y:S03]  /*143a0*/  HMMA.16816.F32.BF16 R112, R152.reuse, R168, R112 ;  /* 0x000000a89870723c */ /* 0x050fe60000041870 */
[C---:B------:R-:W-:Y:S02]  /*143b0*/  FMUL.FTZ R118, R0.reuse, R118 ;  /* 0x0000007600767220 */ /* 0x040fe40000410000 */
[----:B------:R-:W-:Y:S02]  /*143c0*/  FMUL.FTZ R119, R0, R119 ;  /* 0x0000007700777220 */ /* 0x000fe40000410000 */
[C---:B------:R-:W-:Y:S02]  /*143d0*/  FMUL.FTZ R120, R2.reuse, R120 ;  /* 0x0000007802787220 */ /* 0x040fe40000410000 */
[----:B------:R-:W-:Y:S03]  /*143e0*/  FMUL.FTZ R121, R2, R121 ;  /* 0x0000007902797220 */ /* 0x000fe60000410000 */
[C---:B------:R-:W-:Y:S01]  /*143f0*/  HMMA.16816.F32.BF16 R116, R152.reuse, R170, R116 ;  /* 0x000000aa9874723c */ /* 0x040fe20000041874 */
[----:B------:R-:W4:Y:S02]  /*14400*/  LDSM.16.MT88.4 R168, [R205+0x8880] ;  /* 0x00888000cda8783b */ /* 0x000f240000004200 */
[C---:B------:R-:W-:Y:S02]  /*14410*/  FMUL.FTZ R122, R0.reuse, R122 ;  /* 0x0000007a007a7220 */ /* 0x040fe40000410000 */
[----:B------:R-:W-:Y:S02]  /*14420*/  FMUL.FTZ R123, R0, R123 ;  /* 0x0000007b007b7220 */ /* 0x000fe40000410000 */
[C---:B------:R-:W-:Y:S02]  /*14430*/  FMUL.FTZ R124, R2.reuse, R124 ;  /* 0x0000007c027c7220 */ /* 0x040fe40000410000 */
[----:B------:R-:W-:Y:S03]  /*14440*/  FMUL.FTZ R125, R2, R125 ;  /* 0x0000007d027d7220 */ /* 0x000fe60000410000 */
[C---:B-1----:R-:W-:Y:S03]  /*14450*/  HMMA.16816.F32.BF16 R120, R152.reuse, R160, R120 ;  /* 0x000000a09878723c */ /* 0x042fe60000041878 */
[C---:B------:R-:W-:Y:S02]  /*14460*/  FMUL.FTZ R126, R0.reuse, R126 ;  /* 0x0000007e007e7220 */ /* 0x040fe40000410000 */
[----:B------:R-:W-:Y:S02]  /*14470*/  FMUL.FTZ R127, R0, R127 ;  /* 0x0000007f007f7220 */ /* 0x000fe40000410000 */
[--C-:B------:R-:W-:Y:S02]  /*14480*/  FFMA.FTZ R183, R14, c[0x0][0x2d0], -R176.reuse ;  /* 0x0000b4000eb77a23 */ /* 0x100fe400000108b0 */
[C---:B------:R-:W-:Y:S03]  /*14490*/  FMUL.FTZ R14, R0.reuse, R150 ;  /* 0x00000096000e7220 */ /* 0x040fe60000410000 */
[C---:B------:R-:W-:Y:S01]  /*144a0*/  HMMA.16816.F32.BF16 R124, R152.reuse, R162, R124 ;  /* 0x000000a2987c723c */ /* 0x040fe2000004187c */
[----:B------:R-:W-:Y:S01]  /*144b0*/  LDSM.16.MT88.4 R160, [R207+0x4880] ;  /* 0x00488000cfa0783b */ /* 0x000fe20000004200 */
[----:B------:R-:W-:Y:S01]  /*144c0*/  MUFU.EX2 R183, R183 ;  /* 0x000000b700b77308 */ /* 0x000fe20000000800 */
[--C-:B------:R-:W-:Y:S02]  /*144d0*/  FFMA.FTZ R186, R15, c[0x0][0x2d0], -R176.reuse ;  /* 0x0000b4000fba7a23 */ /* 0x100fe400000108b0 */
[----:B------:R-:W-:Y:S02]  /*144e0*/  FMUL.FTZ R15, R0, R151 ;  /* 0x00000097000f7220 */ /* 0x000fe40000410000 */
[C---:B------:R-:W-:Y:S02]  /*144f0*/  FMUL.FTZ R128, R2.reuse, R128 ;  /* 0x0000008002807220 */ /* 0x040fe40000410000 */
[----:B------:R-:W1:Y:S03]  /*14500*/  LDSM.16.MT88.4 R148, [R204+0x8880] ;  /* 0x00888000cc94783b */ /* 0x000e660000004200 */
[C---:B---3--:R-:W-:Y:S01]  /*14510*/  HMMA.16816.F32.BF16 R12, R152.reuse, R164, R12 ;  /* 0x000000a4980c723c */ /* 0x048fe2000004180c */
[----:B------:R-:W3:Y:S02]  /*14520*/  MUFU.EX2 R186, R186 ;  /* 0x000000ba00ba7308 */ /* 0x000ee40000000800 */
[----:B------:R-:W-:Y:S02]  /*14530*/  FMUL.FTZ R129, R2, R129 ;  /* 0x0000008102817220 */ /* 0x000fe40000410000 */
[C---:B------:R-:W-:Y:S02]  /*14540*/  FMUL.FTZ R130, R0.reuse, R130 ;  /* 0x0000008200827220 */ /* 0x040fe40000410000 */
[----:B------:R-:W-:Y:S02]  /*14550*/  FMUL.FTZ R131, R0, R131 ;  /* 0x0000008300837220 */ /* 0x000fe40000410000 */
[C---:B------:R-:W-:Y:S03]  /*14560*/  FMUL.FTZ R132, R2.reuse, R132 ;  /* 0x0000008402847220 */ /* 0x040fe60000410000 */
[----:B------:R-:W-:Y:S02]  /*14570*/  FMUL.FTZ R133, R2, R133 ;  /* 0x0000008502857220 */ /* 0x000fe40000410000 */
[C---:B------:R-:W-:Y:S01]  /*14580*/  HMMA.16816.F32.BF16 R128, R152.reuse, R166, R128 ;  /* 0x000000a69880723c */ /* 0x040fe20000041880 */
[----:B------:R-:W5:Y:S02]  /*14590*/  LDSM.16.MT88.4 R164, [R206+0x4880] ;  /* 0x00488000cea4783b */ /* 0x000f640000004200 */
[C---:B------:R-:W-:Y:S02]  /*145a0*/  FMUL.FTZ R134, R0.reuse, R134 ;  /* 0x0000008600867220 */ /* 0x040fe40000410000 */
[----:B------:R-:W-:Y:S02]  /*145b0*/  FMUL.FTZ R135, R0, R135 ;  /* 0x0000008700877220 */ /* 0x000fe40000410000 */
[--C-:B------:R-:W-:Y:S02]  /*145c0*/  FFMA.FTZ R185, R16, c[0x0][0x2d0], -R177.reuse ;  /* 0x0000b40010b97a23 */ /* 0x100fe400000108b1 */
[--C-:B------:R-:W-:Y:S03]  /*145d0*/  FFMA.FTZ R188, R17, c[0x0][0x2d0], -R177.reuse ;  /* 0x0000b40011bc7a23 */ /* 0x100fe600000108b1 */
[C---:B----4-:R-:W-:Y:S01]  /*145e0*/  HMMA.16816.F32.BF16 R132, R152.reuse, R168, R132 ;  /* 0x000000a89884723c */ /* 0x050fe20000041884 */
[----:B------:R-:W-:Y:S02]  /*145f0*/  MUFU.EX2 R185, R185 ;  /* 0x000000b900b97308 */ /* 0x000fe40000000800 */
[--C-:B------:R-:W-:Y:S02]  /*14600*/  FFMA.FTZ R187, R18, c[0x0][0x2d0], -R176.reuse ;  /* 0x0000b40012bb7a23 */ /* 0x100fe400000108b0 */
[--C-:B------:R-:W-:Y:S02]  /*14610*/  FFMA.FTZ R190, R19, c[0x0][0x2d0], -R176.reuse ;  /* 0x0000b40013be7a23 */ /* 0x100fe400000108b0 */
[C---:B------:R-:W-:Y:S02]  /*14620*/  FMUL.FTZ R136, R2.reuse, R136 ;  /* 0x0000008802887220 */ /* 0x040fe40000410000 */
[----:B------:R-:W-:Y:S02]  /*14630*/  FMUL.FTZ R137, R2, R137 ;  /* 0x0000008902897220 */ /* 0x000fe40000410000 */
[----:B------:R-:W4:Y:S01]  /*14640*/  MUFU.EX2 R188, R188 ;  /* 0x000000bc00bc7308 */ /* 0x000f220000000800 */
[C---:B------:R-:W-:Y:S02]  /*14650*/  FMUL.FTZ R138, R0.reuse, R138 ;  /* 0x0000008a008a7220 */ /* 0x040fe40000410000 */
[----:B------:R-:W-:Y:S02]  /*14660*/  FMUL.FTZ R139, R0, R139 ;  /* 0x0000008b008b7220 */ /* 0x000fe40000410000 */
[----:B------:R-:W-:Y:S02]  /*14670*/  FFMA.FTZ R177, R25, c[0x0][0x2d0], -R177 ;  /* 0x0000b40019b17a23 */ /* 0x000fe400000108b1 */
[----:B------:R-:W-:Y:S02]  /*14680*/  FFMA.FTZ R176, R27, c[0x0][0x2d0], -R176 ;  /* 0x0000b4001bb07a23 */ /* 0x000fe400000108b0 */
[----:B------:R-:W-:Y:S01]  /*14690*/  LDSM.16.MT88.4 R24, [R206+0x5080] ;  /* 0x00508000ce18783b */ /* 0x000fe20000004200 */
[C---:B------:R-:W-:Y:S01]  /*146a0*/  HMMA.16816.F32.BF16 R136, R152.reuse, R170, R136 ;  /* 0x000000aa9888723c */ /* 0x040fe20000041888 */
[----:B------:R-:W-:Y:S02]  /*146b0*/  MUFU.EX2 R187, R187 ;  /* 0x000000bb00bb7308 */ /* 0x000fe40000000800 */
[----:B------:R-:W-:Y:S01]  /*146c0*/  FMUL.FTZ R16, R2, R144 ;  /* 0x0000009002107220 */ /* 0x000fe20000410000 */
[----:B--2---:R-:W-:Y:S01]  /*146d0*/  F2FP.BF16.PACK_AB R144, R184, R181 ;  /* 0x000000b5b890723e */ /* 0x004fe200000010ff */
[----:B------:R-:W-:Y:S01]  /*146e0*/  FMUL.FTZ R17, R2, R145 ;  /* 0x0000009102117220 */ /* 0x000fe20000410000 */
[----:B---3--:R-:W-:Y:S01]  /*146f0*/  F2FP.BF16.PACK_AB R145, R186, R183 ;  /* 0x000000b7ba91723e */ /* 0x008fe200000010ff */
[C---:B------:R-:W-:Y:S01]  /*14700*/  FMUL.FTZ R18, R0.reuse, R146 ;  /* 0x0000009200127220 */ /* 0x040fe20000410000 */
[----:B------:R-:W2:Y:S01]  /*14710*/  LDSM.16.MT88.4 R168, [R205+0x4880] ;  /* 0x00488000cda8783b */ /* 0x000ea20000004200 */
[----:B------:R-:W-:Y:S02]  /*14720*/  FMUL.FTZ R19, R0, R147 ;  /* 0x0000009300137220 */ /* 0x000fe40000410000 */
[----:B------:R-:W3:Y:S01]  /*14730*/  MUFU.EX2 R190, R190 ;  /* 0x000000be00be7308 */ /* 0x000ee20000000800 */
[----:B------:R-:W-:Y:S01]  /*14740*/  FMUL.FTZ R140, R2, R140 ;  /* 0x0000008c028c7220 */ /* 0x000fe20000410000 */
[----:B----4-:R-:W-:Y:S01]  /*14750*/  F2FP.BF16.PACK_AB R146, R188, R185 ;  /* 0x000000b9bc92723e */ /* 0x010fe200000010ff */
[----:B------:R-:W-:Y:S02]  /*14760*/  FMUL.FTZ R141, R2, R141 ;  /* 0x0000008d028d7220 */ /* 0x000fe40000410000 */
[C---:B-1----:R-:W-:Y:S03]  /*14770*/  HMMA.16816.F32.BF16 R16, R152.reuse, R148, R16 ;  /* 0x000000949810723c */ /* 0x042fe60000041810 */
[C---:B------:R-:W-:Y:S02]  /*14780*/  FMUL.FTZ R142, R0.reuse, R142 ;  /* 0x0000008e008e7220 */ /* 0x040fe40000410000 */
[----:B------:R-:W-:Y:S01]  /*14790*/  FMUL.FTZ R143, R0, R143 ;  /* 0x0000008f008f7220 */ /* 0x000fe20000410000 */
[----:B------:R-:W1:Y:S01]  /*147a0*/  MUFU.EX2 R243, R177 ;  /* 0x000000b100f37308 */ /* 0x000e620000000800 */
[----:B------:R-:W-:Y:S02]  /*147b0*/  FFMA.FTZ R158, R2, R241, R158 ;  /* 0x000000f1029e7223 */ /* 0x000fe4000001009e */
[----:B------:R-:W-:Y:S03]  /*147c0*/  FFMA.FTZ R6, R0, R239, R6 ;  /* 0x000000ef00067223 */ /* 0x000fe60000010006 */
[----:B------:R-:W-:Y:S01]  /*147d0*/  HMMA.16816.F32.BF16 R140, R152, R150, R140 ;  /* 0x00000096988c723c */ /* 0x000fe2000004188c */
[----:B------:R-:W4:Y:S02]  /*147e0*/  LDSM.16.MT88.4 R148, [R207+0x6080] ;  /* 0x00608000cf94783b */ /* 0x000f240000004200 */
[----:B------:R-:W-:Y:S01]  /*147f0*/  IADD3 R0, R238, -0x1, RZ ;  /* 0xffffffffee007810 */ /* 0x000fe20007ffe0ff */
[----:B------:R1:W1:Y:S01]  /*14800*/  MUFU.EX2 R245, R176 ;  /* 0x000000b000f57308 */ /* 0x0002620000000800 */
[----:B------:R-:W-:Y:S01]  /*14810*/  FADD.FTZ R158, R5, R158 ;  /* 0x0000009e059e7221 */ /* 0x000fe20000010000 */
[----:B---3--:R-:W-:Y:S01]  /*14820*/  F2FP.BF16.PACK_AB R147, R190, R187 ;  /* 0x000000bbbe93723e */ /* 0x008fe200000010ff */
[----:B------:R-:W-:Y:S02]  /*14830*/  FADD.FTZ R6, R7, R6 ;  /* 0x0000000607067221 */ /* 0x000fe40000010000 */
[----:B------:R-:W3:Y:S03]  /*14840*/  LDSM.16.MT88.4 R152, [R206+0x6080] ;  /* 0x00608000ce98783b */ /* 0x000ee60000004200 */
[----:B------:R-:W-:Y:S01]  /*14850*/  MOV R238, R0 ;  /* 0x0000000000ee7202 */ /* 0x000fe20000000f00 */
[----:B------:R-:W-:Y:S01]  /*14860*/  FADD.FTZ R159, R159, R158 ;  /* 0x0000009e9f9f7221 */ /* 0x000fe20000010000 */
[C---:B------:R-:W-:Y:S05]  /*14870*/  HMMA.16816.F32.BF16 R8, R144.reuse, R160, R8 ;  /* 0x000000a09008723c */ /* 0x040fea0000041808 */
[----:B------:R-:W-:Y:S02]  /*14880*/  FADD.FTZ R157, R157, R6 ;  /* 0x000000069d9d7221 */ /* 0x000fe40000010000 */
[----:B------:R-:W-:Y:S01]  /*14890*/  FADD.FTZ R180, R180, R159 ;  /* 0x0000009fb4b47221 */ /* 0x000fe20000010000 */
[C---:B------:R-:W-:Y:S01]  /*148a0*/  HMMA.16816.F32.BF16 R28, R144.reuse, R162, R28 ;  /* 0x000000a2901c723c */ /* 0x040fe2000004181c */
[----:B------:R-:W3:Y:S03]  /*148b0*/  LDSM.16.MT88.4 R160, [R205+0x6080] ;  /* 0x00608000cda0783b */ /* 0x000ee60000004200 */
[----:B------:R-:W-:Y:S01]  /*148c0*/  FADD.FTZ R182, R182, R157 ;  /* 0x0000009db6b67221 */ /* 0x000fe20000010000 */
[----:B------:R-:W-:Y:S01]  /*148d0*/  MOV R157, R156 ;  /* 0x0000009c009d7202 */ /* 0x000fe20000000f00 */
[----:B------:R-:W-:Y:S02]  /*148e0*/  FADD.FTZ R181, R181, R180 ;  /* 0x000000b4b5b57221 */ /* 0x000fe40000010000 */
[C---:B-----5:R-:W-:Y:S01]  /*148f0*/  HMMA.16816.F32.BF16 R32, R144.reuse, R164, R32 ;  /* 0x000000a49020723c */ /* 0x060fe20000041820 */
[----:B-1----:R-:W-:Y:S03]  /*14900*/  LDSM.16.MT88.4 R176, [R204+0x8080] ;  /* 0x00808000ccb0783b */ /* 0x002fe60000004200 */
[----:B------:R-:W-:Y:S02]  /*14910*/  FADD.FTZ R183, R183, R182 ;  /* 0x000000b6b7b77221 */ /* 0x000fe40000010000 */
[----:B------:R-:W-:Y:S02]  /*14920*/  FADD.FTZ R184, R184, R181 ;  /* 0x000000b5b8b87221 */ /* 0x000fe40000010000 */
[C---:B------:R-:W-:Y:S01]  /*14930*/  HMMA.16816.F32.BF16 R36, R144.reuse, R166, R36 ;  /* 0x000000a69024723c */ /* 0x040fe20000041824 */
[----:B------:R-:W1:Y:S03]  /*14940*/  LDSM.16.MT88.4 R164, [R204+0x6080] ;  /* 0x00608000cca4783b */ /* 0x000e660000004200 */
[----:B------:R-:W-:Y:S02]  /*14950*/  FADD.FTZ R186, R186, R183 ;  /* 0x000000b7baba7221 */ /* 0x000fe40000010000 */
[----:B------:R-:W-:Y:S02]  /*14960*/  FADD.FTZ R185, R185, R184 ;  /* 0x000000b8b9b97221 */ /* 0x000fe40000010000 */
[C---:B--2---:R-:W-:Y:S04]  /*14970*/  HMMA.16816.F32.BF16 R40, R144.reuse, R168, R40 ;  /* 0x000000a89028723c */ /* 0x044fe80000041828 */
[----:B------:R-:W-:Y:S02]  /*14980*/  FADD.FTZ R187, R187, R186 ;  /* 0x000000babbbb7221 */ /* 0x000fe40000010000 */
[----:B------:R-:W-:Y:S02]  /*14990*/  FADD.FTZ R188, R188, R185 ;  /* 0x000000b9bcbc7221 */ /* 0x000fe40000010000 */
[C---:B------:R-:W-:Y:S01]  /*149a0*/  HMMA.16816.F32.BF16 R44, R144.reuse, R170, R44 ;  /* 0x000000aa902c723c */ /* 0x040fe2000004182c */
[----:B------:R-:W2:Y:S03]  /*149b0*/  LDSM.16.MT88.4 R168, [R207+0x7880] ;  /* 0x00788000cfa8783b */ /* 0x000ea60000004200 */
[----:B------:R-:W-:Y:S02]  /*149c0*/  FADD.FTZ R190, R190, R187 ;  /* 0x000000bbbebe7221 */ /* 0x000fe40000010000 */
[----:B------:R-:W-:Y:S02]  /*149d0*/  FADD.FTZ R5, R189, R188 ;  /* 0x000000bcbd057221 */ /* 0x000fe40000010000 */
[C---:B------:R-:W-:Y:S04]  /*149e0*/  HMMA.16816.F32.BF16 R48, R144.reuse, R172, R48 ;  /* 0x000000ac9030723c */ /* 0x040fe80000041830 */
[C---:B------:R-:W-:Y:S04]  /*149f0*/  FADD.FTZ R5, R214.reuse, R5 ;  /* 0x00000005d6057221 */ /* 0x040fe80000010000 */
[C---:B------:R-:W-:Y:S01]  /*14a00*/  HMMA.16816.F32.BF16 R52, R144.reuse, R174, R52 ;  /* 0x000000ae9034723c */ /* 0x040fe20000041834 */
[----:B------:R-:W5:Y:S07]  /*14a10*/  LDSM.16.MT88.4 R172, [R206+0x7880] ;  /* 0x00788000ceac783b */ /* 0x000f6e0000004200 */
[C---:B----4-:R-:W-:Y:S08]  /*14a20*/  HMMA.16816.F32.BF16 R56, R144.reuse, R148, R56 ;  /* 0x000000949038723c */ /* 0x050ff00000041838 */
[C---:B------:R-:W-:Y:S01]  /*14a30*/  HMMA.16816.F32.BF16 R60, R144.reuse, R150, R60 ;  /* 0x00000096903c723c */ /* 0x040fe2000004183c */
[----:B------:R-:W4:Y:S07]  /*14a40*/  LDSM.16.MT88.4 R148, [R205+0x7880] ;  /* 0x00788000cd94783b */ /* 0x000f2e0000004200 */
[C---:B---3--:R-:W-:Y:S08]  /*14a50*/  HMMA.16816.F32.BF16 R64, R144.reuse, R152, R64 ;  /* 0x000000989040723c */ /* 0x048ff00000041840 */
[C---:B------:R-:W-:Y:S01]  /*14a60*/  HMMA.16816.F32.BF16 R68, R144.reuse, R154, R68 ;  /* 0x0000009a9044723c */ /* 0x040fe20000041844 */
[----:B------:R-:W3:Y:S07]  /*14a70*/  LDSM.16.MT88.4 R152, [R204+0x7880] ;  /* 0x00788000cc98783b */ /* 0x000eee0000004200 */
[C---:B------:R-:W-:Y:S08]  /*14a80*/  HMMA.16816.F32.BF16 R72, R144.reuse, R160, R72 ;  /* 0x000000a09048723c */ /* 0x040ff00000041848 */
[C---:B------:R-:W-:Y:S01]  /*14a90*/  HMMA.16816.F32.BF16 R76, R144.reuse, R162, R76 ;  /* 0x000000a2904c723c */ /* 0x040fe2000004184c */
[----:B------:R-:W3:Y:S07]  /*14aa0*/  LDSM.16.MT88.4 R160, [R207+0x9080] ;  /* 0x00908000cfa0783b */ /* 0x000eee0000004200 */
[C---:B-1----:R-:W-:Y:S08]  /*14ab0*/  HMMA.16816.F32.BF16 R80, R144.reuse, R164, R80 ;  /* 0x000000a49050723c */ /* 0x042ff00000041850 */
[C---:B------:R-:W-:Y:S01]  /*14ac0*/  HMMA.16816.F32.BF16 R84, R144.reuse, R166, R84 ;  /* 0x000000a69054723c */ /* 0x040fe20000041854 */
[----:B------:R-:W1:Y:S07]  /*14ad0*/  LDSM.16.MT88.4 R164, [R206+0x9080] ;  /* 0x00908000cea4783b */ /* 0x000e6e0000004200 */
[C---:B--2---:R-:W-:Y:S08]  /*14ae0*/  HMMA.16816.F32.BF16 R88, R144.reuse, R168, R88 ;  /* 0x000000a89058723c */ /* 0x044ff00000041858 */
[C---:B------:R-:W-:Y:S01]  /*14af0*/  HMMA.16816.F32.BF16 R92, R144.reuse, R170, R92 ;  /* 0x000000aa905c723c */ /* 0x040fe2000004185c */
[----:B------:R-:W-:Y:S07]  /*14b00*/  LDSM.16.MT88.4 R168, [R204+0x5080] ;  /* 0x00508000cca8783b */ /* 0x000fee0000004200 */
[C---:B-----5:R-:W-:Y:S08]  /*14b10*/  HMMA.16816.F32.BF16 R96, R144.reuse, R172, R96 ;  /* 0x000000ac9060723c */ /* 0x060ff00000041860 */
[C---:B------:R-:W-:Y:S01]  /*14b20*/  HMMA.16816.F32.BF16 R100, R144.reuse, R174, R100 ;  /* 0x000000ae9064723c */ /* 0x040fe20000041864 */
[----:B------:R-:W-:Y:S07]  /*14b30*/  LDSM.16.MT88.4 R172, [R205+0x8080] ;  /* 0x00808000cdac783b */ /* 0x000fee0000004200 */
[C---:B----4-:R-:W-:Y:S08]  /*14b40*/  HMMA.16816.F32.BF16 R104, R144.reuse, R148, R104 ;  /* 0x000000949068723c */ /* 0x050ff00000041868 */
[C---:B------:R-:W-:Y:S01]  /*14b50*/  HMMA.16816.F32.BF16 R108, R144.reuse, R150, R108 ;  /* 0x00000096906c723c */ /* 0x040fe2000004186c */
[----:B------:R-:W2:Y:S07]  /*14b60*/  LDSM.16.MT88.4 R148, [R204+0x9080] ;  /* 0x00908000cc94783b */ /* 0x000eae0000004200 */
[C---:B---3--:R-:W-:Y:S08]  /*14b70*/  HMMA.16816.F32.BF16 R112, R144.reuse, R152, R112 ;  /* 0x000000989070723c */ /* 0x048ff00000041870 */
[C---:B------:R-:W-:Y:S08]  /*14b80*/  HMMA.16816.F32.BF16 R116, R144.reuse, R154, R116 ;  /* 0x0000009a9074723c */ /* 0x040ff00000041874 */
[C---:B------:R-:W-:Y:S08]  /*14b90*/  HMMA.16816.F32.BF16 R120, R144.reuse, R160, R120 ;  /* 0x000000a09078723c */ /* 0x040ff00000041878 */
[C---:B------:R-:W-:Y:S01]  /*14ba0*/  HMMA.16816.F32.BF16 R124, R144.reuse, R162, R124 ;  /* 0x000000a2907c723c */ /* 0x040fe2000004187c */
[----:B------:R-:W3:Y:S07]  /*14bb0*/  LDSM.16.MT88.4 R160, [R207+0x5080] ;  /* 0x00508000cfa0783b */ /* 0x000eee0000004200 */
[C---:B-1----:R-:W-:Y:S08]  /*14bc0*/  HMMA.16816.F32.BF16 R12, R144.reuse, R164, R12 ;  /* 0x000000a4900c723c */ /* 0x042ff0000004180c */
[C---:B------:R-:W-:Y:S01]  /*14bd0*/  HMMA.16816.F32.BF16 R128, R144.reuse, R166, R128 ;  /* 0x000000a69080723c */ /* 0x040fe20000041880 */
[----:B------:R-:W1:Y:S07]  /*14be0*/  LDSM.16.MT88.4 R164, [R205+0x5080] ;  /* 0x00508000cda4783b */ /* 0x000e6e0000004200 */
[C---:B------:R-:W-:Y:S07]  /*14bf0*/  HMMA.16816.F32.BF16 R132, R144.reuse, R20, R132 ;  /* 0x000000149084723c */ /* 0x040fee0000041884 */
[----:B------:R-:W-:Y:S01]  /*14c00*/  F2FP.BF16.PACK_AB R20, R214, R189 ;  /* 0x000000bdd614723e */ /* 0x000fe200000010ff */
[C---:B------:R-:W-:Y:S04]  /*14c10*/  HMMA.16816.F32.BF16 R136, R144.reuse, R22, R136 ;  /* 0x000000169088723c */ /* 0x040fe80000041888 */
[C---:B------:R-:W-:Y:S01]  /*14c20*/  F2FP.BF16.PACK_AB R21, R240.reuse, R191 ;  /* 0x000000bff015723e */ /* 0x040fe200000010ff */
[----:B------:R-:W-:Y:S02]  /*14c30*/  FADD.FTZ R191, R191, R190 ;  /* 0x000000bebfbf7221 */ /* 0x000fe40000010000 */
[----:B------:R-:W-:Y:S01]  /*14c40*/  F2FP.BF16.PACK_AB R22, R243, R242 ;  /* 0x000000f2f316723e */ /* 0x000fe200000010ff */
[C---:B--2---:R-:W-:Y:S04]  /*14c50*/  HMMA.16816.F32.BF16 R16, R144.reuse, R148, R16 ;  /* 0x000000949010723c */ /* 0x044fe80000041810 */
[----:B------:R-:W-:Y:S01]  /*14c60*/  F2FP.BF16.PACK_AB R23, R245, R244 ;  /* 0x000000f4f517723e */ /* 0x000fe200000010ff */
[----:B------:R-:W-:Y:S02]  /*14c70*/  FADD.FTZ R191, R240, R191 ;  /* 0x000000bff0bf7221 */ /* 0x000fe40000010000 */
[----:B------:R-:W-:Y:S01]  /*14c80*/  FADD.FTZ R242, R242, R5 ;  /* 0x00000005f2f27221 */ /* 0x000fe20000010000 */
[----:B------:R-:W-:Y:S01]  /*14c90*/  HMMA.16816.F32.BF16 R140, R144, R150, R140 ;  /* 0x00000096908c723c */ /* 0x000fe2000004188c */
[----:B------:R-:W-:Y:S03]  /*14ca0*/  LDSM.16.MT88.4 R144, [R205+0x6880] ;  /* 0x00688000cd90783b */ /* 0x000fe60000004200 */
[----:B------:R-:W-:Y:S02]  /*14cb0*/  FADD.FTZ R244, R244, R191 ;  /* 0x000000bff4f47221 */ /* 0x000fe40000010000 */
[----:B------:R-:W-:Y:S02]  /*14cc0*/  FADD.FTZ R241, R243, R242 ;  /* 0x000000f2f3f17221 */ /* 0x000fe40000010000 */
[C---:B---3--:R-:W-:Y:S01]  /*14cd0*/  HMMA.16816.F32.BF16 R152, R20.reuse, R160, R8 ;  /* 0x000000a01498723c */ /* 0x048fe20000041808 */
[----:B------:R-:W2:Y:S04]  /*14ce0*/  LDSM.16.MT88.4 R8, [R207+0x6880] ;  /* 0x00688000cf08783b */ /* 0x000ea80000004200 */
[----:B------:R-:W-:Y:S03]  /*14cf0*/  FADD.FTZ R239, R245, R244 ;  /* 0x000000f4f5ef7221 */ /* 0x000fe60000010000 */
[C---:B------:R-:W-:Y:S01]  /*14d00*/  HMMA.16816.F32.BF16 R28, R20.reuse, R162, R28 ;  /* 0x000000a2141c723c */ /* 0x040fe2000004181c */
[----:B------:R-:W-:Y:S07]  /*14d10*/  LDSM.16.MT88.4 R148, [R204+0x6880] ;  /* 0x00688000cc94783b */ /* 0x000fee0000004200 */
[C---:B------:R-:W-:Y:S01]  /*14d20*/  HMMA.16816.F32.BF16 R32, R20.reuse, R24, R32 ;  /* 0x000000181420723c */ /* 0x040fe20000041820 */
[----:B------:R-:W-:Y:S07]  /*14d30*/  LDSM.16.MT88.4 R160, [R207+0x8080] ;  /* 0x00808000cfa0783b */ /* 0x000fee0000004200 */
        /* <DEDUP_REMOVED lines=16> */
[C---:B------:R-:W-:Y:S08]  /*14e40*/  HMMA.16816.F32.BF16 R80, R20.reuse, R148, R80 ;  /* 0x000000941450723c */ /* 0x040ff00000041850 */
[C---:B------:R-:W-:Y:S08]  /*14e50*/  HMMA.16816.F32.BF16 R84, R20.reuse, R150, R84 ;  /* 0x000000961454723c */ /* 0x040ff00000041854 */
[C---:B------:R-:W-:Y:S08]  /*14e60*/  HMMA.16816.F32.BF16 R88, R20.reuse, R160, R88 ;  /* 0x000000a01458723c */ /* 0x040ff00000041858 */
[C---:B------:R-:W-:Y:S01]  /*14e70*/  HMMA.16816.F32.BF16 R92, R20.reuse, R162, R92 ;  /* 0x000000a2145c723c */ /* 0x040fe2000004185c */
[----:B------:R-:W5:Y:S07]  /*14e80*/  LDSM.16.MT88.4 R160, [R204+0x9880] ;  /* 0x00988000cca0783b */ /* 0x000f6e0000004200 */
[C---:B-1----:R-:W-:Y:S08]  /*14e90*/  HMMA.16816.F32.BF16 R96, R20.reuse, R164, R96 ;  /* 0x000000a41460723c */ /* 0x042ff00000041860 */
        /* <DEDUP_REMOVED lines=10> */
[C---:B------:R-:W-:Y:S08]  /*14f40*/  HMMA.16816.F32.BF16 R136, R20.reuse, R26, R136 ;  /* 0x0000001a1488723c */ /* 0x040ff00000041888 */
[C---:B-----5:R-:W-:Y:S08]  /*14f50*/  HMMA.16816.F32.BF16 R144, R20.reuse, R160, R16 ;  /* 0x000000a01490723c */ /* 0x060ff00000041810 */
[----:B------:R-:W-:Y:S01]  /*14f60*/  HMMA.16816.F32.BF16 R140, R20, R162, R140 ;  /* 0x000000a2148c723c */ /* 0x000fe2000004188c */
[----:B------:R-:W-:-:S07]  /*14f70*/  @P0 BRA `(.L_x_946) ;  /* 0xffffd44000000947 */ /* 0x000fce000383ffff */
.L_x_941:
        /* <DEDUP_REMOVED lines=10> */
[----:B-1----:R-:W-:Y:S02]  /*15020*/  FADD.FTZ R5, R6, R5 ;  /* 0x0000000506057221 */ /* 0x002fe40000010000 */
[----:B--2---:R-:W-:-:S03]  /*15030*/  FADD.FTZ R0, R0, R7 ;  /* 0x0000000700007221 */ /* 0x004fc60000010000 */
[----:B------:R-:W-:Y:S02]  /*15040*/  FSETP.NE.FTZ.AND P1, PT, R5, RZ, PT ;  /* 0x000000ff0500720b */ /* 0x000fe40003f35000 */
[----:B------:R-:W-:-:S11]  /*15050*/  FSETP.NE.FTZ.AND P0, PT, R0, RZ, PT ;  /* 0x000000ff0000720b */ /* 0x000fd60003f15000 */
[----:B------:R-:W1:Y:S01]  /*15060*/  @P1 MUFU.RCP R4, R5 ;  /* 0x0000000500041308 */ /* 0x000e620000001000 */
[----:B------:R-:W-:Y:S02]  /*15070*/  @P1 MOV R14, 0x3f317218 ;  /* 0x3f317218000e1802 */ /* 0x000fe40000000f00 */
[----:B------:R-:W-:-:S05]  /*15080*/  @P0 MOV R15, 0x3f317218 ;  /* 0x3f317218000f0802 */ /* 0x000fca0000000f00 */
[----:B------:R-:W2:Y:S08]  /*15090*/  @P1 MUFU.LG2 R5, R5 ;  /* 0x0000000500051308 */ /* 0x000eb00000000c00 */
[----:B------:R-:W3:Y:S01]  /*150a0*/  @P0 MUFU.LG2 R10, R0 ;  /* 0x00000000000a0308 */ /* 0x000ee20000000c00 */
[C---:B-1----:R-:W-:Y:S02]  /*150b0*/  FMUL.FTZ R152, R4.reuse, R152 ;  /* 0x0000009804987220 */ /* 0x042fe40000410000 */
[----:B------:R-:W-:-:S02]  /*150c0*/  FMUL.FTZ R153, R4, R153 ;  /* 0x0000009904997220 */ /* 0x000fc40000410000 */
[C---:B------:R-:W-:Y:S02]  /*150d0*/  FMUL.FTZ R28, R4.reuse, R28 ;  /* 0x0000001c041c7220 */ /* 0x040fe40000410000 */
[----:B------:R-:W-:Y:S01]  /*150e0*/  FMUL.FTZ R29, R4, R29 ;  /* 0x0000001d041d7220 */ /* 0x000fe20000410000 */
[----:B------:R1:W4:Y:S01]  /*150f0*/  @P0 MUFU.RCP R2, R0 ;  /* 0x0000000000020308 */ /* 0x0003220000001000 */
[----:B--2---:R-:W-:Y:S02]  /*15100*/  @P1 FMUL.FTZ R12, R5, 0.69314718246459960938 ;  /* 0x3f317218050c1820 */ /* 0x004fe40000410000 */
[----:B------:R-:W-:Y:S02]  /*15110*/  @P1 FMUL.FTZ R5, R14, c[0x0][0x2d0] ;  /* 0x0000b4000e051a20 */ /* 0x000fe40000410000 */
[C---:B------:R-:W-:Y:S02]  /*15120*/  FMUL.FTZ R32, R4.reuse, R32 ;  /* 0x0000002004207220 */ /* 0x040fe40000410000 */
[----:B------:R-:W-:-:S02]  /*15130*/  FMUL.FTZ R33, R4, R33 ;  /* 0x0000002104217220 */ /* 0x000fc40000410000 */
[----:B---3--:R-:W-:Y:S02]  /*15140*/  @P0 FMUL.FTZ R14, R10, 0.69314718246459960938 ;  /* 0x3f3172180a0e0820 */ /* 0x008fe40000410000 */
[----:B------:R-:W-:Y:S02]  /*15150*/  @P0 FMUL.FTZ R10, R15, c[0x0][0x2d0] ;  /* 0x0000b4000f0a0a20 */ /* 0x000fe40000410000 */
[C---:B------:R-:W-:Y:S02]  /*15160*/  FMUL.FTZ R36, R4.reuse, R36 ;  /* 0x0000002404247220 */ /* 0x040fe40000410000 */
[C---:B------:R-:W-:Y:S01]  /*15170*/  FMUL.FTZ R37, R4.reuse, R37 ;  /* 0x0000002504257220 */ /* 0x040fe20000410000 */
[----:B-1----:R-:W-:Y:S01]  /*15180*/  MOV R0, 0xff800000 ;  /* 0xff80000000007802 */ /* 0x002fe20000000f00 */
        /* <DEDUP_REMOVED lines=56> */
[C---:B----4-:R-:W-:Y:S02]  /*15510*/  FMUL.FTZ R154, R2.reuse, R154 ;  /* 0x0000009a029a7220 */ /* 0x050fe40000410000 */
        /* <DEDUP_REMOVED lines=65> */
.L_x_875:
[----:B------:R-:W-:Y:S01]  /*15930*/  ULDC.64 UR4, c[0x0][0x118] ;  /* 0x0000460000047ab9 */ /* 0x000fe20000000a00 */
[----:B------:R-:W-:Y:S01]  /*15940*/  SHF.R.S32.HI R2, RZ, 0x1f, R215 ;  /* 0x0000001fff027819 */ /* 0x000fe200000114d7 */
[----:B------:R-:W-:Y:S05]  /*15950*/  @P2 BRA `(.L_x_947) ;  /* 0x00001a8000002947 */ /* 0x000fea0003800000 */
[----:B------:R-:W1:Y:S01]  /*15960*/  S2R R3, SR_TID.X ;  /* 0x0000000000037919 */ /* 0x000e620000002100 */
[----:B------:R-:W-:-:S02]  /*15970*/  F2FP.BF16.PACK_AB R12, R7, R6 ;  /* 0x00000006070c723e */ /* 0x000fc400000010ff */
[----:B------:R-:W-:Y:S01]  /*15980*/  F2FP.BF16.PACK_AB R4, R13, R4 ;  /* 0x000000040d04723e */ /* 0x000fe200000010ff */
[----:B------:R-:W-:Y:S01]  /*15990*/  BAR.SYNC.DEFER_BLOCKING 0x1, 0x100 ;  /* 0x0044000000007b1d */ /* 0x000fe20000010000 */
        /* <DEDUP_REMOVED lines=10> */
[----:B-1----:R-:W-:-:S02]  /*15a40*/  SHF.R.S32.HI R10, RZ, 0x1f, R3 ;  /* 0x0000001fff0a7819 */ /* 0x002fc40000011403 */
[----:B------:R-:W-:Y:S02]  /*15a50*/  F2FP.BF16.PACK_AB R44, R45, R44 ;  /* 0x0000002c2d2c723e */ /* 0x000fe400000010ff */
[----:B------:R-:W-:Y:S02]  /*15a60*/  LEA.HI R5, R10, R3, RZ, 0x2 ;  /* 0x000000030a057211 */ /* 0x000fe400078f10ff */
[----:B------:R-:W-:Y:S02]  /*15a70*/  F2FP.BF16.PACK_AB R46, R47, R46 ;  /* 0x0000002e2f2e723e */ /* 0x000fe400000010ff */
[--C-:B------:R-:W-:Y:S02]  /*15a80*/  SHF.R.S32.HI R7, RZ, 0x2, R5.reuse ;  /* 0x00000002ff077819 */ /* 0x100fe40000011405 */
[----:B------:R-:W-:Y:S02]  /*15a90*/  SHF.R.S32.HI R6, RZ, 0x1f, R5 ;  /* 0x0000001fff067819 */ /* 0x000fe40000011405 */
[----:B------:R-:W-:-:S02]  /*15aa0*/  LOP3.LUT R14, R5, 0xfffffffc, RZ, 0xc0, !PT ;  /* 0xfffffffc050e7812 */ /* 0x000fc400078ec0ff */
[----:B------:R-:W-:Y:S02]  /*15ab0*/  LEA.HI R6, R6, R7, RZ, 0x3 ;  /* 0x0000000706067211 */ /* 0x000fe400078f18ff */
[----:B------:R-:W-:Y:S01]  /*15ac0*/  F2FP.BF16.PACK_AB R48, R49, R48 ;  /* 0x000000303130723e */ /* 0x000fe200000010ff */
[----:B------:R-:W-:Y:S01]  /*15ad0*/  IMAD.IADD R14, R3, 0x1, -R14 ;  /* 0x00000001030e7824 */ /* 0x000fe200078e0a0e */
[----:B------:R-:W-:Y:S02]  /*15ae0*/  LOP3.LUT R6, R6, 0xfffffff8, RZ, 0xc0, !PT ;  /* 0xfffffff806067812 */ /* 0x000fe400078ec0ff */
[----:B------:R-:W-:Y:S02]  /*15af0*/  F2FP.BF16.PACK_AB R50, R51, R50 ;  /* 0x000000323332723e */ /* 0x000fe400000010ff */
[----:B------:R-:W-:Y:S01]  /*15b00*/  F2FP.BF16.PACK_AB R52, R53, R52 ;  /* 0x000000343534723e */ /* 0x000fe200000010ff */
[----:B------:R-:W-:Y:S01]  /*15b10*/  IMAD.IADD R7, R7, 0x1, -R6 ;  /* 0x0000000107077824 */ /* 0x000fe200078e0a06 */
[----:B------:R-:W-:-:S02]  /*15b20*/  LEA.HI R6, R10, R3, RZ, 0x5 ;  /* 0x000000030a067211 */ /* 0x000fc400078f28ff */
[----:B------:R-:W-:Y:S01]  /*15b30*/  F2FP.BF16.PACK_AB R54, R55, R54 ;  /* 0x000000363736723e */ /* 0x000fe200000010ff */
[C---:B------:R-:W-:Y:S01]  /*15b40*/  IMAD.SHL.U32 R13, R7.reuse, 0x40, RZ ;  /* 0x00000040070d7824 */ /* 0x040fe200078e00ff */
[----:B------:R-:W-:Y:S02]  /*15b50*/  SHF.R.S32.HI R5, RZ, 0x5, R6 ;  /* 0x00000005ff057819 */ /* 0x000fe40000011406 */
[----:B------:R-:W-:Y:S02]  /*15b60*/  LOP3.LUT R16, R7, 0x1, RZ, 0xc0, !PT ;  /* 0x0000000107107812 */ /* 0x000fe400078ec0ff */
[----:B------:R-:W-:Y:S01]  /*15b70*/  LOP3.LUT R13, R13, 0x1c0, RZ, 0xc0, !PT ;  /* 0x000001c00d0d7812 */ /* 0x000fe200078ec0ff */
[----:B------:R-:W-:Y:S01]  /*15b80*/  IMAD R15, R5, 0x200, R14 ;  /* 0x00000200050f7824 */ /* 0x000fe200078e020e */
[----:B------:R-:W-:Y:S02]  /*15b90*/  ISETP.NE.U32.AND P0, PT, R16, 0x1, PT ;  /* 0x000000011000780c */ /* 0x000fe40003f05070 */
[----:B------:R-:W-:-:S02]  /*15ba0*/  LEA.HI R18, R13, R13, RZ, 0x1d ;  /* 0x0000000d0d127211 */ /* 0x000fc400078fe8ff */
[----:B------:R-:W-:Y:S01]  /*15bb0*/  R2P PR, R7, 0x6 ;  /* 0x0000000607007804 */ /* 0x000fe20000000000 */
[----:B------:R-:W-:Y:S01]  /*15bc0*/  IMAD.MOV.U32 R7, RZ, RZ, 0x20 ;  /* 0x00000020ff077424 */ /* 0x000fe200078e00ff */
[----:B------:R-:W-:Y:S01]  /*15bd0*/  F2FP.BF16.PACK_AB R56, R57, R56 ;  /* 0x000000383938723e */ /* 0x000fe200000010ff */
[----:B------:R-:W-:Y:S01]  /*15be0*/  IMAD.U32 R15, R15, 0x2, R18 ;  /* 0x000000020f0f7824 */ /* 0x000fe200078e0012 */
[----:B------:R-:W-:Y:S02]  /*15bf0*/  F2FP.BF16.PACK_AB R58, R59, R58 ;  /* 0x0000003a3b3a723e */ /* 0x000fe400000010ff */
[----:B------:R-:W-:Y:S01]  /*15c00*/  F2FP.BF16.PACK_AB R60, R61, R60 ;  /* 0x0000003c3d3c723e */ /* 0x000fe200000010ff */
[----:B------:R-:W-:Y:S01]  /*15c10*/  IMAD.SHL.U32 R15, R15, 0x2, RZ ;  /* 0x000000020f0f7824 */ /* 0x000fe200078e00ff */
[----:B------:R-:W-:Y:S02]  /*15c20*/  F2FP.BF16.PACK_AB R62, R63, R62 ;  /* 0x0000003e3f3e723e */ /* 0x000fe400000010ff */
[----:B------:R-:W-:-:S02]  /*15c30*/  F2FP.BF16.PACK_AB R64, R65, R64 ;  /* 0x000000404140723e */ /* 0x000fc400000010ff */
[C---:B------:R-:W-:Y:S01]  /*15c40*/  IADD3 R16, R15.reuse, 0x80, RZ ;  /* 0x000000800f107810 */ /* 0x040fe20007ffe0ff */
[----:B------:R-:W-:Y:S01]  /*15c50*/  STS [R15+0x80], R152 ;  /* 0x000080980f007388 */ /* 0x000fe20000000800 */
[----:B------:R-:W-:Y:S02]  /*15c60*/  IADD3 R13, R15, 0x70, RZ ;  /* 0x000000700f0d7810 */ /* 0x000fe40007ffe0ff */
[----:B------:R-:W-:Y:S01]  /*15c70*/  @P0 IADD3 R13, R16, 0x10, RZ ;  /* 0x00000010100d0810 */ /* 0x000fe20007ffe0ff */
[----:B------:R-:W-:Y:S01]  /*15c80*/  STS [R15+0x480], R154 ;  /* 0x0004809a0f007388 */ /* 0x000fe20000000800 */
[----:B------:R-:W-:Y:S01]  /*15c90*/  SEL R16, R7, 0xffffffe0, !P1 ;  /* 0xffffffe007107807 */ /* 0x000fe20004800000 */
[----:B------:R-:W-:Y:S01]  /*15ca0*/  IMAD.MOV.U32 R7, RZ, RZ, 0x40 ;  /* 0x00000040ff077424 */ /* 0x000fe200078e00ff */
[----:B------:R-:W-:Y:S01]  /*15cb0*/  F2FP.BF16.PACK_AB R66, R67, R66 ;  /* 0x000000424342723e */ /* 0x000fe200000010ff */
[----:B------:R-:W-:Y:S01]  /*15cc0*/  STS [R13], R28 ;  /* 0x0000001c0d007388 */ /* 0x000fe20000000800 */
[----:B------:R-:W-:Y:S01]  /*15cd0*/  F2FP.BF16.PACK_AB R68, R69, R68 ;  /* 0x000000444544723e */ /* 0x000fe200000010ff */
[----:B------:R-:W-:Y:S01]  /*15ce0*/  IMAD.IADD R17, R15, 0x1, R16 ;  /* 0x000000010f117824 */ /* 0x000fe200078e0210 */
[----:B------:R-:W-:Y:S01]  /*15cf0*/  SEL R18, R7, 0xffffffc0, !P2 ;  /* 0xffffffc007127807 */ /* 0x000fe20005000000 */
[----:B------:R-:W-:Y:S01]  /*15d00*/  IMAD.IADD R7, R16, 0x1, R13 ;  /* 0x0000000110077824 */ /* 0x000fe200078e020d */
[----:B------:R-:W-:Y:S01]  /*15d10*/  STS [R13+0x400], R30 ;  /* 0x0004001e0d007388 */ /* 0x000fe20000000800 */
[----:B------:R-:W-:-:S02]  /*15d20*/  F2FP.BF16.PACK_AB R70, R71, R70 ;  /* 0x000000464746723e */ /* 0x000fc400000010ff */
[--C-:B------:R-:W-:Y:S01]  /*15d30*/  IMAD.IADD R19, R15, 0x1, R18.reuse ;  /* 0x000000010f137824 */ /* 0x100fe200078e0212 */
[----:B------:R-:W-:Y:S01]  /*15d40*/  STS [R17+0x80], R32 ;  /* 0x0000802011007388 */ /* 0x000fe20000000800 */
[C---:B------:R-:W-:Y:S01]  /*15d50*/  IMAD.IADD R21, R18.reuse, 0x1, R13 ;  /* 0x0000000112157824 */ /* 0x040fe200078e020d */
[----:B------:R-:W-:Y:S01]  /*15d60*/  F2FP.BF16.PACK_AB R72, R73, R72 ;  /* 0x000000484948723e */ /* 0x000fe200000010ff */
[----:B------:R-:W-:Y:S01]  /*15d70*/  IMAD.IADD R23, R18, 0x1, R17 ;  /* 0x0000000112177824 */ /* 0x000fe200078e0211 */
[----:B------:R-:W-:Y:S01]  /*15d80*/  STS [R17+0x480], R34 ;  /* 0x0004802211007388 */ /* 0x000fe20000000800 */
[----:B------:R-:W-:Y:S01]  /*15d90*/  IMAD.IADD R25, R7, 0x1, R18 ;  /* 0x0000000107197824 */ /* 0x000fe200078e0212 */
[----:B------:R-:W-:Y:S02]  /*15da0*/  F2FP.BF16.PACK_AB R74, R75, R74 ;  /* 0x0000004a4b4a723e */ /* 0x000fe400000010ff */
        /* <DEDUP_REMOVED lines=55> */
[----:B------:R-:W-:-:S02]  /*16120*/  ISETP.NE.U32.AND P1, PT, RZ, c[0x0][0x508], PT ;  /* 0x00014200ff007a0c */ /* 0x000fc40003f25070 */
[----:B------:R-:W-:Y:S01]  /*16130*/  ISETP.NE.U32.AND P0, PT, RZ, c[0x0][0x500], PT ;  /* 0x00014000ff007a0c */ /* 0x000fe20003f05070 */
[----:B------:R-:W-:Y:S01]  /*16140*/  STS [R19+0x4480], R74 ;  /* 0x0044804a13007388 */ /* 0x000fe20000000800 */
[----:B------:R-:W-:Y:S02]  /*16150*/  ISETP.NE.AND.EX P1, PT, RZ, c[0x0][0x50c], PT, P1 ;  /* 0x00014300ff007a0c */ /* 0x000fe40003f25310 */
[----:B------:R-:W-:Y:S01]  /*16160*/  ISETP.NE.AND.EX P0, PT, RZ, c[0x0][0x504], PT, P0 ;  /* 0x00014100ff007a0c */ /* 0x000fe20003f05300 */
        /* <DEDUP_REMOVED lines=24> */
[----:B------:R-:W-:Y:S01]  /*162f0*/  STS [R13+0xc000], R124 ;  /* 0x00c0007c0d007388 */ /* 0x000fe20000000800 */
[----:B-1----:R-:W-:-:S03]  /*16300*/  IMAD.MOV.U32 R9, RZ, RZ, 0x4 ;  /* 0x00000004ff097424 */ /* 0x002fc600078e00ff */
        /* <DEDUP_REMOVED lines=9> */
[----:B-1----:R-:W-:-:S03]  /*163a0*/  IMAD.WIDE R16, R218, R9, c[0x0][0x500] ;  /* 0x00014000da107625 */ /* 0x002fc600078e0209 */
[----:B------:R3:W-:Y:S04]  /*163b0*/  STS [R23+0xc080], R144 ;  /* 0x00c0809017007388 */ /* 0x0007e80000000800 */
[----:B------:R3:W-:Y:S04]  /*163c0*/  STS [R23+0xc480], R146 ;  /* 0x00c4809217007388 */ /* 0x0007e80000000800 */
[----:B------:R3:W-:Y:S04]  /*163d0*/  STS [R25+0xc000], R140 ;  /* 0x00c0008c19007388 */ /* 0x0007e80000000800 */
[----:B------:R3:W-:Y:S04]  /*163e0*/  STS [R25+0xc400], R142 ;  /* 0x00c4008e19007388 */ /* 0x0007e80000000800 */
[----:B------:R-:W-:Y:S01]  /*163f0*/  BAR.SYNC.DEFER_BLOCKING 0x1, 0x100 ;  /* 0x0044000000007b1d */ /* 0x000fe20000010000 */
[----:B------:R-:W-:-:S02]  /*16400*/  IMAD.MOV.U32 R4, RZ, RZ, c[0x0][0x388] ;  /* 0x0000e200ff047624 */ /* 0x000fc400078e00ff */
[----:B--2---:R-:W-:-:S03]  /*16410*/  @P1 IMAD.WIDE R18, R218, R9, c[0x0][0x508] ;  /* 0x00014200da121625 */ /* 0x004fc600078e0209 */
[----:B------:R-:W2:Y:S04]  /*16420*/  @P0 LDG.E R7, [R16.64] ;  /* 0x0000000410070981 */ /* 0x000ea8000c1e1900 */
[----:B------:R3:W5:Y:S01]  /*16430*/  @P1 LDG.E R4, [R18.64] ;  /* 0x0000000412041981 */ /* 0x000762000c1e1900 */
[----:B------:R-:W-:Y:S02]  /*16440*/  CS2R R12, SRZ ;  /* 0x00000000000c7805 */ /* 0x000fe4000001ff00 */
[--C-:B--2---:R-:W-:Y:S01]  /*16450*/  @P0 SHF.R.S32.HI R13, RZ, 0x1f, R7.reuse ;  /* 0x0000001fff0d0819 */ /* 0x104fe20000011407 */
[----:B------:R-:W-:Y:S01]  /*16460*/  @P0 IMAD.MOV.U32 R12, RZ, RZ, R7 ;  /* 0x000000ffff0c0224 */ /* 0x000fe200078e0007 */
[----:B------:R-:W-:Y:S05]  /*16470*/  @P1 BRA `(.L_x_948) ;  /* 0x0000004000001947 */ /* 0x000fea0003800000 */
[----:B---3--:R-:W-:Y:S05]  /*16480*/  @!P0 BRA `(.L_x_948) ;  /* 0x0000003000008947 */ /* 0x008fea0003800000 */
[----:B-----5:R-:W2:Y:S04]  /*16490*/  LDG.E R4, [R16.64] ;  /* 0x0000000410047981 */ /* 0x020ea8000c1e1900 */
[----:B------:R-:W2:Y:S02]  /*164a0*/  LDG.E R7, [R16.64+0x4] ;  /* 0x0000040410077981 */ /* 0x000ea4000c1e1900 */
[----:B--2---:R-:W-:-:S02]  /*164b0*/  IADD3 R4, -R4, R7, RZ ;  /* 0x0000000704047210 */ /* 0x004fc40007ffe1ff */
.L_x_948:
[----:B---3--:R-:W-:Y:S01]  /*164c0*/  LOP3.LUT R6, R6, 0xffffffe0, RZ, 0xc0, !PT ;  /* 0xffffffe006067812 */ /* 0x008fe200078ec0ff */
[----:B------:R-:W1:Y:S01]  /*164d0*/  S2R R72, SR_CTAID.X ;  /* 0x0000000000487919 */ /* 0x000e620000002500 */
[----:B------:R-:W-:Y:S01]  /*164e0*/  SHF.R.S32.HI R16, RZ, 0x1f, R5 ;  /* 0x0000001fff107819 */ /* 0x000fe20000011405 */
[----:B------:R-:W-:Y:S01]  /*164f0*/  IMAD.MOV.U32 R9, RZ, RZ, c[0x0][0x4e8] ;  /* 0x00013a00ff097624 */ /* 0x000fe200078e00ff */
[----:B------:R-:W-:Y:S01]  /*16500*/  LEA.HI R11, R14, R14, RZ, 0x1 ;  /* 0x0000000e0e0b7211 */ /* 0x000fe200078f08ff */
[----:B------:R-:W-:Y:S01]  /*16510*/  IMAD.IADD R7, R3, 0x1, -R6 ;  /* 0x0000000103077824 */ /* 0x000fe200078e0a06 */
[----:B------:R-:W-:Y:S01]  /*16520*/  LEA.HI R16, R16, R5, RZ, 0x3 ;  /* 0x0000000510107211 */ /* 0x000fe200078f18ff */
[----:B------:R-:W-:Y:S01]  /*16530*/  IMAD.MOV.U32 R19, RZ, RZ, R13 ;  /* 0x000000ffff137224 */ /* 0x000fe200078e000d */
[----:B------:R-:W-:Y:S01]  /*16540*/  LOP3.LUT R11, R11, 0x1ffffffe, RZ, 0xc0, !PT ;  /* 0x1ffffffe0b0b7812 */ /* 0x000fe200078ec0ff */
[----:B------:R-:W-:Y:S01]  /*16550*/  BSSY B0, `(.L_x_949) ;  /* 0x000008b000007945 */ /* 0x000fe20003800000 */
[----:B------:R-:W-:-:S02]  /*16560*/  SHF.R.S32.HI R6, RZ, 0x1f, R7 ;  /* 0x0000001fff067819 */ /* 0x000fc40000011407 */
[----:B------:R-:W-:Y:S01]  /*16570*/  LOP3.LUT R16, R16, 0xffffff8, RZ, 0xc0, !PT ;  /* 0x0ffffff810107812 */ /* 0x000fe200078ec0ff */
[----:B------:R-:W-:Y:S01]  /*16580*/  IMAD.IADD R14, R14, 0x1, -R11 ;  /* 0x000000010e0e7824 */ /* 0x000fe200078e0a0b */
[----:B------:R-:W-:Y:S02]  /*16590*/  LEA.HI R6, R6, R7, RZ, 0x2 ;  /* 0x0000000706067211 */ /* 0x000fe400078f10ff */
[----:B------:R-:W-:Y:S02]  /*165a0*/  IADD3 R5, R5, -R16, RZ ;  /* 0x8000001005057210 */ /* 0x000fe40007ffe0ff */
[----:B------:R-:W-:Y:S02]  /*165b0*/  SHF.R.S32.HI R6, RZ, 0x2, R6 ;  /* 0x00000002ff067819 */ /* 0x000fe40000011406 */
[----:B------:R-:W-:Y:S02]  /*165c0*/  ISETP.NE.AND P1, PT, R9, 0x1, PT ;  /* 0x000000010900780c */ /* 0x000fe40003f25270 */
[----:B------:R-:W-:Y:S01]  /*165d0*/  MOV R18, R12 ;  /* 0x0000000c00127202 */ /* 0x000fe20000000f00 */
[----:B------:R-:W-:Y:S01]  /*165e0*/  IMAD R5, R5, 0x10, R6 ;  /* 0x0000001005057824 */ /* 0x000fe200078e0206 */
[----:B------:R-:W-:Y:S01]  /*165f0*/  LOP3.LUT P2, RZ, R7, 0x3, RZ, 0xc0, !PT ;  /* 0x0000000307ff7812 */ /* 0x000fe2000784c0ff */
[----:B------:R-:W-:Y:S01]  /*16600*/  IMAD R6, R2, c[0x0][0x490], RZ ;  /* 0x0001240002067a24 */ /* 0x000fe200078e02ff */
[-C--:B------:R-:W-:Y:S01]  /*16610*/  LEA.HI R17, R10, R3.reuse, RZ, 0x3 ;  /* 0x000000030a117211 */ /* 0x080fe200078f18ff */
[----:B------:R-:W-:Y:S01]  /*16620*/  IMAD R9, R14, 0x8, R5 ;  /* 0x000000080e097824 */ /* 0x000fe200078e0205 */
[----:B------:R-:W-:Y:S01]  /*16630*/  LEA.HI R10, R10, R3, RZ, 0x6 ;  /* 0x000000030a0a7211 */ /* 0x000fe200078f30ff */
[----:B------:R-:W-:-:S02]  /*16640*/  IMAD R7, R13, c[0x0][0x3a0], RZ ;  /* 0x0000e8000d077a24 */ /* 0x000fc400078e02ff */
[----:B------:R-:W-:Y:S01]  /*16650*/  IMAD.WIDE.U32 R18, R215, c[0x0][0x490], R18 ;  /* 0x00012400d7127a25 */ /* 0x000fe200078e0012 */
[----:B-1----:R-:W-:-:S03]  /*16660*/  LEA R9, R72, R9, 0x7 ;  /* 0x0000000948097211 */ /* 0x002fc600078e38ff */
[----:B------:R-:W-:Y:S01]  /*16670*/  IMAD R11, R215, c[0x0][0x494], R6 ;  /* 0x00012500d70b7a24 */ /* 0x000fe200078e0206 */
[----:B------:R-:W-:Y:S01]  /*16680*/  LOP3.LUT R6, R17, 0xfffffff8, RZ, 0xc0, !PT ;  /* 0xfffffff811067812 */ /* 0x000fe200078ec0ff */
[C---:B------:R-:W-:Y:S01]  /*16690*/  IMAD R7, R12.reuse, c[0x0][0x3a4], R7 ;  /* 0x0000e9000c077a24 */ /* 0x040fe200078e0207 */
[----:B------:R-:W-:Y:S01]  /*166a0*/  SHF.R.S32.HI R17, RZ, 0x3, R17 ;  /* 0x00000003ff117819 */ /* 0x000fe20000011411 */
[----:B------:R-:W-:-:S04]  /*166b0*/  IMAD.WIDE.U32 R12, R12, c[0x0][0x3a0], RZ ;  /* 0x0000e8000c0c7a25 */ /* 0x000fc800078e00ff */
[----:B------:R-:W-:Y:S01]  /*166c0*/  IMAD.IADD R19, R19, 0x1, R11 ;  /* 0x0000000113137824 */ /* 0x000fe200078e020b */
[----:B------:R-:W-:Y:S01]  /*166d0*/  IADD3 R13, R13, R7, RZ ;  /* 0x000000070d0d7210 */ /* 0x000fe20007ffe0ff */
[----:B------:R-:W-:-:S04]  /*166e0*/  @P1 IMAD.HI.U32 R11, R9, c[0x0][0x4ec], RZ ;  /* 0x00013b00090b1a27 */ /* 0x000fc800078e00ff */
[----:B------:R-:W-:Y:S01]  /*166f0*/  IMAD.IADD R6, R3, 0x1, -R6 ;  /* 0x0000000103067824 */ /* 0x000fe200078e0a06 */
[----:B------:R-:W-:Y:S01]  /*16700*/  SHF.R.S32.HI R3, RZ, 0x1f, R218 ;  /* 0x0000001fff037819 */ /* 0x000fe200000114da */
[----:B------:R-:W-:Y:S01]  /*16710*/  IMAD.MOV.U32 R7, RZ, RZ, R9 ;  /* 0x000000ffff077224 */ /* 0x000fe200078e0009 */
[----:B------:R-:W-:Y:S01]  /*16720*/  @P1 SHF.R.U32.HI R7, RZ, c[0x0][0x4f0], R11 ;  /* 0x00013c00ff071a19 */ /* 0x000fe2000001160b */
[----:B------:R-:W-:Y:S01]  /*16730*/  IMAD R14, R2, c[0x0][0x3e8], RZ ;  /* 0x0000fa00020e7a24 */ /* 0x000fe200078e02ff */
[----:B------:R-:W-:Y:S01]  /*16740*/  SEL R218, R218, RZ, !P0 ;  /* 0x000000ffdada7207 */ /* 0x000fe20004000000 */
[----:B------:R-:W-:Y:S01]  /*16750*/  IMAD.WIDE.U32 R12, R215, c[0x0][0x3e8], R12 ;  /* 0x0000fa00d70c7a25 */ /* 0x000fe200078e000c */
[----:B------:R-:W-:Y:S02]  /*16760*/  SEL R3, R3, RZ, !P0 ;  /* 0x000000ff03037207 */ /* 0x000fe40004000000 */
[----:B------:R-:W-:Y:S01]  /*16770*/  LEA R23, R6, R17, 0x5 ;  /* 0x0000001106177211 */ /* 0x000fe200078e28ff */
[----:B------:R-:W-:-:S02]  /*16780*/  IMAD.MOV R2, RZ, RZ, -R7 ;  /* 0x000000ffff027224 */ /* 0x000fc400078e0a07 */
[----:B------:R-:W-:Y:S02]  /*16790*/  IMAD R15, R215, c[0x0][0x3ec], R14 ;  /* 0x0000fb00d70f7a24 */ /* 0x000fe400078e020e */
[----:B------:R-:W-:-:S03]  /*167a0*/  IMAD.WIDE.U32 R18, R218, c[0x0][0x498], R18 ;  /* 0x00012600da127a25 */ /* 0x000fc600078e0012 */
[----:B------:R-:W-:Y:S01]  /*167b0*/  IADD3 R13, R13, R15, RZ ;  /* 0x0000000f0d0d7210 */ /* 0x000fe20007ffe0ff */
[----:B------:R-:W-:Y:S01]  /*167c0*/  IMAD R11, R2, c[0x0][0x4e8], R9 ;  /* 0x00013a00020b7a24 */ /* 0x000fe200078e0209 */
[----:B------:R-:W-:Y:S01]  /*167d0*/  IADD3 R20, P0, R7, R18, RZ ;  /* 0x0000001207147210 */ /* 0x000fe20007f1e0ff */
[----:B------:R-:W-:Y:S01]  /*167e0*/  IMAD R21, R3, c[0x0][0x498], RZ ;  /* 0x0001260003157a24 */ /* 0x000fe200078e02ff */
[----:B------:R-:W-:Y:S01]  /*167f0*/  SHF.R.S32.HI R15, RZ, 0x1f, R7 ;  /* 0x0000001fff0f7819 */ /* 0x000fe20000011407 */
[----:B------:R-:W-:Y:S01]  /*16800*/  IMAD.SHL.U32 R2, R17, 0x40, RZ ;  /* 0x0000004011027824 */ /* 0x000fe200078e00ff */
[----:B------:R-:W-:Y:S01]  /*16810*/  SHF.R.S32.HI R18, RZ, 0x1f, R11 ;  /* 0x0000001fff127819 */ /* 0x000fe2000001140b */
[----:B------:R-:W-:Y:S02]  /*16820*/  IMAD R14, R218, c[0x0][0x49c], R21 ;  /* 0x00012700da0e7a24 */ /* 0x000fe400078e0215 */
[----:B------:R-:W-:Y:S02]  /*16830*/  IMAD R9, R72, 0x80, R23 ;  /* 0x0000008048097824 */ /* 0x000fe400078e0217 */
[----:B------:R-:W-:Y:S01]  /*16840*/  IMAD R18, R18, c[0x0][0x488], RZ ;  /* 0x0001220012127a24 */ /* 0x000fe200078e02ff */
[----:B------:R-:W-:Y:S01]  /*16850*/  IADD3.X R21, R15, R19, R14, P0, !PT ;  /* 0x000000130f157210 */ /* 0x000fe200007fe40e */
[----:B------:R-:W-:Y:S01]  /*16860*/  @P1 IMAD.HI.U32 R16, R9, c[0x0][0x4ec], RZ ;  /* 0x00013b0009101a27 */ /* 0x000fe200078e00ff */
[----:B------:R-:W-:-:S03]  /*16870*/  LOP3.LUT R15, R2, 0x1c0, RZ, 0xc0, !PT ;  /* 0x000001c0020f7812 */ /* 0x000fc600078ec0ff */
[----:B------:R-:W-:Y:S02]  /*16880*/  IMAD.SHL.U32 R2, R6, 0x8, RZ ;  /* 0x0000000806027824 */ /* 0x000fe400078e00ff */
[----:B------:R-:W-:-:S03]  /*16890*/  IMAD.WIDE.U32 R20, R11, c[0x0][0x488], R20 ;  /* 0x000122000b147a25 */ /* 0x000fc600078e0014 */
[----:B------:R-:W-:Y:S01]  /*168a0*/  LOP3.LUT R6, R15, 0x38, R2, 0xf8, !PT ;  /* 0x000000380f067812 */ /* 0x000fe200078ef802 */
[----:B------:R-:W-:Y:S01]  /*168b0*/  IMAD R18, R11, c[0x0][0x48c], R18 ;  /* 0x000123000b127a24 */ /* 0x000fe200078e0212 */
[----:B------:R-:W-:Y:S01]  /*168c0*/  LEA R14, P0, R20, c[0x0][0x450], 0x2 ;  /* 0x00011400140e7a11 */ /* 0x000fe200078010ff */
[----:B------:R-:W-:Y:S01]  /*168d0*/  IMAD R11, R3, c[0x0][0x3f0], RZ ;  /* 0x0000fc00030b7a24 */ /* 0x000fe200078e02ff */
[----:B------:R-:W-:Y:S01]  /*168e0*/  SHF.R.U32.HI R3, RZ, 0x3, R15 ;  /* 0x00000003ff037819 */ /* 0x000fe2000001160f */
[----:B------:R-:W-:Y:S01]  /*168f0*/  IMAD.MOV.U32 R7, RZ, RZ, R9 ;  /* 0x000000ffff077224 */ /* 0x000fe200078e0009 */
[----:B------:R-:W-:Y:S01]  /*16900*/  IADD3 R15, R21, R18, RZ ;  /* 0x00000012150f7210 */ /* 0x000fe20007ffe0ff */
[----:B------:R-:W-:Y:S01]  /*16910*/  SHFL.IDX PT, R32, R14, 0x1, 0x1c1f ;  /* 0x003c1f000e207f89 */ /* 0x000fe200000e0000 */
[----:B------:R-:W-:Y:S01]  /*16920*/  @P1 SHF.R.U32.HI R7, RZ, c[0x0][0x4f0], R16 ;  /* 0x00013c00ff071a19 */ /* 0x000fe20000011610 */
[----:B------:R-:W-:Y:S01]  /*16930*/  IMAD R11, R218, c[0x0][0x3f4], R11 ;  /* 0x0000fd00da0b7a24 */ /* 0x000fe200078e020b */
[----:B------:R-:W-:Y:S01]  /*16940*/  LEA.HI.X R15, R20, c[0x0][0x454], R15, 0x2, P0 ;  /* 0x00011500140f7a11 */ /* 0x000fe200000f140f */
[----:B------:R-:W-:Y:S01]  /*16950*/  SHFL.IDX PT, R18, R14, RZ, 0x1c1f ;  /* 0x001c1fff0e127589 */ /* 0x000fe200000e0000 */
[----:B------:R-:W-:Y:S01]  /*16960*/  LOP3.LUT R6, R6, R3, RZ, 0x3c, !PT ;  /* 0x0000000306067212 */ /* 0x000fe200078e3cff */
[--C-:B------:R-:W-:Y:S01]  /*16970*/  IMAD.MOV R16, RZ, RZ, -R7.reuse ;  /* 0x000000ffff107224 */ /* 0x100fe200078e0a07 */
[----:B------:R-:W-:Y:S01]  /*16980*/  SHF.R.S32.HI R3, RZ, 0x1f, R7 ;  /* 0x0000001fff037819 */ /* 0x000fe20000011407 */
[----:B------:R-:W1:Y:S01]  /*16990*/  SHFL.IDX PT, R19, R15, RZ, 0x1c1f ;  /* 0x001c1fff0f137589 */ /* 0x000e6200000e0000 */
[----:B------:R-:W-:-:S03]  /*169a0*/  IMAD.WIDE.U32 R12, R218, c[0x0][0x3f0], R12 ;  /* 0x0000fc00da0c7a25 */ /* 0x000fc600078e000c */
[----:B------:R-:W2:Y:S01]  /*169b0*/  SHFL.IDX PT, R33, R15, 0x1, 0x1c1f ;  /* 0x003c1f000f217f89 */ /* 0x000ea200000e0000 */
[----:B------:R-:W-:Y:S01]  /*169c0*/  IMAD R74, R16, c[0x0][0x4e8], R9 ;  /* 0x00013a00104a7a24 */ /* 0x000fe200078e0209 */
[----:B------:R-:W-:Y:S01]  /*169d0*/  IADD3 R13, R13, R11, RZ ;  /* 0x0000000b0d0d7210 */ /* 0x000fe20007ffe0ff */
[C---:B------:R-:W-:Y:S01]  /*169e0*/  IMAD R16, R72.reuse, 0x80, R5 ;  /* 0x0000008048107824 */ /* 0x040fe200078e0205 */
[----:B------:R-:W-:Y:S01]  /*169f0*/  LEA R72, R72, R17, 0x7 ;  /* 0x0000001148487211 */ /* 0x000fe200078e38ff */
[----:B------:R-:W-:Y:S01]  /*16a00*/  IMAD R20, R3, c[0x0][0x3e0], RZ ;  /* 0x0000f80003147a24 */ /* 0x000fe200078e02ff */
[----:B------:R-:W-:Y:S01]  /*16a10*/  SHF.R.S32.HI R5, RZ, 0x1f, R74 ;  /* 0x0000001fff057819 */ /* 0x000fe2000001144a */
[----:B-----5:R-:W-:Y:S01]  /*16a20*/  IMAD R3, R4, c[0x0][0x4e8], RZ ;  /* 0x00013a0004037a24 */ /* 0x020fe200078e02ff */
[C---:B------:R-:W-:Y:S01]  /*16a30*/  IADD3 R4, R16.reuse, 0x8, RZ ;  /* 0x0000000810047810 */ /* 0x040fe20007ffe0ff */
[C---:B------:R-:W-:Y:S02]  /*16a40*/  IMAD R20, R7.reuse, c[0x0][0x3e4], R20 ;  /* 0x0000f90007147a24 */ /* 0x040fe400078e0214 */
[----:B------:R-:W-:Y:S01]  /*16a50*/  IMAD.WIDE.U32 R12, R7, c[0x0][0x3e0], R12 ;  /* 0x0000f800070c7a25 */ /* 0x000fe200078e000c */
[----:B------:R-:W-:-:S02]  /*16a60*/  ISETP.GE.OR P1, PT, R16, R3, P2 ;  /* 0x000000031000720c */ /* 0x000fc40001726670 */
[----:B------:R-:W-:Y:S01]  /*16a70*/  ISETP.GE.OR P0, PT, R4, R3, P2 ;  /* 0x000000030400720c */ /* 0x000fe20001706670 */
[----:B------:R-:W-:Y:S01]  /*16a80*/  IMAD.IADD R13, R13, 0x1, R20 ;  /* 0x000000010d0d7824 */ /* 0x000fe200078e0214 */
[----:B------:R-:W-:Y:S01]  /*16a90*/  SHF.L.U32 R7, R10, 0x3, RZ ;  /* 0x000000030a077819 */ /* 0x000fe200000006ff */
[----:B------:R-:W-:-:S03]  /*16aa0*/  IMAD R5, R5, c[0x0][0x3d8], RZ ;  /* 0x0000f60005057a24 */ /* 0x000fc600078e02ff */
[----:B------:R-:W-:Y:S01]  /*16ab0*/  LOP3.LUT R6, R6, 0x7ffffe00, R7, 0xf8, !PT ;  /* 0x7ffffe0006067812 */ /* 0x000fe200078ef807 */
[C---:B------:R-:W-:Y:S02]  /*16ac0*/  IMAD R16, R74.reuse, c[0x0][0x3dc], R5 ;  /* 0x0000f7004a107a24 */ /* 0x040fe400078e0205 */
[----:B------:R-:W-:Y:S01]  /*16ad0*/  IMAD.WIDE.U32 R74, R74, c[0x0][0x3d8], R12 ;  /* 0x0000f6004a4a7a25 */ /* 0x000fe200078e000c */
[----:B------:R-:W-:Y:S01]  /*16ae0*/  SHF.L.U32 R76, R6, 0x1, RZ ;  /* 0x00000001064c7819 */ /* 0x000fe200000006ff */
[----:B-1----:R1:W-:Y:S02]  /*16af0*/  @!P1 ST.E [R18.64], R0 ;  /* 0x0000000012009985 */ /* 0x0023e4000c101904 */
[----:B------:R-:W-:Y:S02]  /*16b00*/  IMAD.IADD R16, R75, 0x1, R16 ;  /* 0x000000014b107824 */ /* 0x000fe400078e0210 */
        /* <DEDUP_REMOVED lines=23> */
[C---:B------:R-:W-:Y:S02]  /*16c80*/  IADD3 R69, R2.reuse, 0xc0, RZ ;  /* 0x000000c002457810 */ /* 0x040fe40007ffe0ff */
[----:B------:R-:W-:Y:S01]  /*16c90*/  ISETP.GE.AND P2, PT, R73, c[0x0][0x3c8], PT ;  /* 0x0000f20049007a0c */ /* 0x000fe20003f46270 */
[----:B-1----:R-:W1:Y:S01]  /*16ca0*/  LDS.128 R32, [R76+0x8080] ;  /* 0x008080004c207984 */ /* 0x002e620000000c00 */
[----:B------:R-:W-:Y:S02]  /*16cb0*/  ISETP.GE.AND P1, PT, R71, c[0x0][0x3c8], PT ;  /* 0x0000f20047007a0c */ /* 0x000fe40003f26270 */
[----:B------:R-:W-:Y:S01]  /*16cc0*/  ISETP.GE.AND P0, PT, R69, c[0x0][0x3c8], PT ;  /* 0x0000f20045007a0c */ /* 0x000fe20003f06270 */
[----:B------:R4:W5:Y:S01]  /*16cd0*/  LDS.128 R16, [R76+0xc080] ;  /* 0x00c080004c107984 */ /* 0x0009620000000c00 */
        /* <DEDUP_REMOVED lines=9> */
[----:B----4-:R-:W-:Y:S01]  /*16d70*/  @!P3 IMAD.WIDE R76, R2, 0x2, R78 ;  /* 0x00000002024cb825 */ /* 0x010fe200078e024e */
[----:B------:R-:W-:-:S03]  /*16d80*/  @!P0 LOP3.LUT R0, R0, 0xfffffff8, RZ, 0xc0, !PT ;  /* 0xfffffff800008812 */ /* 0x000fc600078ec0ff */
[--C-:B------:R-:W-:Y:S01]  /*16d90*/  @!P2 IMAD.WIDE R70, R70, 0x2, R78.reuse ;  /* 0x000000024646a825 */ /* 0x100fe200078e024e */
[----:B--2---:R2:W-:Y:S03]  /*16da0*/  @!P3 ST.E.128 [R76.64], R64 ;  /* 0x000000404c00b985 */ /* 0x0045e6000c101d04 */
[--C-:B------:R-:W-:Y:S01]  /*16db0*/  @!P1 IMAD.WIDE R68, R68, 0x2, R78.reuse ;  /* 0x0000000244449825 */ /* 0x100fe200078e024e */
[----:B---3--:R2:W-:Y:S03]  /*16dc0*/  @!P2 ST.E.128 [R70.64], R48 ;  /* 0x000000304600a985 */ /* 0x0085e6000c101d04 */
[----:B------:R-:W-:Y:S01]  /*16dd0*/  @!P0 IMAD.WIDE R78, R0, 0x2, R78 ;  /* 0x00000002004e8825 */ /* 0x000fe200078e024e */
[----:B-1----:R2:W-:Y:S04]  /*16de0*/  @!P1 ST.E.128 [R68.64], R32 ;  /* 0x0000002044009985 */ /* 0x0025e8000c101d04 */
[----:B-----5:R2:W-:Y:S02]  /*16df0*/  @!P0 ST.E.128 [R78.64], R16 ;  /* 0x000000104e008985 */ /* 0x0205e4000c101d04 */
.L_x_950:
[----:B--234-:R-:W-:Y:S05]  /*16e00*/  BSYNC B0 ;  /* 0x0000000000007941 */ /* 0x01cfea0003800000 */
.L_x_949:
        /* <DEDUP_REMOVED lines=30> */
.L_x_952:
[----:B------:R-:W-:Y:S05]  /*16ff0*/  BSYNC B0 ;  /* 0x0000000000007941 */ /* 0x000fea0003800000 */
.L_x_951:
        /* <DEDUP_REMOVED lines=30> */
.L_x_954:
[----:B------:R-:W-:Y:S05]  /*171e0*/  BSYNC B0 ;  /* 0x0000000000007941 */ /* 0x000fea0003800000 */
.L_x_953:
        /* <DEDUP_REMOVED lines=31> */
.L_x_947:
[----:B------:R-:W-:Y:S01]  /*173e0*/  ISETP.NE.U32.AND P1, PT, RZ, c[0x0][0x508], PT ;  /* 0x00014200ff007a0c */ /* 0x000fe20003f25070 */
[----:B------:R-:W-:Y:S01]  /*173f0*/  IMAD.MOV.U32 R9, RZ, RZ, 0x4 ;  /* 0x00000004ff097424 */ /* 0x000fe200078e00ff */
[----:B------:R-:W-:Y:S02]  /*17400*/  ISETP.NE.U32.AND P0, PT, RZ, c[0x0][0x500], PT ;  /* 0x00014000ff007a0c */ /* 0x000fe40003f05070 */
[----:B------:R-:W-:Y:S01]  /*17410*/  ISETP.NE.AND.EX P1, PT, RZ, c[0x0][0x50c], PT, P1 ;  /* 0x00014300ff007a0c */ /* 0x000fe20003f25310 */
[----:B------:R-:W-:Y:S01]  /*17420*/  IMAD.WIDE R6, R218, R9, c[0x0][0x500] ;  /* 0x00014000da067625 */ /* 0x000fe200078e0209 */
[----:B------:R-:W-:-:S03]  /*17430*/  ISETP.NE.AND.EX P0, PT, RZ, c[0x0][0x504], PT, P0 ;  /* 0x00014100ff007a0c */ /* 0x000fc60003f05300 */
[----:B------:R-:W-:-:S08]  /*17440*/  IMAD.MOV.U32 R3, RZ, RZ, c[0x0][0x388] ;  /* 0x0000e200ff037624 */ /* 0x000fd000078e00ff */
[----:B------:R-:W-:Y:S02]  /*17450*/  @P1 IMAD.WIDE R8, R218, R9, c[0x0][0x508] ;  /* 0x00014200da081625 */ /* 0x000fe400078e0209 */
[----:B------:R-:W2:Y:S04]  /*17460*/  @P0 LDG.E R5, [R6.64] ;  /* 0x0000000406050981 */ /* 0x000ea8000c1e1900 */
[----:B------:R1:W5:Y:S01]  /*17470*/  @P1 LDG.E R3, [R8.64] ;  /* 0x0000000408031981 */ /* 0x000362000c1e1900 */
[----:B------:R-:W-:Y:S02]  /*17480*/  CS2R R10, SRZ ;  /* 0x00000000000a7805 */ /* 0x000fe4000001ff00 */
[--C-:B--2---:R-:W-:Y:S01]  /*17490*/  @P0 SHF.R.S32.HI R11, RZ, 0x1f, R5.reuse ;  /* 0x0000001fff0b0819 */ /* 0x104fe20000011405 */
[----:B------:R-:W-:Y:S01]  /*174a0*/  @P0 IMAD.MOV.U32 R10, RZ, RZ, R5 ;  /* 0x000000ffff0a0224 */ /* 0x000fe200078e0005 */
[----:B------:R-:W-:Y:S05]  /*174b0*/  @P1 BRA `(.L_x_955) ;  /* 0x0000004000001947 */ /* 0x000fea0003800000 */
[----:B-1----:R-:W-:Y:S05]  /*174c0*/  @!P0 BRA `(.L_x_955) ;  /* 0x0000003000008947 */ /* 0x002fea0003800000 */
[----:B-----5:R-:W2:Y:S04]  /*174d0*/  LDG.E R3, [R6.64] ;  /* 0x0000000406037981 */ /* 0x020ea8000c1e1900 */
[----:B------:R-:W2:Y:S02]  /*174e0*/  LDG.E R0, [R6.64+0x4] ;  /* 0x0000040406007981 */ /* 0x000ea4000c1e1900 */
[----:B--2---:R-:W-:-:S02]  /*174f0*/  IADD3 R3, -R3, R0, RZ ;  /* 0x0000000003037210 */ /* 0x004fc40007ffe1ff */
.L_x_955:
[----:B-1----:R-:W1:Y:S01]  /*17500*/  S2R R0, SR_TID.X ;  /* 0x0000000000007919 */ /* 0x002e620000002100 */
[----:B------:R-:W-:Y:S01]  /*17510*/  SHF.R.S32.HI R5, RZ, 0x1f, R218 ;  /* 0x0000001fff057819 */ /* 0x000fe200000114da */
[----:B------:R-:W-:Y:S01]  /*17520*/  BSSY B0, `(.L_x_956) ;  /* 0x0000027000007945 */ /* 0x000fe20003800000 */
[----:B------:R-:W-:-:S02]  /*17530*/  SEL R218, R218, RZ, !P0 ;  /* 0x000000ffdada7207 */ /* 0x000fc40004000000 */
[----:B------:R-:W-:Y:S02]  /*17540*/  SEL R5, R5, RZ, !P0 ;  /* 0x000000ff05057207 */ /* 0x000fe40004000000 */
[----:B-1----:R-:W-:-:S13]  /*17550*/  ISETP.GE.AND P1, PT, R0, 0x80, PT ;  /* 0x000000800000780c */ /* 0x002fda0003f26270 */
[----:B------:R-:W-:Y:S05]  /*17560*/  @P1 BRA `(.L_x_957) ;  /* 0x0000022000001947 */ /* 0x000fea0003800000 */
[----:B------:R-:W1:Y:S01]  /*17570*/  S2R R9, SR_CTAID.X ;  /* 0x0000000000097919 */ /* 0x000e620000002500 */
[----:B-----5:R-:W-:Y:S01]  /*17580*/  IMAD R7, R3, c[0x0][0x4e8], RZ ;  /* 0x00013a0003077a24 */ /* 0x020fe200078e02ff */
[----:B-1----:R-:W-:-:S04]  /*17590*/  LEA R8, R9, R0, 0x7 ;  /* 0x0000000009087211 */ /* 0x002fc800078e38ff */
[----:B------:R-:W-:-:S13]  /*175a0*/  ISETP.GE.AND P0, PT, R8, R7, PT ;  /* 0x000000070800720c */ /* 0x000fda0003f06270 */
[----:B------:R-:W-:Y:S05]  /*175b0*/  @P0 BRA `(.L_x_957) ;  /* 0x000001d000000947 */ /* 0x000fea0003800000 */
[----:B------:R-:W-:Y:S01]  /*175c0*/  MOV R4, c[0x0][0x4e8] ;  /* 0x00013a0000047a02 */ /* 0x000fe20000000f00 */
[----:B------:R-:W-:Y:S01]  /*175d0*/  IMAD.MOV.U32 R12, RZ, RZ, R10 ;  /* 0x000000ffff0c7224 */ /* 0x000fe200078e000a */
[----:B------:R-:W-:Y:S02]  /*175e0*/  MOV R13, R11 ;  /* 0x0000000b000d7202 */ /* 0x000fe40000000f00 */
[----:B------:R-:W-:Y:S01]  /*175f0*/  ISETP.NE.AND P0, PT, R4, 0x1, PT ;  /* 0x000000010400780c */ /* 0x000fe20003f05270 */
[----:B------:R-:W-:Y:S01]  /*17600*/  IMAD R4, R2, c[0x0][0x490], RZ ;  /* 0x0001240002047a24 */ /* 0x000fe200078e02ff */
[----:B------:R-:W-:Y:S01]  /*17610*/  MOV R7, R8 ;  /* 0x0000000800077202 */ /* 0x000fe20000000f00 */
[----:B------:R-:W-:-:S04]  /*17620*/  IMAD.WIDE.U32 R12, R215, c[0x0][0x490], R12 ;  /* 0x00012400d70c7a25 */ /* 0x000fc800078e000c */
[----:B------:R-:W-:Y:S02]  /*17630*/  IMAD R4, R215, c[0x0][0x494], R4 ;  /* 0x00012500d7047a24 */ /* 0x000fe400078e0204 */
[----:B------:R-:W-:Y:S02]  /*17640*/  IMAD.MOV.U32 R14, RZ, RZ, R12 ;  /* 0x000000ffff0e7224 */ /* 0x000fe400078e000c */
[----:B------:R-:W-:Y:S02]  /*17650*/  IMAD.IADD R15, R4, 0x1, R13 ;  /* 0x00000001040f7824 */ /* 0x000fe400078e020d */
[----:B------:R-:W-:-:S04]  /*17660*/  @P0 IMAD.HI.U32 R6, R8, c[0x0][0x4ec], RZ ;  /* 0x00013b0008060a27 */ /* 0x000fc800078e00ff */
[----:B------:R-:W-:Y:S01]  /*17670*/  IMAD R13, R5, c[0x0][0x498], RZ ;  /* 0x00012600050d7a24 */ /* 0x000fe200078e02ff */
[----:B------:R-:W-:Y:S01]  /*17680*/  @P0 SHF.R.U32.HI R7, RZ, c[0x0][0x4f0], R6 ;  /* 0x00013c00ff070a19 */ /* 0x000fe20000011606 */
[----:B------:R-:W-:-:S03]  /*17690*/  IMAD.WIDE.U32 R14, R218, c[0x0][0x498], R14 ;  /* 0x00012600da0e7a25 */ /* 0x000fc600078e000e */
[C---:B------:R-:W-:Y:S01]  /*176a0*/  IADD3 R9, -R7.reuse, RZ, RZ ;  /* 0x000000ff07097210 */ /* 0x040fe20007ffe1ff */
[----:B------:R-:W-:Y:S01]  /*176b0*/  IMAD R13, R218, c[0x0][0x49c], R13 ;  /* 0x00012700da0d7a24 */ /* 0x000fe200078e020d */
[----:B------:R-:W-:Y:S02]  /*176c0*/  SHF.R.S32.HI R4, RZ, 0x1f, R7 ;  /* 0x0000001fff047819 */ /* 0x000fe40000011407 */
[----:B------:R-:W-:Y:S01]  /*176d0*/  IADD3 R12, P0, R7, R14, RZ ;  /* 0x0000000e070c7210 */ /* 0x000fe20007f1e0ff */
[----:B------:R-:W-:-:S03]  /*176e0*/  IMAD R9, R9, c[0x0][0x4e8], R8 ;  /* 0x00013a0009097a24 */ /* 0x000fc600078e0208 */
[----:B------:R-:W-:Y:S02]  /*176f0*/  IADD3.X R13, R4, R15, R13, P0, !PT ;  /* 0x0000000f040d7210 */ /* 0x000fe400007fe40d */
[----:B------:R-:W-:Y:S02]  /*17700*/  SHF.R.S32.HI R6, RZ, 0x1f, R9 ;  /* 0x0000001fff067819 */ /* 0x000fe40000011409 */
[----:B------:R-:W-:Y:S01]  /*17710*/  MOV R4, 0xff800000 ;  /* 0xff80000000047802 */ /* 0x000fe20000000f00 */
[----:B------:R-:W-:-:S04]  /*17720*/  IMAD.WIDE.U32 R12, R9, c[0x0][0x488], R12 ;  /* 0x00012200090c7a25 */ /* 0x000fc800078e000c */
[----:B------:R-:W-:-:S04]  /*17730*/  IMAD R6, R6, c[0x0][0x488], RZ ;  /* 0x0001220006067a24 */ /* 0x000fc800078e02ff */
[----:B------:R-:W-:Y:S01]  /*17740*/  IMAD R7, R9, c[0x0][0x48c], R6 ;  /* 0x0001230009077a24 */ /* 0x000fe200078e0206 */
[----:B------:R-:W-:-:S04]  /*17750*/  LEA R6, P0, R12, c[0x0][0x450], 0x2 ;  /* 0x000114000c067a11 */ /* 0x000fc800078010ff */
[----:B------:R-:W-:-:S04]  /*17760*/  IADD3 R7, R13, R7, RZ ;  /* 0x000000070d077210 */ /* 0x000fc80007ffe0ff */
[----:B------:R-:W-:-:S05]  /*17770*/  LEA.HI.X R7, R12, c[0x0][0x454], R7, 0x2, P0 ;  /* 0x000115000c077a11 */ /* 0x000fca00000f1407 */
[----:B------:R1:W-:Y:S02]  /*17780*/  STG.E [R6.64], R4 ;  /* 0x0000000406007986 */ /* 0x0003e4000c101904 */
.L_x_957:
[----:B------:R-:W-:Y:S05]  /*17790*/  BSYNC B0 ;  /* 0x0000000000007941 */ /* 0x000fea0003800000 */
.L_x_956:
[----:B-1----:R-:W1:Y:S01]  /*177a0*/  S2R R6, SR_CTAID.X ;  /* 0x0000000000067919 */ /* 0x002e620000002500 */
[----:B------:R-:W-:Y:S01]  /*177b0*/  SHF.R.S32.HI R7, RZ, 0x1f, R0 ;  /* 0x0000001fff077819 */ /* 0x000fe20000011400 */
[----:B------:R-:W-:Y:S01]  /*177c0*/  IMAD R9, R11, c[0x0][0x3a0], RZ ;  /* 0x0000e8000b097a24 */ /* 0x000fe200078e02ff */
[----:B------:R-:W-:Y:S01]  /*177d0*/  BSSY B0, `(.L_x_958) ;  /* 0x0000045000007945 */ /* 0x000fe20003800000 */
[----:B------:R-:W-:Y:S01]  /*177e0*/  IMAD R2, R2, c[0x0][0x3e8], RZ ;  /* 0x0000fa0002027a24 */ /* 0x000fe200078e02ff */
[-C--:B------:R-:W-:Y:S01]  /*177f0*/  LEA.HI R8, R7, R0.reuse, RZ, 0x3 ;  /* 0x0000000007087211 */ /* 0x080fe200078f18ff */
[C---:B------:R-:W-:Y:S01]  /*17800*/  IMAD R4, R10.reuse, c[0x0][0x3a4], R9 ;  /* 0x0000e9000a047a24 */ /* 0x040fe200078e0209 */
[----:B------:R-:W-:Y:S01]  /*17810*/  MOV R7, c[0x0][0x4e8] ;  /* 0x00013a0000077a02 */ /* 0x000fe20000000f00 */
[----:B------:R-:W-:Y:S01]  /*17820*/  IMAD.WIDE.U32 R10, R10, c[0x0][0x3a0], RZ ;  /* 0x0000e8000a0a7a25 */ /* 0x000fe200078e00ff */
[----:B------:R-:W-:Y:S02]  /*17830*/  LOP3.LUT R9, R8, 0xfffffff8, RZ, 0xc0, !PT ;  /* 0xfffffff808097812 */ /* 0x000fe400078ec0ff */
[----:B------:R-:W-:Y:S01]  /*17840*/  ISETP.NE.AND P0, PT, R7, 0x1, PT ;  /* 0x000000010700780c */ /* 0x000fe20003f05270 */
[----:B------:R-:W-:Y:S01]  /*17850*/  IMAD.IADD R13, R11, 0x1, R4 ;  /* 0x000000010b0d7824 */ /* 0x000fe200078e0204 */
[----:B------:R-:W-:Y:S01]  /*17860*/  IADD3 R11, -R9, R0, RZ ;  /* 0x00000000090b7210 */ /* 0x000fe20007ffe1ff */
[----:B------:R-:W-:Y:S01]  /*17870*/  IMAD.MOV.U32 R12, RZ, RZ, R10 ;  /* 0x000000ffff0c7224 */ /* 0x000fe200078e000a */
[----:B------:R-:W-:Y:S01]  /*17880*/  SHF.R.S32.HI R8, RZ, 0x3, R8 ;  /* 0x00000003ff087819 */ /* 0x000fe20000011408 */
[----:B------:R-:W-:-:S02]  /*17890*/  IMAD R2, R215, c[0x0][0x3ec], R2 ;  /* 0x0000fb00d7027a24 */ /* 0x000fc400078e0202 */
[----:B------:R-:W-:Y:S01]  /*178a0*/  IMAD.WIDE.U32 R12, R215, c[0x0][0x3e8], R12 ;  /* 0x0000fa00d70c7a25 */ /* 0x000fe200078e000c */
[CC--:B------:R-:W-:Y:S02]  /*178b0*/  LEA R7, R11.reuse, R8.reuse, 0x5 ;  /* 0x000000080b077211 */ /* 0x0c0fe400078e28ff */
[----:B------:R-:W-:Y:S01]  /*178c0*/  SHF.L.U32 R11, R11, 0x3, RZ ;  /* 0x000000030b0b7819 */ /* 0x000fe200000006ff */
[----:B------:R-:W-:Y:S01]  /*178d0*/  IMAD R5, R5, c[0x0][0x3f0], RZ ;  /* 0x0000fc0005057a24 */ /* 0x000fe200078e02ff */
[----:B------:R-:W-:Y:S01]  /*178e0*/  IADD3 R13, R2, R13, RZ ;  /* 0x0000000d020d7210 */ /* 0x000fe20007ffe0ff */
[C---:B-1----:R-:W-:Y:S01]  /*178f0*/  IMAD R7, R6.reuse, 0x80, R7 ;  /* 0x0000008006077824 */ /* 0x042fe200078e0207 */
[----:B------:R-:W-:Y:S01]  /*17900*/  LEA R6, R6, R8, 0x7 ;  /* 0x0000000806067211 */ /* 0x000fe200078e38ff */
[----:B------:R-:W-:Y:S01]  /*17910*/  IMAD R5, R218, c[0x0][0x3f4], R5 ;  /* 0x0000fd00da057a24 */ /* 0x000fe200078e0205 */
[----:B------:R-:W-:Y:S01]  /*17920*/  IADD3 R10, R11, 0x40, RZ ;  /* 0x000000400b0a7810 */ /* 0x000fe20007ffe0ff */
[----:B------:R-:W-:Y:S01]  /*17930*/  @P0 IMAD.HI.U32 R0, R7, c[0x0][0x4ec], RZ ;  /* 0x00013b0007000a27 */ /* 0x000fe200078e00ff */
[----:B------:R-:W-:-:S02]  /*17940*/  MOV R2, R7 ;  /* 0x0000000700027202 */ /* 0x000fc40000000f00 */
[C---:B------:R-:W-:Y:S01]  /*17950*/  IADD3 R9, R11.reuse, 0x80, RZ ;  /* 0x000000800b097810 */ /* 0x040fe20007ffe0ff */
[----:B------:R-:W-:Y:S01]  /*17960*/  IMAD.WIDE.U32 R12, R218, c[0x0][0x3f0], R12 ;  /* 0x0000fc00da0c7a25 */ /* 0x000fe200078e000c */
[----:B------:R-:W-:Y:S02]  /*17970*/  @P0 SHF.R.U32.HI R2, RZ, c[0x0][0x4f0], R0 ;  /* 0x00013c00ff020a19 */ /* 0x000fe40000011600 */
[----:B------:R-:W-:Y:S02]  /*17980*/  IADD3 R8, R11, 0xc0, RZ ;  /* 0x000000c00b087810 */ /* 0x000fe40007ffe0ff */
[--C-:B------:R-:W-:Y:S01]  /*17990*/  SHF.R.S32.HI R4, RZ, 0x1f, R2.reuse ;  /* 0x0000001fff047819 */ /* 0x100fe20000011402 */
[----:B------:R-:W-:Y:S01]  /*179a0*/  IMAD.MOV R0, RZ, RZ, -R2 ;  /* 0x000000ffff007224 */ /* 0x000fe200078e0a02 */
[----:B------:R-:W-:-:S03]  /*179b0*/  IADD3 R13, R13, R5, RZ ;  /* 0x000000050d0d7210 */ /* 0x000fc60007ffe0ff */
[----:B------:R-:W-:Y:S02]  /*179c0*/  IMAD R5, R4, c[0x0][0x3e0], RZ ;  /* 0x0000f80004057a24 */ /* 0x000fe400078e02ff */
[----:B------:R-:W-:Y:S02]  /*179d0*/  IMAD R0, R0, c[0x0][0x4e8], R7 ;  /* 0x00013a0000007a24 */ /* 0x000fe400078e0207 */
[----:B------:R-:W-:-:S04]  /*179e0*/  IMAD.WIDE.U32 R12, R2, c[0x0][0x3e0], R12 ;  /* 0x0000f800020c7a25 */ /* 0x000fc800078e000c */
[----:B------:R-:W-:Y:S01]  /*179f0*/  IMAD R5, R2, c[0x0][0x3e4], R5 ;  /* 0x0000f90002057a24 */ /* 0x000fe200078e0205 */
[----:B------:R-:W-:Y:S01]  /*17a00*/  SHF.R.S32.HI R2, RZ, 0x1f, R0 ;  /* 0x0000001fff027819 */ /* 0x000fe20000011400 */
[----:B-----5:R-:W-:-:S03]  /*17a10*/  IMAD R7, R3, c[0x0][0x4e8], RZ ;  /* 0x00013a0003077a24 */ /* 0x020fc600078e02ff */
[----:B------:R-:W-:Y:S01]  /*17a20*/  IADD3 R13, R13, R5, RZ ;  /* 0x000000050d0d7210 */ /* 0x000fe20007ffe0ff */
[----:B------:R-:W-:-:S04]  /*17a30*/  IMAD R5, R2, c[0x0][0x3d8], RZ ;  /* 0x0000f60002057a24 */ /* 0x000fc800078e02ff */
[C---:B------:R-:W-:Y:S02]  /*17a40*/  IMAD R5, R0.reuse, c[0x0][0x3dc], R5 ;  /* 0x0000f70000057a24 */ /* 0x040fe400078e0205 */
[----:B------:R-:W-:-:S04]  /*17a50*/  IMAD.WIDE.U32 R12, R0, c[0x0][0x3d8], R12 ;  /* 0x0000f600000c7a25 */ /* 0x000fc800078e000c */
[----:B------:R-:W-:Y:S01]  /*17a60*/  IMAD.IADD R5, R13, 0x1, R5 ;  /* 0x000000010d057824 */ /* 0x000fe200078e0205 */
        /* <DEDUP_REMOVED lines=27> */
.L_x_959:
[----:B------:R-:W-:Y:S05]  /*17c20*/  BSYNC B0 ;  /* 0x0000000000007941 */ /* 0x000fea0003800000 */
.L_x_958:
[----:B--2---:R-:W-:Y:S01]  /*17c30*/  IADD3 R4, R6, 0x20, RZ ;  /* 0x0000002006047810 */ /* 0x004fe20007ffe0ff */
[----:B------:R2:W1:Y:S01]  /*17c40*/  SHFL.IDX PT, R13, R0, 0x1, 0x181f ;  /* 0x00381f00000d7f89 */ /* 0x00046200000e0000 */
        /* <DEDUP_REMOVED lines=8> */
[----:B---3--:R-:W-:Y:S02]  /*17cd0*/  @!P2 SHF.R.S32.HI R5, RZ, 0x1f, R10 ;  /* 0x0000001fff05a819 */ /* 0x008fe4000001140a */
        /* <DEDUP_REMOVED lines=16> */
.L_x_961:
[----:B------:R-:W-:Y:S05]  /*17de0*/  BSYNC B0 ;  /* 0x0000000000007941 */ /* 0x000fea0003800000 */
.L_x_960:
[----:B-1----:R-:W-:Y:S01]  /*17df0*/  IADD3 R4, R6, 0x40, RZ ;  /* 0x0000004006047810 */ /* 0x002fe20007ffe0ff */
[----:B------:R1:W2:Y:S01]  /*17e00*/  SHFL.IDX PT, R13, R0, 0x2, 0x181f ;  /* 0x00581f00000d7f89 */ /* 0x0002a200000e0000 */
        /* <DEDUP_REMOVED lines=12> */
[----:B--2-4-:R-:W-:Y:S01]  /*17ed0*/  @!P3 IMAD.WIDE R14, R11, 0x2, R12 ;  /* 0x000000020b0eb825 */ /* 0x014fe200078e020c */
        /* <DEDUP_REMOVED lines=12> */
.L_x_963:
[----:B------:R-:W-:Y:S05]  /*17fa0*/  BSYNC B0 ;  /* 0x0000000000007941 */ /* 0x000fea0003800000 */
.L_x_962:
[----:B------:R-:W-:Y:S01]  /*17fb0*/  IADD3 R6, R6, 0x60, RZ ;  /* 0x0000006006067810 */ /* 0x000fe20007ffe0ff */
[----:B------:R1:W4:Y:S03]  /*17fc0*/  SHFL.IDX PT, R3, R0, 0x3, 0x181f ;  /* 0x00781f0000037f89 */ /* 0x00032600000e0000 */
[----:B------:R-:W-:Y:S01]  /*17fd0*/  ISETP.GE.AND P0, PT, R6, R7, PT ;  /* 0x000000070600720c */ /* 0x000fe20003f06270 */
[----:B-12---:R-:W1:-:S12]  /*17fe0*/  SHFL.IDX PT, R2, R2, 0x3, 0x181f ;  /* 0x00781f0002027f89 */ /* 0x006e5800000e0000 */
[----:B------:R-:W-:Y:S05]  /*17ff0*/  @P0 EXIT ;  /* 0x000000000000094d */ /* 0x000fea0003800000 */
[----:B------:R-:W-:Y:S02]  /*18000*/  ISETP.GE.AND P1, PT, R10, c[0x0][0x3c8], PT ;  /* 0x0000f2000a007a0c */ /* 0x000fe40003f26270 */
[----:B------:R-:W-:Y:S02]  /*18010*/  ISETP.GE.AND P0, PT, R9, c[0x0][0x3c8], PT ;  /* 0x0000f20009007a0c */ /* 0x000fe40003f06270 */
[----:B------:R-:W-:-:S09]  /*18020*/  ISETP.GE.AND P2, PT, R11, c[0x0][0x3c8], PT ;  /* 0x0000f2000b007a0c */ /* 0x000fd20003f46270 */
[----:B---3--:R-:W-:Y:S02]  /*18030*/  @!P1 SHF.R.S32.HI R5, RZ, 0x1f, R10 ;  /* 0x0000001fff059819 */ /* 0x008fe4000001140a */
        /* <DEDUP_REMOVED lines=19> */
.L_x_936:
[----:B------:R-:W-:Y:S02]  /*18170*/  MOV R9, 0x1 ;  /* 0x0000000100097802 */ /* 0x000fe40000000f00 */
[----:B------:R-:W-:Y:S02]  /*18180*/  MOV R8, 0x181a0 ;  /* 0x000181a000087802 */ /* 0x000fe40000000f00 */
[----:B-1----:R-:W-:Y:S05]  /*18190*/  CALL.REL.NOINC `($__internal_4_$__cuda_sm70_shflsync_idx_p) ;  /* 0x000000f000007944 */ /* 0x002fea0003c00000 */
[----:B--2---:R-:W-:Y:S01]  /*181a0*/  IMAD.MOV.U32 R17, RZ, RZ, R9 ;  /* 0x000000ffff117224 */ /* 0x004fe200078e0009 */
[----:B-1----:R-:W-:Y:S01]  /*181b0*/  MOV R10, R19 ;  /* 0x00000013000a7202 */ /* 0x002fe20000000f00 */
[----:B------:R-:W-:Y:S01]  /*181c0*/  IMAD.MOV.U32 R9, RZ, RZ, 0x1 ;  /* 0x00000001ff097424 */ /* 0x000fe200078e00ff */
[----:B------:R-:W-:Y:S02]  /*181d0*/  MOV R8, 0x181f0 ;  /* 0x000181f000087802 */ /* 0x000fe40000000f00 */
[----:B------:R-:W-:Y:S05]  /*181e0*/  CALL.REL.NOINC `($__internal_4_$__cuda_sm70_shflsync_idx_p) ;  /* 0x000000a000007944 */ /* 0x000fea0003c00000 */
[----:B-12---:R-:W-:Y:S05]  /*181f0*/  BRA `(.L_x_964) ;  /* 0xffff7c6000007947 */ /* 0x006fea000383ffff */
.L_x_944:
[----:B-1----:R-:W-:Y:S02]  /*18200*/  MOV R9, 0x1 ;  /* 0x0000000100097802 */ /* 0x002fe40000000f00 */
[----:B------:R-:W-:Y:S02]  /*18210*/  MOV R8, 0x18230 ;  /* 0x0001823000087802 */ /* 0x000fe40000000f00 */
[----:B---3--:R-:W-:Y:S05]  /*18220*/  CALL.REL.NOINC `($__internal_4_$__cuda_sm70_shflsync_idx_p) ;  /* 0x0000006000007944 */ /* 0x008fea0003c00000 */
[----:B-1----:R-:W-:Y:S01]  /*18230*/  MOV R10, R2 ;  /* 0x00000002000a7202 */ /* 0x002fe20000000f00 */
[----:B--2---:R-:W-:Y:S01]  /*18240*/  IMAD.MOV.U32 R5, RZ, RZ, R9 ;  /* 0x000000ffff057224 */ /* 0x004fe200078e0009 */
[----:B------:R-:W-:Y:S01]  /*18250*/  MOV R8, 0x18280 ;  /* 0x0001828000087802 */ /* 0x000fe20000000f00 */
[----:B------:R-:W-:Y:S02]  /*18260*/  IMAD.MOV.U32 R9, RZ, RZ, 0x1 ;  /* 0x00000001ff097424 */ /* 0x000fe400078e00ff */
[----:B------:R-:W-:Y:S05]  /*18270*/  CALL.REL.NOINC `($__internal_4_$__cuda_sm70_shflsync_idx_p) ;  /* 0x0000001000007944 */ /* 0x000fea0003c00000 */
[----:B-12---:R-:W-:-:S05]  /*18280*/  BRA `(.L_x_965) ;  /* 0xffffa4b000007947 */ /* 0x006fca000383ffff */
        .weak           $__internal_4_$__cuda_sm70_shflsync_idx_p
        .type           $__internal_4_$__cuda_sm70_shflsync_idx_p,@function
        .size           $__internal_4_$__cuda_sm70_shflsync_idx_p,(.L_x_1781 - $__internal_4_$__cuda_sm70_shflsync_idx_p)
$__internal_4_$__cuda_sm70_shflsync_idx_p:
[----:B------:R-:W-:Y:S01]  /*18290*/  MOV R12, R8 ;  /* 0x00000008000c7202 */ /* 0x000fe20000000f00 */
[----:B------:R-:W-:Y:S04]  /*182a0*/  WARPSYNC R219 ;  /* 0x000000db00007348 */ /* 0x000fe80003800000 */
[----:B------:R-:W-:Y:S01]  /*182b0*/  MOV R13, 0x0 ;  /* 0x00000000000d7802 */ /* 0x000fe20000000f00 */
[----:B------:R1:W2:Y:S03]  /*182c0*/  SHFL.IDX PT, R9, R10, R9, R222 ;  /* 0x000000090a097389 */ /* 0x0002a600000e00de */
[----:B------:R-:W-:Y:S05]  /*182d0*/  RET.REL.NODEC R12 `(_ZN7cutlass13device_kernelIN5flash19enable_sm80_to_sm89INS1_16FlashAttnFwdSm80INS1_25CollectiveMainloopFwdSm80ILi8ELi1ELb0EN4cute5tupleIJNS5_1CILi128EEENS7_ILi48EEENS7_ILi256EEEEEELi256ENS_10bfloat16_tEfNS_4arch4Sm80ELb0ELb0ELb0ELb1ELb1ELb1ELb1ELb0EEENS1_21CollectiveEpilogueFwdINS6_IJS8_SA_S9_EEENS6_IJNS7_ILi1EEESI_SI_EEESC_SE_Li256ELb1ELb1ELb0ELb0EEENS1_19SingleTileSchedulerILb1ELb0ELb1ELi128EEEEEEEEEvNT_6ParamsE) ;  /* 0xfffe7d200c007950 */ /* 0x000fea0003c3ffff */
.L_x_966:
        /* <DEDUP_REMOVED lines=10> */
.L_x_1781:


//--------------------- .text._ZN7cutlass13device_kernelIN5flash19enable_sm80_to_sm89INS1_16FlashAttnFwdSm80INS1_25CollectiveMainloopFwdSm80ILi8ELi1ELb0EN4cute5tupleIJNS5_1CILi128EEENS7_ILi64EEENS7_ILi256EEEEEELi256ENS_10bfloat16_tEfNS_4arch4Sm80ELb0ELb1ELb0ELb0ELb1ELb0ELb1ELb0EEENS1_21CollectiveEpilogueFwdINS6_IJS8_SA_S9_EEENS6_IJNS7_ILi1EEESI_SI_EEESC_SE_Li256ELb0ELb1ELb0ELb0EEENS1_19SingleTileSchedulerILb0ELb0ELb1ELi128EEEEEEEEEvNT_6ParamsE --------------------------
	.section	.text._ZN7cutlass13device_kernelIN5flash19enable_sm80_to_sm89INS1_16FlashAttnFwdSm80INS1_25CollectiveMainloopFwdSm80ILi8ELi1ELb0EN4cute5tupleIJNS5_1CILi128EEENS7_ILi64EEENS7_ILi256EEEEEELi256ENS_10bfloat16_tEfNS_4arch4Sm80ELb0ELb1ELb0ELb0ELb1ELb0ELb1ELb0EEENS1_21CollectiveEpilogueFwdINS6_IJS8_SA_S9_EEENS6_IJNS7_ILi1EEESI_SI_EEESC_SE_Li256ELb0ELb1ELb0ELb0EEENS1_19SingleTileSchedulerILb0ELb0ELb1ELi128EEEEEEEEEvNT_6ParamsE,"ax",@progbits
	.sectioninfo	@"SHI_REGISTERS=255"
	.align	128
.text._ZN7cutlass13device_kernelIN5flash19enable_sm80_to_sm89INS1_16FlashAttnFwdSm80INS1_25CollectiveMainloopFwdSm80ILi8ELi1ELb0EN4cute5tupleIJNS5_1CILi128EEENS7_ILi64EEENS7_ILi256EEEEEELi256ENS_10bfloat16_tEfNS_4arch4Sm80ELb0ELb1ELb0ELb0ELb1ELb0ELb1ELb0EEENS1_21CollectiveEpilogueFwdINS6_IJS8_SA_S9_EEENS6_IJNS7_ILi1EEESI_SI_EEESC_SE_Li256ELb0ELb1ELb0ELb0EEENS1_19SingleTileSchedulerILb0ELb0ELb1ELi128EEEEEEEEEvNT_6ParamsE:
        .type           _ZN7cutlass13device_kernelIN5flash19enable_sm80_to_sm89INS1_16FlashAttnFwdSm80INS1_25CollectiveMainloopFwdSm80ILi8ELi1ELb0EN4cute5tupleIJNS5_1CILi128EEENS7_ILi64EEENS7_ILi256EEEEEELi256ENS_10bfloat16_tEfNS_4arch4Sm80ELb0ELb1ELb0ELb0ELb1ELb0ELb1ELb0EEENS1_21CollectiveEpilogueFwdINS6_IJS8_SA_S9_EEENS6_IJNS7_ILi1EEESI_SI_EEESC_SE_Li256ELb0ELb1ELb0ELb0EEENS1_19SingleTileSchedulerILb0ELb0ELb1ELi128EEEEEEEEEvNT_6ParamsE,@function
        .size           _ZN7cutlass13device_kernelIN5flash19enable_sm80_to_sm89INS1_16FlashAttnFwdSm80INS1_25CollectiveMainloopFwdSm80ILi8ELi1ELb0EN4cute5tupleIJNS5_1CILi128EEENS7_ILi64EEENS7_ILi256EEEEEELi256ENS_10bfloat16_tEfNS_4arch4Sm80ELb0ELb1ELb0ELb0ELb1ELb0ELb1ELb0EEENS1_21CollectiveEpilogueFwdINS6_IJS8_SA_S9_EEENS6_IJNS7_ILi1EEESI_SI_EEESC_SE_Li256ELb0ELb1ELb0ELb0EEENS1_19SingleTileSchedulerILb0ELb0ELb1ELi128EEEEEEEEEvNT_6ParamsE,(.L_x_1783 - _ZN7cutlass13device_kernelIN5flash19enable_sm80_to_sm89INS1_16FlashAttnFwdSm80INS1_25CollectiveMainloopFwdSm80ILi8ELi1ELb0EN4cute5tupleIJNS5_1CILi128EEENS7_ILi64EEENS7_ILi256EEEEEELi256ENS_10bfloat16_tEfNS_4arch4Sm80ELb0ELb1ELb0ELb0ELb1ELb0ELb1ELb0EEENS1_21CollectiveEpilogueFwdINS6_IJS8_SA_S9_EEENS6_IJNS7_ILi1EEESI_SI_EEESC_SE_Li256ELb0ELb1ELb0ELb0EEENS1_19SingleTileSchedulerILb0ELb0ELb1ELi128EEEEEEEEEvNT_6ParamsE)
        .other          _ZN7cutlass13device_kernelIN5flash19enable_sm80_to_sm89INS1_16FlashAttnFwdSm80INS1_25CollectiveMainloopFwdSm80ILi8ELi1ELb0EN4cute5tupleIJNS5_1CILi128EEENS7_ILi64EEENS7_ILi256EEEEEELi256ENS_10bfloat16_tEfNS_4arch4Sm80ELb0ELb1ELb0ELb0ELb1ELb0ELb1ELb0EEENS1_21CollectiveEpilogueFwdINS6_IJS8_SA_S9_EEENS6_IJNS7_ILi1EEESI_SI_EEESC_SE_Li256ELb0ELb1ELb0ELb0EEENS1_19SingleTileSchedulerILb0ELb0ELb1ELi128EEEEEEEEEvNT_6ParamsE,@"STO_CUDA_ENTRY STV_DEFAULT"
_ZN7cutlass13device_kernelIN5flash19enable_sm80_to_sm89INS1_16FlashAttnFwdSm80INS1_25CollectiveMainloopFwdSm80ILi8ELi1ELb0EN4cute5tupleIJNS5_1CILi128EEENS7_ILi64EEENS7_ILi256EEEEEELi256ENS_10bfloat16_tEfNS_4arch4Sm80ELb0ELb1ELb0ELb0ELb1ELb0ELb1ELb0EEENS1_21CollectiveEpilogueFwdINS6_IJS8_SA_S9_EEENS6_IJNS7_ILi1EEESI_SI_EEESC_SE_Li256ELb0ELb1ELb0ELb0EEENS1_19SingleTileSchedulerILb0ELb0ELb1ELi128EEEEEEEEEvNT_6ParamsE:
[----:B------:R-:W-:Y:S02]  /*0000*/  MOV R1, c[0x0][0x28] ;  /* 0x00000a0000017a02 */ /* 0x000fe40000000f00 */
[----:B------:R-:W1:Y:S02]  /*0010*/  S2UR UR6, SR_CTAID.Z ;  /* 0x00000000000679c3 */ /* 0x000e640000002700 */
        /* <DEDUP_REMOVED lines=17> */
[----:B------:R-:W-:Y:S01]  /*0130*/  UMOV UR13, 0x1 ;  /* 0x00000001000d7882 */ /* 0x000fe20000000000 */
[----:B------:R-:W3:Y:S01]  /*0140*/  S2UR UR9, SR_CTAID.Y ;  /* 0x00000000000979c3 */ /* 0x000ee20000002600 */
[----:B------:R-:W4:Y:S01]  /*0150*/  S2R R83, SR_TID.X ;  /* 0x0000000000537919 */ /* 0x000f220000002100 */
[----:B------:R-:W-:-:S02]  /*0160*/  ULDC UR8, c[0x0][0x1d0] ;  /* 0x0000740000087ab9 */ /* 0x000fc40000000800 */
[----:B------:R-:W-:Y:S02]  /*0170*/  ULDC UR14, c[0x0][0x168] ;  /* 0x00005a00000e7ab9 */ /* 0x000fe40000000800 */
[----:B-1----:R-:W-:-:S04]  /*0180*/  USHF.L.U32 UR25, UR25, 0x7, URZ ;  /* 0x0000000719197899 */ /* 0x002fc8000800063f */
[----:B------:R-:W-:Y:S02]  /*0190*/  @UP2 UIADD3 UR10, UR25, 0x7f, URZ ;  /* 0x0000007f190a2890 */ /* 0x000fe4000fffe03f */
[----:B------:R-:W-:Y:S02]  /*01a0*/  UIADD3 UR7, UR25, 0x7f, URZ ;  /* 0x0000007f19077890 */ /* 0x000fe4000fffe03f */
[----:B------:R-:W-:Y:S02]  /*01b0*/  UIMAD.WIDE.U32 UR10, UR10, UR4, URZ ;  /* 0x000000040a0a72a5 */ /* 0x000fe4000f8e003f */
[----:B---3--:R-:W-:Y:S02]  /*01c0*/  USHF.R.S32.HI UR18, URZ, 0x1f, UR9 ;  /* 0x0000001f3f127899 */ /* 0x008fe40008011409 */
[----:B------:R-:W-:-:S03]  /*01d0*/  @UP2 USHF.R.U32.HI UR7, URZ, UR5, UR11 ;  /* 0x000000053f072299 */ /* 0x000fc6000801160b */
[----:B------:R-:W-:Y:S02]  /*01e0*/  ULDC.64 UR4, c[0x0][0x328] ;  /* 0x0000ca0000047ab9 */ /* 0x000fe40000000a00 */
[----:B------:R-:W-:Y:S02]  /*01f0*/  UISETP.LE.AND UP1, UPT, UR13, UR5, UPT ;  /* 0x000000050d00728c */ /* 0x000fe4000bf23270 */
[----:B------:R-:W-:Y:S02]  /*0200*/  UMOV UR10, URZ ;  /* 0x0000003f000a7c82 */ /* 0x000fe40008000000 */
[----:B------:R-:W-:Y:S02]  /*0210*/  ULDC UR11, c[0x0][0x2ac] ;  /* 0x0000ab00000b7ab9 */ /* 0x000fe40000000800 */
[----:B------:R-:W-:-:S04]  /*0220*/  UIMAD UR8, UR11, UR8, URZ ;  /* 0x000000080b0872a4 */ /* 0x000fc8000f8e023f */
[----:B------:R-:W-:-:S04]  /*0230*/  UIADD3 UR14, UR8, -UR14, UR13 ;  /* 0x8000000e080e7290 */ /* 0x000fc8000fffe00d */
[----:B------:R-:W-:-:S04]  /*0240*/  UIADD3 UR5, UR14, UR7, URZ ;  /* 0x000000070e057290 */ /* 0x000fc8000fffe03f */
        /* <DEDUP_REMOVED lines=16> */
.L_x_968:
[----:B------:R-:W-:Y:S02]  /*0350*/  ULDC UR4, c[0x0][0x32c] ;  /* 0x0000cb0000047ab9 */ /* 0x000fe40000000800 */
[----:B------:R-:W-:-:S03]  /*0360*/  UISETP.NE.AND UP0, UPT, UR13, UR4, UPT ;  /* 0x000000040d00728c */ /* 0x000fc6000bf05270 */
[----:B------:R-:W-:Y:S02]  /*0370*/  ULDC.64 UR4, c[0x0][0x330] ;  /* 0x0000cc0000047ab9 */ /* 0x000fe40000000a00 */
[----:B------:R-:W-:-:S07]  /*0380*/  UIMAD.WIDE.U32 UR20, UR14, UR4, URZ ;  /* 0x000000040e1472a5 */ /* 0x000fce000f8e003f */
[----:B------:R-:W-:Y:S02]  /*0390*/  @UP0 UMOV UR13, UR21 ;  /* 0x00000015000d0c82 */ /* 0x000fe40008000000 */
[----:B------:R-:W-:Y:S02]  /*03a0*/  @UP0 USHF.R.U32.HI UR14, URZ, UR5, UR13 ;  /* 0x000000053f0e0299 */ /* 0x000fe4000801160d */
.L_x_969:
[----:B------:R-:W-:Y:S02]  /*03b0*/  ULDC UR4, c[0x0][0x32c] ;  /* 0x0000cb0000047ab9 */ /* 0x000fe40000000800 */
[----:B------:R-:W-:-:S04]  /*03c0*/  UIMAD UR4, UR14, UR4, UR4 ;  /* 0x000000040e0472a4 */ /* 0x000fc8000f8e0204 */
[----:B------:R-:W-:-:S04]  /*03d0*/  UISETP.LT.AND UP0, UPT, UR7, UR4, UPT ;  /* 0x000000040700728c */ /* 0x000fc8000bf01270 */
[----:B------:R-:W-:Y:S02]  /*03e0*/  USEL UR7, UR7, UR4, UP0 ;  /* 0x0000000407077287 */ /* 0x000fe40008000000 */
.L_x_967:
[----:B----4-:R-:W-:Y:S01]  /*03f0*/  UIADD3 UR13, UR8, 0x3f, URZ ;  /* 0x0000003f080d7890 */ /* 0x010fe2000fffe03f */
[----:B------:R-:W-:Y:S01]  /*0400*/  PLOP3.LUT P0, PT, PT, PT, UP1, 0x40, 0x0 ;  /* 0x000000000000781c */ /* 0x000fe20003f0e818 */
[----:B------:R-:W-:Y:S02]  /*0410*/  UIADD3 UR14, UR7, 0x3f, URZ ;  /* 0x0000003f070e7890 */ /* 0x000fe4000fffe03f */
[----:B------:R-:W-:Y:S02]  /*0420*/  ULDC.64 UR4, c[0x0][0x2c8] ;  /* 0x0000b20000047ab9 */ /* 0x000fe40000000a00 */
[----:B------:R-:W-:Y:S02]  /*0430*/  UIMAD.WIDE.U32 UR20, UR25, UR4, URZ ;  /* 0x00000004191472a5 */ /* 0x000fe4000f8e003f */
[----:B------:R-:W-:Y:S02]  /*0440*/  USHF.R.S32.HI UR15, URZ, 0x1f, UR13 ;  /* 0x0000001f3f0f7899 */ /* 0x000fe4000801140d */
[----:B------:R-:W-:-:S02]  /*0450*/  USHF.R.S32.HI UR7, URZ, 0x1f, UR14 ;  /* 0x0000001f3f077899 */ /* 0x000fc4000801140e */
[----:B------:R-:W-:Y:S02]  /*0460*/  UMOV UR4, UR25 ;  /* 0x0000001900047c82 */ /* 0x000fe40008000000 */
[----:B------:R-:W-:Y:S02]  /*0470*/  @UP2 USHF.R.U32.HI UR4, URZ, UR5, UR21 ;  /* 0x000000053f042299 */ /* 0x000fe40008011615 */
[----:B------:R-:W-:Y:S02]  /*0480*/  ULEA.HI UR5, UR15, UR13, URZ, 0x6 ;  /* 0x0000000d0f057291 */ /* 0x000fe4000f8f303f */
[----:B------:R-:W-:Y:S02]  /*0490*/  ULEA.HI UR21, UR7, UR14, URZ, 0x6 ;  /* 0x0000000e07157291 */ /* 0x000fe4000f8f303f */
[----:B------:R-:W-:Y:S02]  /*04a0*/  ULDC UR24, c[0x0][0x168] ;  /* 0x00005a0000187ab9 */ /* 0x000fe40000000800 */
[----:B------:R-:W-:-:S02]  /*04b0*/  USHF.R.S32.HI UR5, URZ, 0x6, UR5 ;  /* 0x000000063f057899 */ /* 0x000fc40008011405 */
[----:B------:R-:W-:Y:S02]  /*04c0*/  USHF.R.S32.HI UR21, URZ, 0x6, UR21 ;  /* 0x000000063f157899 */ /* 0x000fe40008011415 */
[----:B------:R-:W-:Y:S02]  /*04d0*/  UIADD3 UR24, UR8, -UR24, URZ ;  /* 0x8000001808187290 */ /* 0x000fe4000fffe03f */
[----:B------:R-:W-:Y:S02]  /*04e0*/  UISETP.LT.AND UP0, UPT, UR5, UR21, UPT ;  /* 0x000000150500728c */ /* 0x000fe4000bf01270 */
[----:B------:R-:W-:Y:S02]  /*04f0*/  UIADD3 UR4, UR24, UR4, URZ ;  /* 0x0000000418047290 */ /* 0x000fe4000fffe03f */
[----:B------:R-:W-:Y:S02]  /*0500*/  ULDC UR7, c[0x0][0x324] ;  /* 0x0000c90000077ab9 */ /* 0x000fe40000000800 */
        /* <DEDUP_REMOVED lines=15> */
.L_x_971:
[----:B------:R-:W-:Y:S02]  /*0600*/  ULDC UR4, c[0x0][0x32c] ;  /* 0x0000cb0000047ab9 */ /* 0x000fe40000000800 */
[----:B------:R-:W-:-:S03]  /*0610*/  UISETP.NE.AND UP0, UPT, UR4, 0x1, UPT ;  /* 0x000000010400788c */ /* 0x000fc6000bf05270 */
[----:B------:R-:W-:Y:S02]  /*0620*/  ULDC.64 UR4, c[0x0][0x330] ;  /* 0x0000cc0000047ab9 */ /* 0x000fe40000000a00 */
[----:B------:R-:W-:-:S06]  /*0630*/  UIMAD.WIDE.U32 UR14, UR13, UR4, URZ ;  /* 0x000000040d0e72a5 */ /* 0x000fcc000f8e003f */
[----:B------:R-:W-:Y:S02]  /*0640*/  @UP0 USHF.R.U32.HI UR13, URZ, UR5, UR15 ;  /* 0x000000053f0d0299 */ /* 0x000fe4000801160f */
.L_x_972:
[----:B------:R-:W-:Y:S02]  /*0650*/  ULDC UR4, c[0x0][0x32c] ;  /* 0x0000cb0000047ab9 */ /* 0x000fe40000000800 */
[----:B------:R-:W-:-:S04]  /*0660*/  UIMAD UR4, UR13, UR4, URZ ;  /* 0x000000040d0472a4 */ /* 0x000fc8000f8e023f */
[----:B------:R-:W-:-:S04]  /*0670*/  UISETP.LT.AND UP0, UPT, UR7, UR4, UPT ;  /* 0x000000040700728c */ /* 0x000fc8000bf01270 */
[----:B------:R-:W-:-:S04]  /*0680*/  USEL UR7, UR7, UR4, !UP0 ;  /* 0x0000000407077287 */ /* 0x000fc8000c000000 */
.L_x_970:
[----:B------:R-:W-:Y:S01]  /*0690*/  USHF.R.S32.HI UR4, URZ, 0x1f, UR7 ;  /* 0x0000001f3f047899 */ /* 0x000fe20008011407 */
[----:B------:R-:W-:Y:S01]  /*06a0*/  PLOP3.LUT P2, PT, PT, PT, PT, 0x80, 0x0 ;  /* 0x000000000000781c */ /* 0x000fe20003f4f070 */
[----:B------:R-:W-:Y:S01]  /*06b0*/  CS2R R4, SRZ ;  /* 0x0000000000047805 */ /* 0x000fe2000001ff00 */
[----:B------:R-:W-:Y:S01]  /*06c0*/  IMAD.MOV.U32 R130, RZ, RZ, RZ ;  /* 0x000000ffff827224 */ /* 0x000fe200078e00ff */
        /* <DEDUP_REMOVED lines=17> */
[----:B------:R-:W-:Y:S01]  /*07e0*/  CS2R R104, SRZ ;  /* 0x0000000000687805 */ /* 0x000fe2000001ff00 */
        /* <DEDUP_REMOVED lines=64> */
[----:B------:R-:W-:-:S03]  /*0bf0*/  ULDC.64 UR4, c[0x0][0x1b8] ;  /* 0x00006e0000047ab9 */ /* 0x000fc60000000a00 */
[----:B------:R-:W-:Y:S01]  /*0c00*/  LEA.HI R229, R85, R83, RZ, 0x3 ;  /* 0x0000005355e57211 */ /* 0x000fe200078f18ff */
[----:B------:R3:W4:Y:S01]  /*0c10*/  @P0 LDG.E R6, [R6.64] ;  /* 0x0000001006060981 */ /* 0x000722000c1e1900 */
[----:B------:R-:W-:Y:S01]  /*0c20*/  PLOP3.LUT P2, PT, PT, PT, UP2, 0x80, 0x0 ;  /* 0x000000000000781c */ /* 0x000fe20003f4f028 */
[----:B------:R-:W-:Y:S01]  /*0c30*/  UIMAD UR13, UR18, UR4, URZ ;  /* 0x00000004120d72a4 */ /* 0x000fe2000f8e023f */
[----:B------:R-:W-:Y:S01]  /*0c40*/  LOP3.LUT R0, R229, 0xfffffff8, RZ, 0xc0, !PT ;  /* 0xfffffff8e5007812 */ /* 0x000fe200078ec0ff */
[----:B------:R-:W-:Y:S01]  /*0c50*/  UIMAD.WIDE.U32 UR22, UR9, UR4, URZ ;  /* 0x00000004091672a5 */ /* 0x000fe2000f8e003f */
[----:B------:R-:W-:Y:S01]  /*0c60*/  SHF.R.S32.HI R229, RZ, 0x3, R229 ;  /* 0x00000003ffe57819 */ /* 0x000fe200000114e5 */
[----:B------:R-:W-:Y:S01]  /*0c70*/  UIMAD UR13, UR9, UR5, UR13 ;  /* 0x00000005090d72a4 */ /* 0x000fe2000f8e020d */
[----:B------:R-:W-:Y:S01]  /*0c80*/  PLOP3.LUT P1, PT, PT, PT, UP2, 0x80, 0x0 ;  /* 0x000000000000781c */ /* 0x000fe20003f2f028 */
[----:B------:R-:W-:Y:S01]  /*0c90*/  IMAD.IADD R0, R83, 0x1, -R0 ;  /* 0x0000000153007824 */ /* 0x000fe200078e0a00 */
[----:B------:R-:W-:Y:S01]  /*0ca0*/  USHF.R.S32.HI UR14, URZ, 0x1f, UR6 ;  /* 0x0000001f3f0e7899 */ /* 0x000fe20008011406 */
[----:B------:R-:W-:Y:S01]  /*0cb0*/  IMAD.SHL.U32 R233, R229, 0x40, RZ ;  /* 0x00000040e5e97824 */ /* 0x000fe200078e00ff */
[----:B------:R-:W-:Y:S01]  /*0cc0*/  ULDC.64 UR4, c[0x0][0x1c0] ;  /* 0x0000700000047ab9 */ /* 0x000fe20000000a00 */
[C---:B------:R-:W-:Y:S01]  /*0cd0*/  IMAD R234, R0.reuse, 0x20, R229 ;  /* 0x0000002000ea7824 */ /* 0x040fe200078e02e5 */
[----:B------:R-:W-:Y:S01]  /*0ce0*/  UIADD3 UR23, UR23, UR13, URZ ;  /* 0x0000000d17177290 */ /* 0x000fe2000fffe03f */
[----:B------:R-:W-:Y:S01]  /*0cf0*/  IMAD.SHL.U32 R235, R0, 0x8, RZ ;  /* 0x0000000800eb7824 */ /* 0x000fe200078e00ff */
[----:B------:R-:W-:Y:S01]  /*0d00*/  UIMAD UR14, UR14, UR4, URZ ;  /* 0x000000040e0e72a4 */ /* 0x000fe2000f8e023f */
[----:B------:R-:W-:Y:S01]  /*0d10*/  LOP3.LUT R233, R233, 0x1c0, RZ, 0xc0, !PT ;  /* 0x000001c0e9e97812 */ /* 0x000fe200078ec0ff */
[----:B------:R-:W-:Y:S01]  /*0d20*/  UIMAD.WIDE.U32 UR22, UR6, UR4, UR22 ;  /* 0x00000004061672a5 */ /* 0x000fe2000f8e0016 */
[----:B------:R-:W-:Y:S01]  /*0d30*/  IADD3 R4, R234, UR25, RZ ;  /* 0x00000019ea047c10 */ /* 0x000fe2000fffe0ff */
[----:B------:R-:W-:Y:S01]  /*0d40*/  UIMAD UR5, UR6, UR5, UR14 ;  /* 0x00000005060572a4 */ /* 0x000fe2000f8e020e */
[----:B------:R-:W-:Y:S01]  /*0d50*/  IADD3 R16, R235, 0x40, RZ ;  /* 0x00000040eb107810 */ /* 0x000fe20007ffe0ff */
[----:B------:R-:W-:Y:S01]  /*0d60*/  ULDC UR4, c[0x0][0x168] ;  /* 0x00005a0000047ab9 */ /* 0x000fe20000000800 */
[----:B------:R-:W-:Y:S01]  /*0d70*/  IMAD.MOV.U32 R231, RZ, RZ, RZ ;  /* 0x000000ffffe77224 */ /* 0x000fe200078e00ff */
[----:B------:R-:W-:Y:S01]  /*0d80*/  UIADD3 UR5, UR23, UR5, URZ ;  /* 0x0000000517057290 */ /* 0x000fe2000fffe03f */
[----:B-1----:R-:W-:Y:S01]  /*0d90*/  @P2 IMAD.HI.U32 R2, R4, c[0x0][0x2c8], RZ ;  /* 0x0000b20004022a27 */ /* 0x002fe200078e00ff */
[----:B------:R-:W-:Y:S01]  /*0da0*/  UIMAD UR12, UR12, UR4, URZ ;  /* 0x000000040c0c72a4 */ /* 0x000fe2000f8e023f */
[----:B------:R-:W-:Y:S01]  /*0db0*/  SHF.R.S32.HI R202, RZ, 0x1f, R16 ;  /* 0x0000001fffca7819 */ /* 0x000fe20000011410 */
[----:B------:R-:W-:Y:S01]  /*0dc0*/  UIADD3 UR26, UR21, -0x1, URZ ;  /* 0xffffffff151a7890 */ /* 0x000fe2000fffe03f */
[----:B------:R-:W-:Y:S01]  /*0dd0*/  IMAD.MOV.U32 R3, RZ, RZ, R4 ;  /* 0x000000ffff037224 */ /* 0x000fe200078e0004 */
[----:B------:R-:W-:Y:S01]  /*0de0*/  @P1 SHF.R.U32.HI R3, RZ, c[0x0][0x2cc], R2 ;  /* 0x0000b300ff031a19 */ /* 0x000fe20000011602 */
[----:B------:R-:W-:Y:S01]  /*0df0*/  IMAD.U32 R9, RZ, RZ, UR23 ;  /* 0x00000017ff097e24 */ /* 0x000fe2000f8e00ff */
[----:B------:R-:W-:Y:S01]  /*0e00*/  LEA.HI R202, R202, R16, RZ, 0x3 ;  /* 0x00000010caca7211 */ /* 0x000fe200078f18ff */
[----:B------:R-:W-:Y:S01]  /*0e10*/  IMAD.U32 R8, RZ, RZ, UR22 ;  /* 0x00000016ff087e24 */ /* 0x000fe2000f8e00ff */
[--C-:B------:R-:W-:Y:S01]  /*0e20*/  SHF.R.S32.HI R2, RZ, 0x1f, R3.reuse ;  /* 0x0000001fff027819 */ /* 0x100fe20000011403 */
[----:B------:R-:W-:Y:S01]  /*0e30*/  IMAD.MOV R10, RZ, RZ, -R3 ;  /* 0x000000ffff0a7224 */ /* 0x000fe200078e0a03 */
[----:B------:R-:W-:Y:S01]  /*0e40*/  ISETP.GE.AND P5, PT, R16, c[0x0][0x198], PT ;  /* 0x0000660010007a0c */ /* 0x000fe20003fa6270 */
[----:B------:R-:W-:Y:S01]  /*0e50*/  IMAD.U32 R9, RZ, RZ, UR5 ;  /* 0x00000005ff097e24 */ /* 0x000fe2000f8e00ff */
[----:B------:R-:W-:Y:S01]  /*0e60*/  LOP3.LUT R202, R202, 0xfffffff8, RZ, 0xc0, !PT ;  /* 0xfffffff8caca7812 */ /* 0x000fe200078ec0ff */
[----:B------:R-:W-:Y:S01]  /*0e70*/  IMAD R2, R2, c[0x0][0x1b0], RZ ;  /* 0x00006c0002027a24 */ /* 0x000fe200078e02ff */
[----:B------:R-:W-:Y:S01]  /*0e80*/  USHF.L.U32 UR20, UR26, 0x6, URZ ;  /* 0x000000061a147899 */ /* 0x000fe2000800063f */
[----:B------:R-:W-:Y:S01]  /*0e90*/  IMAD R10, R10, c[0x0][0x2c4], R4 ;  /* 0x0000b1000a0a7a24 */ /* 0x000fe200078e0204 */
[----:B------:R-:W-:Y:S01]  /*0ea0*/  ULDC.64 UR4, c[0x0][0x2b0] ;  /* 0x0000ac0000047ab9 */ /* 0x000fe20000000a00 */
[----:B------:R-:W-:-:S03]  /*0eb0*/  IMAD.WIDE.U32 R8, R3, c[0x0][0x1b0], R8 ;  /* 0x00006c0003087a25 */ /* 0x000fc600078e0008 */
[----:B------:R-:W-:Y:S01]  /*0ec0*/  IADD3 R232, R234, UR20, RZ ;  /* 0x00000014eae87c10 */ /* 0x000fe2000fffe0ff */
[----:B------:R-:W-:Y:S01]  /*0ed0*/  IMAD R2, R3, c[0x0][0x1b4], R2 ;  /* 0x00006d0003027a24 */ /* 0x000fe200078e0202 */
[----:B------:R-:W-:-:S03]  /*0ee0*/  SHF.R.S32.HI R3, RZ, 0x1f, R10 ;  /* 0x0000001fff037819 */ /* 0x000fc6000001140a */
[----:B------:R-:W-:Y:S01]  /*0ef0*/  IMAD.IADD R9, R9, 0x1, R2 ;  /* 0x0000000109097824 */ /* 0x000fe200078e0202 */
[----:B------:R-:W-:Y:S01]  /*0f00*/  SHF.R.U32.HI R2, RZ, 0x3, R233 ;  /* 0x00000003ff027819 */ /* 0x000fe200000116e9 */
[----:B------:R-:W-:Y:S01]  /*0f10*/  IMAD R3, R3, c[0x0][0x1a8], RZ ;  /* 0x00006a0003037a24 */ /* 0x000fe200078e02ff */
[----:B------:R-:W-:-:S03]  /*0f20*/  LOP3.LUT R233, R233, 0x38, R235, 0xf8, !PT ;  /* 0x00000038e9e97812 */ /* 0x000fc600078ef8eb */
[C---:B------:R-:W-:Y:S01]  /*0f30*/  IMAD R3, R10.reuse, c[0x0][0x1ac], R3 ;  /* 0x00006b000a037a24 */ /* 0x040fe200078e0203 */
[----:B------:R-:W-:Y:S01]  /*0f40*/  LOP3.LUT R233, R233, R2, RZ, 0x3c, !PT ;  /* 0x00000002e9e97212 */ /* 0x000fe200078e3cff */
[----:B------:R-:W-:Y:S01]  /*0f50*/  IMAD.WIDE.U32 R10, R10, c[0x0][0x1a8], R8 ;  /* 0x00006a000a0a7a25 */ /* 0x000fe200078e0008 */
[----:B------:R-:W-:Y:S02]  /*0f60*/  IADD3 R2, R229, UR25, RZ ;  /* 0x00000019e5027c10 */ /* 0x000fe4000fffe0ff */
[----:B------:R-:W-:Y:S01]  /*0f70*/  LEA.HI R8, R85, R83, RZ, 0x6 ;  /* 0x0000005355087211 */ /* 0x000fe200078f30ff */
[----:B------:R-:W-:Y:S01]  /*0f80*/  IMAD.IADD R3, R11, 0x1, R3 ;  /* 0x000000010b037824 */ /* 0x000fe200078e0203 */
[----:B------:R-:W-:Y:S02]  /*0f90*/  LEA R4, P1, R10, c[0x0][0x160], 0x1 ;  /* 0x000058000a047a11 */ /* 0x000fe400078208ff */
[C---:B------:R-:W-:Y:S01]  /*0fa0*/  IADD3 R11, R235.reuse, 0x80, RZ ;  /* 0x00000080eb0b7810 */ /* 0x040fe20007ffe0ff */
[----:B------:R-:W-:Y:S01]  /*0fb0*/  IMAD.SHL.U32 R8, R8, 0x8, RZ ;  /* 0x0000000808087824 */ /* 0x000fe200078e00ff */
[----:B------:R-:W-:Y:S01]  /*0fc0*/  LEA.HI.X R3, R10, c[0x0][0x164], R3, 0x1, P1 ;  /* 0x000059000a037a11 */ /* 0x000fe200008f0c03 */
[----:B------:R-:W-:Y:S01]  /*0fd0*/  SHFL.IDX PT, R14, R4, RZ, 0x181f ;  /* 0x00181fff040e7589 */ /* 0x000fe200000e0000 */
[----:B------:R-:W-:-:S02]  /*0fe0*/  IADD3 R10, R235, 0xc0, RZ ;  /* 0x000000c0eb0a7810 */ /* 0x000fc40007ffe0ff */
[----:B------:R-:W-:Y:S01]  /*0ff0*/  ISETP.GE.AND P3, PT, R2, UR12, PT ;  /* 0x0000000c02007c0c */ /* 0x000fe2000bf66270 */
[----:B------:R-:W1:Y:S01]  /*1000*/  SHFL.IDX PT, R15, R3, RZ, 0x181f ;  /* 0x00181fff030f7589 */ /* 0x000e6200000e0000 */
[----:B------:R-:W-:Y:S02]  /*1010*/  SHF.R.S32.HI R201, RZ, 0x1f, R11 ;  /* 0x0000001fffc97819 */ /* 0x000fe4000001140b */
[----:B------:R-:W-:Y:S01]  /*1020*/  SHF.R.S32.HI R200, RZ, 0x1f, R10 ;  /* 0x0000001fffc87819 */ /* 0x000fe2000001140a */
[----:B------:R-:W-:Y:S01]  /*1030*/  SHFL.IDX PT, R12, R4, 0x1, 0x181f ;  /* 0x00381f00040c7f89 */ /* 0x000fe200000e0000 */
[----:B------:R-:W-:Y:S02]  /*1040*/  LEA.HI R201, R201, R11, RZ, 0x3 ;  /* 0x0000000bc9c97211 */ /* 0x000fe400078f18ff */
[----:B------:R-:W-:Y:S01]  /*1050*/  ISETP.GE.AND P4, PT, R11, c[0x0][0x198], PT ;  /* 0x000066000b007a0c */ /* 0x000fe20003f86270 */
[----:B------:R-:W5:Y:S01]  /*1060*/  SHFL.IDX PT, R13, R3, 0x1, 0x181f ;  /* 0x00381f00030d7f89 */ /* 0x000f6200000e0000 */
[----:B------:R-:W-:-:S02]  /*1070*/  LEA.HI R200, R200, R10, RZ, 0x3 ;  /* 0x0000000ac8c87211 */ /* 0x000fc400078f18ff */
[----:B------:R-:W-:Y:S01]  /*1080*/  LOP3.LUT R233, R233, 0xfffffe00, R8, 0xf8, !PT ;  /* 0xfffffe00e9e97812 */ /* 0x000fe200078ef808 */
[----:B------:R-:W-:Y:S01]  /*1090*/  SHFL.IDX PT, R9, R3, 0x2, 0x181f ;  /* 0x00581f0003097f89 */ /* 0x000fe200000e0000 */
[----:B------:R-:W-:Y:S02]  /*10a0*/  ISETP.GE.AND P2, PT, R10, c[0x0][0x198], PT ;  /* 0x000066000a007a0c */ /* 0x000fe40003f46270 */
[----:B---3--:R-:W-:Y:S01]  /*10b0*/  IADD3 R7, R2, 0x20, RZ ;  /* 0x0000002002077810 */ /* 0x008fe20007ffe0ff */
[----:B------:R-:W-:Y:S01]  /*10c0*/  IMAD.SHL.U32 R233, R233, 0x2, RZ ;  /* 0x00000002e9e97824 */ /* 0x000fe200078e00ff */
[----:B------:R-:W-:Y:S01]  /*10d0*/  LOP3.LUT R201, R201, 0xfffffff8, RZ, 0xc0, !PT ;  /* 0xfffffff8c9c97812 */ /* 0x000fe200078ec0ff */
[----:B------:R-:W3:Y:S01]  /*10e0*/  SHFL.IDX PT, R8, R4, 0x2, 0x181f ;  /* 0x00581f0004087f89 */ /* 0x000ee200000e0000 */
[----:B------:R-:W-:Y:S02]  /*10f0*/  LOP3.LUT R200, R200, 0xfffffff8, RZ, 0xc0, !PT ;  /* 0xfffffff8c8c87812 */ /* 0x000fe400078ec0ff */
[----:B------:R-:W-:Y:S01]  /*1100*/  ISETP.GE.AND P1, PT, R7, UR12, PT ;  /* 0x0000000c07007c0c */ /* 0x000fe2000bf26270 */
[----:B------:R-:W-:Y:S01]  /*1110*/  SHFL.IDX PT, R3, R3, 0x3, 0x181f ;  /* 0x00781f0003037f89 */ /* 0x000fe200000e0000 */
[----:B-1----:R-:W-:-:S04]  /*1120*/  @!P3 IMAD.WIDE R22, R235, 0x2, R14 ;  /* 0x00000002eb16b825 */ /* 0x002fc800078e020e */
[----:B------:R-:W-:-:S04]  /*1130*/  @!P3 IMAD.WIDE R20, R202, 0x2, R14 ;  /* 0x00000002ca14b825 */ /* 0x000fc800078e020e */
[----:B------:R-:W-:-:S04]  /*1140*/  @!P3 IMAD.WIDE R18, R201, 0x2, R14 ;  /* 0x00000002c912b825 */ /* 0x000fc800078e020e */
[----:B------:R-:W-:Y:S01]  /*1150*/  @!P3 IMAD.WIDE R14, R200, 0x2, R14 ;  /* 0x00000002c80eb825 */ /* 0x000fe200078e020e */
[----:B----4-:R1:W4:Y:S01]  /*1160*/  @P0 R2UR UR14, R6 ;  /* 0x00000000060e03c2 */ /* 0x01032200000e0000 */
[----:B------:R-:W-:Y:S01]  /*1170*/  ISETP.GE.AND P0, PT, R235, c[0x0][0x198], PT ;  /* 0x00006600eb007a0c */ /* 0x000fe20003f06270 */
[----:B----4-:R-:W-:Y:S02]  /*1180*/  @!UP0 UMOV UR14, UR6 ;  /* 0x00000006000e8c82 */ /* 0x010fe40008000000 */
[----:B------:R-:W-:-:S04]  /*1190*/  USHF.R.S32.HI UR6, URZ, 0x1f, UR14 ;  /* 0x0000001f3f067899 */ /* 0x000fc8000801140e */
[----:B------:R-:W-:-:S04]  /*11a0*/  UIMAD UR6, UR6, UR4, URZ ;  /* 0x00000004060672a4 */ /* 0x000fc8000f8e023f */
[----:B------:R-:W-:Y:S02]  /*11b0*/  UIMAD UR6, UR14, UR5, UR6 ;  /* 0x000000050e0672a4 */ /* 0x000fe4000f8e0206 */
[----:B------:R4:W-:Y:S04]  /*11c0*/  @!P3 LDGSTS.E.BYPASS.LTC128B.128 [R233+0x10100], [R22.64], !P0 ;  /* 0x1010000016e9bfae */ /* 0x0009e8000c101d50 */
[----:B------:R5:W-:Y:S04]  /*11d0*/  @!P3 LDGSTS.E.BYPASS.LTC128B.128 [R233+0x14100], [R20.64], !P5 ;  /* 0x1410000014e9bfae */ /* 0x000be8000e901d50 */
[----:B------:R2:W-:Y:S01]  /*11e0*/  @!P3 LDGSTS.E.BYPASS.LTC128B.128 [R233+0x18100], [R18.64], !P4 ;  /* 0x1810000012e9bfae */ /* 0x0005e2000e101d50 */
[----:B-1----:R-:W-:-:S03]  /*11f0*/  IADD3 R6, R2, 0x40, RZ ;  /* 0x0000004002067810 */ /* 0x002fc60007ffe0ff */
[----:B------:R1:W-:Y:S01]  /*1200*/  @!P3 LDGSTS.E.BYPASS.LTC128B.128 [R233+0x1c100], [R14.64], !P2 ;  /* 0x1c1000000ee9bfae */ /* 0x0003e2000d101d50 */
[----:B------:R-:W-:Y:S01]  /*1210*/  ISETP.GE.AND P6, PT, R6, UR12, PT ;  /* 0x0000000c06007c0c */ /* 0x000fe2000bfc6270 */
[----:B------:R-:W-:-:S05]  /*1220*/  IMAD.MOV.U32 R6, RZ, RZ, c[0x0][0x2b8] ;  /* 0x0000ae00ff067624 */ /* 0x000fca00078e00ff */
[----:B------:R-:W-:Y:S02]  /*1230*/  ISETP.NE.AND P3, PT, R6, 0x1, PT ;  /* 0x000000010600780c */ /* 0x000fe40003f65270 */
[----:B------:R-:W-:Y:S02]  /*1240*/  IADD3 R6, R2, 0x60, RZ ;  /* 0x0000006002067810 */ /* 0x000fe40007ffe0ff */
[----:B------:R3:W3:Y:S01]  /*1250*/  SHFL.IDX PT, R2, R4, 0x3, 0x181f ;  /* 0x00781f0004027f89 */ /* 0x0006e200000e0000 */
[----:B-----5:R-:W-:-:S04]  /*1260*/  @!P1 IMAD.WIDE R20, R235, 0x2, R12 ;  /* 0x00000002eb149825 */ /* 0x020fc800078e020c */
[--C-:B--2---:R-:W-:Y:S01]  /*1270*/  @!P1 IMAD.WIDE R18, R202, 0x2, R12.reuse ;  /* 0x00000002ca129825 */ /* 0x104fe200078e020c */
[----:B------:R2:W-:Y:S03]  /*1280*/  @!P1 LDGSTS.E.BYPASS.LTC128B.128 [R233+0x11100], [R20.64], !P0 ;  /* 0x1110000014e99fae */ /* 0x0005e6000c101d50 */
[--C-:B-1----:R-:W-:Y:S01]  /*1290*/  @!P1 IMAD.WIDE R14, R201, 0x2, R12.reuse ;  /* 0x00000002c90e9825 */ /* 0x102fe200078e020c */
[----:B------:R3:W-:Y:S03]  /*12a0*/  @!P1 LDGSTS.E.BYPASS.LTC128B.128 [R233+0x15100], [R18.64], !P5 ;  /* 0x1510000012e99fae */ /* 0x0007e6000e901d50 */
[----:B------:R-:W-:Y:S01]  /*12b0*/  @!P1 IMAD.WIDE R12, R200, 0x2, R12 ;  /* 0x00000002c80c9825 */ /* 0x000fe200078e020c */
[----:B------:R1:W-:Y:S04]  /*12c0*/  @!P1 LDGSTS.E.BYPASS.LTC128B.128 [R233+0x19100], [R14.64], !P4 ;  /* 0x191000000ee99fae */ /* 0x0003e8000e101d50 */
[----:B------:R5:W-:Y:S01]  /*12d0*/  @!P1 LDGSTS.E.BYPASS.LTC128B.128 [R233+0x1d100], [R12.64], !P2 ;  /* 0x1d1000000ce99fae */ /* 0x000be2000d101d50 */
[----:B------:R-:W-:Y:S01]  /*12e0*/  ISETP.GE.AND P1, PT, R6, UR12, PT ;  /* 0x0000000c06007c0c */ /* 0x000fe2000bf26270 */
[----:B------:R-:W-:-:S03]  /*12f0*/  UIMAD.WIDE.U32 UR12, UR14, UR4, URZ ;  /* 0x000000040e0c72a5 */ /* 0x000fc6000f8e003f */
[----:B------:R-:W-:Y:S02]  /*1300*/  ULDC.64 UR4, c[0x0][0x210] ;  /* 0x0000840000047ab9 */ /* 0x000fe40000000a00 */
[----:B------:R-:W-:Y:S01]  /*1310*/  UIADD3 UR6, UR13, UR6, URZ ;  /* 0x000000060d067290 */ /* 0x000fe2000fffe03f */
[----:B---3--:R-:W-:-:S04]  /*1320*/  @!P6 IMAD.WIDE R18, R235, 0x2, R8 ;  /* 0x00000002eb12e825 */ /* 0x008fc800078e0208 */
[--C-:B-1----:R-:W-:Y:S01]  /*1330*/  @!P6 IMAD.WIDE R14, R202, 0x2, R8.reuse ;  /* 0x00000002ca0ee825 */ /* 0x102fe200078e0208 */
[----:B------:R1:W-:Y:S03]  /*1340*/  @!P6 LDGSTS.E.BYPASS.LTC128B.128 [R233+0x12100], [R18.64], !P0 ;  /* 0x1210000012e9efae */ /* 0x0003e6000c101d50 */
[--C-:B-----5:R-:W-:Y:S01]  /*1350*/  @!P6 IMAD.WIDE R12, R201, 0x2, R8.reuse ;  /* 0x00000002c90ce825 */ /* 0x120fe200078e0208 */
[----:B------:R3:W-:Y:S03]  /*1360*/  @!P6 LDGSTS.E.BYPASS.LTC128B.128 [R233+0x16100], [R14.64], !P5 ;  /* 0x161000000ee9efae */ /* 0x0007e6000e901d50 */
[----:B------:R-:W-:Y:S01]  /*1370*/  @!P6 IMAD.WIDE R8, R200, 0x2, R8 ;  /* 0x00000002c808e825 */ /* 0x000fe200078e0208 */
[----:B------:R5:W-:Y:S04]  /*1380*/  @!P6 LDGSTS.E.BYPASS.LTC128B.128 [R233+0x1a100], [R12.64], !P4 ;  /* 0x1a1000000ce9efae */ /* 0x000be8000e101d50 */
[----:B------:R1:W-:Y:S01]  /*1390*/  @!P6 LDGSTS.E.BYPASS.LTC128B.128 [R233+0x1e100], [R8.64], !P2 ;  /* 0x1e10000008e9efae */ /* 0x0003e2000d101d50 */
[----:B------:R-:W-:-:S02]  /*13a0*/  ISETP.GE.AND P6, PT, R232, UR8, PT ;  /* 0x00000008e8007c0c */ /* 0x000fc4000bfc6270 */
[----:B------:R-:W-:Y:S02]  /*13b0*/  IADD3 R232, R232, UR10, RZ ;  /* 0x0000000ae8e87c10 */ /* 0x000fe4000fffe0ff */
[----:B------:R-:W-:-:S03]  /*13c0*/  ISETP.GT.OR P6, PT, R234, 0x3f, P6 ;  /* 0x0000003fea00780c */ /* 0x000fc600037c4670 */
[----:B------:R-:W-:-:S04]  /*13d0*/  @P3 IMAD.HI.U32 R6, R232, c[0x0][0x2bc], RZ ;  /* 0x0000af00e8063a27 */ /* 0x000fc800078e00ff */
[----:B------:R-:W-:Y:S01]  /*13e0*/  IMAD.MOV.U32 R4, RZ, RZ, R232 ;  /* 0x000000ffff047224 */ /* 0x000fe200078e00e8 */
[----:B------:R-:W-:Y:S01]  /*13f0*/  @P3 SHF.R.U32.HI R4, RZ, c[0x0][0x2c0], R6 ;  /* 0x0000b000ff043a19 */ /* 0x000fe20000011606 */
[----:B---3--:R-:W-:-:S04]  /*1400*/  @!P1 IMAD.WIDE R14, R202, 0x2, R2 ;  /* 0x00000002ca0e9825 */ /* 0x008fc800078e0202 */
[----:B-----5:R-:W-:-:S04]  /*1410*/  @!P1 IMAD.WIDE R12, R201, 0x2, R2 ;  /* 0x00000002c90c9825 */ /* 0x020fc800078e0202 */
[----:B-1----:R-:W-:-:S04]  /*1420*/  @!P1 IMAD.WIDE R8, R235, 0x2, R2 ;  /* 0x00000002eb089825 */ /* 0x002fc800078e0202 */
[----:B------:R-:W-:Y:S01]  /*1430*/  @!P1 IMAD.WIDE R2, R200, 0x2, R2 ;  /* 0x00000002c8029825 */ /* 0x000fe200078e0202 */
[----:B------:R1:W-:Y:S01]  /*1440*/  @!P1 LDGSTS.E.BYPASS.LTC128B.128 [R233+0x13100], [R8.64], !P0 ;  /* 0x1310000008e99fae */ /* 0x0003e2000c101d50 */
[----:B------:R-:W-:-:S03]  /*1450*/  @!P6 IADD3 R7, P0, R4, UR12, RZ ;  /* 0x0000000c0407ec10 */ /* 0x000fc6000ff1e0ff */
[----:B------:R3:W-:Y:S01]  /*1460*/  @!P1 LDGSTS.E.BYPASS.LTC128B.128 [R233+0x17100], [R14.64], !P5 ;  /* 0x171000000ee99fae */ /* 0x0007e2000e901d50 */
[----:B------:R-:W-:-:S03]  /*1470*/  @!P6 LEA.HI.X.SX32 R6, R4, UR6, 0x1, P0 ;  /* 0x000000060406ec11 */ /* 0x000fc600080f0eff */
[----:B------:R5:W-:Y:S04]  /*1480*/  @!P1 LDGSTS.E.BYPASS.LTC128B.128 [R233+0x1b100], [R12.64], !P4 ;  /* 0x1b1000000ce99fae */ /* 0x000be8000e101d50 */
[----:B------:R2:W-:Y:S04]  /*1490*/  @!P1 LDGSTS.E.BYPASS.LTC128B.128 [R233+0x1f100], [R2.64], !P2 ;  /* 0x1f10000002e99fae */ /* 0x0005e8000d101d50 */
[----:B------:R-:W0:Y:S01]  /*14a0*/  LDGDEPBAR ;  /* 0x00000000000079af */ /* 0x000e220000000000 */
[----:B-1----:R-:W-:-:S04]  /*14b0*/  @!P6 LEA R8, P0, R7, c[0x0][0x2a0], 0x2 ;  /* 0x0000a8000708ea11 */ /* 0x002fc800078010ff */
[----:B------:R-:W-:Y:S01]  /*14c0*/  @!P6 LEA.HI.X R9, R7, c[0x0][0x2a4], R6, 0x2, P0 ;  /* 0x0000a9000709ea11 */ /* 0x000fe200000f1406 */
[----:B------:R-:W-:Y:S06]  /*14d0*/  BAR.SYNC.DEFER_BLOCKING 0x0 ;  /* 0x0000000000007b1d */ /* 0x000fec0000010000 */
[----:B------:R1:W3:Y:S01]  /*14e0*/  @!P6 LDG.E R231, [R8.64] ;  /* 0x0000001008e7e981 */ /* 0x0002e2000c1e1900 */
[----:B--2---:R-:W-:Y:S01]  /*14f0*/  IMAD.MOV R2, RZ, RZ, -R4 ;  /* 0x000000ffff027224 */ /* 0x004fe200078e0a04 */
[----:B------:R-:W-:Y:S01]  /*1500*/  UIMAD UR19, UR18, UR4, URZ ;  /* 0x00000004121372a4 */ /* 0x000fe2000f8e023f */
[C---:B------:R-:W-:Y:S01]  /*1510*/  IMAD.WIDE R20, R235.reuse, 0x2, RZ ;  /* 0x00000002eb147825 */ /* 0x040fe200078e02ff */
[----:B------:R-:W-:Y:S01]  /*1520*/  UIMAD.WIDE.U32 UR14, UR9, UR4, URZ ;  /* 0x00000004090e72a5 */ /* 0x000fe2000f8e003f */
[----:B------:R-:W-:Y:S01]  /*1530*/  ISETP.GE.AND P6, PT, R16, c[0x0][0x1d4], PT ;  /* 0x0000750010007a0c */ /* 0x000fe20003fc6270 */
[----:B------:R-:W-:Y:S01]  /*1540*/  UIMAD UR19, UR9, UR5, UR19 ;  /* 0x00000005091372a4 */ /* 0x000fe2000f8e0213 */
[----:B------:R-:W-:Y:S01]  /*1550*/  IMAD R232, R2, c[0x0][0x2b8], R232 ;  /* 0x0000ae0002e87a24 */ /* 0x000fe200078e02e8 */
[----:B------:R-:W-:Y:S01]  /*1560*/  ISETP.GE.AND P4, PT, R235, c[0x0][0x1d4], PT ;  /* 0x00007500eb007a0c */ /* 0x000fe20003f86270 */
[----:B------:R-:W-:Y:S01]  /*1570*/  ULDC.64 UR4, c[0x0][0x1e8] ;  /* 0x00007a0000047ab9 */ /* 0x000fe20000000a00 */
[----:B------:R-:W-:Y:S01]  /*1580*/  IMAD.U32 R80, RZ, RZ, UR20 ;  /* 0x00000014ff507e24 */ /* 0x000fe2000f8e00ff */
[----:B------:R-:W-:Y:S01]  /*1590*/  UIMAD.WIDE.U32 UR22, UR9, UR4, URZ ;  /* 0x00000004091672a5 */ /* 0x000fe2000f8e003f */
[----:B------:R-:W-:Y:S01]  /*15a0*/  SHF.R.S32.HI R2, RZ, 0x1f, R232 ;  /* 0x0000001fff027819 */ /* 0x000fe200000114e8 */
[C---:B------:R-:W-:Y:S01]  /*15b0*/  IMAD.WIDE.U32 R6, R232.reuse, c[0x0][0x208], RZ ;  /* 0x00008200e8067a25 */ /* 0x040fe200078e00ff */
[----:B------:R-:W-:Y:S01]  /*15c0*/  UIADD3 UR19, UR15, UR19, URZ ;  /* 0x000000130f137290 */ /* 0x000fe2000fffe03f */
[----:B------:R-:W-:Y:S01]  /*15d0*/  ISETP.GE.AND P5, PT, R11, c[0x0][0x1d4], PT ;  /* 0x000075000b007a0c */ /* 0x000fe20003fa6270 */
[----:B------:R-:W-:Y:S01]  /*15e0*/  UIMAD UR18, UR18, UR4, URZ ;  /* 0x00000004121272a4 */ /* 0x000fe2000f8e023f */
[----:B-----5:R-:W-:Y:S01]  /*15f0*/  IMAD.WIDE.U32 R12, R232, c[0x0][0x1e0], RZ ;  /* 0x00007800e80c7a25 */ /* 0x020fe200078e00ff */
[----:B------:R-:W-:Y:S01]  /*1600*/  ISETP.GE.AND P4, PT, R10, c[0x0][0x1d4], PT ;  /* 0x000075000a007a0c */ /* 0x000fe20003f86270 */
[----:B------:R-:W-:Y:S01]  /*1610*/  UISETP.GT.AND UP0, UPT, UR26, UR7, UPT ;  /* 0x000000071a00728c */ /* 0x000fe2000bf04270 */
[CC--:B------:R-:W-:Y:S01]  /*1620*/  LEA.HI R81, R85.reuse, R83.reuse, RZ, 0x4 ;  /* 0x0000005355517211 */ /* 0x0c0fe200078f20ff */
[----:B------:R-:W-:Y:S01]  /*1630*/  UIMAD UR18, UR9, UR5, UR18 ;  /* 0x00000005091272a4 */ /* 0x000fe2000f8e0212 */
[----:B------:R-:W-:Y:S01]  /*1640*/  IMAD.WIDE R18, R202, 0x2, RZ ;  /* 0x00000002ca127825 */ /* 0x000fe200078e02ff */
[----:B------:R-:W-:-:S02]  /*1650*/  LEA.HI R84, R85, R83, RZ, 0x5 ;  /* 0x0000005355547211 */ /* 0x000fc400078f28ff */
[----:B------:R-:W-:Y:S01]  /*1660*/  UIADD3 UR18, UR23, UR18, URZ ;  /* 0x0000001217127290 */ /* 0x000fe2000fffe03f */
[C---:B-1----:R-:W-:Y:S01]  /*1670*/  IMAD R8, R2.reuse, c[0x0][0x1e0], RZ ;  /* 0x0000780002087a24 */ /* 0x042fe200078e02ff */
[----:B------:R-:W-:Y:S01]  /*1680*/  LOP3.LUT R5, R81, 0xfffffff0, RZ, 0xc0, !PT ;  /* 0xfffffff051057812 */ /* 0x000fe200078ec0ff */
[----:B------:R-:W-:Y:S01]  /*1690*/  IMAD R2, R2, c[0x0][0x208], RZ ;  /* 0x0000820002027a24 */ /* 0x000fe200078e02ff */
[----:B------:R-:W-:Y:S01]  /*16a0*/  SHF.R.S32.HI R86, RZ, 0x5, R84 ;  /* 0x00000005ff567819 */ /* 0x000fe20000011454 */
[C---:B------:R-:W-:Y:S01]  /*16b0*/  IMAD R8, R232.reuse, c[0x0][0x1e4], R8 ;  /* 0x00007900e8087a24 */ /* 0x040fe200078e0208 */
[----:B------:R-:W-:Y:S01]  /*16c0*/  SEL R243, RZ, 0x10, P4 ;  /* 0x00000010fff37807 */ /* 0x000fe20002000000 */
[----:B------:R-:W-:Y:S01]  /*16d0*/  IMAD R2, R232, c[0x0][0x20c], R2 ;  /* 0x00008300e8027a24 */ /* 0x000fe200078e0202 */
[----:B------:R-:W-:Y:S01]  /*16e0*/  SHF.R.S32.HI R242, RZ, 0x1f, R202 ;  /* 0x0000001ffff27819 */ /* 0x000fe200000114ca */
[----:B------:R-:W-:Y:S01]  /*16f0*/  IMAD.IADD R9, R13, 0x1, R8 ;  /* 0x000000010d097824 */ /* 0x000fe200078e0208 */
[----:B------:R-:W-:Y:S01]  /*1700*/  SHF.R.S32.HI R241, RZ, 0x1f, R201 ;  /* 0x0000001ffff17819 */ /* 0x000fe200000114c9 */
[----:B------:R-:W-:Y:S01]  /*1710*/  IMAD.IADD R7, R7, 0x1, R2 ;  /* 0x0000000107077824 */ /* 0x000fe200078e0202 */
[----:B------:R-:W-:Y:S01]  /*1720*/  SHF.R.S32.HI R203, RZ, 0x1f, R200 ;  /* 0x0000001fffcb7819 */ /* 0x000fe200000114c8 */
[----:B------:R-:W-:Y:S01]  /*1730*/  IMAD.MOV.U32 R8, RZ, RZ, R12 ;  /* 0x000000ffff087224 */ /* 0x000fe200078e000c */
[----:B------:R-:W-:Y:S01]  /*1740*/  IADD3 R238, R233, 0x100, RZ ;  /* 0x00000100e9ee7810 */ /* 0x000fe20007ffe0ff */
[----:B------:R-:W-:-:S05]  /*1750*/  IMAD.IADD R5, R83, 0x1, -R5 ;  /* 0x0000000153057824 */ /* 0x000fca00078e0a05 */
[----:B------:R-:W-:-:S04]  /*1760*/  SHF.R.S32.HI R82, RZ, 0x1f, R5 ;  /* 0x0000001fff527819 */ /* 0x000fc80000011405 */
[----:B------:R-:W-:Y:S02]  /*1770*/  LEA.HI R82, R82, R5, RZ, 0x3 ;  /* 0x0000000552527211 */ /* 0x000fe400078f18ff */
[----:B---3--:R-:W-:Y:S01]  /*1780*/  SHF.R.S32.HI R4, RZ, 0x1f, R231 ;  /* 0x0000001fff047819 */ /* 0x008fe200000114e7 */
[----:B------:R-:W-:-:S04]  /*1790*/  IMAD.WIDE.U32 R6, R231, c[0x0][0x218], R6 ;  /* 0x00008600e7067a25 */ /* 0x000fc800078e0006 */
[----:B------:R-:W-:Y:S01]  /*17a0*/  IMAD R3, R4, c[0x0][0x218], RZ ;  /* 0x0000860004037a24 */ /* 0x000fe200078e02ff */
[----:B------:R-:W-:Y:S01]  /*17b0*/  IADD3 R6, P0, R6, UR14, RZ ;  /* 0x0000000e06067c10 */ /* 0x000fe2000ff1e0ff */
[----:B------:R-:W-:-:S04]  /*17c0*/  IMAD.WIDE.U32 R8, R231, c[0x0][0x1f0], R8 ;  /* 0x00007c00e7087a25 */ /* 0x000fc800078e0008 */
[----:B------:R-:W-:Y:S01]  /*17d0*/  IMAD R3, R231, c[0x0][0x21c], R3 ;  /* 0x00008700e7037a24 */ /* 0x000fe200078e0203 */
[----:B------:R-:W-:Y:S01]  /*17e0*/  IADD3 R2, P1, R8, UR22, RZ ;  /* 0x0000001608027c10 */ /* 0x000fe2000ff3e0ff */
[----:B------:R-:W-:-:S03]  /*17f0*/  IMAD R4, R4, c[0x0][0x1f0], RZ ;  /* 0x00007c0004047a24 */ /* 0x000fc600078e02ff */
[----:B------:R-:W-:Y:S01]  /*1800*/  IADD3.X R3, R7, UR19, R3, P0, !PT ;  /* 0x0000001307037c10 */ /* 0x000fe200087fe403 */
[----:B------:R-:W-:Y:S01]  /*1810*/  IMAD R4, R231, c[0x0][0x1f4], R4 ;  /* 0x00007d00e7047a24 */ /* 0x000fe200078e0204 */
[----:B------:R-:W-:-:S04]  /*1820*/  LEA R8, P0, R6, c[0x0][0x1f8], 0x1 ;  /* 0x00007e0006087a11 */ /* 0x000fc800078008ff */
[----:B------:R-:W-:Y:S01]  /*1830*/  LEA.HI.X R3, R6, c[0x0][0x1fc], R3, 0x1, P0 ;  /* 0x00007f0006037a11 */ /* 0x000fe200000f0c03 */
[----:B------:R-:W1:Y:S01]  /*1840*/  SHFL.IDX PT, R54, R8, RZ, 0x181f ;  /* 0x00181fff08367589 */ /* 0x000e6200000e0000 */
[----:B------:R-:W-:Y:S01]  /*1850*/  IADD3.X R4, R9, UR18, R4, P1, !PT ;  /* 0x0000001209047c10 */ /* 0x000fe20008ffe404 */
[----:B------:R-:W-:Y:S01]  /*1860*/  IMAD.SHL.U32 R6, R0, 0x40, RZ ;  /* 0x0000004000067824 */ /* 0x000fe200078e00ff */
[C---:B------:R-:W-:Y:S01]  /*1870*/  LEA R12, P1, R2.reuse, c[0x0][0x1c8], 0x1 ;  /* 0x00007200020c7a11 */ /* 0x040fe200078208ff */
[----:B------:R-:W2:Y:S01]  /*1880*/  SHFL.IDX PT, R7, R3, RZ, 0x181f ;  /* 0x00181fff03077589 */ /* 0x000ea200000e0000 */
[----:B------:R-:W-:Y:S02]  /*1890*/  SHF.R.S32.HI R9, RZ, 0x4, R81 ;  /* 0x00000004ff097819 */ /* 0x000fe40000011451 */
[----:B------:R-:W-:Y:S01]  /*18a0*/  LEA.HI.X R4, R2, c[0x0][0x1cc], R4, 0x1, P1 ;  /* 0x0000730002047a11 */ /* 0x000fe200008f0c04 */
[----:B------:R-:W3:Y:S01]  /*18b0*/  SHFL.IDX PT, R8, R8, 0x1, 0x181f ;  /* 0x00381f0008087f89 */ /* 0x000ee200000e0000 */
[C---:B------:R-:W-:Y:S01]  /*18c0*/  IADD3 R2, -R229.reuse, UR8, -R80 ;  /* 0x00000008e5027c10 */ /* 0x040fe2000fffe950 */
[----:B------:R-:W-:Y:S01]  /*18d0*/  IMAD.SHL.U32 R229, R229, 0x8, RZ ;  /* 0x00000008e5e57824 */ /* 0x000fe200078e00ff */
[----:B------:R-:W-:Y:S01]  /*18e0*/  LOP3.LUT R6, R6, 0x1c0, RZ, 0xc0, !PT ;  /* 0x000001c006067812 */ /* 0x000fe200078ec0ff */
[----:B------:R-:W5:Y:S01]  /*18f0*/  SHFL.IDX PT, R3, R3, 0x1, 0x181f ;  /* 0x00381f0003037f89 */ /* 0x000f6200000e0000 */
[----:B------:R-:W-:-:S02]  /*1900*/  ISETP.GE.AND P1, PT, R2, 0x1, PT ;  /* 0x000000010200780c */ /* 0x000fc40003f26270 */
[----:B------:R-:W-:Y:S01]  /*1910*/  LEA.HI R81, R81, R9, RZ, 0x1 ;  /* 0x0000000951517211 */ /* 0x000fe200078f08ff */
[----:B------:R-:W-:Y:S01]  /*1920*/  SHFL.IDX PT, R14, R12, RZ, 0x181f ;  /* 0x00181fff0c0e7589 */ /* 0x000fe200000e0000 */
[----:B------:R-:W-:Y:S02]  /*1930*/  LOP3.LUT R229, R6, 0x8, R229, 0xf8, !PT ;  /* 0x0000000806e57812 */ /* 0x000fe400078ef8e5 */
[----:B------:R-:W-:Y:S01]  /*1940*/  LOP3.LUT R81, R81, 0xfffffffe, RZ, 0xc0, !PT ;  /* 0xfffffffe51517812 */ /* 0x000fe200078ec0ff */
[----:B------:R-:W4:Y:S01]  /*1950*/  SHFL.IDX PT, R15, R4, RZ, 0x181f ;  /* 0x00181fff040f7589 */ /* 0x000f2200000e0000 */
[----:B------:R-:W-:Y:S02]  /*1960*/  SHF.R.U32.HI R6, RZ, 0x3, R6 ;  /* 0x00000003ff067819 */ /* 0x000fe40000011606 */
[----:B-1----:R-:W-:Y:S01]  /*1970*/  IADD3 R52, P2, R54, R20, RZ ;  /* 0x0000001436347210 */ /* 0x002fe20007f5e0ff */
[----:B------:R-:W-:Y:S01]  /*1980*/  SHFL.IDX PT, R12, R12, 0x1, 0x181f ;  /* 0x00381f000c0c7f89 */ /* 0x000fe200000e0000 */
[----:B------:R-:W-:Y:S01]  /*1990*/  LOP3.LUT R229, R229, R6, RZ, 0x3c, !PT ;  /* 0x00000006e5e57212 */ /* 0x000fe200078e3cff */
[----:B------:R-:W-:-:S02]  /*19a0*/  IMAD.IADD R81, R9, 0x1, -R81 ;  /* 0x0000000109517824 */ /* 0x000fc400078e0a51 */
[----:B--2---:R-:W-:Y:S01]  /*19b0*/  IMAD.X R53, R7, 0x1, R21, P2 ;  /* 0x0000000107357824 */ /* 0x004fe200010e0615 */
[----:B------:R-:W-:Y:S01]  /*19c0*/  IADD3 R46, P2, R54, R18, RZ ;  /* 0x00000012362e7210 */ /* 0x000fe20007f5e0ff */
[----:B------:R1:W2:Y:S01]  /*19d0*/  SHFL.IDX PT, R13, R4, 0x1, 0x181f ;  /* 0x00381f00040d7f89 */ /* 0x0002a200000e0000 */
[-C--:B---3--:R-:W-:Y:S01]  /*19e0*/  IADD3 R34, P0, R20, R8.reuse, RZ ;  /* 0x0000000814227210 */ /* 0x088fe20007f1e0ff */
[----:B------:R-:W-:Y:S02]  /*19f0*/  IMAD R229, R81, 0x200, R229 ;  /* 0x0000020051e57824 */ /* 0x000fe400078e02e5 */
[----:B------:R-:W-:Y:S01]  /*1a00*/  IMAD.X R47, R7, 0x1, R19, P2 ;  /* 0x00000001072f7824 */ /* 0x000fe200010e0613 */
[----:B------:R-:W-:Y:S01]  /*1a10*/  ISETP.GE.AND P2, PT, R235, c[0x0][0x1d4], PT ;  /* 0x00007500eb007a0c */ /* 0x000fe20003f46270 */
[----:B-----5:R-:W-:Y:S01]  /*1a20*/  IMAD.X R35, R21, 0x1, R3, P0 ;  /* 0x0000000115237824 */ /* 0x020fe200000e0603 */
[----:B------:R-:W-:Y:S01]  /*1a30*/  IADD3 R32, P0, R18, R8, RZ ;  /* 0x0000000812207210 */ /* 0x000fe20007f1e0ff */
[----:B------:R-:W-:-:S02]  /*1a40*/  IMAD.SHL.U32 R81, R81, 0x8, RZ ;  /* 0x0000000851517824 */ /* 0x000fc400078e00ff */
[----:B------:R-:W-:Y:S02]  /*1a50*/  IMAD.SHL.U32 R229, R229, 0x2, RZ ;  /* 0x00000002e5e57824 */ /* 0x000fe400078e00ff */
[----:B------:R-:W-:Y:S02]  /*1a60*/  IMAD.X R33, R19, 0x1, R3, P0 ;  /* 0x0000000113217824 */ /* 0x000fe400000e0603 */
[----:B----4-:R-:W-:Y:S01]  /*1a70*/  @P1 IMAD.WIDE R20, R235, 0x2, R14 ;  /* 0x00000002eb141825 */ /* 0x010fe200078e020e */
[----:B------:R-:W-:-:S03]  /*1a80*/  IADD3 R228, R229, 0x8120, RZ ;  /* 0x00008120e5e47810 */ /* 0x000fc60007ffe0ff */
[----:B------:R-:W-:Y:S01]  /*1a90*/  @P1 IMAD.WIDE R18, R201, 0x2, R14 ;  /* 0x00000002c9121825 */ /* 0x000fe200078e020e */
[----:B------:R3:W-:Y:S01]  /*1aa0*/  @P1 LDGSTS.E.BYPASS.LTC128B.128 [R233+0x8100], [R20.64], !P2 ;  /* 0x0810000014e91fae */ /* 0x0007e2000d101d50 */
[C---:B-1----:R-:W-:Y:S02]  /*1ab0*/  LOP3.LUT R4, R82.reuse, 0xfffffff8, RZ, 0xc0, !PT ;  /* 0xfffffff852047812 */ /* 0x042fe400078ec0ff */
[----:B------:R-:W-:-:S03]  /*1ac0*/  IMAD.SHL.U32 R82, R82, 0x40, RZ ;  /* 0x0000004052527824 */ /* 0x000fc600078e00ff */
[----:B------:R-:W-:Y:S02]  /*1ad0*/  IMAD.IADD R4, R5, 0x1, -R4 ;  /* 0x0000000105047824 */ /* 0x000fe400078e0a04 */
[----:B------:R-:W-:Y:S02]  /*1ae0*/  LOP3.LUT R82, R82, 0xfffffe00, RZ, 0xc0, !PT ;  /* 0xfffffe0052527812 */ /* 0x000fe400078ec0ff */
[----:B------:R-:W-:Y:S01]  /*1af0*/  IADD3 R5, R229, 0x8100, RZ ;  /* 0x00008100e5057810 */ /* 0x000fe20007ffe0ff */
[----:B------:R-:W-:Y:S02]  /*1b00*/  IMAD.SHL.U32 R6, R4, 0x40, RZ ;  /* 0x0000004004067824 */ /* 0x000fe400078e00ff */
[----:B------:R-:W-:-:S03]  /*1b10*/  IMAD R230, R86, 0x400, R82 ;  /* 0x0000040056e67824 */ /* 0x000fc600078e0252 */
[----:B------:R-:W-:-:S04]  /*1b20*/  LOP3.LUT R6, R6, 0x1c0, RZ, 0xc0, !PT ;  /* 0x000001c006067812 */ /* 0x000fc800078ec0ff */
[----:B------:R-:W-:Y:S02]  /*1b30*/  LOP3.LUT R81, R6, 0x8, R81, 0xf8, !PT ;  /* 0x0000000806517812 */ /* 0x000fe400078ef851 */
[----:B------:R-:W-:Y:S01]  /*1b40*/  SHF.R.U32.HI R6, RZ, 0x3, R6 ;  /* 0x00000003ff067819 */ /* 0x000fe20000011606 */
[----:B---3--:R-:W-:-:S03]  /*1b50*/  @P1 IMAD.WIDE R20, R202, 0x2, R14 ;  /* 0x00000002ca141825 */ /* 0x008fc600078e020e */
[----:B------:R-:W-:Y:S01]  /*1b60*/  LOP3.LUT R81, R81, R6, RZ, 0x3c, !PT ;  /* 0x0000000651517212 */ /* 0x000fe200078e3cff */
[----:B------:R-:W-:Y:S01]  /*1b70*/  @P1 IMAD.WIDE R14, R200, 0x2, R14 ;  /* 0x00000002c80e1825 */ /* 0x000fe200078e020e */
[----:B------:R1:W-:Y:S03]  /*1b80*/  @P1 LDGSTS.E.BYPASS.LTC128B.128 [R233+0xa100], [R20.64], !P6 ;  /* 0x0a10000014e91fae */ /* 0x0003e6000f101d50 */
[----:B------:R-:W-:Y:S01]  /*1b90*/  IMAD.IADD R230, R81, 0x1, R230 ;  /* 0x0000000151e67824 */ /* 0x000fe200078e02e6 */
[----:B------:R3:W-:Y:S03]  /*1ba0*/  @P1 LDGSTS.E.BYPASS.LTC128B.128 [R233+0xc100], [R18.64], !P5 ;  /* 0x0c10000012e91fae */ /* 0x0007e6000e901d50 */
[----:B------:R-:W-:Y:S01]  /*1bb0*/  IMAD.SHL.U32 R230, R230, 0x2, RZ ;  /* 0x00000002e6e67824 */ /* 0x000fe200078e00ff */
[----:B------:R4:W-:Y:S01]  /*1bc0*/  @P1 LDGSTS.E.BYPASS.LTC128B.128 [R233+0xe100], [R14.64], !P4 ;  /* 0x0e1000000ee91fae */ /* 0x0009e2000e101d50 */
[----:B------:R-:W-:-:S13]  /*1bd0*/  ISETP.GT.AND P1, PT, R2, 0x20, PT ;  /* 0x000000200200780c */ /* 0x000fda0003f24270 */
[----:B--2---:R-:W-:-:S04]  /*1be0*/  @P1 IMAD.WIDE R24, R235, 0x2, R12 ;  /* 0x00000002eb181825 */ /* 0x004fc800078e020c */
[--C-:B------:R-:W-:Y:S01]  /*1bf0*/  @P1 IMAD.WIDE R22, R202, 0x2, R12.reuse ;  /* 0x00000002ca161825 */ /* 0x100fe200078e020c */
[----:B------:R2:W-:Y:S03]  /*1c00*/  @P1 LDGSTS.E.BYPASS.LTC128B.128 [R233+0x9100], [R24.64], !P2 ;  /* 0x0910000018e91fae */ /* 0x0005e6000d101d50 */
[C-C-:B-1----:R-:W-:Y:S01]  /*1c10*/  @P1 IMAD.WIDE R20, R201.reuse, 0x2, R12.reuse ;  /* 0x00000002c9141825 */ /* 0x142fe200078e020c */
[----:B------:R1:W-:Y:S03]  /*1c20*/  @P1 LDGSTS.E.BYPASS.LTC128B.128 [R233+0xb100], [R22.64], !P6 ;  /* 0x0b10000016e91fae */ /* 0x0003e6000f101d50 */
[----:B------:R-:W-:Y:S01]  /*1c30*/  @P1 IMAD.WIDE R12, R200, 0x2, R12 ;  /* 0x00000002c80c1825 */ /* 0x000fe200078e020c */
[----:B------:R1:W-:Y:S03]  /*1c40*/  @P1 LDGSTS.E.BYPASS.LTC128B.128 [R233+0xd100], [R20.64], !P5 ;  /* 0x0d10000014e91fae */ /* 0x0003e6000e901d50 */
[----:B----4-:R-:W-:Y:S01]  /*1c50*/  IMAD.WIDE R14, R201, 0x2, RZ ;  /* 0x00000002c90e7825 */ /* 0x010fe200078e02ff */
[----:B------:R4:W-:Y:S01]  /*1c60*/  @P1 LDGSTS.E.BYPASS.LTC128B.128 [R233+0xf100], [R12.64], !P4 ;  /* 0x0f1000000ce91fae */ /* 0x0009e2000e101d50 */
[----:B------:R-:W-:-:S03]  /*1c70*/  LOP3.LUT P1, RZ, R0, 0x2, RZ, 0xc0, !PT ;  /* 0x0000000200ff7812 */ /* 0x000fc6000782c0ff */
[----:B------:R-:W0:Y:S01]  /*1c80*/  LDGDEPBAR ;  /* 0x00000000000079af */ /* 0x000e220000000000 */
[----:B------:R-:W-:-:S05]  /*1c90*/  IADD3 R44, P0, R54, R14, RZ ;  /* 0x0000000e362c7210 */ /* 0x000fca0007f1e0ff */
[----:B------:R-:W-:Y:S01]  /*1ca0*/  IMAD.X R45, R7, 0x1, R15, P0 ;  /* 0x00000001072d7824 */ /* 0x000fe200000e060f */
[----:B---3--:R-:W-:-:S03]  /*1cb0*/  IADD3 R18, P0, R14, R8, RZ ;  /* 0x000000080e127210 */ /* 0x008fc60007f1e0ff */
[----:B------:R-:W-:Y:S02]  /*1cc0*/  @P1 IADD3 R228, R5, -0x20, RZ ;  /* 0xffffffe005e41810 */ /* 0x000fe40007ffe0ff */
[----:B------:R-:W-:Y:S02]  /*1cd0*/  IMAD.X R19, R15, 0x1, R3, P0 ;  /* 0x000000010f137824 */ /* 0x000fe400000e0603 */
[C---:B------:R-:W-:Y:S02]  /*1ce0*/  IADD3 R219, R228.reuse, 0x800, RZ ;  /* 0x00000800e4db7810 */ /* 0x040fe40007ffe0ff */
[C---:B------:R-:W-:Y:S02]  /*1cf0*/  IADD3 R218, R228.reuse, 0x1000, RZ ;  /* 0x00001000e4da7810 */ /* 0x040fe40007ffe0ff */
[C---:B------:R-:W-:Y:S02]  /*1d00*/  IADD3 R217, R228.reuse, 0x1800, RZ ;  /* 0x00001800e4d97810 */ /* 0x040fe40007ffe0ff */
[----:B------:R-:W-:-:S02]  /*1d10*/  IADD3 R215, R228, 0x2000, RZ ;  /* 0x00002000e4d77810 */ /* 0x000fc40007ffe0ff */
[----:B------:R-:W-:Y:S01]  /*1d20*/  IADD3 R214, R228, 0x2800, RZ ;  /* 0x00002800e4d67810 */ /* 0x000fe20007ffe0ff */
[----:B----4-:R-:W-:Y:S01]  /*1d30*/  IMAD.WIDE R12, R200, 0x2, RZ ;  /* 0x00000002c80c7825 */ /* 0x010fe200078e02ff */
[----:B------:R-:W-:-:S04]  /*1d40*/  DEPBAR.LE SB0, 0x1 ;  /* 0x000080400000791a */ /* 0x000fc80000000000 */
[----:B------:R-:W-:Y:S01]  /*1d50*/  IADD3 R54, P0, R54, R12, RZ ;  /* 0x0000000c36367210 */ /* 0x000fe20007f1e0ff */
[----:B------:R-:W-:-:S04]  /*1d60*/  DEPBAR.LE SB0, 0x0 ;  /* 0x000080000000791a */ /* 0x000fc80000000000 */
[----:B------:R-:W-:Y:S01]  /*1d70*/  BAR.SYNC.DEFER_BLOCKING 0x0 ;  /* 0x0000000000007b1d */ /* 0x000fe20000010000 */
[----:B------:R-:W-:Y:S01]  /*1d80*/  IMAD.X R55, R7, 0x1, R13, P0 ;  /* 0x0000000107377824 */ /* 0x000fe200000e060d */
[----:B------:R-:W-:Y:S02]  /*1d90*/  IADD3 R8, P0, R12, R8, RZ ;  /* 0x000000080c087210 */ /* 0x000fe40007f1e0ff */
[----:B------:R-:W-:Y:S02]  /*1da0*/  IADD3 R213, R228, 0x3000, RZ ;  /* 0x00003000e4d57810 */ /* 0x000fe40007ffe0ff */
[----:B------:R-:W-:Y:S01]  /*1db0*/  R2P PR, R4, 0x6 ;  /* 0x0000000604007804 */ /* 0x000fe20000000000 */
[----:B------:R-:W-:Y:S01]  /*1dc0*/  IMAD.X R9, R13, 0x1, R3, P0 ;  /* 0x000000010d097824 */ /* 0x000fe200000e0603 */
[----:B------:R-:W-:Y:S01]  /*1dd0*/  ISETP.GE.AND P0, PT, R235, c[0x0][0x1d4], PT ;  /* 0x00007500eb007a0c */ /* 0x000fe20003f06270 */
[----:B------:R-:W-:Y:S01]  /*1de0*/  IMAD.MOV.U32 R3, RZ, RZ, 0x10 ;  /* 0x00000010ff037424 */ /* 0x000fe200078e00ff */
[----:B------:R-:W-:-:S02]  /*1df0*/  IADD3 R212, R228, 0x3800, RZ ;  /* 0x00003800e4d47810 */ /* 0x000fc40007ffe0ff */
[----:B------:R-:W-:Y:S02]  /*1e00*/  ISETP.LT.OR P0, PT, R2, 0x1, P0 ;  /* 0x000000010200780c */ /* 0x000fe40000701670 */
[----:B------:R-:W-:Y:S02]  /*1e10*/  SEL R3, R3, 0xfffffff0, !P1 ;  /* 0xfffffff003037807 */ /* 0x000fe40004800000 */
[----:B------:R-:W-:Y:S02]  /*1e20*/  ISETP.GE.AND P1, PT, R16, c[0x0][0x1d4], PT ;  /* 0x0000750010007a0c */ /* 0x000fe40003f26270 */
[C---:B------:R-:W-:Y:S01]  /*1e30*/  IADD3 R211, R228.reuse, 0x4000, RZ ;  /* 0x00004000e4d37810 */ /* 0x040fe20007ffe0ff */
[----:B------:R-:W-:Y:S01]  /*1e40*/  IMAD R226, R3, 0x2, R230 ;  /* 0x0000000203e27824 */ /* 0x000fe200078e02e6 */
[C---:B------:R-:W-:Y:S02]  /*1e50*/  IADD3 R210, R228.reuse, 0x4800, RZ ;  /* 0x00004800e4d27810 */ /* 0x040fe40007ffe0ff */
[C---:B------:R-:W-:Y:S01]  /*1e60*/  IADD3 R209, R228.reuse, 0x5000, RZ ;  /* 0x00005000e4d17810 */ /* 0x040fe20007ffe0ff */
[----:B------:R-:W-:Y:S01]  /*1e70*/  LDSM.16.M88.4 R40, [R230+0x10100] ;  /* 0x01010000e628783b */ /* 0x000fe20000000200 */
[----:B------:R-:W-:-:S02]  /*1e80*/  IADD3 R208, R228, 0x5800, RZ ;  /* 0x00005800e4d07810 */ /* 0x000fc40007ffe0ff */
[C---:B------:R-:W-:Y:S01]  /*1e90*/  IADD3 R207, R228.reuse, 0x6000, RZ ;  /* 0x00006000e4cf7810 */ /* 0x040fe20007ffe0ff */
[----:B------:R-:W-:Y:S01]  /*1ea0*/  LDSM.16.M88.4 R4, [R226+0x10100] ;  /* 0x01010000e204783b */ /* 0x000fe20000000200 */
[C---:B------:R-:W-:Y:S02]  /*1eb0*/  IADD3 R206, R228.reuse, 0x6800, RZ ;  /* 0x00006800e4ce7810 */ /* 0x040fe40007ffe0ff */
[C---:B------:R-:W-:Y:S01]  /*1ec0*/  IADD3 R205, R228.reuse, 0x7000, RZ ;  /* 0x00007000e4cd7810 */ /* 0x040fe20007ffe0ff */
[----:B------:R-:W-:Y:S01]  /*1ed0*/  LDSM.16.M88.4 R12, [R229+0x8100] ;  /* 0x00810000e50c783b */ /* 0x000fe20000000200 */
[----:B------:R-:W-:-:S03]  /*1ee0*/  IADD3 R204, R228, 0x7800, RZ ;  /* 0x00007800e4cc7810 */ /* 0x000fc60007ffe0ff */
[----:B------:R-:W3:Y:S04]  /*1ef0*/  LDSM.16.M88.4 R56, [R229+0x8900] ;  /* 0x00890000e538783b */ /* 0x000ee80000000200 */
[----:B------:R-:W-:Y:S04]  /*1f00*/  LDSM.16.M88.4 R48, [R229+0x9100] ;  /* 0x00910000e530783b */ /* 0x000fe80000000200 */
[----:B-1----:R-:W-:Y:S04]  /*1f10*/  LDSM.16.M88.4 R20, [R229+0x9900] ;  /* 0x00990000e514783b */ /* 0x002fe80000000200 */
[----:B------:R-:W-:Y:S04]  /*1f20*/  LDSM.16.M88.4 R64, [R228] ;  /* 0x00000000e440783b */ /* 0x000fe80000000200 */
[----:B------:R-:W1:Y:S04]  /*1f30*/  LDSM.16.M88.4 R36, [R228+0x800] ;  /* 0x00080000e424783b */ /* 0x000e680000000200 */
[----:B------:R-:W-:Y:S04]  /*1f40*/  LDSM.16.M88.4 R28, [R228+0x1000] ;  /* 0x00100000e41c783b */ /* 0x000fe80000000200 */
[----:B--2---:R-:W2:Y:S04]  /*1f50*/  LDSM.16.M88.4 R24, [R228+0x1800] ;  /* 0x00180000e418783b */ /* 0x004ea80000000200 */
[----:B------:R-:W-:Y:S01]  /*1f60*/  @!PT LDS RZ, [RZ] ;  /* 0x00000000fffff984 */ /* 0x000fe20000000800 */
[----:B------:R-:W-:Y:S01]  /*1f70*/  @!PT LDS RZ, [RZ] ;  /* 0x00000000fffff984 */ /* 0x000fe20000000800 */
[----:B------:R-:W-:Y:S01]  /*1f80*/  @!PT LDS RZ, [RZ] ;  /* 0x00000000fffff984 */ /* 0x000fe20000000800 */
[----:B------:R4:W-:Y:S01]  /*1f90*/  LDGSTS.E.BYPASS.LTC128B.128 [R233+0x100], [R52.64], !P0 ;  /* 0x0010000034e97fae */ /* 0x0009e2000c101d50 */
[----:B------:R-:W-:-:S02]  /*1fa0*/  ISETP.LT.OR P0, PT, R2, 0x1, P1 ;  /* 0x000000010200780c */ /* 0x000fc40000f01670 */
[----:B------:R-:W-:Y:S01]  /*1fb0*/  ISETP.GE.AND P1, PT, R11, c[0x0][0x1d4], PT ;  /* 0x000075000b007a0c */ /* 0x000fe20003f26270 */
[----:B---3--:R-:W-:Y:S10]  /*1fc0*/  HMMA.16816.F32.BF16 R60, R40, R56, RZ ;  /* 0x00000038283c723c */ /* 0x008ff400000418ff */
[----:B------:R3:W-:Y:S01]  /*1fd0*/  LDGSTS.E.BYPASS.LTC128B.128 [R233+0x2100], [R46.64], !P0 ;  /* 0x021000002ee97fae */ /* 0x0007e2000c101d50 */
[----:B------:R-:W-:-:S02]  /*1fe0*/  ISETP.LT.OR P0, PT, R2, 0x1, P1 ;  /* 0x000000010200780c */ /* 0x000fc40000f01670 */
[----:B------:R-:W-:Y:S01]  /*1ff0*/  ISETP.GE.AND P1, PT, R10, c[0x0][0x1d4], PT ;  /* 0x000075000a007a0c */ /* 0x000fe20003f26270 */
[----:B------:R-:W-:Y:S01]  /*2000*/  IMAD.MOV.U32 R10, RZ, RZ, 0x20 ;  /* 0x00000020ff0a7424 */ /* 0x000fe200078e00ff */
[----:B------:R-:W-:Y:S09]  /*2010*/  HMMA.16816.F32.BF16 R56, R40, R58, RZ ;  /* 0x0000003a2838723c */ /* 0x000ff200000418ff */
[----:B------:R3:W-:Y:S01]  /*2020*/  LDGSTS.E.BYPASS.LTC128B.128 [R233+0x4100], [R44.64], !P0 ;  /* 0x041000002ce97fae */ /* 0x0007e2000c101d50 */
[----:B------:R-:W-:-:S02]  /*2030*/  ISETP.LT.OR P0, PT, R2, 0x1, P1 ;  /* 0x000000010200780c */ /* 0x000fc40000f01670 */
[C---:B------:R-:W-:Y:S01]  /*2040*/  ISETP.LT.OR P1, PT, R2.reuse, 0x21, P1 ;  /* 0x000000210200780c */ /* 0x040fe20000f21670 */
[C---:B-1----:R-:W-:Y:S10]  /*2050*/  HMMA.16816.F32.BF16 R60, R4.reuse, R36, R60 ;  /* 0x00000024043c723c */ /* 0x042ff4000004183c */
[----:B------:R4:W-:Y:S01]  /*2060*/  LDGSTS.E.BYPASS.LTC128B.128 [R233+0x6100], [R54.64], !P0 ;  /* 0x0610000036e97fae */ /* 0x0009e2000c101d50 */
[----:B------:R-:W-:Y:S01]  /*2070*/  ISETP.GE.AND P0, PT, R235, c[0x0][0x1d4], PT ;  /* 0x00007500eb007a0c */ /* 0x000fe20003f06270 */
[----:B------:R-:W-:Y:S03]  /*2080*/  HMMA.16816.F32.BF16 R56, R4, R38, R56 ;  /* 0x000000260438723c */ /* 0x000fe60000041838 */
[----:B------:R-:W-:-:S05]  /*2090*/  ISETP.LT.OR P0, PT, R2, 0x21, P0 ;  /* 0x000000210200780c */ /* 0x000fca0000701670 */
[----:B---3--:R-:W-:Y:S08]  /*20a0*/  HMMA.16816.F32.BF16 R44, R40, R20, RZ ;  /* 0x00000014282c723c */ /* 0x008ff000000418ff */
[----:B------:R1:W-:Y:S01]  /*20b0*/  LDGSTS.E.BYPASS.LTC128B.128 [R233+0x1100], [R34.64], !P0 ;  /* 0x0110000022e97fae */ /* 0x0003e2000c101d50 */
[----:B------:R-:W-:-:S04]  /*20c0*/  ISETP.GE.AND P0, PT, R16, c[0x0][0x1d4], PT ;  /* 0x0000750010007a0c */ /* 0x000fc80003f06270 */
[----:B------:R-:W-:Y:S01]  /*20d0*/  ISETP.LT.OR P0, PT, R2, 0x21, P0 ;  /* 0x000000210200780c */ /* 0x000fe20000701670 */
[C---:B----4-:R-:W-:Y:S08]  /*20e0*/  HMMA.16816.F32.BF16 R52, R40.reuse, R48, RZ ;  /* 0x000000302834723c */ /* 0x050ff000000418ff */
[----:B------:R-:W-:Y:S04]  /*20f0*/  HMMA.16816.F32.BF16 R48, R40, R50, RZ ;  /* 0x000000322830723c */ /* 0x000fe800000418ff */
[----:B------:R1:W-:Y:S01]  /*2100*/  LDGSTS.E.BYPASS.LTC128B.128 [R233+0x3100], [R32.64], !P0 ;  /* 0x0310000020e97fae */ /* 0x0003e2000c101d50 */
[----:B------:R-:W-:-:S04]  /*2110*/  ISETP.GE.AND P0, PT, R11, c[0x0][0x1d4], PT ;  /* 0x000075000b007a0c */ /* 0x000fc80003f06270 */
[----:B------:R-:W-:Y:S02]  /*2120*/  ISETP.LT.OR P0, PT, R2, 0x21, P0 ;  /* 0x000000210200780c */ /* 0x000fe40000701670 */
[----:B------:R-:W-:Y:S01]  /*2130*/  SEL R2, R10, 0xffffffe0, !P2 ;  /* 0xffffffe00a027807 */ /* 0x000fe20005000000 */
[C---:B--2---:R-:W-:Y:S04]  /*2140*/  HMMA.16816.F32.BF16 R44, R4.reuse, R24, R44 ;  /* 0x00000018042c723c */ /* 0x044fe8000004182c */
[C---:B------:R-:W-:Y:S02]  /*2150*/  IMAD R225, R2.reuse, 0x2, R230 ;  /* 0x0000000202e17824 */ /* 0x040fe400078e02e6 */
[----:B------:R-:W-:Y:S02]  /*2160*/  IMAD R223, R2, 0x2, R226 ;  /* 0x0000000202df7824 */ /* 0x000fe400078e02e2 */
[----:B------:R-:W-:Y:S02]  /*2170*/  HMMA.16816.F32.BF16 R52, R4, R28, R52 ;  /* 0x0000001c0434723c */ /* 0x000fe40000041834 */
[----:B------:R2:W-:Y:S01]  /*2180*/  LDGSTS.E.BYPASS.LTC128B.128 [R233+0x5100], [R18.64], !P0 ;  /* 0x0510000012e97fae */ /* 0x0005e2000c101d50 */
[----:B------:R-:W-:Y:S01]  /*2190*/  LOP3.LUT P0, RZ, R0, 0x4, RZ, 0xc0, !PT ;  /* 0x0000000400ff7812 */ /* 0x000fe2000780c0ff */
[----:B------:R-:W-:-:S02]  /*21a0*/  IMAD.MOV.U32 R0, RZ, RZ, 0x40 ;  /* 0x00000040ff007424 */ /* 0x000fc400078e00ff */
[----:B------:R3:W-:Y:S01]  /*21b0*/  LDGSTS.E.BYPASS.LTC128B.128 [R233+0x7100], [R8.64], !P1 ;  /* 0x0710000008e97fae */ /* 0x0007e2000c901d50 */
[----:B------:R-:W-:Y:S01]  /*21c0*/  ISETP.GT.AND P1, PT, R234, 0x3f, PT ;  /* 0x0000003fea00780c */ /* 0x000fe20003f24270 */
[----:B------:R-:W-:Y:S01]  /*21d0*/  HMMA.16816.F32.BF16 R48, R4, R30, R48 ;  /* 0x0000001e0430723c */ /* 0x000fe20000041830 */
[----:B------:R-:W-:Y:S01]  /*21e0*/  SEL R0, R0, 0xffffffc0, !P0 ;  /* 0xffffffc000007807 */ /* 0x000fe20004000000 */
[----:B------:R-:W-:Y:S01]  /*21f0*/  LDSM.16.M88.4 R76, [R230+0x1c100] ;  /* 0x01c10000e64c783b */ /* 0x000fe20000000200 */
[----:B------:R-:W-:-:S03]  /*2200*/  PLOP3.LUT P0, PT, PT, PT, UP0, 0x40, 0x0 ;  /* 0x000000000000781c */ /* 0x000fc60003f0e808 */
[----:B------:R-:W-:Y:S01]  /*2210*/  IMAD.IADD R224, R229, 0x1, R0 ;  /* 0x00000001e5e07824 */ /* 0x000fe200078e0200 */
[----:B-1----:R-:W-:Y:S01]  /*2220*/  LDSM.16.M88.4 R32, [R225+0x10100] ;  /* 0x01010000e120783b */ /* 0x002fe20000000200 */
[----:B------:R-:W-:-:S03]  /*2230*/  IMAD.IADD R216, R0, 0x1, R228 ;  /* 0x0000000100d87824 */ /* 0x000fc600078e02e4 */
[----:B------:R-:W-:Y:S04]  /*2240*/  LDSM.16.M88.4 R68, [R224+0x9900] ;  /* 0x00990000e044783b */ /* 0x000fe80000000200 */
[----:B------:R-:W-:Y:S04]  /*2250*/  LDSM.16.M88.4 R28, [R216] ;  /* 0x00000000d81c783b */ /* 0x000fe80000000200 */
[----:B------:R-:W-:Y:S01]  /*2260*/  LDSM.16.M88.4 R36, [R216+0x800] ;  /* 0x00080000d824783b */ /* 0x000fe20000000200 */
[C---:B--2---:R-:W-:Y:S03]  /*2270*/  HMMA.16816.F32.BF16 R16, R40.reuse, R12, RZ ;  /* 0x0000000c2810723c */ /* 0x044fe600000418ff */
[----:B------:R-:W-:Y:S04]  /*2280*/  LDSM.16.M88.4 R72, [R224+0xc900] ;  /* 0x00c90000e048783b */ /* 0x000fe80000000200 */
[----:B---3--:R-:W1:Y:S01]  /*2290*/  LDSM.16.M88.4 R8, [R224+0x8100] ;  /* 0x00810000e008783b */ /* 0x008e620000000200 */
[C---:B------:R-:W-:Y:S03]  /*22a0*/  HMMA.16816.F32.BF16 R12, R40.reuse, R14, RZ ;  /* 0x0000000e280c723c */ /* 0x040fe600000418ff */
[----:B------:R-:W0:Y:S05]  /*22b0*/  LDGDEPBAR ;  /* 0x00000000000079af */ /* 0x000e2a0000000000 */
[----:B------:R-:W-:Y:S01]  /*22c0*/  HMMA.16816.F32.BF16 R40, R40, R22, RZ ;  /* 0x000000162828723c */ /* 0x000fe200000418ff */
[----:B------:R-:W2:Y:S07]  /*22d0*/  LDSM.16.M88.4 R20, [R224+0x8900] ;  /* 0x00890000e014783b */ /* 0x000eae0000000200 */
[C---:B------:R-:W-:Y:S08]  /*22e0*/  HMMA.16816.F32.BF16 R16, R4.reuse, R64, R16 ;  /* 0x000000400410723c */ /* 0x040ff00000041810 */
[C---:B------:R-:W-:Y:S01]  /*22f0*/  HMMA.16816.F32.BF16 R12, R4.reuse, R66, R12 ;  /* 0x00000042040c723c */ /* 0x040fe2000004180c */
[----:B------:R-:W-:Y:S07]  /*2300*/  LDSM.16.M88.4 R64, [R216+0x1000] ;  /* 0x00100000d840783b */ /* 0x000fee0000000200 */
        /* <DEDUP_REMOVED lines=13> */
[----:B------:R-:W-:Y:S01]  /*23e0*/  HMMA.16816.F32.BF16 R40, R32, R70, R40 ;  /* 0x000000462028723c */ /* 0x000fe20000041828 */
[----:B------:R-:W4:Y:S04]  /*23f0*/  LDSM.16.M88.4 R32, [R229+0xa900] ;  /* 0x00a90000e520783b */ /* 0x000f280000000200 */
[----:B------:R-:W-:Y:S03]  /*2400*/  LDSM.16.M88.4 R68, [R224+0xb900] ;  /* 0x00b90000e044783b */ /* 0x000fe60000000200 */
        /* <DEDUP_REMOVED lines=10> */
[----:B------:R-:W-:Y:S01]  /*24b0*/  HMMA.16816.F32.BF16 R12, R24, R6, R12 ;  /* 0x00000006180c723c */ /* 0x000fe2000004180c */
[----:B------:R-:W2:Y:S07]  /*24c0*/  LDSM.16.M88.4 R4, [R228+0x2000] ;  /* 0x00200000e404783b */ /* 0x000eae0000000200 */
[C---:B------:R-:W-:Y:S08]  /*24d0*/  HMMA.16816.F32.BF16 R52, R8.reuse, R64, R52 ;  /* 0x000000400834723c */ /* 0x040ff00000041834 */
[----:B------:R-:W-:Y:S01]  /*24e0*/  HMMA.16816.F32.BF16 R48, R8, R66, R48 ;  /* 0x000000420830723c */ /* 0x000fe20000041830 */
[----:B------:R-:W3:Y:S04]  /*24f0*/  LDSM.16.M88.4 R8, [R228+0x2800] ;  /* 0x00280000e408783b */ /* 0x000ee80000000200 */
[----:B------:R-:W-:Y:S03]  /*2500*/  LDSM.16.M88.4 R64, [R230+0x18100] ;  /* 0x01810000e640783b */ /* 0x000fe60000000200 */
[C---:B----4-:R-:W-:Y:S08]  /*2510*/  HMMA.16816.F32.BF16 R60, R24.reuse, R32, R60 ;  /* 0x00000020183c723c */ /* 0x050ff0000004183c */
[C---:B------:R-:W-:Y:S01]  /*2520*/  HMMA.16816.F32.BF16 R56, R24.reuse, R34, R56 ;  /* 0x000000221838723c */ /* 0x040fe20000041838 */
[----:B------:R-:W4:Y:S07]  /*2530*/  LDSM.16.M88.4 R32, [R228+0x3000] ;  /* 0x00300000e420783b */ /* 0x000f2e0000000200 */
[C---:B-1----:R-:W-:Y:S08]  /*2540*/  HMMA.16816.F32.BF16 R52, R24.reuse, R28, R52 ;  /* 0x0000001c1834723c */ /* 0x042ff00000041834 */
[C---:B------:R-:W-:Y:S01]  /*2550*/  HMMA.16816.F32.BF16 R48, R24.reuse, R30, R48 ;  /* 0x0000001e1830723c */ /* 0x040fe20000041830 */
[----:B------:R-:W1:Y:S07]  /*2560*/  LDSM.16.M88.4 R28, [R228+0x3800] ;  /* 0x00380000e41c783b */ /* 0x000e6e0000000200 */
[C---:B-----5:R-:W-:Y:S08]  /*2570*/  HMMA.16816.F32.BF16 R44, R24.reuse, R36, R44 ;  /* 0x00000024182c723c */ /* 0x060ff0000004182c */
[----:B------:R-:W-:Y:S01]  /*2580*/  HMMA.16816.F32.BF16 R40, R24, R38, R40 ;  /* 0x000000261828723c */ /* 0x000fe20000041828 */
[----:B------:R-:W-:Y:S04]  /*2590*/  LDSM.16.M88.4 R36, [R225+0x14100] ;  /* 0x01410000e124783b */ /* 0x000fe80000000200 */
[----:B------:R-:W-:Y:S03]  /*25a0*/  LDSM.16.M88.4 R24, [R224+0xa100] ;  /* 0x00a10000e018783b */ /* 0x000fe60000000200 */
        /* <DEDUP_REMOVED lines=22> */
[C---:B------:R-:W-:Y:S08]  /*2710*/  HMMA.16816.F32.BF16 R44, R36.reuse, R68, R44 ;  /* 0x00000044242c723c */ /* 0x040ff0000004182c */
[----:B------:R-:W-:Y:S01]  /*2720*/  HMMA.16816.F32.BF16 R40, R36, R70, R40 ;  /* 0x000000462428723c */ /* 0x000fe20000041828 */
[----:B------:R-:W5:Y:S04]  /*2730*/  LDSM.16.M88.4 R68, [R229+0xd900] ;  /* 0x00d90000e544783b */ /* 0x000f680000000200 */
[----:B------:R-:W3:Y:S03]  /*2740*/  LDSM.16.M88.4 R36, [R229+0xc900] ;  /* 0x00c90000e524783b */ /* 0x000ee60000000200 */
[C---:B-1----:R-:W-:Y:S08]  /*2750*/  HMMA.16816.F32.BF16 R16, R20.reuse, R32, R16 ;  /* 0x000000201410723c */ /* 0x042ff00000041810 */
[C---:B------:R-:W-:Y:S01]  /*2760*/  HMMA.16816.F32.BF16 R12, R20.reuse, R34, R12 ;  /* 0x00000022140c723c */ /* 0x040fe2000004180c */
[----:B------:R-:W-:Y:S07]  /*2770*/  LDSM.16.M88.4 R32, [R228+0x4000] ;  /* 0x00400000e420783b */ /* 0x000fee0000000200 */
[C---:B--2---:R-:W-:Y:S08]  /*2780*/  HMMA.16816.F32.BF16 R52, R20.reuse, R4, R52 ;  /* 0x000000041434723c */ /* 0x044ff00000041834 */
[C---:B------:R-:W-:Y:S01]  /*2790*/  HMMA.16816.F32.BF16 R48, R20.reuse, R6, R48 ;  /* 0x000000061430723c */ /* 0x040fe20000041830 */
[----:B------:R-:W1:Y:S07]  /*27a0*/  LDSM.16.M88.4 R4, [R229+0xd100] ;  /* 0x00d10000e504783b */ /* 0x000e6e0000000200 */
[C---:B----4-:R-:W-:Y:S08]  /*27b0*/  HMMA.16816.F32.BF16 R44, R20.reuse, R24, R44 ;  /* 0x00000018142c723c */ /* 0x050ff0000004182c */
[C---:B------:R-:W-:Y:S08]  /*27c0*/  HMMA.16816.F32.BF16 R60, R20.reuse, R28, R60 ;  /* 0x0000001c143c723c */ /* 0x040ff0000004183c */
[C---:B------:R-:W-:Y:S01]  /*27d0*/  HMMA.16816.F32.BF16 R56, R20.reuse, R30, R56 ;  /* 0x0000001e1438723c */ /* 0x040fe20000041838 */
[----:B------:R-:W-:Y:S07]  /*27e0*/  LDSM.16.M88.4 R28, [R228+0x4800] ;  /* 0x00480000e41c783b */ /* 0x000fee0000000200 */
[----:B------:R-:W-:Y:S01]  /*27f0*/  HMMA.16816.F32.BF16 R40, R20, R26, R40 ;  /* 0x0000001a1428723c */ /* 0x000fe20000041828 */
[----:B------:R-:W-:Y:S04]  /*2800*/  LDSM.16.M88.4 R20, [R226+0x18100] ;  /* 0x01810000e214783b */ /* 0x000fe80000000200 */
[----:B------:R-:W2:Y:S03]  /*2810*/  LDSM.16.M88.4 R24, [R228+0x5800] ;  /* 0x00580000e418783b */ /* 0x000ea60000000200 */
[C---:B---3--:R-:W-:Y:S08]  /*2820*/  HMMA.16816.F32.BF16 R16, R64.reuse, R8, R16 ;  /* 0x000000084010723c */ /* 0x048ff00000041810 */
[C---:B------:R-:W-:Y:S01]  /*2830*/  HMMA.16816.F32.BF16 R12, R64.reuse, R10, R12 ;  /* 0x0000000a400c723c */ /* 0x040fe2000004180c */
[----:B------:R-:W3:Y:S07]  /*2840*/  LDSM.16.M88.4 R8, [R228+0x5000] ;  /* 0x00500000e408783b */ /* 0x000eee0000000200 */
[C---:B-----5:R-:W-:Y:S08]  /*2850*/  HMMA.16816.F32.BF16 R44, R64.reuse, R68, R44 ;  /* 0x00000044402c723c */ /* 0x060ff0000004182c */
[C---:B------:R-:W-:Y:S08]  /*2860*/  HMMA.16816.F32.BF16 R60, R64.reuse, R36, R60 ;  /* 0x00000024403c723c */ /* 0x040ff0000004183c */
[C---:B------:R-:W-:Y:S01]  /*2870*/  HMMA.16816.F32.BF16 R56, R64.reuse, R38, R56 ;  /* 0x000000264038723c */ /* 0x040fe20000041838 */
[----:B------:R-:W-:Y:S07]  /*2880*/  LDSM.16.M88.4 R36, [R225+0x18100] ;  /* 0x01810000e124783b */ /* 0x000fee0000000200 */
[C---:B------:R-:W-:Y:S01]  /*2890*/  HMMA.16816.F32.BF16 R40, R64.reuse, R70, R40 ;  /* 0x000000464028723c */ /* 0x040fe20000041828 */
[----:B------:R-:W-:Y:S07]  /*28a0*/  LDSM.16.M88.4 R68, [R224+0xd100] ;  /* 0x00d10000e044783b */ /* 0x000fee0000000200 */
[C---:B-1----:R-:W-:Y:S08]  /*28b0*/  HMMA.16816.F32.BF16 R52, R64.reuse, R4, R52 ;  /* 0x000000044034723c */ /* 0x042ff00000041834 */
[----:B------:R-:W-:Y:S01]  /*28c0*/  HMMA.16816.F32.BF16 R48, R64, R6, R48 ;  /* 0x000000064030723c */ /* 0x000fe20000041830 */
[----:B------:R-:W1:Y:S04]  /*28d0*/  LDSM.16.M88.4 R64, [R224+0xd900] ;  /* 0x00d90000e040783b */ /* 0x000e680000000200 */
[----:B------:R-:W4:Y:S03]  /*28e0*/  LDSM.16.M88.4 R4, [R224+0xc100] ;  /* 0x00c10000e004783b */ /* 0x000f260000000200 */
[C---:B--2---:R-:W-:Y:S08]  /*28f0*/  HMMA.16816.F32.BF16 R44, R20.reuse, R24, R44 ;  /* 0x00000018142c723c */ /* 0x044ff0000004182c */
[C---:B------:R-:W-:Y:S08]  /*2900*/  HMMA.16816.F32.BF16 R16, R20.reuse, R32, R16 ;  /* 0x000000201410723c */ /* 0x040ff00000041810 */
[C---:B------:R-:W-:Y:S01]  /*2910*/  HMMA.16816.F32.BF16 R12, R20.reuse, R34, R12 ;  /* 0x00000022140c723c */ /* 0x040fe2000004180c */
[----:B------:R-:W-:Y:S07]  /*2920*/  LDSM.16.M88.4 R32, [R216+0x4000] ;  /* 0x00400000d820783b */ /* 0x000fee0000000200 */
[C---:B------:R-:W-:Y:S08]  /*2930*/  HMMA.16816.F32.BF16 R60, R20.reuse, R28, R60 ;  /* 0x0000001c143c723c */ /* 0x040ff0000004183c */
[C---:B------:R-:W-:Y:S01]  /*2940*/  HMMA.16816.F32.BF16 R56, R20.reuse, R30, R56 ;  /* 0x0000001e1438723c */ /* 0x040fe20000041838 */
[----:B------:R-:W-:Y:S07]  /*2950*/  LDSM.16.M88.4 R28, [R216+0x4800] ;  /* 0x00480000d81c783b */ /* 0x000fee0000000200 */
[C---:B------:R-:W-:Y:S01]  /*2960*/  HMMA.16816.F32.BF16 R40, R20.reuse, R26, R40 ;  /* 0x0000001a1428723c */ /* 0x040fe20000041828 */
[----:B------:R-:W-:Y:S07]  /*2970*/  LDSM.16.M88.4 R24, [R216+0x5000] ;  /* 0x00500000d818783b */ /* 0x000fee0000000200 */
[C---:B---3--:R-:W-:Y:S08]  /*2980*/  HMMA.16816.F32.BF16 R52, R20.reuse, R8, R52 ;  /* 0x000000081434723c */ /* 0x048ff00000041834 */
[----:B------:R-:W-:Y:S01]  /*2990*/  HMMA.16816.F32.BF16 R48, R20, R10, R48 ;  /* 0x0000000a1430723c */ /* 0x000fe20000041830 */
[----:B------:R-:W-:Y:S04]  /*29a0*/  LDSM.16.M88.4 R8, [R223+0x18100] ;  /* 0x01810000df08783b */ /* 0x000fe80000000200 */
[----:B------:R-:W2:Y:S03]  /*29b0*/  LDSM.16.M88.4 R20, [R216+0x5800] ;  /* 0x00580000d814783b */ /* 0x000ea60000000200 */
[C---:B-1----:R-:W-:Y:S08]  /*29c0*/  HMMA.16816.F32.BF16 R44, R36.reuse, R64, R44 ;  /* 0x00000040242c723c */ /* 0x042ff0000004182c */
[C---:B----4-:R-:W-:Y:S08]  /*29d0*/  HMMA.16816.F32.BF16 R16, R36.reuse, R4, R16 ;  /* 0x000000042410723c */ /* 0x050ff00000041810 */
[C---:B------:R-:W-:Y:S01]  /*29e0*/  HMMA.16816.F32.BF16 R12, R36.reuse, R6, R12 ;  /* 0x00000006240c723c */ /* 0x040fe2000004180c */
[----:B------:R-:W-:Y:S07]  /*29f0*/  LDSM.16.M88.4 R4, [R229+0xe100] ;  /* 0x00e10000e504783b */ /* 0x000fee0000000200 */
[C---:B------:R-:W-:Y:S08]  /*2a00*/  HMMA.16816.F32.BF16 R60, R36.reuse, R72, R60 ;  /* 0x00000048243c723c */ /* 0x040ff0000004183c */
[C---:B------:R-:W-:Y:S01]  /*2a10*/  HMMA.16816.F32.BF16 R56, R36.reuse, R74, R56 ;  /* 0x0000004a2438723c */ /* 0x040fe20000041838 */
[----:B------:R-:W-:Y:S07]  /*2a20*/  LDSM.16.M88.4 R72, [R229+0xe900] ;  /* 0x00e90000e548783b */ /* 0x000fee0000000200 */
[C---:B------:R-:W-:Y:S01]  /*2a30*/  HMMA.16816.F32.BF16 R40, R36.reuse, R66, R40 ;  /* 0x000000422428723c */ /* 0x040fe20000041828 */
[----:B------:R-:W1:Y:S07]  /*2a40*/  LDSM.16.M88.4 R64, [R229+0xf900] ;  /* 0x00f90000e540783b */ /* 0x000e6e0000000200 */
[C---:B------:R-:W-:Y:S08]  /*2a50*/  HMMA.16816.F32.BF16 R52, R36.reuse, R68, R52 ;  /* 0x000000442434723c */ /* 0x040ff00000041834 */
[----:B------:R-:W-:Y:S01]  /*2a60*/  HMMA.16816.F32.BF16 R48, R36, R70, R48 ;  /* 0x000000462430723c */ /* 0x000fe20000041830 */
[----:B------:R-:W3:Y:S04]  /*2a70*/  LDSM.16.M88.4 R68, [R229+0xf100] ;  /* 0x00f10000e544783b */ /* 0x000ee80000000200 */
[----:B------:R-:W-:Y:S03]  /*2a80*/  LDSM.16.M88.4 R36, [R226+0x1c100] ;  /* 0x01c10000e224783b */ /* 0x000fe60000000200 */
[C---:B--2---:R-:W-:Y:S08]  /*2a90*/  HMMA.16816.F32.BF16 R44, R8.reuse, R20, R44 ;  /* 0x00000014082c723c */ /* 0x044ff0000004182c */
[C---:B------:R-:W-:Y:S08]  /*2aa0*/  HMMA.16816.F32.BF16 R16, R8.reuse, R32, R16 ;  /* 0x000000200810723c */ /* 0x040ff00000041810 */
[C---:B------:R-:W-:Y:S01]  /*2ab0*/  HMMA.16816.F32.BF16 R12, R8.reuse, R34, R12 ;  /* 0x00000022080c723c */ /* 0x040fe2000004180c */
[----:B------:R-:W2:Y:S07]  /*2ac0*/  LDSM.16.M88.4 R32, [R228+0x6000] ;  /* 0x00600000e420783b */ /* 0x000eae0000000200 */
[C---:B------:R-:W-:Y:S08]  /*2ad0*/  HMMA.16816.F32.BF16 R60, R8.reuse, R28, R60 ;  /* 0x0000001c083c723c */ /* 0x040ff0000004183c */
[C---:B------:R-:W-:Y:S01]  /*2ae0*/  HMMA.16816.F32.BF16 R56, R8.reuse, R30, R56 ;  /* 0x0000001e0838723c */ /* 0x040fe20000041838 */
[----:B------:R-:W4:Y:S07]  /*2af0*/  LDSM.16.M88.4 R28, [R228+0x6800] ;  /* 0x00680000e41c783b */ /* 0x000f2e0000000200 */
[C---:B------:R-:W-:Y:S01]  /*2b00*/  HMMA.16816.F32.BF16 R40, R8.reuse, R22, R40 ;  /* 0x000000160828723c */ /* 0x040fe20000041828 */
[----:B------:R-:W5:Y:S07]  /*2b10*/  LDSM.16.M88.4 R20, [R228+0x7800] ;  /* 0x00780000e414783b */ /* 0x000f6e0000000200 */
[C---:B------:R-:W-:Y:S08]  /*2b20*/  HMMA.16816.F32.BF16 R52, R8.reuse, R24, R52 ;  /* 0x000000180834723c */ /* 0x040ff00000041834 */
[----:B------:R-:W-:Y:S01]  /*2b30*/  HMMA.16816.F32.BF16 R48, R8, R26, R48 ;  /* 0x0000001a0830723c */ /* 0x000fe20000041830 */
[----:B------:R-:W2:Y:S04]  /*2b40*/  LDSM.16.M88.4 R24, [R228+0x7000] ;  /* 0x00700000e418783b */ /* 0x000ea80000000200 */
[----:B------:R-:W-:Y:S03]  /*2b50*/  LDSM.16.M88.4 R8, [R225+0x1c100] ;  /* 0x01c10000e108783b */ /* 0x000fe60000000200 */
[C---:B-1----:R-:W-:Y:S08]  /*2b60*/  HMMA.16816.F32.BF16 R44, R76.reuse, R64, R44 ;  /* 0x000000404c2c723c */ /* 0x042ff0000004182c */
[C---:B------:R-:W-:Y:S08]  /*2b70*/  HMMA.16816.F32.BF16 R16, R76.reuse, R4, R16 ;  /* 0x000000044c10723c */ /* 0x040ff00000041810 */
[C---:B------:R-:W-:Y:S01]  /*2b80*/  HMMA.16816.F32.BF16 R12, R76.reuse, R6, R12 ;  /* 0x000000064c0c723c */ /* 0x040fe2000004180c */
[----:B------:R-:W1:Y:S07]  /*2b90*/  LDSM.16.M88.4 R4, [R224+0xe100] ;  /* 0x00e10000e004783b */ /* 0x000e6e0000000200 */
[C---:B------:R-:W-:Y:S08]  /*2ba0*/  HMMA.16816.F32.BF16 R60, R76.reuse, R72, R60 ;  /* 0x000000484c3c723c */ /* 0x040ff0000004183c */
[C---:B------:R-:W-:Y:S08]  /*2bb0*/  HMMA.16816.F32.BF16 R56, R76.reuse, R74, R56 ;  /* 0x0000004a4c38723c */ /* 0x040ff00000041838 */
[C---:B------:R-:W-:Y:S01]  /*2bc0*/  HMMA.16816.F32.BF16 R64, R76.reuse, R66, R40 ;  /* 0x000000424c40723c */ /* 0x040fe20000041828 */
[----:B------:R-:W1:Y:S07]  /*2bd0*/  LDSM.16.M88.4 R40, [R224+0xe900] ;  /* 0x00e90000e028783b */ /* 0x000e6e0000000200 */
[C---:B---3--:R-:W-:Y:S08]  /*2be0*/  HMMA.16816.F32.BF16 R52, R76.reuse, R68, R52 ;  /* 0x000000444c34723c */ /* 0x048ff00000041834 */
[----:B------:R-:W-:Y:S08]  /*2bf0*/  HMMA.16816.F32.BF16 R48, R76, R70, R48 ;  /* 0x000000464c30723c */ /* 0x000ff00000041830 */
        /* <DEDUP_REMOVED lines=8> */
[----:B------:R-:W3:Y:S07]  /*2c80*/  LDSM.16.M88.4 R20, [R224+0xf900] ;  /* 0x00f90000e014783b */ /* 0x000eee0000000200 */
[C---:B------:R-:W-:Y:S08]  /*2c90*/  HMMA.16816.F32.BF16 R52, R36.reuse, R24, R52 ;  /* 0x000000182434723c */ /* 0x040ff00000041834 */
[----:B------:R-:W-:Y:S01]  /*2ca0*/  HMMA.16816.F32.BF16 R48, R36, R26, R48 ;  /* 0x0000001a2430723c */ /* 0x000fe20000041830 */
[----:B------:R-:W4:Y:S04]  /*2cb0*/  LDSM.16.M88.4 R24, [R216+0x6000] ;  /* 0x00600000d818783b */ /* 0x000f280000000200 */
[----:B------:R-:W-:Y:S03]  /*2cc0*/  LDSM.16.M88.4 R36, [R216+0x7000] ;  /* 0x00700000d824783b */ /* 0x000fe60000000200 */
[C---:B-1----:R-:W-:Y:S08]  /*2cd0*/  HMMA.16816.F32.BF16 R16, R8.reuse, R4, R16 ;  /* 0x000000040810723c */ /* 0x042ff00000041810 */
[C---:B------:R-:W-:Y:S01]  /*2ce0*/  HMMA.16816.F32.BF16 R12, R8.reuse, R6, R12 ;  /* 0x00000006080c723c */ /* 0x040fe2000004180c */
[----:B------:R-:W1:Y:S07]  /*2cf0*/  LDSM.16.M88.4 R4, [R216+0x6800] ;  /* 0x00680000d804783b */ /* 0x000e6e0000000200 */
[C---:B------:R-:W-:Y:S08]  /*2d00*/  HMMA.16816.F32.BF16 R60, R8.reuse, R40, R60 ;  /* 0x00000028083c723c */ /* 0x040ff0000004183c */
[----:B------:R-:W-:Y:S01]  /*2d10*/  HMMA.16816.F32.BF16 R56, R8, R42, R56 ;  /* 0x0000002a0838723c */ /* 0x000fe20000041838 */
[----:B------:R-:W5:Y:S01]  /*2d20*/  LDSM.16.M88.4 R40, [R216+0x7800] ;  /* 0x00780000d828783b */ /* 0x000f620000000200 */
[----:B------:R-:W-:-:S06]  /*2d30*/  DEPBAR.LE SB0, 0x0 ;  /* 0x000080000000791a */ /* 0x000fcc0000000000 */
[C---:B--2---:R-:W-:Y:S08]  /*2d40*/  HMMA.16816.F32.BF16 R52, R8.reuse, R32, R52 ;  /* 0x000000200834723c */ /* 0x044ff00000041834 */
[C---:B------:R-:W-:Y:S08]  /*2d50*/  HMMA.16816.F32.BF16 R48, R8.reuse, R34, R48 ;  /* 0x000000220830723c */ /* 0x040ff00000041830 */
[C---:B---3--:R-:W-:Y:S08]  /*2d60*/  HMMA.16816.F32.BF16 R44, R8.reuse, R20, R44 ;  /* 0x00000014082c723c */ /* 0x048ff0000004182c */
[----:B------:R-:W-:Y:S08]  /*2d70*/  HMMA.16816.F32.BF16 R64, R8, R22, R64 ;  /* 0x000000160840723c */ /* 0x000ff00000041840 */
[C---:B----4-:R-:W-:Y:S08]  /*2d80*/  HMMA.16816.F32.BF16 R16, R28.reuse, R24, R16 ;  /* 0x000000181c10723c */ /* 0x050ff00000041810 */
[C---:B------:R-:W-:Y:S07]  /*2d90*/  HMMA.16816.F32.BF16 R24, R28.reuse, R26, R12 ;  /* 0x0000001a1c18723c */ /* 0x040fee000004180c */
[----:B------:R-:W-:Y:S01]  /*2da0*/  SHF.R.S32.HI R13, RZ, 0x1f, R235 ;  /* 0x0000001fff0d7819 */ /* 0x000fe200000114eb */
[C---:B-1----:R-:W-:Y:S08]  /*2db0*/  HMMA.16816.F32.BF16 R60, R28.reuse, R4, R60 ;  /* 0x000000041c3c723c */ /* 0x042ff0000004183c */
[C---:B------:R-:W-:Y:S08]  /*2dc0*/  HMMA.16816.F32.BF16 R56, R28.reuse, R6, R56 ;  /* 0x000000061c38723c */ /* 0x040ff00000041838 */
[C---:B------:R-:W-:Y:S08]  /*2dd0*/  HMMA.16816.F32.BF16 R52, R28.reuse, R36, R52 ;  /* 0x000000241c34723c */ /* 0x040ff00000041834 */
[C---:B------:R-:W-:Y:S08]  /*2de0*/  HMMA.16816.F32.BF16 R48, R28.reuse, R38, R48 ;  /* 0x000000261c30723c */ /* 0x040ff00000041830 */
[C---:B-----5:R-:W-:Y:S08]  /*2df0*/  HMMA.16816.F32.BF16 R44, R28.reuse, R40, R44 ;  /* 0x000000281c2c723c */ /* 0x060ff0000004182c */
[----:B------:R-:W-:Y:S01]  /*2e00*/  HMMA.16816.F32.BF16 R64, R28, R42, R64 ;  /* 0x0000002a1c40723c */ /* 0x000fe20000041840 */
[----:B------:R-:W-:Y:S06]  /*2e10*/  BAR.SYNC.DEFER_BLOCKING 0x0 ;  /* 0x0000000000007b1d */ /* 0x000fec0000010000 */
[----:B------:R-:W-:Y:S05]  /*2e20*/  @P0 BRA `(.L_x_974) ;  /* 0x000004f000000947 */ /* 0x000fea0003800000 */
[----:B------:R-:W-:Y:S01]  /*2e30*/  IADD3 R232, R234, UR10, R80 ;  /* 0x0000000aeae87c10 */ /* 0x000fe2000fffe050 */
[----:B------:R-:W-:-:S03]  /*2e40*/  IMAD.MOV.U32 R231, RZ, RZ, RZ ;  /* 0x000000ffffe77224 */ /* 0x000fc600078e00ff */
        /* <DEDUP_REMOVED lines=10> */
[----:B------:R-:W-:Y:S01]  /*2ef0*/  ISETP.GE.AND P2, PT, R235, c[0x0][0x1d4], PT ;  /* 0x00007500eb007a0c */ /* 0x000fe20003f46270 */
[----:B------:R-:W-:Y:S01]  /*2f00*/  IMAD.SHL.U32 R8, R202, 0x2, RZ ;  /* 0x00000002ca087824 */ /* 0x000fe200078e00ff */
[----:B------:R-:W-:Y:S01]  /*2f10*/  SEL R22, RZ, 0x10, P6 ;  /* 0x00000010ff167807 */ /* 0x000fe20003000000 */
[----:B------:R-:W-:Y:S01]  /*2f20*/  IMAD R232, R0, c[0x0][0x2b8], R232 ;  /* 0x0000ae0000e87a24 */ /* 0x000fe200078e02e8 */
[----:B------:R-:W-:Y:S01]  /*2f30*/  SEL R23, RZ, 0x10, P2 ;  /* 0x00000010ff177807 */ /* 0x000fe20001000000 */
[----:B------:R-:W-:Y:S01]  /*2f40*/  IMAD.SHL.U32 R10, R201, 0x2, RZ ;  /* 0x00000002c90a7824 */ /* 0x000fe200078e00ff */
[----:B------:R-:W-:Y:S01]  /*2f50*/  IADD3 R30, -R22, 0x10, RZ ;  /* 0x00000010161e7810 */ /* 0x000fe20007ffe1ff */
[----:B------:R-:W-:Y:S01]  /*2f60*/  IMAD.WIDE.U32 R6, R232, c[0x0][0x1e0], RZ ;  /* 0x00007800e8067a25 */ /* 0x000fe200078e00ff */
[----:B------:R-:W-:-:S02]  /*2f70*/  SHF.R.S32.HI R0, RZ, 0x1f, R232 ;  /* 0x0000001fff007819 */ /* 0x000fc400000114e8 */
[----:B------:R-:W-:Y:S01]  /*2f80*/  IADD3 R32, -R23, 0x10, RZ ;  /* 0x0000001017207810 */ /* 0x000fe20007ffe1ff */
[----:B------:R-:W-:Y:S01]  /*2f90*/  IMAD.SHL.U32 R12, R200, 0x2, RZ ;  /* 0x00000002c80c7824 */ /* 0x000fe200078e00ff */
[----:B------:R-:W-:Y:S01]  /*2fa0*/  SEL R21, RZ, 0x10, P5 ;  /* 0x00000010ff157807 */ /* 0x000fe20002800000 */
[----:B------:R-:W-:Y:S01]  /*2fb0*/  IMAD R0, R0, c[0x0][0x1e0], RZ ;  /* 0x0000780000007a24 */ /* 0x000fe200078e02ff */
[----:B------:R-:W-:Y:S02]  /*2fc0*/  LOP3.LUT R32, R32, 0xf, RZ, 0xc0, !PT ;  /* 0x0000000f20207812 */ /* 0x000fe400078ec0ff */
[----:B------:R-:W-:Y:S01]  /*2fd0*/  LOP3.LUT R30, R30, 0xf, RZ, 0xc0, !PT ;  /* 0x0000000f1e1e7812 */ /* 0x000fe200078ec0ff */
[----:B------:R-:W-:Y:S01]  /*2fe0*/  IMAD R0, R232, c[0x0][0x1e4], R0 ;  /* 0x00007900e8007a24 */ /* 0x000fe200078e0200 */
[----:B------:R-:W-:Y:S02]  /*2ff0*/  IADD3 R28, -R21, 0x10, RZ ;  /* 0x00000010151c7810 */ /* 0x000fe40007ffe1ff */
[----:B------:R-:W-:Y:S01]  /*3000*/  IADD3 R14, -R243, 0x10, RZ ;  /* 0x00000010f30e7810 */ /* 0x000fe20007ffe1ff */
[----:B------:R-:W-:Y:S01]  /*3010*/  IMAD.IADD R7, R7, 0x1, R0 ;  /* 0x0000000107077824 */ /* 0x000fe200078e0200 */
[----:B------:R-:W-:-:S02]  /*3020*/  LOP3.LUT R28, R28, 0xf, RZ, 0xc0, !PT ;  /* 0x0000000f1c1c7812 */ /* 0x000fc400078ec0ff */
[----:B-1----:R-:W-:Y:S02]  /*3030*/  SHF.L.U64.HI R5, R235, 0x1, R13 ;  /* 0x00000001eb057819 */ /* 0x002fe4000001020d */
[----:B------:R-:W-:Y:S02]  /*3040*/  SHF.L.U64.HI R9, R201, 0x1, R241 ;  /* 0x00000001c9097819 */ /* 0x000fe400000102f1 */
[----:B------:R-:W-:Y:S02]  /*3050*/  LOP3.LUT R14, R14, 0xf, RZ, 0xc0, !PT ;  /* 0x0000000f0e0e7812 */ /* 0x000fe400078ec0ff */
[----:B------:R-:W-:Y:S02]  /*3060*/  SHF.L.U64.HI R11, R200, 0x1, R203 ;  /* 0x00000001c80b7819 */ /* 0x000fe400000102cb */
[----:B--2---:R-:W-:Y:S01]  /*3070*/  SHF.R.S32.HI R4, RZ, 0x1f, R231 ;  /* 0x0000001fff047819 */ /* 0x004fe200000114e7 */
[----:B------:R-:W-:-:S04]  /*3080*/  IMAD.WIDE.U32 R6, R231, c[0x0][0x1f0], R6 ;  /* 0x00007c00e7067a25 */ /* 0x000fc800078e0006 */
[----:B------:R-:W-:Y:S01]  /*3090*/  IMAD R4, R4, c[0x0][0x1f0], RZ ;  /* 0x00007c0004047a24 */ /* 0x000fe200078e02ff */
[----:B------:R-:W-:-:S03]  /*30a0*/  IADD3 R0, P0, R6, UR22, RZ ;  /* 0x0000001606007c10 */ /* 0x000fc6000ff1e0ff */
[----:B------:R-:W-:-:S05]  /*30b0*/  IMAD R4, R231, c[0x0][0x1f4], R4 ;  /* 0x00007d00e7047a24 */ /* 0x000fca00078e0204 */
[----:B------:R-:W-:Y:S02]  /*30c0*/  IADD3.X R6, R7, UR18, R4, P0, !PT ;  /* 0x0000001207067c10 */ /* 0x000fe400087fe404 */
[----:B------:R-:W-:Y:S02]  /*30d0*/  LEA R4, P0, R0, c[0x0][0x1c8], 0x1 ;  /* 0x0000720000047a11 */ /* 0x000fe400078008ff */
[----:B------:R-:W-:Y:S02]  /*30e0*/  SHF.L.U64.HI R7, R202, 0x1, R242 ;  /* 0x00000001ca077819 */ /* 0x000fe400000102f2 */
[----:B------:R-:W-:Y:S01]  /*30f0*/  LEA.HI.X R0, R0, c[0x0][0x1cc], R6, 0x1, P0 ;  /* 0x0000730000007a11 */ /* 0x000fe200000f0c06 */
[----:B------:R-:W1:Y:S01]  /*3100*/  SHFL.IDX PT, R15, R4, 0x1, 0x181f ;  /* 0x00381f00040f7f89 */ /* 0x000e6200000e0000 */
[----:B------:R-:W-:-:S03]  /*3110*/  IMAD.SHL.U32 R6, R235, 0x2, RZ ;  /* 0x00000002eb067824 */ /* 0x000fc600078e00ff */
[----:B------:R-:W2:Y:S04]  /*3120*/  SHFL.IDX PT, R20, R0, 0x1, 0x181f ;  /* 0x00381f0000147f89 */ /* 0x000ea800000e0000 */
[----:B------:R-:W3:Y:S04]  /*3130*/  SHFL.IDX PT, R4, R4, RZ, 0x181f ;  /* 0x00181fff04047589 */ /* 0x000ee800000e0000 */
[----:B------:R-:W4:Y:S01]  /*3140*/  SHFL.IDX PT, R0, R0, RZ, 0x181f ;  /* 0x00181fff00007589 */ /* 0x000f2200000e0000 */
        /* <DEDUP_REMOVED lines=8> */
[----:B---3--:R-:W-:Y:S02]  /*31d0*/  IADD3 R34, P0, R4, R6, RZ ;  /* 0x0000000604227210 */ /* 0x008fe40007f1e0ff */
[----:B------:R-:W-:-:S03]  /*31e0*/  ISETP.GE.AND P2, PT, R235, c[0x0][0x1d4], PT ;  /* 0x00007500eb007a0c */ /* 0x000fc60003f46270 */
[----:B----4-:R-:W-:Y:S01]  /*31f0*/  IMAD.X R35, R0, 0x1, R5, P0 ;  /* 0x0000000100237824 */ /* 0x010fe200000e0605 */
[----:B------:R-:W-:-:S05]  /*3200*/  IADD3 R6, P0, R4, R8, RZ ;  /* 0x0000000804067210 */ /* 0x000fca0007f1e0ff */
[----:B------:R-:W-:Y:S01]  /*3210*/  IMAD.X R7, R0, 0x1, R7, P0 ;  /* 0x0000000100077824 */ /* 0x000fe200000e0607 */
[----:B------:R-:W-:-:S03]  /*3220*/  IADD3 R8, P0, R4, R10, RZ ;  /* 0x0000000a04087210 */ /* 0x000fc60007f1e0ff */
[----:B------:R1:W-:Y:S02]  /*3230*/  LDGSTS.E.BYPASS.LTC128B.128 [R233+0x8100], [R34.64], !P2 ;  /* 0x0810000022e97fae */ /* 0x0003e4000d101d50 */
[----:B------:R-:W-:Y:S01]  /*3240*/  IMAD.X R9, R0, 0x1, R9, P0 ;  /* 0x0000000100097824 */ /* 0x000fe200000e0609 */
[----:B------:R-:W-:Y:S01]  /*3250*/  IADD3 R4, P0, R4, R12, RZ ;  /* 0x0000000c04047210 */ /* 0x000fe20007f1e0ff */
[----:B------:R1:W-:Y:S04]  /*3260*/  LDGSTS.E.BYPASS.LTC128B.128 [R233+0xa100], [R6.64], !P6 ;  /* 0x0a10000006e97fae */ /* 0x0003e8000f101d50 */
[----:B------:R-:W-:Y:S01]  /*3270*/  IMAD.X R5, R0, 0x1, R11, P0 ;  /* 0x0000000100057824 */ /* 0x000fe200000e060b */
[----:B------:R-:W-:Y:S01]  /*3280*/  ISETP.NE.U32.AND P0, PT, R23, RZ, PT ;  /* 0x000000ff1700720c */ /* 0x000fe20003f05070 */
[----:B------:R1:W-:Y:S04]  /*3290*/  LDGSTS.E.BYPASS.LTC128B.128 [R233+0xc100], [R8.64], !P5 ;  /* 0x0c10000008e97fae */ /* 0x0003e8000e901d50 */
[----:B------:R1:W-:Y:S08]  /*32a0*/  LDGSTS.E.BYPASS.LTC128B.128 [R233+0xe100], [R4.64], !P4 ;  /* 0x0e10000004e97fae */ /* 0x0003f0000e101d50 */
[----:B------:R1:W-:Y:S01]  /*32b0*/  LDGSTS.E.BYPASS.LTC128B.128.ZFILL [R233+0x9100], [R32.64], P0 ;  /* 0x0910000020e97fae */ /* 0x0003e20008141d50 */
[----:B------:R-:W-:-:S13]  /*32c0*/  ISETP.NE.U32.AND P0, PT, R22, RZ, PT ;  /* 0x000000ff1600720c */ /* 0x000fda0003f05070 */
[----:B------:R1:W-:Y:S01]  /*32d0*/  LDGSTS.E.BYPASS.LTC128B.128.ZFILL [R233+0xb100], [R30.64], P0 ;  /* 0x0b1000001ee97fae */ /* 0x0003e20008141d50 */
[----:B------:R-:W-:-:S13]  /*32e0*/  ISETP.NE.U32.AND P0, PT, R21, RZ, PT ;  /* 0x000000ff1500720c */ /* 0x000fda0003f05070 */
[----:B------:R1:W-:Y:S01]  /*32f0*/  LDGSTS.E.BYPASS.LTC128B.128.ZFILL [R233+0xd100], [R28.64], P0 ;  /* 0x0d1000001ce97fae */ /* 0x0003e20008141d50 */
[----:B------:R-:W-:-:S13]  /*3300*/  ISETP.NE.U32.AND P0, PT, R243, RZ, PT ;  /* 0x000000fff300720c */ /* 0x000fda0003f05070 */
[----:B------:R1:W-:Y:S02]  /*3310*/  LDGSTS.E.BYPASS.LTC128B.128.ZFILL [R233+0xf100], [R14.64], P0 ;  /* 0x0f1000000ee97fae */ /* 0x0003e40008141d50 */
.L_x_974:
[----:B------:R-:W-:Y:S01]  /*3320*/  LOP3.LUT R0, R84, 0xffffffe0, RZ, 0xc0, !PT ;  /* 0xffffffe054007812 */ /* 0x000fe200078ec0ff */
[----:B------:R-:W-:Y:S01]  /*3330*/  UIADD3 UR4, UR8, 0x1, -UR20 ;  /* 0x0000000108047890 */ /* 0x000fe2000fffe814 */
[----:B-1----:R-:W-:Y:S01]  /*3340*/  LEA.HI R5, R85, R83, RZ, 0x2 ;  /* 0x0000005355057211 */ /* 0x002fe200078f10ff */
[----:B------:R-:W-:Y:S01]  /*3350*/  ULDC UR5, c[0x0][0x324] ;  /* 0x0000c90000057ab9 */ /* 0x000fe20000000800 */
[----:B------:R-:W-:Y:S01]  /*3360*/  SHF.R.S32.HI R6, RZ, 0x1f, R86 ;  /* 0x0000001fff067819 */ /* 0x000fe20000011456 */
[----:B------:R-:W-:Y:S01]  /*3370*/  IMAD.IADD R0, R83, 0x1, -R0 ;  /* 0x0000000153007824 */ /* 0x000fe200078e0a00 */
[----:B------:R-:W-:Y:S01]  /*3380*/  LOP3.LUT R5, R5, 0xfffffffc, RZ, 0xc0, !PT ;  /* 0xfffffffc05057812 */ /* 0x000fe200078ec0ff */
[----:B------:R-:W-:Y:S01]  /*3390*/  IMAD.U32 R8, RZ, RZ, UR4 ;  /* 0x00000004ff087e24 */ /* 0x000fe2000f8e00ff */
[----:B------:R-:W-:Y:S01]  /*33a0*/  LEA.HI R6, R6, R86, RZ, 0x3 ;  /* 0x0000005606067211 */ /* 0x000fe200078f18ff */
[----:B------:R-:W-:Y:S01]  /*33b0*/  ULDC UR4, c[0x0][0x1d0] ;  /* 0x0000740000047ab9 */ /* 0x000fe20000000800 */
[----:B------:R-:W-:Y:S01]  /*33c0*/  SHF.R.S32.HI R4, RZ, 0x1f, R0 ;  /* 0x0000001fff047819 */ /* 0x000fe20000011400 */
[----:B------:R-:W-:Y:S01]  /*33d0*/  IMAD.IADD R83, R83, 0x1, -R5 ;  /* 0x0000000153537824 */ /* 0x000fe200078e0a05 */
[----:B------:R-:W-:Y:S01]  /*33e0*/  LOP3.LUT R6, R6, 0xffffff8, RZ, 0xc0, !PT ;  /* 0x0ffffff806067812 */ /* 0x000fe200078ec0ff */
[----:B------:R-:W-:Y:S01]  /*33f0*/  UIMAD UR4, UR11, UR4, -UR20 ;  /* 0x000000040b0472a4 */ /* 0x000fe2000f8e0a14 */
[----:B------:R-:W-:Y:S01]  /*3400*/  LEA.HI R4, R4, R0, RZ, 0x2 ;  /* 0x0000000004047211 */ /* 0x000fe200078f10ff */
[----:B------:R-:W-:Y:S01]  /*3410*/  ULOP3.LUT UR20, URZ, UR5, URZ, 0x33, !UPT ;  /* 0x000000053f147292 */ /* 0x000fe2000f8e333f */
[----:B------:R-:W-:Y:S01]  /*3420*/  LEA.HI R5, R83, R83, RZ, 0x1 ;  /* 0x0000005353057211 */ /* 0x000fe200078f08ff */
[----:B------:R-:W-:Y:S01]  /*3430*/  IMAD.IADD R86, R86, 0x1, -R6 ;  /* 0x0000000156567824 */ /* 0x000fe200078e0a06 */
[----:B------:R-:W-:Y:S01]  /*3440*/  PLOP3.LUT P0, PT, PT, PT, UP2, 0x80, 0x0 ;  /* 0x000000000000781c */ /* 0x000fe20003f0f028 */
[----:B------:R-:W0:Y:S01]  /*3450*/  LDGDEPBAR ;  /* 0x00000000000079af */ /* 0x000e220000000000 */
[----:B------:R-:W-:-:S02]  /*3460*/  LEA.HI.SX32 R6, R4, UR25, 0x1e ;  /* 0x0000001904067c11 */ /* 0x000fc4000f8ff2ff */
[----:B------:R-:W-:Y:S02]  /*3470*/  LOP3.LUT R5, R5, 0x1ffffffe, RZ, 0xc0, !PT ;  /* 0x1ffffffe05057812 */ /* 0x000fe400078ec0ff */
[----:B------:R-:W-:Y:S01]  /*3480*/  LOP3.LUT R237, R4, 0x7ffffffc, RZ, 0xc0, !PT ;  /* 0x7ffffffc04ed7812 */ /* 0x000fe200078ec0ff */
[----:B------:R-:W-:Y:S02]  /*3490*/  IMAD R6, R86, 0x10, R6 ;  /* 0x0000001056067824 */ /* 0x000fe400078e0206 */
[----:B------:R-:W-:Y:S02]  /*34a0*/  IMAD.IADD R5, R83, 0x1, -R5 ;  /* 0x0000000153057824 */ /* 0x000fe400078e0a05 */
[----:B------:R-:W-:Y:S02]  /*34b0*/  IMAD.IADD R237, R0, 0x1, -R237 ;  /* 0x0000000100ed7824 */ /* 0x000fe400078e0aed */
[----:B------:R-:W-:Y:S02]  /*34c0*/  IMAD R236, R5, 0x8, R6 ;  /* 0x0000000805ec7824 */ /* 0x000fe400078e0206 */
[----:B------:R-:W-:-:S02]  /*34d0*/  IMAD.SHL.U32 R237, R237, 0x2, RZ ;  /* 0x00000002eded7824 */ /* 0x000fc400078e00ff */
[----:B------:R-:W-:Y:S01]  /*34e0*/  @P0 IMAD.HI.U32 R5, R236, c[0x0][0x2c8], RZ ;  /* 0x0000b200ec050a27 */ /* 0x000fe200078e00ff */
[----:B------:R-:W-:Y:S02]  /*34f0*/  PLOP3.LUT P0, PT, PT, PT, UP2, 0x80, 0x0 ;  /* 0x000000000000781c */ /* 0x000fe40003f0f028 */
[----:B------:R-:W-:Y:S01]  /*3500*/  IADD3 R8, R8, -c[0x0][0x168], -R237 ;  /* 0x80005a0008087a10 */ /* 0x000fe20007ffe8ed */
[----:B------:R-:W-:Y:S01]  /*3510*/  IMAD.MOV.U32 R11, RZ, RZ, R236 ;  /* 0x000000ffff0b7224 */ /* 0x000fe200078e00ec */
[----:B------:R-:W-:Y:S01]  /*3520*/  IADD3 R0, -R237, UR4, RZ ;  /* 0x00000004ed007c10 */ /* 0x000fe2000fffe1ff */
[----:B------:R-:W-:Y:S01]  /*3530*/  IMAD.IADD R4, R82, 0x1, R81 ;  /* 0x0000000152047824 */ /* 0x000fe200078e0251 */
[C---:B------:R-:W-:Y:S02]  /*3540*/  IADD3 R10, R8.reuse, c[0x0][0x328], RZ ;  /* 0x0000ca00080a7a10 */ /* 0x040fe40007ffe0ff */
[----:B------:R-:W-:-:S05]  /*3550*/  IADD3 R8, R8, UR20, RZ ;  /* 0x0000001408087c10 */ /* 0x000fca000fffe0ff */
[----:B------:R-:W-:Y:S02]  /*3560*/  @P0 SHF.R.U32.HI R11, RZ, c[0x0][0x2cc], R5 ;  /* 0x0000b300ff0b0a19 */ /* 0x000fe40000011605 */
[----:B------:R-:W-:-:S03]  /*3570*/  PLOP3.LUT P0, PT, PT, PT, UP1, 0x40, 0x0 ;  /* 0x000000000000781c */ /* 0x000fc60003f0e818 */
[----:B------:R-:W1:Y:S02]  /*3580*/  SHFL.IDX PT, R5, R11, RZ, 0x1c1f ;  /* 0x001c1fff0b057589 */ /* 0x000e6400000e0000 */
[--C-:B-1----:R-:W-:Y:S02]  /*3590*/  IMAD.IADD R15, R10, 0x1, R5.reuse ;  /* 0x000000010a0f7824 */ /* 0x102fe400078e0205 */
[----:B------:R-:W-:-:S03]  /*35a0*/  IMAD.IADD R14, R8, 0x1, R5 ;  /* 0x00000001080e7824 */ /* 0x000fc600078e0205 */
[----:B------:R-:W-:-:S03]  /*35b0*/  IMNMX R15, R15, R0, PT ;  /* 0x000000000f0f7217 */ /* 0x000fc60003800200 */
        /* <DEDUP_REMOVED lines=13> */
.L_x_977:
[----:B------:R-:W-:-:S04]  /*3690*/  MOV R5, c[0x0][0x32c] ;  /* 0x0000cb0000057a02 */ /* 0x000fc80000000f00 */
[----:B------:R-:W-:-:S13]  /*36a0*/  ISETP.NE.AND P0, PT, R5, 0x1, PT ;  /* 0x000000010500780c */ /* 0x000fda0003f05270 */
[----:B------:R-:W-:-:S05]  /*36b0*/  @P0 IMAD.HI.U32 R5, R6, c[0x0][0x330], RZ ;  /* 0x0000cc0006050a27 */ /* 0x000fca00078e00ff */
[----:B------:R-:W-:Y:S02]  /*36c0*/  @P0 SHF.R.U32.HI R6, RZ, c[0x0][0x334], R5 ;  /* 0x0000cd00ff060a19 */ /* 0x000fe40000011605 */
.L_x_978:
[----:B------:R-:W-:Y:S05]  /*36d0*/  BSYNC B0 ;  /* 0x0000000000007941 */ /* 0x000fea0003800000 */
.L_x_976:
[----:B------:R-:W-:-:S04]  /*36e0*/  IMAD R6, R6, c[0x0][0x32c], -R80 ;  /* 0x0000cb0006067a24 */ /* 0x000fc800078e0a50 */
[----:B------:R-:W-:-:S05]  /*36f0*/  IMAD.IADD R6, R6, 0x1, -R237 ;  /* 0x0000000106067824 */ /* 0x000fca00078e0aed */
[----:B------:R-:W-:Y:S02]  /*3700*/  IADD3 R5, R6, c[0x0][0x32c], RZ ;  /* 0x0000cb0006057a10 */ /* 0x000fe40007ffe0ff */
[----:B------:R-:W-:Y:S02]  /*3710*/  IMNMX R14, R14, R6, !PT ;  /* 0x000000060e0e7217 */ /* 0x000fe40007800200 */
[----:B------:R-:W-:Y:S02]  /*3720*/  IMNMX R15, R15, R5, PT ;  /* 0x000000050f0f7217 */ /* 0x000fe40003800200 */
.L_x_975:
[----:B------:R-:W-:Y:S01]  /*3730*/  ISETP.LT.AND P2, PT, RZ, UR21, PT ;  /* 0x00000015ff007c0c */ /* 0x000fe2000bf41270 */
[----:B------:R-:W1:Y:S03]  /*3740*/  SHFL.IDX PT, R11, R11, 0x1, 0x1c1f ;  /* 0x003c1f000b0b7f89 */ /* 0x000e6600000e0000 */
[----:B------:R-:W-:-:S04]  /*3750*/  ISETP.GT.AND P0, PT, R14, RZ, P2 ;  /* 0x000000ff0e00720c */ /* 0x000fc80001704270 */
[----:B------:R-:W-:-:S04]  /*3760*/  ISETP.LT.OR P0, PT, R15, 0x1, P0 ;  /* 0x000000010f00780c */ /* 0x000fc80000701670 */
[----:B------:R-:W-:Y:S02]  /*3770*/  FSEL R12, R16, -INF , !P0 ;  /* 0xff800000100c7808 */ /* 0x000fe40004000000 */
[----:B------:R-:W-:-:S04]  /*3780*/  ISETP.GT.AND P0, PT, R14, 0x1, P2 ;  /* 0x000000010e00780c */ /* 0x000fc80001704270 */
[----:B------:R-:W-:-:S04]  /*3790*/  ISETP.LT.OR P0, PT, R15, 0x2, P0 ;  /* 0x000000020f00780c */ /* 0x000fc80000701670 */
[----:B------:R-:W-:Y:S02]  /*37a0*/  FSEL R17, R17, -INF , !P0 ;  /* 0xff80000011117808 */ /* 0x000fe40004000000 */
[----:B------:R-:W-:Y:S01]  /*37b0*/  ISETP.GT.AND P0, PT, R14, 0x8, P2 ;  /* 0x000000080e00780c */ /* 0x000fe20001704270 */
[----:B-1----:R-:W-:-:S03]  /*37c0*/  IMAD.IADD R10, R10, 0x1, R11 ;  /* 0x000000010a0a7824 */ /* 0x002fc600078e020b */
[----:B------:R-:W-:Y:S02]  /*37d0*/  ISETP.LT.OR P0, PT, R15, 0x9, P0 ;  /* 0x000000090f00780c */ /* 0x000fe40000701670 */
[----:B------:R-:W-:Y:S02]  /*37e0*/  IMNMX R0, R10, R0, PT ;  /* 0x000000000a007217 */ /* 0x000fe40003800200 */
        /* <DEDUP_REMOVED lines=38> */
[----:B------:R-:W-:-:S03]  /*3a50*/  IMAD.IADD R14, R8, 0x1, R11 ;  /* 0x00000001080e7824 */ /* 0x000fc600078e020b */
[----:B------:R-:W-:-:S04]  /*3a60*/  ISETP.LT.OR P0, PT, R15, 0x3a, P0 ;  /* 0x0000003a0f00780c */ /* 0x000fc80000701670 */
[----:B------:R-:W-:Y:S02]  /*3a70*/  FSEL R165, R65, -INF , !P0 ;  /* 0xff80000041a57808 */ /* 0x000fe40004000000 */
[----:B------:R-:W-:-:S13]  /*3a80*/  PLOP3.LUT P0, PT, PT, PT, UP1, 0x40, 0x0 ;  /* 0x000000000000781c */ /* 0x000fda0003f0e818 */
        /* <DEDUP_REMOVED lines=13> */
.L_x_981:
[----:B------:R-:W-:-:S04]  /*3b60*/  MOV R8, c[0x0][0x32c] ;  /* 0x0000cb0000087a02 */ /* 0x000fc80000000f00 */
[----:B------:R-:W-:-:S13]  /*3b70*/  ISETP.NE.AND P0, PT, R8, 0x1, PT ;  /* 0x000000010800780c */ /* 0x000fda0003f05270 */
[----:B------:R-:W-:-:S05]  /*3b80*/  @P0 IMAD.HI.U32 R8, R11, c[0x0][0x330], RZ ;  /* 0x0000cc000b080a27 */ /* 0x000fca00078e00ff */
[----:B------:R-:W-:Y:S02]  /*3b90*/  @P0 SHF.R.U32.HI R11, RZ, c[0x0][0x334], R8 ;  /* 0x0000cd00ff0b0a19 */ /* 0x000fe40000011608 */
.L_x_982:
[----:B------:R-:W-:Y:S05]  /*3ba0*/  BSYNC B0 ;  /* 0x0000000000007941 */ /* 0x000fea0003800000 */
.L_x_980:
[----:B------:R-:W-:-:S04]  /*3bb0*/  IMAD R10, R11, c[0x0][0x32c], -R80 ;  /* 0x0000cb000b0a7a24 */ /* 0x000fc800078e0a50 */
[----:B------:R-:W-:-:S05]  /*3bc0*/  IMAD.IADD R10, R10, 0x1, -R237 ;  /* 0x000000010a0a7824 */ /* 0x000fca00078e0aed */
[----:B------:R-:W-:Y:S02]  /*3bd0*/  IADD3 R8, R10, c[0x0][0x32c], RZ ;  /* 0x0000cb000a087a10 */ /* 0x000fe40007ffe0ff */
[----:B------:R-:W-:Y:S02]  /*3be0*/  IMNMX R14, R14, R10, !PT ;  /* 0x0000000a0e0e7217 */ /* 0x000fe40007800200 */
[----:B------:R-:W-:Y:S02]  /*3bf0*/  IMNMX R0, R0, R8, PT ;  /* 0x0000000800007217 */ /* 0x000fe40003800200 */
.L_x_979:
[----:B------:R-:W-:Y:S01]  /*3c00*/  ISETP.GT.AND P0, PT, R14, 0x8, P2 ;  /* 0x000000080e00780c */ /* 0x000fe20001704270 */
[----:B------:R-:W-:Y:S01]  /*3c10*/  IMAD.SHL.U32 R227, R4, 0x2, RZ ;  /* 0x0000000204e37824 */ /* 0x000fe200078e00ff */
[----:B------:R-:W-:Y:S01]  /*3c20*/  FMNMX.FTZ R20, R12, R17, !PT ;  /* 0x000000110c147209 */ /* 0x000fe20007810000 */
[----:B------:R-:W-:Y:S01]  /*3c30*/  ULDC.64 UR4, c[0x0][0x2c8] ;  /* 0x0000b20000047ab9 */ /* 0x000fe20000000a00 */
[----:B------:R-:W-:Y:S01]  /*3c40*/  ISETP.LT.OR P0, PT, R0, 0x9, P0 ;  /* 0x000000090000780c */ /* 0x000fe20000701670 */
[--C-:B------:R-:W-:Y:S01]  /*3c50*/  IMAD R222, R3, 0x2, R227.reuse ;  /* 0x0000000203de7824 */ /* 0x100fe200078e02e3 */
[----:B------:R-:W-:Y:S01]  /*3c60*/  FMNMX.FTZ R20, R24, R20, !PT ;  /* 0x0000001418147209 */ /* 0x000fe20007810000 */
[----:B------:R-:W-:Y:S01]  /*3c70*/  IMAD R221, R2, 0x2, R227 ;  /* 0x0000000202dd7824 */ /* 0x000fe200078e02e3 */
[----:B------:R-:W-:Y:S01]  /*3c80*/  FSEL R26, R26, -INF , !P0 ;  /* 0xff8000001a1a7808 */ /* 0x000fe20004000000 */
[----:B------:R-:W-:Y:S01]  /*3c90*/  IMAD R220, R2, 0x2, R222 ;  /* 0x0000000202dc7824 */ /* 0x000fe200078e02de */
[----:B------:R-:W-:Y:S01]  /*3ca0*/  ISETP.GT.AND P0, PT, R14, 0x9, P2 ;  /* 0x000000090e00780c */ /* 0x000fe20001704270 */
[----:B------:R-:W-:Y:S01]  /*3cb0*/  LDSM.16.MT88.4 R136, [R222+0x100] ;  /* 0x00010000de88783b */ /* 0x000fe20000004200 */
[----:B------:R-:W-:Y:S01]  /*3cc0*/  FMNMX.FTZ R20, R25, R20, !PT ;  /* 0x0000001419147209 */ /* 0x000fe20007810000 */
[----:B------:R-:W-:Y:S01]  /*3cd0*/  UIMAD.WIDE.U32 UR26, UR25, UR4, URZ ;  /* 0x00000004191a72a5 */ /* 0x000fe2000f8e003f */
[----:B------:R-:W-:Y:S01]  /*3ce0*/  ISETP.LT.OR P0, PT, R0, 0xa, P0 ;  /* 0x0000000a0000780c */ /* 0x000fe20000701670 */
[----:B------:R-:W-:Y:S01]  /*3cf0*/  LDSM.16.MT88.4 R156, [R227+0x100] ;  /* 0x00010000e39c783b */ /* 0x000fe20000004200 */
[----:B------:R-:W-:Y:S01]  /*3d00*/  FMNMX.FTZ R20, R7, R20, !PT ;  /* 0x0000001407147209 */ /* 0x000fe20007810000 */
[----:B------:R-:W-:Y:S01]  /*3d10*/  @UP2 USHF.R.U32.HI UR25, URZ, UR5, UR27 ;  /* 0x000000053f192299 */ /* 0x000fe2000801161b */
[----:B------:R-:W-:Y:S01]  /*3d20*/  FSEL R27, R27, -INF , !P0 ;  /* 0xff8000001b1b7808 */ /* 0x000fe20004000000 */
[----:B------:R-:W-:Y:S01]  /*3d30*/  LDSM.16.MT88.4 R144, [R221+0x100] ;  /* 0x00010000dd90783b */ /* 0x000fe20000004200 */
[----:B------:R-:W-:Y:S01]  /*3d40*/  ISETP.GT.AND P0, PT, R14, 0x10, P2 ;  /* 0x000000100e00780c */ /* 0x000fe20001704270 */
[----:B------:R-:W-:Y:S01]  /*3d50*/  UIADD3 UR4, UR24, UR25, URZ ;  /* 0x0000001918047290 */ /* 0x000fe2000fffe03f */
[----:B------:R-:W-:Y:S01]  /*3d60*/  FMNMX.FTZ R20, R6, R20, !PT ;  /* 0x0000001406147209 */ /* 0x000fe20007810000 */
[----:B------:R-:W-:Y:S01]  /*3d70*/  LDSM.16.MT88.4 R152, [R220+0x100] ;  /* 0x00010000dc98783b */ /* 0x000fe20000004200 */
[----:B------:R-:W-:Y:S01]  /*3d80*/  ISETP.LT.OR P0, PT, R0, 0x11, P0 ;  /* 0x000000110000780c */ /* 0x000fe20000701670 */
[----:B------:R-:W-:Y:S01]  /*3d90*/  ULDC UR25, c[0x0][0x328] ;  /* 0x0000ca0000197ab9 */ /* 0x000fe20000000800 */
[----:B------:R-:W-:Y:S01]  /*3da0*/  FMNMX.FTZ R20, R5, R20, !PT ;  /* 0x0000001405147209 */ /* 0x000fe20007810000 */
[----:B------:R-:W-:Y:S01]  /*3db0*/  LDSM.16.MT88.4 R40, [R227+0x2100] ;  /* 0x00210000e328783b */ /* 0x000fe20000004200 */
[----:B------:R-:W-:Y:S01]  /*3dc0*/  FSEL R11, R62, -INF , !P0 ;  /* 0xff8000003e0b7808 */ /* 0x000fe20004000000 */
[----:B------:R-:W-:Y:S01]  /*3dd0*/  UIADD3 UR21, UR21, -0x2, URZ ;  /* 0xfffffffe15157890 */ /* 0x000fe2000fffe03f */
[----:B------:R-:W-:Y:S01]  /*3de0*/  ISETP.GT.AND P0, PT, R14, 0x11, P2 ;  /* 0x000000110e00780c */ /* 0x000fe20001704270 */
[----:B------:R-:W-:Y:S01]  /*3df0*/  LDSM.16.MT88.4 R72, [R227+0x4100] ;  /* 0x00410000e348783b */ /* 0x000fe20000004200 */
[----:B------:R-:W-:Y:S01]  /*3e00*/  FMNMX.FTZ R20, R9, R20, !PT ;  /* 0x0000001409147209 */ /* 0x000fe20007810000 */
[----:B------:R-:W-:Y:S01]  /*3e10*/  UIADD3 UR25, UR4, UR25, URZ ;  /* 0x0000001904197290 */ /* 0x000fe2000fffe03f */
[----:B------:R-:W-:Y:S01]  /*3e20*/  ISETP.LT.OR P0, PT, R0, 0x12, P0 ;  /* 0x000000120000780c */ /* 0x000fe20000701670 */
[----:B------:R-:W-:Y:S01]  /*3e30*/  LDSM.16.MT88.4 R80, [R222+0x4100] ;  /* 0x00410000de50783b */ /* 0x000fe20000004200 */
[----:B------:R-:W-:-:S02]  /*3e40*/  FMNMX.FTZ R20, R180, R20, !PT ;  /* 0x00000014b4147209 */ /* 0x000fc40007810000 */
[----:B------:R-:W-:Y:S01]  /*3e50*/  FSEL R10, R63, -INF , !P0 ;  /* 0xff8000003f0a7808 */ /* 0x000fe20004000000 */
[----:B------:R-:W-:Y:S01]  /*3e60*/  LDSM.16.MT88.4 R88, [R221+0x4100] ;  /* 0x00410000dd58783b */ /* 0x000fe20000004200 */
[----:B------:R-:W-:Y:S02]  /*3e70*/  ISETP.GT.AND P0, PT, R14, 0x18, P2 ;  /* 0x000000180e00780c */ /* 0x000fe40001704270 */
[----:B------:R-:W-:Y:S01]  /*3e80*/  FMNMX.FTZ R20, R181, R20, !PT ;  /* 0x00000014b5147209 */ /* 0x000fe20007810000 */
[----:B------:R-:W-:Y:S01]  /*3e90*/  LDSM.16.MT88.4 R96, [R220+0x4100] ;  /* 0x00410000dc60783b */ /* 0x000fe20000004200 */
[----:B------:R-:W-:Y:S02]  /*3ea0*/  ISETP.LT.OR P0, PT, R0, 0x19, P0 ;  /* 0x000000190000780c */ /* 0x000fe40000701670 */
[----:B------:R-:W-:Y:S01]  /*3eb0*/  FMNMX.FTZ R20, R182, R20, !PT ;  /* 0x00000014b6147209 */ /* 0x000fe20007810000 */
[----:B------:R-:W-:Y:S01]  /*3ec0*/  LDSM.16.MT88.4 R104, [R227+0x6100] ;  /* 0x00610000e368783b */ /* 0x000fe20000004200 */
[----:B------:R-:W-:-:S02]  /*3ed0*/  FSEL R8, R58, -INF , !P0 ;  /* 0xff8000003a087808 */ /* 0x000fc40004000000 */
[----:B------:R-:W-:Y:S01]  /*3ee0*/  ISETP.GT.AND P0, PT, R14, 0x19, P2 ;  /* 0x000000190e00780c */ /* 0x000fe20001704270 */
[----:B------:R-:W-:Y:S01]  /*3ef0*/  LDSM.16.MT88.4 R112, [R222+0x6100] ;  /* 0x00610000de70783b */ /* 0x000fe20000004200 */
[----:B------:R-:W-:Y:S02]  /*3f00*/  FMNMX.FTZ R20, R183, R20, !PT ;  /* 0x00000014b7147209 */ /* 0x000fe40007810000 */
[----:B------:R-:W-:Y:S01]  /*3f10*/  ISETP.LT.OR P0, PT, R0, 0x1a, P0 ;  /* 0x0000001a0000780c */ /* 0x000fe20000701670 */
[----:B------:R-:W-:Y:S01]  /*3f20*/  LDSM.16.MT88.4 R120, [R221+0x6100] ;  /* 0x00610000dd78783b */ /* 0x000fe20000004200 */
[----:B------:R-:W-:Y:S02]  /*3f30*/  FMNMX.FTZ R20, R193, R20, !PT ;  /* 0x00000014c1147209 */ /* 0x000fe40007810000 */
        /* <DEDUP_REMOVED lines=9> */
[----:B------:R-:W-:Y:S02]  /*3fd0*/  ISETP.GT.AND P0, PT, R14, 0x21, P2 ;  /* 0x000000210e00780c */ /* 0x000fe40001704270 */
[----:B------:R-:W-:-:S02]  /*3fe0*/  FMNMX.FTZ R20, R165, R20, !PT ;  /* 0x00000014a5147209 */ /* 0x000fc40007810000 */
[----:B------:R-:W-:-:S03]  /*3ff0*/  ISETP.LT.OR P0, PT, R0, 0x22, P0 ;  /* 0x000000220000780c */ /* 0x000fc60000701670 */
[----:B------:R-:W1:Y:S01]  /*4000*/  SHFL.BFLY PT, R15, R20, 0x2, 0x1f ;  /* 0x0c401f00140f7f89 */ /* 0x000e6200000e0000 */
        /* <DEDUP_REMOVED lines=8> */
[----:B------:R-:W-:Y:S01]  /*4090*/  LDSM.16.MT88.4 R48, [R222+0x2100] ;  /* 0x00210000de30783b */ /* 0x000fe20000004200 */
[----:B-1----:R-:W-:Y:S02]  /*40a0*/  FMNMX.FTZ R20, R20, R15, !PT ;  /* 0x0000000f14147209 */ /* 0x002fe40007810000 */
        /* <DEDUP_REMOVED lines=8> */
[----:B------:R-:W-:-:S04]  /*4130*/  ISETP.GT.AND P0, PT, R14, RZ, P2 ;  /* 0x000000ff0e00720c */ /* 0x000fc80001704270 */
[----:B------:R-:W-:-:S04]  /*4140*/  ISETP.LT.OR P0, PT, R0, 0x1, P0 ;  /* 0x000000010000780c */ /* 0x000fc80000701670 */
[----:B------:R-:W-:Y:S02]  /*4150*/  FSEL R18, R18, -INF , !P0 ;  /* 0xff80000012127808 */ /* 0x000fe40004000000 */
[----:B------:R-:W-:Y:S02]  /*4160*/  ISETP.GT.AND P0, PT, R14, 0x38, P2 ;  /* 0x000000380e00780c */ /* 0x000fe40001704270 */
[----:B------:R-:W-:Y:S02]  /*4170*/  FMNMX.FTZ R21, R18, R19, !PT ;  /* 0x0000001312157209 */ /* 0x000fe40007810000 */
[----:B------:R-:W-:Y:S02]  /*4180*/  ISETP.LT.OR P0, PT, R0, 0x39, P0 ;  /* 0x000000390000780c */ /* 0x000fe40000701670 */
[----:B------:R-:W-:Y:S02]  /*4190*/  FMNMX.FTZ R21, R26, R21, !PT ;  /* 0x000000151a157209 */ /* 0x000fe40007810000 */
[----:B------:R-:W-:-:S02]  /*41a0*/  FSEL R186, R66, -INF , !P0 ;  /* 0xff80000042ba7808 */ /* 0x000fc40004000000 */
[----:B------:R-:W-:Y:S02]  /*41b0*/  FMNMX.FTZ R21, R27, R21, !PT ;  /* 0x000000151b157209 */ /* 0x000fe40007810000 */
[----:B------:R-:W-:Y:S02]  /*41c0*/  ISETP.GT.AND P0, PT, R14, 0x39, P2 ;  /* 0x000000390e00780c */ /* 0x000fe40001704270 */
[----:B------:R-:W-:Y:S01]  /*41d0*/  FMNMX.FTZ R21, R11, R21, !PT ;  /* 0x000000150b157209 */ /* 0x000fe20007810000 */
[----:B------:R-:W-:Y:S01]  /*41e0*/  SHFL.BFLY PT, R14, R20, 0x1, 0x1f ;  /* 0x0c201f00140e7f89 */ /* 0x000fe200000e0000 */
[----:B------:R-:W-:Y:S02]  /*41f0*/  ISETP.LT.OR P0, PT, R0, 0x3a, P0 ;  /* 0x0000003a0000780c */ /* 0x000fe40000701670 */
[----:B------:R-:W-:Y:S02]  /*4200*/  FMNMX.FTZ R21, R10, R21, !PT ;  /* 0x000000150a157209 */ /* 0x000fe40007810000 */
[----:B------:R-:W-:-:S02]  /*4210*/  FSEL R185, R67, -INF , !P0 ;  /* 0xff80000043b97808 */ /* 0x000fc40004000000 */
[----:B------:R-:W-:Y:S01]  /*4220*/  FMNMX.FTZ R21, R8, R21, !PT ;  /* 0x0000001508157209 */ /* 0x000fe20007810000 */
[----:B------:R-:W-:Y:S03]  /*4230*/  LDSM.16.MT88.4 R64, [R220+0x2100] ;  /* 0x00210000dc40783b */ /* 0x000fe60000004200 */
[----:B------:R-:W-:-:S04]  /*4240*/  FMNMX.FTZ R21, R16, R21, !PT ;  /* 0x0000001510157209 */ /* 0x000fc80007810000 */
[----:B------:R-:W-:-:S04]  /*4250*/  FMNMX.FTZ R21, R187, R21, !PT ;  /* 0x00000015bb157209 */ /* 0x000fc80007810000 */
[----:B------:R-:W-:-:S04]  /*4260*/  FMNMX.FTZ R21, R189, R21, !PT ;  /* 0x00000015bd157209 */ /* 0x000fc80007810000 */
[----:B------:R-:W-:-:S04]  /*4270*/  FMNMX.FTZ R21, R190, R21, !PT ;  /* 0x00000015be157209 */ /* 0x000fc80007810000 */
[----:B------:R-:W-:-:S04]  /*4280*/  FMNMX.FTZ R21, R191, R21, !PT ;  /* 0x00000015bf157209 */ /* 0x000fc80007810000 */
[----:B------:R-:W-:-:S04]  /*4290*/  FMNMX.FTZ R21, R164, R21, !PT ;  /* 0x00000015a4157209 */ /* 0x000fc80007810000 */
[----:B------:R-:W-:-:S04]  /*42a0*/  FMNMX.FTZ R0, R188, R21, !PT ;  /* 0x00000015bc007209 */ /* 0x000fc80007810000 */
[----:B------:R-:W-:-:S04]  /*42b0*/  FMNMX.FTZ R0, R186, R0, !PT ;  /* 0x00000000ba007209 */ /* 0x000fc80007810000 */
[----:B------:R-:W-:-:S05]  /*42c0*/  FMNMX.FTZ R0, R185, R0, !PT ;  /* 0x00000000b9007209 */ /* 0x000fca0007810000 */
[----:B------:R-:W1:Y:S02]  /*42d0*/  SHFL.BFLY PT, R15, R0, 0x2, 0x1f ;  /* 0x0c401f00000f7f89 */ /* 0x000e6400000e0000 */
[----:B-1----:R-:W-:Y:S02]  /*42e0*/  FMNMX.FTZ R15, R0, R15, !PT ;  /* 0x0000000f000f7209 */ /* 0x002fe40007810000 */
[----:B------:R-:W-:Y:S02]  /*42f0*/  FMNMX.FTZ R0, R20, R14, !PT ;  /* 0x0000000e14007209 */ /* 0x000fe40007810000 */
[----:B------:R-:W-:Y:S02]  /*4300*/  LDSM.16.MT88.4 R20, [R220+0x900] ;  /* 0x00090000dc14783b */ /* 0x000fe40000004200 */
[C---:B------:R-:W-:Y:S01]  /*4310*/  FSETP.NEU.FTZ.AND P0, PT, R0.reuse, -INF , PT ;  /* 0xff8000000000780b */ /* 0x040fe20003f1d000 */
[----:B------:R-:W-:Y:S01]  /*4320*/  FMUL.FTZ R166, R0, c[0x0][0x2d0] ;  /* 0x0000b40000a67a20 */ /* 0x000fe20000410000 */
[----:B------:R-:W1:Y:S04]  /*4330*/  SHFL.BFLY PT, R14, R15, 0x1, 0x1f ;  /* 0x0c201f000f0e7f89 */ /* 0x000e6800000e0000 */
        /* <DEDUP_REMOVED lines=9> */
[----:B------:R-:W2:Y:S01]  /*43d0*/  LDSM.16.MT88.4 R4, [R220+0x6100] ;  /* 0x00610000dc04783b */ /* 0x000ea20000004200 */
[----:B-1----:R-:W-:Y:S01]  /*43e0*/  FMNMX.FTZ R12, R15, R14, !PT ;  /* 0x0000000e0f0c7209 */ /* 0x002fe20007810000 */
[----:B------:R-:W1:Y:S01]  /*43f0*/  MUFU.EX2 R178, R178 ;  /* 0x000000b200b27308 */ /* 0x000e620000000800 */
[--C-:B------:R-:W-:Y:S02]  /*4400*/  FFMA.FTZ R15, R9, c[0x0][0x2d0], -R166.reuse ;  /* 0x0000b400090f7a23 */ /* 0x100fe400000108a6 */
[C---:B------:R-:W-:Y:S01]  /*4410*/  FSETP.NEU.FTZ.AND P0, PT, R12.reuse, -INF , PT ;  /* 0xff8000000c00780b */ /* 0x040fe20003f1d000 */
[----:B------:R-:W-:Y:S02]  /*4420*/  FMUL.FTZ R184, R12, c[0x0][0x2d0] ;  /* 0x0000b4000cb87a20 */ /* 0x000fe40000410000 */
[----:B------:R-:W-:-:S02]  /*4430*/  FFMA.FTZ R180, R180, c[0x0][0x2d0], -R166 ;  /* 0x0000b400b4b47a23 */ /* 0x000fc400000108a6 */
[----:B------:R-:W-:Y:S01]  /*4440*/  MUFU.EX2 R177, R177 ;  /* 0x000000b100b17308 */ /* 0x000fe20000000800 */
[----:B------:R-:W-:Y:S01]  /*4450*/  FSEL R184, R184, RZ, P0 ;  /* 0x000000ffb8b87208 */ /* 0x000fe20000000000 */
[--C-:B------:R-:W-:Y:S01]  /*4460*/  FFMA.FTZ R181, R181, c[0x0][0x2d0], -R166.reuse ;  /* 0x0000b400b5b57a23 */ /* 0x100fe200000108a6 */
[----:B------:R-:W-:Y:S01]  /*4470*/  PLOP3.LUT P0, PT, PT, PT, UP1, 0x40, 0x0 ;  /* 0x000000000000781c */ /* 0x000fe20003f0e818 */
[----:B------:R-:W-:Y:S02]  /*4480*/  FFMA.FTZ R182, R182, c[0x0][0x2d0], -R166 ;  /* 0x0000b400b6b67a23 */ /* 0x000fe400000108a6 */
[--C-:B------:R-:W-:Y:S02]  /*4490*/  FFMA.FTZ R172, R18, c[0x0][0x2d0], -R184.reuse ;  /* 0x0000b40012ac7a23 */ /* 0x100fe400000108b8 */
[--C-:B------:R-:W-:Y:S01]  /*44a0*/  FFMA.FTZ R174, R19, c[0x0][0x2d0], -R184.reuse ;  /* 0x0000b40013ae7a23 */ /* 0x100fe200000108b8 */
[----:B------:R-:W3:Y:S01]  /*44b0*/  MUFU.EX2 R173, R173 ;  /* 0x000000ad00ad7308 */ /* 0x000ee20000000800 */
[--C-:B------:R-:W-:Y:S01]  /*44c0*/  FFMA.FTZ R175, R26, c[0x0][0x2d0], -R184.reuse ;  /* 0x0000b4001aaf7a23 */ /* 0x100fe200000108b8 */
[----:B-1----:R-:W-:Y:S01]  /*44d0*/  F2FP.BF16.PACK_AB R128, R178, R179 ;  /* 0x000000b3b280723e */ /* 0x002fe200000010ff */
[----:B------:R-:W-:-:S02]  /*44e0*/  FFMA.FTZ R169, R27, c[0x0][0x2d0], -R184 ;  /* 0x0000b4001ba97a23 */ /* 0x000fc400000108b8 */
[--C-:B------:R-:W-:Y:S01]  /*44f0*/  FFMA.FTZ R168, R11, c[0x0][0x2d0], -R184.reuse ;  /* 0x0000b4000ba87a23 */ /* 0x100fe200000108b8 */
[----:B------:R-:W-:Y:S01]  /*4500*/  LDSM.16.MT88.4 R24, [R227+0x2900] ;  /* 0x00290000e318783b */ /* 0x000fe20000004200 */
[--C-:B------:R-:W-:Y:S01]  /*4510*/  FFMA.FTZ R14, R10, c[0x0][0x2d0], -R184.reuse ;  /* 0x0000b4000a0e7a23 */ /* 0x100fe200000108b8 */
[----:B------:R-:W-:Y:S01]  /*4520*/  MUFU.EX2 R172, R172 ;  /* 0x000000ac00ac7308 */ /* 0x000fe20000000800 */
[--C-:B------:R-:W-:Y:S02]  /*4530*/  FFMA.FTZ R3, R8, c[0x0][0x2d0], -R184.reuse ;  /* 0x0000b40008037a23 */ /* 0x100fe400000108b8 */
[----:B------:R-:W1:Y:S01]  /*4540*/  LDSM.16.MT88.4 R8, [R222+0x900] ;  /* 0x00090000de08783b */ /* 0x000e620000004200 */
[----:B------:R-:W-:Y:S02]  /*4550*/  FFMA.FTZ R2, R16, c[0x0][0x2d0], -R184 ;  /* 0x0000b40010027a23 */ /* 0x000fe400000108b8 */
[----:B------:R-:W-:Y:S01]  /*4560*/  FFMA.FTZ R183, R183, c[0x0][0x2d0], -R166 ;  /* 0x0000b400b7b77a23 */ /* 0x000fe200000108a6 */
[----:B------:R-:W4:Y:S01]  /*4570*/  LDSM.16.MT88.4 R16, [R222+0x2900] ;  /* 0x00290000de10783b */ /* 0x000f220000004200 */
[----:B------:R-:W5:Y:S01]  /*4580*/  MUFU.EX2 R174, R174 ;  /* 0x000000ae00ae7308 */ /* 0x000f620000000800 */
[----:B---3--:R-:W-:Y:S01]  /*4590*/  F2FP.BF16.PACK_AB R130, R173, R177 ;  /* 0x000000b1ad82723e */ /* 0x008fe200000010ff */
[----:B------:R-:W-:-:S02]  /*45a0*/  FFMA.FTZ R187, R187, c[0x0][0x2d0], -R184 ;  /* 0x0000b400bbbb7a23 */ /* 0x000fc400000108b8 */
[--C-:B------:R-:W-:Y:S02]  /*45b0*/  FFMA.FTZ R189, R189, c[0x0][0x2d0], -R184.reuse ;  /* 0x0000b400bdbd7a23 */ /* 0x100fe400000108b8 */
[--C-:B------:R-:W-:Y:S02]  /*45c0*/  FFMA.FTZ R190, R190, c[0x0][0x2d0], -R184.reuse ;  /* 0x0000b400bebe7a23 */ /* 0x100fe400000108b8 */
[----:B------:R-:W-:Y:S01]  /*45d0*/  MUFU.EX2 R175, R175 ;  /* 0x000000af00af7308 */ /* 0x000fe20000000800 */
[----:B------:R-:W-:Y:S02]  /*45e0*/  FFMA.FTZ R191, R191, c[0x0][0x2d0], -R184 ;  /* 0x0000b400bfbf7a23 */ /* 0x000fe400000108b8 */
[--C-:B------:R-:W-:Y:S02]  /*45f0*/  FFMA.FTZ R193, R193, c[0x0][0x2d0], -R166.reuse ;  /* 0x0000b400c1c17a23 */ /* 0x100fe400000108a6 */
[--C-:B------:R-:W-:Y:S02]  /*4600*/  FFMA.FTZ R192, R192, c[0x0][0x2d0], -R166.reuse ;  /* 0x0000b400c0c07a23 */ /* 0x100fe400000108a6 */
[--C-:B------:R-:W-:Y:S01]  /*4610*/  FFMA.FTZ R194, R167, c[0x0][0x2d0], -R166.reuse ;  /* 0x0000b400a7c27a23 */ /* 0x100fe200000108a6 */
[----:B------:R-:W3:Y:S01]  /*4620*/  MUFU.EX2 R169, R169 ;  /* 0x000000a900a97308 */ /* 0x000ee20000000800 */
[----:B-----5:R-:W-:Y:S01]  /*4630*/  F2FP.BF16.PACK_AB R129, R174, R172 ;  /* 0x000000acae81723e */ /* 0x020fe200000010ff */
[----:B------:R-:W-:-:S02]  /*4640*/  FFMA.FTZ R240, R165, c[0x0][0x2d0], -R166 ;  /* 0x0000b400a5f07a23 */ /* 0x000fc400000108a6 */
[--C-:B------:R-:W-:Y:S02]  /*4650*/  FFMA.FTZ R195, R164, c[0x0][0x2d0], -R184.reuse ;  /* 0x0000b400a4c37a23 */ /* 0x100fe400000108b8 */
[--C-:B------:R-:W-:Y:S01]  /*4660*/  FFMA.FTZ R188, R188, c[0x0][0x2d0], -R184.reuse ;  /* 0x0000b400bcbc7a23 */ /* 0x100fe200000108b8 */
[----:B------:R-:W-:Y:S01]  /*4670*/  LDSM.16.MT88.4 R164, [R227+0x1900] ;  /* 0x00190000e3a4783b */ /* 0x000fe20000004200 */
[----:B------:R-:W-:Y:S01]  /*4680*/  MUFU.EX2 R176, R176 ;  /* 0x000000b000b07308 */ /* 0x000fe20000000800 */
[--C-:B------:R-:W-:Y:S02]  /*4690*/  FFMA.FTZ R186, R186, c[0x0][0x2d0], -R184.reuse ;  /* 0x0000b400baba7a23 */ /* 0x100fe400000108b8 */
[----:B------:R-:W-:Y:S02]  /*46a0*/  FFMA.FTZ R239, R185, c[0x0][0x2d0], -R184 ;  /* 0x0000b400b9ef7a23 */ /* 0x000fe400000108b8 */
[----:B------:R-:W-:Y:S02]  /*46b0*/  FADD.FTZ R178, R179, R178 ;  /* 0x000000b2b3b27221 */ /* 0x000fe40000010000 */
[----:B------:R-:W-:Y:S01]  /*46c0*/  FADD.FTZ R172, R172, R174 ;  /* 0x000000aeacac7221 */ /* 0x000fe20000010000 */
[----:B---3--:R-:W-:Y:S01]  /*46d0*/  F2FP.BF16.PACK_AB R131, R169, R175 ;  /* 0x000000afa983723e */ /* 0x008fe200000010ff */
[----:B------:R-:W3:Y:S01]  /*46e0*/  MUFU.EX2 R171, R171 ;  /* 0x000000ab00ab7308 */ /* 0x000ee20000000800 */
[----:B------:R-:W-:-:S02]  /*46f0*/  FADD.FTZ R177, R177, R178 ;  /* 0x000000b2b1b17221 */ /* 0x000fc40000010000 */
[----:B------:R-:W-:Y:S02]  /*4700*/  FADD.FTZ R175, R175, R172 ;  /* 0x000000acafaf7221 */ /* 0x000fe40000010000 */
[----:B------:R-:W-:Y:S01]  /*4710*/  FADD.FTZ R177, R173, R177 ;  /* 0x000000b1adb17221 */ /* 0x000fe20000010000 */
[C---:B------:R-:W-:Y:S01]  /*4720*/  HMMA.16816.F32.BF16 R132, R128.reuse, R136, RZ ;  /* 0x000000888084723c */ /* 0x040fe200000418ff */
[----:B------:R-:W-:Y:S01]  /*4730*/  FADD.FTZ R175, R169, R175 ;  /* 0x000000afa9af7221 */ /* 0x000fe20000010000 */
        /* <DEDUP_REMOVED lines=36> */
[----:B------:R-:W1:Y:S06]  /*4980*/  MUFU.EX2 R195, R195 ;  /* 0x000000c300c37308 */ /* 0x000e6c0000000800 */
        /* <DEDUP_REMOVED lines=27> */
[----:B------:R-:W-:Y:S01]  /*4b40*/  HMMA.16816.F32.BF16 R132, R4, R8, R132 ;  /* 0x000000080484723c */ /* 0x000fe20000041884 */
[----:B------:R-:W-:-:S07]  /*4b50*/  FADD.FTZ R3, R2, R3 ;  /* 0x0000000302037221 */ /* 0x000fce0000010000 */
[C---:B------:R-:W-:Y:S01]  /*4b60*/  HMMA.16816.F32.BF16 R136, R4.reuse, R10, R136 ;  /* 0x0000000a0488723c */ /* 0x040fe20000041888 */
[----:B------:R-:W1:Y:S07]  /*4b70*/  LDSM.16.MT88.4 R8, [R221+0x2900] ;  /* 0x00290000dd08783b */ /* 0x000e6e0000004200 */
[C---:B----4-:R-:W-:Y:S08]  /*4b80*/  HMMA.16816.F32.BF16 R44, R4.reuse, R16, R44 ;  /* 0x00000010042c723c */ /* 0x050ff0000004182c */
[C---:B------:R-:W-:Y:S01]  /*4b90*/  HMMA.16816.F32.BF16 R48, R4.reuse, R18, R48 ;  /* 0x000000120430723c */ /* 0x040fe20000041830 */
[----:B------:R-:W2:Y:S07]  /*4ba0*/  LDSM.16.MT88.4 R16, [R221+0x4900] ;  /* 0x00490000dd10783b */ /* 0x000eae0000004200 */
[C---:B------:R-:W-:Y:S08]  /*4bb0*/  HMMA.16816.F32.BF16 R148, R4.reuse, R20, R148 ;  /* 0x000000140494723c */ /* 0x040ff00000041894 */
[C---:B------:R-:W-:Y:S01]  /*4bc0*/  HMMA.16816.F32.BF16 R152, R4.reuse, R22, R152 ;  /* 0x000000160498723c */ /* 0x040fe20000041898 */
[----:B------:R-:W-:Y:S07]  /*4bd0*/  LDSM.16.MT88.4 R20, [R227+0x4900] ;  /* 0x00490000e314783b */ /* 0x000fee0000004200 */
[C---:B------:R-:W-:Y:S08]  /*4be0*/  HMMA.16816.F32.BF16 R160, R4.reuse, R32, R160 ;  /* 0x0000002004a0723c */ /* 0x040ff000000418a0 */
[C---:B-1----:R-:W-:Y:S08]  /*4bf0*/  HMMA.16816.F32.BF16 R52, R4.reuse, R8, R52 ;  /* 0x000000080434723c */ /* 0x042ff00000041834 */
[C---:B------:R-:W-:Y:S01]  /*4c00*/  HMMA.16816.F32.BF16 R56, R4.reuse, R10, R56 ;  /* 0x0000000a0438723c */ /* 0x040fe20000041838 */
[----:B------:R-:W1:Y:S07]  /*4c10*/  LDSM.16.MT88.4 R8, [R220+0x4900] ;  /* 0x00490000dc08783b */ /* 0x000e6e0000004200 */
[C---:B--2---:R-:W-:Y:S08]  /*4c20*/  HMMA.16816.F32.BF16 R84, R4.reuse, R16, R84 ;  /* 0x000000100454723c */ /* 0x044ff00000041854 */
[C---:B------:R-:W-:Y:S01]  /*4c30*/  HMMA.16816.F32.BF16 R88, R4.reuse, R18, R88 ;  /* 0x000000120458723c */ /* 0x040fe20000041858 */
[----:B------:R-:W2:Y:S07]  /*4c40*/  LDSM.16.MT88.4 R16, [R221+0x6900] ;  /* 0x00690000dd10783b */ /* 0x000eae0000004200 */
[C---:B------:R-:W-:Y:S01]  /*4c50*/  HMMA.16816.F32.BF16 R156, R4.reuse, R34, R156 ;  /* 0x00000022049c723c */ /* 0x040fe2000004189c */
[----:B------:R-:W-:Y:S07]  /*4c60*/  LDSM.16.MT88.4 R32, [R220+0x2900] ;  /* 0x00290000dc20783b */ /* 0x000fee0000004200 */
        /* <DEDUP_REMOVED lines=9> */
[C---:B------:R-:W-:Y:S08]  /*4d00*/  HMMA.16816.F32.BF16 R68, R4.reuse, R20, R68 ;  /* 0x000000140444723c */ /* 0x040ff00000041844 */
        /* <DEDUP_REMOVED lines=14> */
[C---:B---3--:R-:W-:Y:S08]  /*4df0*/  HMMA.16816.F32.BF16 R100, R4.reuse, R24, R100 ;  /* 0x000000180464723c */ /* 0x048ff00000041864 */
[C---:B------:R-:W-:Y:S01]  /*4e00*/  HMMA.16816.F32.BF16 R104, R4.reuse, R26, R104 ;  /* 0x0000001a0468723c */ /* 0x040fe20000041868 */
[----:B------:R-:W3:Y:S07]  /*4e10*/  LDSM.16.MT88.4 R24, [R227+0x1100] ;  /* 0x00110000e318783b */ /* 0x000eee0000004200 */
[C---:B----4-:R-:W-:Y:S08]  /*4e20*/  HMMA.16816.F32.BF16 R108, R4.reuse, R20, R108 ;  /* 0x00000014046c723c */ /* 0x050ff0000004186c */
[----:B------:R-:W-:Y:S01]  /*4e30*/  HMMA.16816.F32.BF16 R112, R4, R22, R112 ;  /* 0x000000160470723c */ /* 0x000fe20000041870 */
[----:B------:R-:W4:Y:S06]  /*4e40*/  LDSM.16.MT88.4 R20, [R222+0x1100] ;  /* 0x00110000de14783b */ /* 0x000f2c0000004200 */
        /* <DEDUP_REMOVED lines=13> */
[----:B------:R-:W-:Y:S01]  /*4f20*/  HMMA.16816.F32.BF16 R40, R4, R18, R40 ;  /* 0x000000120428723c */ /* 0x000fe20000041828 */
[----:B------:R-:W2:Y:S01]  /*4f30*/  LDSM.16.MT88.4 R16, [R221+0x5100] ;  /* 0x00510000dd10783b */ /* 0x000ea20000004200 */
[----:B------:R-:W-:-:S04]  /*4f40*/  FADD.FTZ R190, R195, R190 ;  /* 0x000000bec3be7221 */ /* 0x000fc80000010000 */
[----:B------:R-:W-:Y:S02]  /*4f50*/  FADD.FTZ R190, R188, R190 ;  /* 0x000000bebcbe7221 */ /* 0x000fe40000010000 */
        /* <DEDUP_REMOVED lines=17> */
[----:B------:R-:W5:Y:S07]  /*5070*/  LDSM.16.MT88.4 R32, [R227+0x5100] ;  /* 0x00510000e320783b */ /* 0x000f6e0000004200 */
[C---:B------:R-:W-:Y:S08]  /*5080*/  HMMA.16816.F32.BF16 R148, R4.reuse, R28, R148 ;  /* 0x0000001c0494723c */ /* 0x040ff00000041894 */
        /* <DEDUP_REMOVED lines=14> */
[C---:B-----5:R-:W-:Y:S08]  /*5170*/  HMMA.16816.F32.BF16 R68, R4.reuse, R32, R68 ;  /* 0x000000200444723c */ /* 0x060ff00000041844 */
        /* <DEDUP_REMOVED lines=16> */
[C---:B------:R-:W-:Y:S01]  /*5280*/  F2FP.BF16.PACK_AB R7, R239.reuse, R186 ;  /* 0x000000baef07723e */ /* 0x040fe200000010ff */
[----:B------:R-:W-:Y:S02]  /*5290*/  FADD.FTZ R186, R186, R190 ;  /* 0x000000bebaba7221 */ /* 0x000fe40000010000 */
[----:B------:R-:W-:Y:S02]  /*52a0*/  FADD.FTZ R193, R194, R193 ;  /* 0x000000c1c2c17221 */ /* 0x000fe40000010000 */
[----:B------:R-:W-:Y:S02]  /*52b0*/  FADD.FTZ R239, R239, R186 ;  /* 0x000000baefef7221 */ /* 0x000fe40000010000 */
[----:B--2---:R-:W-:Y:S01]  /*52c0*/  HMMA.16816.F32.BF16 R36, R4, R16, R36 ;  /* 0x000000100424723c */ /* 0x004fe20000041824 */
[----:B------:R-:W-:-:S07]  /*52d0*/  FADD.FTZ R240, R240, R193 ;  /* 0x000000c1f0f07221 */ /* 0x000fce0000010000 */
[C---:B------:R-:W-:Y:S01]  /*52e0*/  HMMA.16816.F32.BF16 R40, R4.reuse, R18, R40 ;  /* 0x000000120428723c */ /* 0x040fe20000041828 */
[----:B------:R-:W2:Y:S07]  /*52f0*/  LDSM.16.MT88.4 R16, [R227+0x5900] ;  /* 0x00590000e310783b */ /* 0x000eae0000004200 */
[C---:B-1----:R-:W-:Y:S08]  /*5300*/  HMMA.16816.F32.BF16 R52, R4.reuse, R8, R52 ;  /* 0x000000080434723c */ /* 0x042ff00000041834 */
[C---:B------:R-:W-:Y:S01]  /*5310*/  HMMA.16816.F32.BF16 R56, R4.reuse, R10, R56 ;  /* 0x0000000a0438723c */ /* 0x040fe20000041838 */
[----:B------:R-:W1:Y:S07]  /*5320*/  LDSM.16.MT88.4 R8, [R227+0x7900] ;  /* 0x00790000e308783b */ /* 0x000e6e0000004200 */
[C---:B------:R-:W-:Y:S08]  /*5330*/  HMMA.16816.F32.BF16 R160, R4.reuse, R164, R160 ;  /* 0x000000a404a0723c */ /* 0x040ff000000418a0 */
        /* <DEDUP_REMOVED lines=21> */
[C---:B------:R-:W-:Y:S08]  /*5490*/  HMMA.16816.F32.BF16 R64, R4.reuse, R166, R64 ;  /* 0x000000a60440723c */ /* 0x040ff00000041840 */
[C---:B-----5:R-:W-:Y:S08]  /*54a0*/  HMMA.16816.F32.BF16 R76, R4.reuse, R32, R76 ;  /* 0x00000020044c723c */ /* 0x060ff0000004184c */
[C---:B------:R-:W-:Y:S08]  /*54b0*/  HMMA.16816.F32.BF16 R80, R4.reuse, R34, R80 ;  /* 0x000000220450723c */ /* 0x040ff00000041850 */
[C---:B------:R-:W-:Y:S08]  /*54c0*/  HMMA.16816.F32.BF16 R84, R4.reuse, R28, R84 ;  /* 0x0000001c0454723c */ /* 0x040ff00000041854 */
[C---:B------:R-:W-:Y:S08]  /*54d0*/  HMMA.16816.F32.BF16 R88, R4.reuse, R30, R88 ;  /* 0x0000001e0458723c */ /* 0x040ff00000041858 */
[C---:B---3--:R-:W-:Y:S08]  /*54e0*/  HMMA.16816.F32.BF16 R92, R4.reuse, R24, R92 ;  /* 0x00000018045c723c */ /* 0x048ff0000004185c */
[C---:B------:R-:W-:Y:S08]  /*54f0*/  HMMA.16816.F32.BF16 R96, R4.reuse, R26, R96 ;  /* 0x0000001a0460723c */ /* 0x040ff00000041860 */
[C---:B----4-:R-:W-:Y:S08]  /*5500*/  HMMA.16816.F32.BF16 R108, R4.reuse, R20, R108 ;  /* 0x00000014046c723c */ /* 0x050ff0000004186c */
[C---:B------:R-:W-:Y:S08]  /*5510*/  HMMA.16816.F32.BF16 R112, R4.reuse, R22, R112 ;  /* 0x000000160470723c */ /* 0x040ff00000041870 */
[C---:B--2---:R-:W-:Y:S08]  /*5520*/  HMMA.16816.F32.BF16 R116, R4.reuse, R16, R116 ;  /* 0x000000100474723c */ /* 0x044ff00000041874 */
[C---:B------:R-:W-:Y:S08]  /*5530*/  HMMA.16816.F32.BF16 R120, R4.reuse, R18, R120 ;  /* 0x000000120478723c */ /* 0x040ff00000041878 */
[C---:B-1----:R-:W-:Y:S08]  /*5540*/  HMMA.16816.F32.BF16 R124, R4.reuse, R8, R124 ;  /* 0x00000008047c723c */ /* 0x042ff0000004187c */
[----:B------:R-:W-:Y:S01]  /*5550*/  HMMA.16816.F32.BF16 R128, R4, R10, R128 ;  /* 0x0000000a0480723c */ /* 0x000fe20000041880 */
[----:B------:R-:W-:Y:S07]  /*5560*/  @P0 BRA `(.L_x_983) ;  /* 0x0000015000000947 */ /* 0x000fee0003800000 */
[----:B------:R-:W-:Y:S01]  /*5570*/  ISETP.LT.AND P0, PT, RZ, UR4, PT ;  /* 0x00000004ff007c0c */ /* 0x000fe2000bf01270 */
[----:B------:R-:W-:-:S02]  /*5580*/  UIADD3 UR26, UR4, -0x1, URZ ;  /* 0xffffffff041a7890 */ /* 0x000fc4000fffe03f */
[----:B------:R-:W-:-:S10]  /*5590*/  ULDC UR24, c[0x0][0x32c] ;  /* 0x0000cb0000187ab9 */ /* 0x000fd40000000800 */
[----:B------:R-:W-:Y:S05]  /*55a0*/  @P0 BRA `(.L_x_984) ;  /* 0x0000008000000947 */ /* 0x000fea0003800000 */
[----:B------:R-:W-:Y:S02]  /*55b0*/  UISETP.NE.AND UP0, UPT, UR24, 0x1, UPT ;  /* 0x000000011800788c */ /* 0x000fe4000bf05270 */
[----:B------:R-:W-:-:S03]  /*55c0*/  UIADD3 UR26, -UR4, URZ, URZ ;  /* 0x0000003f041a7290 */ /* 0x000fc6000fffe13f */
[----:B------:R-:W-:Y:S02]  /*55d0*/  ULDC.64 UR4, c[0x0][0x330] ;  /* 0x0000cc0000047ab9 */ /* 0x000fe40000000a00 */
[----:B------:R-:W-:-:S07]  /*55e0*/  UIMAD.WIDE.U32 UR28, UR26, UR4, URZ ;  /* 0x000000041a1c72a5 */ /* 0x000fce000f8e003f */
[----:B------:R-:W-:Y:S02]  /*55f0*/  @UP0 UMOV UR27, UR29 ;  /* 0x0000001d001b0c82 */ /* 0x000fe40008000000 */
[----:B------:R-:W-:-:S04]  /*5600*/  @UP0 USHF.R.U32.HI UR26, URZ, UR5, UR27 ;  /* 0x000000053f1a0299 */ /* 0x000fc8000801161b */
[----:B------:R-:W-:Y:S01]  /*5610*/  ULOP3.LUT UR26, URZ, UR26, URZ, 0x33, !UPT ;  /* 0x0000001a3f1a7292 */ /* 0x000fe2000f8e333f */
[----:B------:R-:W-:Y:S05]  /*5620*/  BRA `(.L_x_985) ;  /* 0x0000005000007947 */ /* 0x000fea0003800000 */
.L_x_984:
[----:B------:R-:W-:Y:S02]  /*5630*/  UISETP.NE.AND UP0, UPT, UR24, 0x1, UPT ;  /* 0x000000011800788c */ /* 0x000fe4000bf05270 */
[----:B------:R-:W-:Y:S02]  /*5640*/  ULDC.64 UR4, c[0x0][0x330] ;  /* 0x0000cc0000047ab9 */ /* 0x000fe40000000a00 */
[----:B------:R-:W-:-:S07]  /*5650*/  UIMAD.WIDE.U32 UR28, UR26, UR4, URZ ;  /* 0x000000041a1c72a5 */ /* 0x000fce000f8e003f */
[----:B------:R-:W-:Y:S02]  /*5660*/  @UP0 UMOV UR27, UR29 ;  /* 0x0000001d001b0c82 */ /* 0x000fe40008000000 */
[----:B------:R-:W-:Y:S02]  /*5670*/  @UP0 USHF.R.U32.HI UR26, URZ, UR5, UR27 ;  /* 0x000000053f1a0299 */ /* 0x000fe4000801161b */
.L_x_985:
[----:B------:R-:W-:Y:S02]  /*5680*/  ULDC UR4, c[0x0][0x32c] ;  /* 0x0000cb0000047ab9 */ /* 0x000fe40000000800 */
[----:B------:R-:W-:-:S04]  /*5690*/  UIMAD UR4, UR26, UR24, UR4 ;  /* 0x000000181a0472a4 */ /* 0x000fc8000f8e0204 */
[----:B------:R-:W-:-:S04]  /*56a0*/  UISETP.LT.AND UP0, UPT, UR25, UR4, UPT ;  /* 0x000000041900728c */ /* 0x000fc8000bf01270 */
[----:B------:R-:W-:-:S04]  /*56b0*/  USEL UR25, UR25, UR4, UP0 ;  /* 0x0000000419197287 */ /* 0x000fc80008000000 */
.L_x_983:
        /* <DEDUP_REMOVED lines=8> */
[C---:B------:R-:W-:Y:S01]  /*5740*/  SHF.L.U64.HI R251, R235.reuse, 0x1, R13 ;  /* 0x00000001ebfb7819 */ /* 0x040fe2000001020d */
[----:B------:R-:W-:Y:S01]  /*5750*/  IMAD.MOV.U32 R2, RZ, RZ, R12 ;  /* 0x000000ffff027224 */ /* 0x000fe200078e000c */
[C---:B------:R-:W-:Y:S01]  /*5760*/  SHF.L.U64.HI R249, R202.reuse, 0x1, R242 ;  /* 0x00000001caf97819 */ /* 0x040fe200000102f2 */
[----:B------:R-:W-:Y:S01]  /*5770*/  IMAD.MOV.U32 R3, RZ, RZ, R0 ;  /* 0x000000ffff037224 */ /* 0x000fe200078e0000 */
[----:B------:R-:W-:Y:S01]  /*5780*/  SEL R247, RZ, 0x10, P6 ;  /* 0x00000010fff77807 */ /* 0x000fe20003000000 */
[----:B------:R-:W-:Y:S01]  /*5790*/  IMAD.SHL.U32 R250, R235, 0x2, RZ ;  /* 0x00000002ebfa7824 */ /* 0x000fe200078e00ff */
[C---:B------:R-:W-:Y:S01]  /*57a0*/  SHF.L.U64.HI R246, R201.reuse, 0x1, R241 ;  /* 0x00000001c9f67819 */ /* 0x040fe200000102f1 */
[----:B------:R-:W-:Y:S01]  /*57b0*/  IMAD.SHL.U32 R248, R202, 0x2, RZ ;  /* 0x00000002caf87824 */ /* 0x000fe200078e00ff */
[----:B------:R-:W-:Y:S01]  /*57c0*/  SEL R244, RZ, 0x10, P5 ;  /* 0x00000010fff47807 */ /* 0x000fe20002800000 */
[----:B------:R-:W-:Y:S02]  /*57d0*/  IMAD.SHL.U32 R245, R201, 0x2, RZ ;  /* 0x00000002c9f57824 */ /* 0x000fe400078e00ff */
.L_x_997:
[----:B------:R-:W-:Y:S04]  /*57e0*/  DEPBAR.LE SB0, 0x0 ;  /* 0x000080000000791a */ /* 0x000fe80000000000 */
[----:B------:R-:W-:Y:S01]  /*57f0*/  BAR.SYNC.DEFER_BLOCKING 0x0 ;  /* 0x0000000000007b1d */ /* 0x000fe20000010000 */
[----:B------:R-:W-:Y:S06]  /*5800*/  UISETP.GT.AND UP0, UPT, UR7, UR21, UPT ;  /* 0x000000150700728c */ /* 0x000fec000bf04270 */
[----:B------:R-:W-:Y:S01]  /*5810*/  PLOP3.LUT P0, PT, PT, PT, UP0, 0x80, 0x0 ;  /* 0x000000000000781c */ /* 0x000fe20003f0f008 */
[----:B------:R1:W2:Y:S04]  /*5820*/  LDSM.16.M88.4 R32, [R230+0x10100] ;  /* 0x01010000e620783b */ /* 0x0002a80000000200 */
[----:B------:R1:W3:Y:S04]  /*5830*/  LDSM.16.M88.4 R8, [R229+0x8100] ;  /* 0x00810000e508783b */ /* 0x0002e80000000200 */
[----:B------:R1:W4:Y:S04]  /*5840*/  LDSM.16.M88.4 R16, [R229+0x8900] ;  /* 0x00890000e510783b */ /* 0x0003280000000200 */
[----:B------:R1:W1:Y:S04]  /*5850*/  LDSM.16.M88.4 R24, [R229+0x9100] ;  /* 0x00910000e518783b */ /* 0x0002680000000200 */
[----:B------:R1:W1:Y:S04]  /*5860*/  LDSM.16.M88.4 R164, [R229+0x9900] ;  /* 0x00990000e5a4783b */ /* 0x0002680000000200 */
[----:B------:R1:W1:Y:S04]  /*5870*/  LDSM.16.M88.4 R168, [R226+0x10100] ;  /* 0x01010000e2a8783b */ /* 0x0002680000000200 */
[----:B------:R1:W1:Y:S04]  /*5880*/  LDSM.16.M88.4 R172, [R228] ;  /* 0x00000000e4ac783b */ /* 0x0002680000000200 */
[----:B------:R1:W1:Y:S04]  /*5890*/  LDSM.16.M88.4 R176, [R219] ;  /* 0x00000000dbb0783b */ /* 0x0002680000000200 */
[----:B------:R1:W1:Y:S04]  /*58a0*/  LDSM.16.M88.4 R180, [R218] ;  /* 0x00000000dab4783b */ /* 0x0002680000000200 */
[----:B------:R1:W1:Y:S01]  /*58b0*/  LDSM.16.M88.4 R184, [R217] ;  /* 0x00000000d9b8783b */ /* 0x0002620000000200 */
[----:B------:R-:W-:-:S05]  /*58c0*/  @P0 BRA `(.L_x_987) ;  /* 0x0000037000000947 */ /* 0x000fca0003800000 */
[----:B------:R-:W-:Y:S01]  /*58d0*/  SHF.R.S32.HI R6, RZ, 0x1f, R232 ;  /* 0x0000001fff067819 */ /* 0x000fe200000114e8 */
[----:B------:R-:W-:Y:S01]  /*58e0*/  IMAD.WIDE.U32 R4, R232, c[0x0][0x208], RZ ;  /* 0x00008200e8047a25 */ /* 0x000fe200078e00ff */
[----:B------:R-:W-:Y:S02]  /*58f0*/  SHF.R.S32.HI R0, RZ, 0x1f, R231 ;  /* 0x0000001fff007819 */ /* 0x000fe400000114e7 */
[----:B------:R-:W-:Y:S01]  /*5900*/  IADD3 R20, -R247, 0x10, RZ ;  /* 0x00000010f7147810 */ /* 0x000fe20007ffe1ff */
[----:B------:R-:W-:Y:S01]  /*5910*/  IMAD R6, R6, c[0x0][0x208], RZ ;  /* 0x0000820006067a24 */ /* 0x000fe200078e02ff */
[----:B------:R-:W-:Y:S01]  /*5920*/  IADD3 R14, -R244, 0x10, RZ ;  /* 0x00000010f40e7810 */ /* 0x000fe20007ffe1ff */
[----:B------:R-:W-:Y:S01]  /*5930*/  IMAD R0, R0, c[0x0][0x218], RZ ;  /* 0x0000860000007a24 */ /* 0x000fe200078e02ff */
[----:B------:R-:W-:Y:S01]  /*5940*/  LOP3.LUT R20, R20, 0xf, RZ, 0xc0, !PT ;  /* 0x0000000f14147812 */ /* 0x000fe200078ec0ff */
[----:B------:R-:W-:Y:S01]  /*5950*/  IMAD R6, R232, c[0x0][0x20c], R6 ;  /* 0x00008300e8067a24 */ /* 0x000fe200078e0206 */
[----:B------:R-:W-:Y:S01]  /*5960*/  LOP3.LUT R14, R14, 0xf, RZ, 0xc0, !PT ;  /* 0x0000000f0e0e7812 */ /* 0x000fe200078ec0ff */
[----:B------:R-:W-:Y:S02]  /*5970*/  IMAD R0, R231, c[0x0][0x21c], R0 ;  /* 0x00008700e7007a24 */ /* 0x000fe400078e0200 */
[----:B------:R-:W-:Y:S04]  /*5980*/  IMAD.IADD R5, R5, 0x1, R6 ;  /* 0x0000000105057824 */ /* 0x000fe800078e0206 */
[----:B------:R-:W-:Y:S05]  /*5990*/  IMAD.WIDE.U32 R4, R231, c[0x0][0x218], R4 ;  /* 0x00008600e7047a25 */ /* 0x000fea00078e0004 */
[----:B------:R-:W-:Y:S01]  /*59a0*/  IADD3 R6, P0, R4, UR14, RZ ;  /* 0x0000000e04067c10 */ /* 0x000fe2000ff1e0ff */
[----:B------:R-:W-:Y:S03]  /*59b0*/  IMAD.SHL.U32 R4, R200, 0x2, RZ ;  /* 0x00000002c8047824 */ /* 0x000fe600078e00ff */
[----:B------:R-:W-:Y:S02]  /*59c0*/  IADD3.X R0, R5, UR19, R0, P0, !PT ;  /* 0x0000001305007c10 */ /* 0x000fe400087fe400 */
[----:B------:R-:W-:Y:S02]  /*59d0*/  LEA R7, P0, R6, c[0x0][0x1f8], 0x1 ;  /* 0x00007e0006077a11 */ /* 0x000fe400078008ff */
[----:B------:R-:W-:Y:S02]  /*59e0*/  SHF.L.U64.HI R5, R200, 0x1, R203 ;  /* 0x00000001c8057819 */ /* 0x000fe400000102cb */
[----:B------:R-:W-:Y:S01]  /*59f0*/  LEA.HI.X R6, R6, c[0x0][0x1fc], R0, 0x1, P0 ;  /* 0x00007f0006067a11 */ /* 0x000fe200000f0c00 */
[----:B------:R-:W5:Y:S01]  /*5a00*/  SHFL.IDX PT, R12, R7, 0x1, 0x181f ;  /* 0x00381f00070c7f89 */ /* 0x000f6200000e0000 */
[----:B------:R-:W-:Y:S03]  /*5a10*/  IADD3 R0, -R243, 0x10, RZ ;  /* 0x00000010f3007810 */ /* 0x000fe60007ffe1ff */
[----:B------:R-:W4:Y:S01]  /*5a20*/  SHFL.IDX PT, R13, R6, 0x1, 0x181f ;  /* 0x00381f00060d7f89 */ /* 0x000f2200000e0000 */
[----:B------:R-:W-:Y:S03]  /*5a30*/  LOP3.LUT R0, R0, 0xf, RZ, 0xc0, !PT ;  /* 0x0000000f00007812 */ /* 0x000fe600078ec0ff */
[----:B------:R-:W3:Y:S04]  /*5a40*/  SHFL.IDX PT, R7, R7, RZ, 0x181f ;  /* 0x00181fff07077589 */ /* 0x000ee800000e0000 */
[----:B------:R-:W2:Y:S01]  /*5a50*/  SHFL.IDX PT, R6, R6, RZ, 0x181f ;  /* 0x00181fff06067589 */ /* 0x000ea200000e0000 */
[-C--:B-----5:R-:W-:Y:S04]  /*5a60*/  IADD3 R20, P2, P0, R20, R12.reuse, R248 ;  /* 0x0000000c14147210 */ /* 0x0a0fe8000785e0f8 */
[-C--:B----4-:R-:W-:Y:S02]  /*5a70*/  IADD3.X R21, RZ, R13.reuse, R249, P2, P0 ;  /* 0x0000000dff157210 */ /* 0x090fe400017e04f9 */
[-C--:B------:R-:W-:Y:S04]  /*5a80*/  IADD3 R14, P2, P0, R14, R12.reuse, R245 ;  /* 0x0000000c0e0e7210 */ /* 0x080fe8000785e0f5 */
[-C--:B------:R-:W-:Y:S02]  /*5a90*/  IADD3.X R15, RZ, R13.reuse, R246, P2, P0 ;  /* 0x0000000dff0f7210 */ /* 0x080fe400017e04f6 */
[----:B------:R-:W-:Y:S04]  /*5aa0*/  IADD3 R22, P2, P0, R0, R12, R4 ;  /* 0x0000000c00167210 */ /* 0x000fe8000785e004 */
[--C-:B------:R-:W-:Y:S02]  /*5ab0*/  IADD3.X R23, RZ, R13, R5.reuse, P2, P0 ;  /* 0x0000000dff177210 */ /* 0x100fe400017e0405 */
[----:B---3--:R-:W-:Y:S02]  /*5ac0*/  IADD3 R4, P0, R7, R4, RZ ;  /* 0x0000000407047210 */ /* 0x008fe40007f1e0ff */
[----:B------:R-:W-:Y:S03]  /*5ad0*/  ISETP.GE.AND P2, PT, R235, c[0x0][0x1d4], PT ;  /* 0x00007500eb007a0c */ /* 0x000fe60003f46270 */
[C---:B--2---:R-:W-:Y:S01]  /*5ae0*/  IMAD.X R5, R6.reuse, 0x1, R5, P0 ;  /* 0x0000000106057824 */ /* 0x044fe200000e0605 */
[C---:B------:R-:W-:Y:S05]  /*5af0*/  IADD3 R30, P0, R7.reuse, R250, RZ ;  /* 0x000000fa071e7210 */ /* 0x040fea0007f1e0ff */
[C---:B------:R-:W-:Y:S01]  /*5b00*/  IMAD.X R31, R6.reuse, 0x1, R251, P0 ;  /* 0x00000001061f7824 */ /* 0x040fe200000e06fb */
[C---:B------:R-:W-:Y:S04]  /*5b10*/  IADD3 R28, P0, R7.reuse, R248, RZ ;  /* 0x000000f8071c7210 */ /* 0x040fe80007f1e0ff */
[----:B------:R2:W-:Y:S01]  /*5b20*/  LDGSTS.E.BYPASS.LTC128B.128 [R238], [R30.64], !P2 ;  /* 0x000000001eee7fae */ /* 0x0005e2000d101d50 */
[C---:B------:R-:W-:Y:S01]  /*5b30*/  IMAD.X R29, R6.reuse, 0x1, R249, P0 ;  /* 0x00000001061d7824 */ /* 0x040fe200000e06f9 */
[----:B------:R-:W-:Y:S04]  /*5b40*/  IADD3 R188, P0, R7, R245, RZ ;  /* 0x000000f507bc7210 */ /* 0x000fe80007f1e0ff */
[----:B------:R2:W-:Y:S01]  /*5b50*/  LDGSTS.E.BYPASS.LTC128B.128 [R238+0x2000], [R28.64], !P6 ;  /* 0x020000001cee7fae */ /* 0x0005e2000f101d50 */
[----:B------:R-:W-:Y:S01]  /*5b60*/  IMAD.X R189, R6, 0x1, R246, P0 ;  /* 0x0000000106bd7824 */ /* 0x000fe200000e06f6 */
[----:B------:R-:W-:Y:S04]  /*5b70*/  IADD3 R12, P0, R12, R250, RZ ;  /* 0x000000fa0c0c7210 */ /* 0x000fe80007f1e0ff */
[----:B------:R2:W-:Y:S01]  /*5b80*/  LDGSTS.E.BYPASS.LTC128B.128 [R238+0x4000], [R188.64], !P5 ;  /* 0x04000000bcee7fae */ /* 0x0005e2000e901d50 */
[----:B------:R-:W-:Y:S01]  /*5b90*/  IMAD.X R13, R13, 0x1, R251, P0 ;  /* 0x000000010d0d7824 */ /* 0x000fe200000e06fb */
[----:B------:R-:W-:Y:S02]  /*5ba0*/  ISETP.NE.U32.AND P0, PT, R247, RZ, PT ;  /* 0x000000fff700720c */ /* 0x000fe40003f05070 */
[----:B------:R2:W-:Y:S04]  /*5bb0*/  LDGSTS.E.BYPASS.LTC128B.128 [R238+0x6000], [R4.64], !P4 ;  /* 0x0600000004ee7fae */ /* 0x0005e8000e101d50 */
[----:B------:R2:W-:Y:S07]  /*5bc0*/  LDGSTS.E.BYPASS.LTC128B.128 [R238+0x1000], [R12.64], !P2 ;  /* 0x010000000cee7fae */ /* 0x0005ee000d101d50 */
[----:B------:R2:W-:Y:S01]  /*5bd0*/  LDGSTS.E.BYPASS.LTC128B.128.ZFILL [R238+0x3000], [R20.64], P0 ;  /* 0x0300000014ee7fae */ /* 0x0005e20008141d50 */
[----:B------:R-:W-:Y:S11]  /*5be0*/  ISETP.NE.U32.AND P0, PT, R244, RZ, PT ;  /* 0x000000fff400720c */ /* 0x000ff60003f05070 */
[----:B------:R-:W-:Y:S02]  /*5bf0*/  @!UPT UIADD3 URZ, URZ, URZ, URZ ;  /* 0x0000003f3f3ff290 */ /* 0x000fe4000fffe03f */
[----:B------:R2:W-:Y:S01]  /*5c00*/  LDGSTS.E.BYPASS.LTC128B.128.ZFILL [R238+0x5000], [R14.64], P0 ;  /* 0x050000000eee7fae */ /* 0x0005e20008141d50 */
[----:B------:R-:W-:Y:S11]  /*5c10*/  ISETP.NE.U32.AND P0, PT, R243, RZ, PT ;  /* 0x000000fff300720c */ /* 0x000ff60003f05070 */
[----:B------:R-:W-:Y:S02]  /*5c20*/  @!UPT UIADD3 URZ, URZ, URZ, URZ ;  /* 0x0000003f3f3ff290 */ /* 0x000fe4000fffe03f */
[----:B------:R2:W-:Y:S02]  /*5c30*/  LDGSTS.E.BYPASS.LTC128B.128.ZFILL [R238+0x7000], [R22.64], P0 ;  /* 0x0700000016ee7fae */ /* 0x0005e40008141d50 */
.L_x_987:
[C---:B--23--:R-:W-:Y:S01]  /*5c40*/  HMMA.16816.F32.BF16 R4, R32.reuse, R8, RZ ;  /* 0x000000082004723c */ /* 0x04cfe200000418ff */
[----:B------:R-:W-:Y:S01]  /*5c50*/  LDSM.16.M88.4 R188, [R224+0x8100] ;  /* 0x00810000e0bc783b */ /* 0x000fe20000000200 */
[----:B------:R-:W-:Y:S05]  /*5c60*/  UISETP.GT.AND UP0, UPT, UR21, UR7, UPT ;  /* 0x000000071500728c */ /* 0x000fea000bf04270 */
[----:B------:R-:W0:Y:S01]  /*5c70*/  LDGDEPBAR ;  /* 0x00000000000079af */ /* 0x000e220000000000 */
[C---:B------:R-:W-:Y:S01]  /*5c80*/  HMMA.16816.F32.BF16 R8, R32.reuse, R10, RZ ;  /* 0x0000000a2008723c */ /* 0x040fe200000418ff */
[----:B------:R-:W-:Y:S04]  /*5c90*/  PLOP3.LUT P0, PT, PT, PT, UP0, 0x40, 0x0 ;  /* 0x000000000000781c */ /* 0x000fe80003f0e808 */
[----:B------:R-:W-:Y:S03]  /*5ca0*/  LDSM.16.M88.4 R192, [R224+0x8900] ;  /* 0x00890000e0c0783b */ /* 0x000fe60000000200 */
[C---:B----4-:R-:W-:Y:S03]  /*5cb0*/  HMMA.16816.F32.BF16 R12, R32.reuse, R16, RZ ;  /* 0x00000010200c723c */ /* 0x050fe600000418ff */
[----:B------:R-:W-:Y:S05]  /*5cc0*/  LDSM.16.M88.4 R196, [R224+0x9900] ;  /* 0x00990000e0c4783b */ /* 0x000fea0000000200 */
[C---:B------:R-:W-:Y:S08]  /*5cd0*/  HMMA.16816.F32.BF16 R16, R32.reuse, R18, RZ ;  /* 0x000000122010723c */ /* 0x040ff000000418ff */
[C---:B-1----:R-:W-:Y:S08]  /*5ce0*/  HMMA.16816.F32.BF16 R20, R32.reuse, R24, RZ ;  /* 0x000000182014723c */ /* 0x042ff000000418ff */
[C---:B------:R-:W-:Y:S08]  /*5cf0*/  HMMA.16816.F32.BF16 R24, R32.reuse, R26, RZ ;  /* 0x0000001a2018723c */ /* 0x040ff000000418ff */
[C---:B------:R-:W-:Y:S08]  /*5d00*/  HMMA.16816.F32.BF16 R28, R32.reuse, R164, RZ ;  /* 0x000000a4201c723c */ /* 0x040ff000000418ff */
[----:B------:R-:W-:Y:S01]  /*5d10*/  HMMA.16816.F32.BF16 R32, R32, R166, RZ ;  /* 0x000000a62020723c */ /* 0x000fe200000418ff */
[----:B------:R-:W1:Y:S07]  /*5d20*/  LDSM.16.M88.4 R164, [R225+0x10100] ;  /* 0x01010000e1a4783b */ /* 0x000e6e0000000200 */
        /* <DEDUP_REMOVED lines=8> */
[----:B------:R-:W3:Y:S07]  /*5db0*/  LDSM.16.M88.4 R180, [R216] ;  /* 0x00000000d8b4783b */ /* 0x000eee0000000200 */
[C---:B------:R-:W-:Y:S08]  /*5dc0*/  HMMA.16816.F32.BF16 R28, R168.reuse, R184, R28 ;  /* 0x000000b8a81c723c */ /* 0x040ff0000004181c */
[----:B------:R-:W-:Y:S01]  /*5dd0*/  HMMA.16816.F32.BF16 R32, R168, R186, R32 ;  /* 0x000000baa820723c */ /* 0x000fe20000041820 */
[----:B------:R-:W4:Y:S06]  /*5de0*/  LDSM.16.M88.4 R168, [R216+0x800] ;  /* 0x00080000d8a8783b */ /* 0x000f2c0000000200 */
[----:B------:R-:W-:Y:S01]  /*5df0*/  LDSM.16.M88.4 R184, [R230+0x14100] ;  /* 0x01410000e6b8783b */ /* 0x000fe20000000200 */
[C---:B-1----:R-:W-:Y:S08]  /*5e00*/  HMMA.16816.F32.BF16 R4, R164.reuse, R188, R4 ;  /* 0x000000bca404723c */ /* 0x042ff00000041804 */
        /* <DEDUP_REMOVED lines=10> */
[----:B------:R-:W2:Y:S06]  /*5eb0*/  LDSM.16.M88.4 R164, [R216+0x1800] ;  /* 0x00180000d8a4783b */ /* 0x000eac0000000200 */
[----:B------:R-:W-:Y:S01]  /*5ec0*/  LDSM.16.M88.4 R196, [R229+0xb900] ;  /* 0x00b90000e5c4783b */ /* 0x000fe20000000200 */
[C---:B---3--:R-:W-:Y:S08]  /*5ed0*/  HMMA.16816.F32.BF16 R4, R176.reuse, R180, R4 ;  /* 0x000000b4b004723c */ /* 0x048ff00000041804 */
[C---:B------:R-:W-:Y:S01]  /*5ee0*/  HMMA.16816.F32.BF16 R8, R176.reuse, R182, R8 ;  /* 0x000000b6b008723c */ /* 0x040fe20000041808 */
[----:B------:R-:W3:Y:S07]  /*5ef0*/  LDSM.16.M88.4 R180, [R229+0xb100] ;  /* 0x00b10000e5b4783b */ /* 0x000eee0000000200 */
[C---:B----4-:R-:W-:Y:S08]  /*5f00*/  HMMA.16816.F32.BF16 R12, R176.reuse, R168, R12 ;  /* 0x000000a8b00c723c */ /* 0x050ff0000004180c */
[C---:B------:R-:W-:Y:S01]  /*5f10*/  HMMA.16816.F32.BF16 R16, R176.reuse, R170, R16 ;  /* 0x000000aab010723c */ /* 0x040fe20000041810 */
[----:B------:R-:W-:Y:S07]  /*5f20*/  LDSM.16.M88.4 R168, [R215] ;  /* 0x00000000d7a8783b */ /* 0x000fee0000000200 */
[C---:B-1----:R-:W-:Y:S08]  /*5f30*/  HMMA.16816.F32.BF16 R20, R176.reuse, R172, R20 ;  /* 0x000000acb014723c */ /* 0x042ff00000041814 */
[C---:B------:R-:W-:Y:S01]  /*5f40*/  HMMA.16816.F32.BF16 R24, R176.reuse, R174, R24 ;  /* 0x000000aeb018723c */ /* 0x040fe20000041818 */
[----:B------:R-:W-:Y:S07]  /*5f50*/  LDSM.16.M88.4 R172, [R214] ;  /* 0x00000000d6ac783b */ /* 0x000fee0000000200 */
[C---:B--2---:R-:W-:Y:S08]  /*5f60*/  HMMA.16816.F32.BF16 R28, R176.reuse, R164, R28 ;  /* 0x000000a4b01c723c */ /* 0x044ff0000004181c */
[----:B------:R-:W-:Y:S01]  /*5f70*/  HMMA.16816.F32.BF16 R32, R176, R166, R32 ;  /* 0x000000a6b020723c */ /* 0x000fe20000041820 */
[----:B------:R-:W1:Y:S06]  /*5f80*/  LDSM.16.M88.4 R164, [R226+0x14100] ;  /* 0x01410000e2a4783b */ /* 0x000e6c0000000200 */
[----:B------:R-:W2:Y:S01]  /*5f90*/  LDSM.16.M88.4 R176, [R213] ;  /* 0x00000000d5b0783b */ /* 0x000ea20000000200 */
        /* <DEDUP_REMOVED lines=15> */
[----:B------:R-:W1:Y:S07]  /*6090*/  LDSM.16.M88.4 R168, [R224+0xb100] ;  /* 0x00b10000e0a8783b */ /* 0x000e6e0000000200 */
[C---:B------:R-:W-:Y:S08]  /*60a0*/  HMMA.16816.F32.BF16 R12, R164.reuse, R172, R12 ;  /* 0x000000aca40c723c */ /* 0x040ff0000004180c */
[C---:B------:R-:W-:Y:S01]  /*60b0*/  HMMA.16816.F32.BF16 R16, R164.reuse, R174, R16 ;  /* 0x000000aea410723c */ /* 0x040fe20000041810 */
[----:B------:R-:W-:Y:S07]  /*60c0*/  LDSM.16.M88.4 R172, [R216+0x2000] ;  /* 0x00200000d8ac783b */ /* 0x000fee0000000200 */
[C---:B--2---:R-:W-:Y:S08]  /*60d0*/  HMMA.16816.F32.BF16 R20, R164.reuse, R176, R20 ;  /* 0x000000b0a414723c */ /* 0x044ff00000041814 */
[C---:B------:R-:W-:Y:S01]  /*60e0*/  HMMA.16816.F32.BF16 R24, R164.reuse, R178, R24 ;  /* 0x000000b2a418723c */ /* 0x040fe20000041818 */
[----:B------:R-:W-:Y:S07]  /*60f0*/  LDSM.16.M88.4 R176, [R216+0x2800] ;  /* 0x00280000d8b0783b */ /* 0x000fee0000000200 */
[C---:B---3--:R-:W-:Y:S08]  /*6100*/  HMMA.16816.F32.BF16 R28, R164.reuse, R180, R28 ;  /* 0x000000b4a41c723c */ /* 0x048ff0000004181c */
[----:B------:R-:W-:Y:S01]  /*6110*/  HMMA.16816.F32.BF16 R32, R164, R182, R32 ;  /* 0x000000b6a420723c */ /* 0x000fe20000041820 */
[----:B------:R-:W2:Y:S06]  /*6120*/  LDSM.16.M88.4 R164, [R223+0x14100] ;  /* 0x01410000dfa4783b */ /* 0x000eac0000000200 */
[----:B------:R-:W3:Y:S01]  /*6130*/  LDSM.16.M88.4 R180, [R216+0x3000] ;  /* 0x00300000d8b4783b */ /* 0x000ee20000000200 */
[C---:B------:R-:W-:Y:S08]  /*6140*/  HMMA.16816.F32.BF16 R4, R188.reuse, R192, R4 ;  /* 0x000000c0bc04723c */ /* 0x040ff00000041804 */
[C---:B------:R-:W-:Y:S01]  /*6150*/  HMMA.16816.F32.BF16 R8, R188.reuse, R194, R8 ;  /* 0x000000c2bc08723c */ /* 0x040fe20000041808 */
[----:B------:R-:W5:Y:S07]  /*6160*/  LDSM.16.M88.4 R192, [R216+0x3800] ;  /* 0x00380000d8c0783b */ /* 0x000f6e0000000200 */
[C---:B----4-:R-:W-:Y:S08]  /*6170*/  HMMA.16816.F32.BF16 R12, R188.reuse, R184, R12 ;  /* 0x000000b8bc0c723c */ /* 0x050ff0000004180c */
[C---:B------:R-:W-:Y:S01]  /*6180*/  HMMA.16816.F32.BF16 R16, R188.reuse, R186, R16 ;  /* 0x000000babc10723c */ /* 0x040fe20000041810 */
[----:B------:R-:W-:Y:S07]  /*6190*/  LDSM.16.M88.4 R184, [R229+0xc100] ;  /* 0x00c10000e5b8783b */ /* 0x000fee0000000200 */
[C---:B-1----:R-:W-:Y:S08]  /*61a0*/  HMMA.16816.F32.BF16 R20, R188.reuse, R168, R20 ;  /* 0x000000a8bc14723c */ /* 0x042ff00000041814 */
[C---:B------:R-:W-:Y:S01]  /*61b0*/  HMMA.16816.F32.BF16 R24, R188.reuse, R170, R24 ;  /* 0x000000aabc18723c */ /* 0x040fe20000041818 */
[----:B------:R-:W1:Y:S07]  /*61c0*/  LDSM.16.M88.4 R168, [R230+0x18100] ;  /* 0x01810000e6a8783b */ /* 0x000e6e0000000200 */
[C---:B------:R-:W-:Y:S08]  /*61d0*/  HMMA.16816.F32.BF16 R28, R188.reuse, R196, R28 ;  /* 0x000000c4bc1c723c */ /* 0x040ff0000004181c */
[----:B------:R-:W-:Y:S01]  /*61e0*/  HMMA.16816.F32.BF16 R32, R188, R198, R32 ;  /* 0x000000c6bc20723c */ /* 0x000fe20000041820 */
[----:B------:R-:W-:Y:S06]  /*61f0*/  LDSM.16.M88.4 R188, [R211] ;  /* 0x00000000d3bc783b */ /* 0x000fec0000000200 */
[----:B------:R-:W-:Y:S01]  /*6200*/  LDSM.16.M88.4 R196, [R208] ;  /* 0x00000000d0c4783b */ /* 0x000fe20000000200 */
        /* <DEDUP_REMOVED lines=8> */
[----:B------:R-:W-:Y:S07]  /*6290*/  LDSM.16.M88.4 R180, [R226+0x18100] ;  /* 0x01810000e2b4783b */ /* 0x000fee0000000200 */
[C---:B-----5:R-:W-:Y:S08]  /*62a0*/  HMMA.16816.F32.BF16 R28, R164.reuse, R192, R28 ;  /* 0x000000c0a41c723c */ /* 0x060ff0000004181c */
[----:B------:R-:W-:Y:S01]  /*62b0*/  HMMA.16816.F32.BF16 R32, R164, R194, R32 ;  /* 0x000000c2a420723c */ /* 0x000fe20000041820 */
[----:B------:R-:W3:Y:S06]  /*62c0*/  LDSM.16.M88.4 R164, [R229+0xd900] ;  /* 0x00d90000e5a4783b */ /* 0x000eec0000000200 */
[----:B------:R-:W5:Y:S01]  /*62d0*/  LDSM.16.M88.4 R192, [R210] ;  /* 0x00000000d2c0783b */ /* 0x000f620000000200 */
[C---:B-1----:R-:W-:Y:S08]  /*62e0*/  HMMA.16816.F32.BF16 R4, R168.reuse, R184, R4 ;  /* 0x000000b8a804723c */ /* 0x042ff00000041804 */
[C---:B------:R-:W-:Y:S01]  /*62f0*/  HMMA.16816.F32.BF16 R8, R168.reuse, R186, R8 ;  /* 0x000000baa808723c */ /* 0x040fe20000041808 */
[----:B------:R-:W1:Y:S07]  /*6300*/  LDSM.16.M88.4 R184, [R209] ;  /* 0x00000000d1b8783b */ /* 0x000e6e0000000200 */
[C---:B--2---:R-:W-:Y:S08]  /*6310*/  HMMA.16816.F32.BF16 R12, R168.reuse, R172, R12 ;  /* 0x000000aca80c723c */ /* 0x044ff0000004180c */
[C---:B------:R-:W-:Y:S01]  /*6320*/  HMMA.16816.F32.BF16 R16, R168.reuse, R174, R16 ;  /* 0x000000aea810723c */ /* 0x040fe20000041810 */
[----:B------:R-:W-:Y:S07]  /*6330*/  LDSM.16.M88.4 R172, [R224+0xc900] ;  /* 0x00c90000e0ac783b */ /* 0x000fee0000000200 */
[C---:B----4-:R-:W-:Y:S08]  /*6340*/  HMMA.16816.F32.BF16 R20, R168.reuse, R176, R20 ;  /* 0x000000b0a814723c */ /* 0x050ff00000041814 */
[C---:B------:R-:W-:Y:S01]  /*6350*/  HMMA.16816.F32.BF16 R24, R168.reuse, R178, R24 ;  /* 0x000000b2a818723c */ /* 0x040fe20000041818 */
[----:B------:R-:W-:Y:S07]  /*6360*/  LDSM.16.M88.4 R176, [R224+0xd100] ;  /* 0x00d10000e0b0783b */ /* 0x000fee0000000200 */
[C---:B---3--:R-:W-:Y:S08]  /*6370*/  HMMA.16816.F32.BF16 R28, R168.reuse, R164, R28 ;  /* 0x000000a4a81c723c */ /* 0x048ff0000004181c */
[----:B------:R-:W-:Y:S01]  /*6380*/  HMMA.16816.F32.BF16 R32, R168, R166, R32 ;  /* 0x000000a6a820723c */ /* 0x000fe20000041820 */
[----:B------:R-:W-:Y:S06]  /*6390*/  LDSM.16.M88.4 R164, [R225+0x18100] ;  /* 0x01810000e1a4783b */ /* 0x000fec0000000200 */
[----:B------:R-:W2:Y:S01]  /*63a0*/  LDSM.16.M88.4 R168, [R224+0xc100] ;  /* 0x00c10000e0a8783b */ /* 0x000ea20000000200 */
[C---:B------:R-:W-:Y:S08]  /*63b0*/  HMMA.16816.F32.BF16 R4, R180.reuse, R188, R4 ;  /* 0x000000bcb404723c */ /* 0x040ff00000041804 */
[C---:B------:R-:W-:Y:S01]  /*63c0*/  HMMA.16816.F32.BF16 R8, R180.reuse, R190, R8 ;  /* 0x000000beb408723c */ /* 0x040fe20000041808 */
[----:B------:R-:W3:Y:S07]  /*63d0*/  LDSM.16.M88.4 R188, [R224+0xd900] ;  /* 0x00d90000e0bc783b */ /* 0x000eee0000000200 */
[C---:B-----5:R-:W-:Y:S08]  /*63e0*/  HMMA.16816.F32.BF16 R12, R180.reuse, R192, R12 ;  /* 0x000000c0b40c723c */ /* 0x060ff0000004180c */
[C---:B------:R-:W-:Y:S01]  /*63f0*/  HMMA.16816.F32.BF16 R16, R180.reuse, R194, R16 ;  /* 0x000000c2b410723c */ /* 0x040fe20000041810 */
[----:B------:R-:W-:Y:S07]  /*6400*/  LDSM.16.M88.4 R192, [R216+0x4000] ;  /* 0x00400000d8c0783b */ /* 0x000fee0000000200 */
[C---:B-1----:R-:W-:Y:S08]  /*6410*/  HMMA.16816.F32.BF16 R20, R180.reuse, R184, R20 ;  /* 0x000000b8b414723c */ /* 0x042ff00000041814 */
[C---:B------:R-:W-:Y:S01]  /*6420*/  HMMA.16816.F32.BF16 R24, R180.reuse, R186, R24 ;  /* 0x000000bab418723c */ /* 0x040fe20000041818 */
[----:B------:R-:W1:Y:S07]  /*6430*/  LDSM.16.M88.4 R184, [R223+0x18100] ;  /* 0x01810000dfb8783b */ /* 0x000e6e0000000200 */
[C---:B------:R-:W-:Y:S08]  /*6440*/  HMMA.16816.F32.BF16 R28, R180.reuse, R196, R28 ;  /* 0x000000c4b41c723c */ /* 0x040ff0000004181c */
[----:B------:R-:W-:Y:S01]  /*6450*/  HMMA.16816.F32.BF16 R32, R180, R198, R32 ;  /* 0x000000c6b420723c */ /* 0x000fe20000041820 */
[----:B------:R-:W4:Y:S06]  /*6460*/  LDSM.16.M88.4 R180, [R216+0x4800] ;  /* 0x00480000d8b4783b */ /* 0x000f2c0000000200 */
[----:B------:R-:W-:Y:S01]  /*6470*/  LDSM.16.M88.4 R196, [R229+0xe100] ;  /* 0x00e10000e5c4783b */ /* 0x000fe20000000200 */
[C---:B--2---:R-:W-:Y:S08]  /*6480*/  HMMA.16816.F32.BF16 R4, R164.reuse, R168, R4 ;  /* 0x000000a8a404723c */ /* 0x044ff00000041804 */
[C---:B------:R-:W-:Y:S01]  /*6490*/  HMMA.16816.F32.BF16 R8, R164.reuse, R170, R8 ;  /* 0x000000aaa408723c */ /* 0x040fe20000041808 */
[----:B------:R-:W2:Y:S07]  /*64a0*/  LDSM.16.M88.4 R168, [R216+0x5000] ;  /* 0x00500000d8a8783b */ /* 0x000eae0000000200 */
[C---:B------:R-:W-:Y:S08]  /*64b0*/  HMMA.16816.F32.BF16 R12, R164.reuse, R172, R12 ;  /* 0x000000aca40c723c */ /* 0x040ff0000004180c */
[C---:B------:R-:W-:Y:S01]  /*64c0*/  HMMA.16816.F32.BF16 R16, R164.reuse, R174, R16 ;  /* 0x000000aea410723c */ /* 0x040fe20000041810 */
[----:B------:R-:W5:Y:S07]  /*64d0*/  LDSM.16.M88.4 R172, [R216+0x5800] ;  /* 0x00580000d8ac783b */ /* 0x000f6e0000000200 */
[C---:B------:R-:W-:Y:S08]  /*64e0*/  HMMA.16816.F32.BF16 R20, R164.reuse, R176, R20 ;  /* 0x000000b0a414723c */ /* 0x040ff00000041814 */
[C---:B------:R-:W-:Y:S01]  /*64f0*/  HMMA.16816.F32.BF16 R24, R164.reuse, R178, R24 ;  /* 0x000000b2a418723c */ /* 0x040fe20000041818 */
[----:B------:R-:W2:Y:S07]  /*6500*/  LDSM.16.M88.4 R176, [R230+0x1c100] ;  /* 0x01c10000e6b0783b */ /* 0x000eae0000000200 */
[C---:B---3--:R-:W-:Y:S08]  /*6510*/  HMMA.16816.F32.BF16 R28, R164.reuse, R188, R28 ;  /* 0x000000bca41c723c */ /* 0x048ff0000004181c */
[----:B------:R-:W-:Y:S01]  /*6520*/  HMMA.16816.F32.BF16 R32, R164, R190, R32 ;  /* 0x000000bea420723c */ /* 0x000fe20000041820 */
[----:B------:R-:W3:Y:S06]  /*6530*/  LDSM.16.M88.4 R164, [R229+0xe900] ;  /* 0x00e90000e5a4783b */ /* 0x000eec0000000200 */
[----:B------:R-:W3:Y:S01]  /*6540*/  LDSM.16.M88.4 R188, [R229+0xf100] ;  /* 0x00f10000e5bc783b */ /* 0x000ee20000000200 */
[C---:B-1----:R-:W-:Y:S08]  /*6550*/  HMMA.16816.F32.BF16 R4, R184.reuse, R192, R4 ;  /* 0x000000c0b804723c */ /* 0x042ff00000041804 */
[C---:B------:R-:W-:Y:S01]  /*6560*/  HMMA.16816.F32.BF16 R8, R184.reuse, R194, R8 ;  /* 0x000000c2b808723c */ /* 0x040fe20000041808 */
[----:B------:R-:W1:Y:S07]  /*6570*/  LDSM.16.M88.4 R192, [R229+0xf900] ;  /* 0x00f90000e5c0783b */ /* 0x000e6e0000000200 */
[C---:B----4-:R-:W-:Y:S08]  /*6580*/  HMMA.16816.F32.BF16 R12, R184.reuse, R180, R12 ;  /* 0x000000b4b80c723c */ /* 0x050ff0000004180c */
[C---:B------:R-:W-:Y:S01]  /*6590*/  HMMA.16816.F32.BF16 R16, R184.reuse, R182, R16 ;  /* 0x000000b6b810723c */ /* 0x040fe20000041810 */
[----:B------:R-:W-:Y:S07]  /*65a0*/  LDSM.16.M88.4 R180, [R206] ;  /* 0x00000000ceb4783b */ /* 0x000fee0000000200 */
[C---:B--2---:R-:W-:Y:S08]  /*65b0*/  HMMA.16816.F32.BF16 R20, R184.reuse, R168, R20 ;  /* 0x000000a8b814723c */ /* 0x044ff00000041814 */
[C---:B------:R-:W-:Y:S01]  /*65c0*/  HMMA.16816.F32.BF16 R24, R184.reuse, R170, R24 ;  /* 0x000000aab818723c */ /* 0x040fe20000041818 */
[----:B------:R-:W-:Y:S07]  /*65d0*/  LDSM.16.M88.4 R168, [R226+0x1c100] ;  /* 0x01c10000e2a8783b */ /* 0x000fee0000000200 */
[C---:B-----5:R-:W-:Y:S08]  /*65e0*/  HMMA.16816.F32.BF16 R28, R184.reuse, R172, R28 ;  /* 0x000000acb81c723c */ /* 0x060ff0000004181c */
[----:B------:R-:W-:Y:S01]  /*65f0*/  HMMA.16816.F32.BF16 R32, R184, R174, R32 ;  /* 0x000000aeb820723c */ /* 0x000fe20000041820 */
[----:B------:R-:W2:Y:S06]  /*6600*/  LDSM.16.M88.4 R172, [R207] ;  /* 0x00000000cfac783b */ /* 0x000eac0000000200 */
[----:B------:R-:W-:Y:S01]  /*6610*/  LDSM.16.M88.4 R184, [R204] ;  /* 0x00000000ccb8783b */ /* 0x000fe20000000200 */
[C---:B------:R-:W-:Y:S08]  /*6620*/  HMMA.16816.F32.BF16 R4, R176.reuse, R196, R4 ;  /* 0x000000c4b004723c */ /* 0x040ff00000041804 */
[C---:B------:R-:W-:Y:S01]  /*6630*/  HMMA.16816.F32.BF16 R8, R176.reuse, R198, R8 ;  /* 0x000000c6b008723c */ /* 0x040fe20000041808 */
[----:B------:R-:W-:Y:S07]  /*6640*/  LDSM.16.M88.4 R196, [R224+0xe100] ;  /* 0x00e10000e0c4783b */ /* 0x000fee0000000200 */
[C---:B---3--:R-:W-:Y:S08]  /*6650*/  HMMA.16816.F32.BF16 R12, R176.reuse, R164, R12 ;  /* 0x000000a4b00c723c */ /* 0x048ff0000004180c */
[C---:B------:R-:W-:Y:S01]  /*6660*/  HMMA.16816.F32.BF16 R16, R176.reuse, R166, R16 ;  /* 0x000000a6b010723c */ /* 0x040fe20000041810 */
[----:B------:R-:W3:Y:S07]  /*6670*/  LDSM.16.M88.4 R164, [R205] ;  /* 0x00000000cda4783b */ /* 0x000eee0000000200 */
[C---:B------:R-:W-:Y:S08]  /*6680*/  HMMA.16816.F32.BF16 R20, R176.reuse, R188, R20 ;  /* 0x000000bcb014723c */ /* 0x040ff00000041814 */
[C---:B------:R-:W-:Y:S01]  /*6690*/  HMMA.16816.F32.BF16 R24, R176.reuse, R190, R24 ;  /* 0x000000beb018723c */ /* 0x040fe20000041818 */
[----:B------:R-:W4:Y:S07]  /*66a0*/  LDSM.16.M88.4 R188, [R225+0x1c100] ;  /* 0x01c10000e1bc783b */ /* 0x000f2e0000000200 */
[C---:B-1----:R-:W-:Y:S08]  /*66b0*/  HMMA.16816.F32.BF16 R28, R176.reuse, R192, R28 ;  /* 0x000000c0b01c723c */ /* 0x042ff0000004181c */
[----:B------:R-:W-:Y:S01]  /*66c0*/  HMMA.16816.F32.BF16 R32, R176, R194, R32 ;  /* 0x000000c2b020723c */ /* 0x000fe20000041820 */
[----:B------:R-:W1:Y:S06]  /*66d0*/  LDSM.16.M88.4 R176, [R224+0xe900] ;  /* 0x00e90000e0b0783b */ /* 0x000e6c0000000200 */
[----:B------:R-:W-:Y:S01]  /*66e0*/  LDSM.16.M88.4 R192, [R224+0xf900] ;  /* 0x00f90000e0c0783b */ /* 0x000fe20000000200 */
        /* <DEDUP_REMOVED lines=9> */
[C---:B------:R-:W-:Y:S08]  /*6780*/  HMMA.16816.F32.BF16 R28, R168.reuse, R184, R28 ;  /* 0x000000b8a81c723c */ /* 0x040ff0000004181c */
[----:B------:R-:W-:Y:S01]  /*6790*/  HMMA.16816.F32.BF16 R32, R168, R186, R32 ;  /* 0x000000baa820723c */ /* 0x000fe20000041820 */
[----:B------:R-:W3:Y:S06]  /*67a0*/  LDSM.16.M88.4 R168, [R216+0x6000] ;  /* 0x00600000d8a8783b */ /* 0x000eec0000000200 */
[----:B------:R-:W5:Y:S01]  /*67b0*/  LDSM.16.M88.4 R184, [R216+0x7000] ;  /* 0x00700000d8b8783b */ /* 0x000f620000000200 */
[C---:B----4-:R-:W-:Y:S08]  /*67c0*/  HMMA.16816.F32.BF16 R4, R188.reuse, R196, R4 ;  /* 0x000000c4bc04723c */ /* 0x050ff00000041804 */
[C---:B------:R-:W-:Y:S01]  /*67d0*/  HMMA.16816.F32.BF16 R8, R188.reuse, R198, R8 ;  /* 0x000000c6bc08723c */ /* 0x040fe20000041808 */
[----:B------:R-:W4:Y:S01]  /*67e0*/  LDSM.16.M88.4 R196, [R216+0x7800] ;  /* 0x00780000d8c4783b */ /* 0x000f220000000200 */
[----:B------:R-:W-:Y:S05]  /*67f0*/  DEPBAR.LE SB0, 0x0 ;  /* 0x000080000000791a */ /* 0x000fea0000000000 */
[----:B------:R-:W-:Y:S01]  /*6800*/  BAR.SYNC.DEFER_BLOCKING 0x0 ;  /* 0x0000000000007b1d */ /* 0x000fe20000010000 */
[C---:B-1----:R-:W-:Y:S08]  /*6810*/  HMMA.16816.F32.BF16 R12, R188.reuse, R176, R12 ;  /* 0x000000b0bc0c723c */ /* 0x042ff0000004180c */
[C---:B------:R-:W-:Y:S08]  /*6820*/  HMMA.16816.F32.BF16 R16, R188.reuse, R178, R16 ;  /* 0x000000b2bc10723c */ /* 0x040ff00000041810 */
[C---:B--2---:R-:W-:Y:S08]  /*6830*/  HMMA.16816.F32.BF16 R20, R188.reuse, R172, R20 ;  /* 0x000000acbc14723c */ /* 0x044ff00000041814 */
[C---:B------:R-:W-:Y:S08]  /*6840*/  HMMA.16816.F32.BF16 R24, R188.reuse, R174, R24 ;  /* 0x000000aebc18723c */ /* 0x040ff00000041818 */
[C---:B------:R-:W-:Y:S08]  /*6850*/  HMMA.16816.F32.BF16 R28, R188.reuse, R192, R28 ;  /* 0x000000c0bc1c723c */ /* 0x040ff0000004181c */
[----:B------:R-:W-:Y:S08]  /*6860*/  HMMA.16816.F32.BF16 R32, R188, R194, R32 ;  /* 0x000000c2bc20723c */ /* 0x000ff00000041820 */
[C---:B---3--:R-:W-:Y:S08]  /*6870*/  HMMA.16816.F32.BF16 R4, R164.reuse, R168, R4 ;  /* 0x000000a8a404723c */ /* 0x048ff00000041804 */
[C---:B------:R-:W-:Y:S08]  /*6880*/  HMMA.16816.F32.BF16 R8, R164.reuse, R170, R8 ;  /* 0x000000aaa408723c */ /* 0x040ff00000041808 */
[C---:B------:R-:W-:Y:S08]  /*6890*/  HMMA.16816.F32.BF16 R12, R164.reuse, R180, R12 ;  /* 0x000000b4a40c723c */ /* 0x040ff0000004180c */
[C---:B------:R-:W-:Y:S08]  /*68a0*/  HMMA.16816.F32.BF16 R16, R164.reuse, R182, R16 ;  /* 0x000000b6a410723c */ /* 0x040ff00000041810 */
[C---:B-----5:R-:W-:Y:S08]  /*68b0*/  HMMA.16816.F32.BF16 R20, R164.reuse, R184, R20 ;  /* 0x000000b8a414723c */ /* 0x060ff00000041814 */
[C---:B------:R-:W-:Y:S08]  /*68c0*/  HMMA.16816.F32.BF16 R24, R164.reuse, R186, R24 ;  /* 0x000000baa418723c */ /* 0x040ff00000041818 */
[C---:B----4-:R-:W-:Y:S08]  /*68d0*/  HMMA.16816.F32.BF16 R28, R164.reuse, R196, R28 ;  /* 0x000000c4a41c723c */ /* 0x050ff0000004181c */
[----:B------:R-:W-:Y:S01]  /*68e0*/  HMMA.16816.F32.BF16 R32, R164, R198, R32 ;  /* 0x000000c6a420723c */ /* 0x000fe20000041820 */
[----:B------:R-:W-:-:S07]  /*68f0*/  @P0 BRA `(.L_x_988) ;  /* 0x0000045000000947 */ /* 0x000fce0003800000 */
[----:B------:R-:W-:Y:S01]  /*6900*/  IADD3 R172, -R247, 0x10, RZ ;  /* 0x00000010f7ac7810 */ /* 0x000fe20007ffe1ff */
[----:B------:R-:W-:Y:S01]  /*6910*/  ULEA UR5, UR21, UR10, 0x6 ;  /* 0x0000000a15057291 */ /* 0x000fe2000f8e303f */
[----:B------:R-:W-:Y:S01]  /*6920*/  IADD3 R170, -R244, 0x10, RZ ;  /* 0x00000010f4aa7810 */ /* 0x000fe20007ffe1ff */
[----:B------:R-:W-:Y:S01]  /*6930*/  IMAD.MOV.U32 R231, RZ, RZ, RZ ;  /* 0x000000ffffe77224 */ /* 0x000fe200078e00ff */
[----:B------:R-:W-:Y:S02]  /*6940*/  LOP3.LUT R172, R172, 0xf, RZ, 0xc0, !PT ;  /* 0x0000000facac7812 */ /* 0x000fe400078ec0ff */
[----:B------:R-:W-:Y:S01]  /*6950*/  LOP3.LUT R170, R170, 0xf, RZ, 0xc0, !PT ;  /* 0x0000000faaaa7812 */ /* 0x000fe200078ec0ff */
[----:B------:R-:W-:Y:S05]  /*6960*/  IMAD.U32 R232, RZ, RZ, UR5 ;  /* 0x00000005ffe87e24 */ /* 0x000fea000f8e00ff */
[----:B------:R-:W-:Y:S05]  /*6970*/  IADD3 R232, R232, -0x40, R234 ;  /* 0xffffffc0e8e87810 */ /* 0x000fea0007ffe0ea */
[----:B------:R-:W-:Y:S04]  /*6980*/  @P3 IMAD.HI.U32 R164, R232, c[0x0][0x2bc], RZ ;  /* 0x0000af00e8a43a27 */ /* 0x000fe800078e00ff */
[----:B------:R-:W-:Y:S01]  /*6990*/  IMAD.MOV.U32 R0, RZ, RZ, R232 ;  /* 0x000000ffff007224 */ /* 0x000fe200078e00e8 */
[----:B------:R-:W-:Y:S04]  /*69a0*/  @P3 SHF.R.U32.HI R0, RZ, c[0x0][0x2c0], R164 ;  /* 0x0000b000ff003a19 */ /* 0x000fe800000116a4 */
[C---:B------:R-:W-:Y:S04]  /*69b0*/  @!P1 IADD3 R166, P0, R0.reuse, UR12, RZ ;  /* 0x0000000c00a69c10 */ /* 0x040fe8000ff1e0ff */
[----:B------:R-:W-:Y:S01]  /*69c0*/  @!P1 LEA.HI.X.SX32 R165, R0, UR6, 0x1, P0 ;  /* 0x0000000600a59c11 */ /* 0x000fe200080f0eff */
[----:B------:R-:W-:Y:S01]  /*69d0*/  IMAD.MOV R0, RZ, RZ, -R0 ;  /* 0x000000ffff007224 */ /* 0x000fe200078e0a00 */
[----:B------:R-:W-:Y:S03]  /*69e0*/  @!P1 LEA R164, P0, R166, c[0x0][0x2a0], 0x2 ;  /* 0x0000a800a6a49a11 */ /* 0x000fe600078010ff */
        /* <DEDUP_REMOVED lines=11> */
[----:B------:R-:W-:Y:S01]  /*6aa0*/  IADD3 R0, P0, R164, UR22, RZ ;  /* 0x00000016a4007c10 */ /* 0x000fe2000ff1e0ff */
[----:B------:R-:W-:Y:S02]  /*6ab0*/  IMAD.SHL.U32 R164, R200, 0x2, RZ ;  /* 0x00000002c8a47824 */ /* 0x000fe400078e00ff */
[----:B------:R-:W-:Y:S05]  /*6ac0*/  IMAD R166, R231, c[0x0][0x1f4], R166 ;  /* 0x00007d00e7a67a24 */ /* 0x000fea00078e02a6 */
[----:B------:R-:W-:Y:S02]  /*6ad0*/  IADD3.X R166, R165, UR18, R166, P0, !PT ;  /* 0x00000012a5a67c10 */ /* 0x000fe400087fe4a6 */
[----:B------:R-:W-:Y:S02]  /*6ae0*/  LEA R167, P0, R0, c[0x0][0x1c8], 0x1 ;  /* 0x0000720000a77a11 */ /* 0x000fe400078008ff */
[----:B------:R-:W-:Y:S02]  /*6af0*/  SHF.L.U64.HI R165, R200, 0x1, R203 ;  /* 0x00000001c8a57819 */ /* 0x000fe400000102cb */
[----:B------:R-:W-:Y:S01]  /*6b00*/  LEA.HI.X R166, R0, c[0x0][0x1cc], R166, 0x1, P0 ;  /* 0x0000730000a67a11 */ /* 0x000fe200000f0ca6 */
[----:B------:R-:W1:Y:S01]  /*6b10*/  SHFL.IDX PT, R168, R167, 0x1, 0x181f ;  /* 0x00381f00a7a87f89 */ /* 0x000e6200000e0000 */
[----:B------:R-:W-:Y:S03]  /*6b20*/  IADD3 R0, -R243, 0x10, RZ ;  /* 0x00000010f3007810 */ /* 0x000fe60007ffe1ff */
[----:B------:R-:W2:Y:S01]  /*6b30*/  SHFL.IDX PT, R169, R166, 0x1, 0x181f ;  /* 0x00381f00a6a97f89 */ /* 0x000ea200000e0000 */
[----:B------:R-:W-:Y:S03]  /*6b40*/  LOP3.LUT R0, R0, 0xf, RZ, 0xc0, !PT ;  /* 0x0000000f00007812 */ /* 0x000fe600078ec0ff */
[----:B------:R-:W3:Y:S04]  /*6b50*/  SHFL.IDX PT, R167, R167, RZ, 0x181f ;  /* 0x00181fffa7a77589 */ /* 0x000ee800000e0000 */
[----:B------:R-:W4:Y:S01]  /*6b60*/  SHFL.IDX PT, R166, R166, RZ, 0x181f ;  /* 0x00181fffa6a67589 */ /* 0x000f2200000e0000 */
[-C--:B-1----:R-:W-:Y:S04]  /*6b70*/  IADD3 R172, P2, P0, R172, R168.reuse, R248 ;  /* 0x000000a8acac7210 */ /* 0x082fe8000785e0f8 */
[-C--:B--2---:R-:W-:Y:S02]  /*6b80*/  IADD3.X R173, RZ, R169.reuse, R249, P2, P0 ;  /* 0x000000a9ffad7210 */ /* 0x084fe400017e04f9 */
[-C--:B------:R-:W-:Y:S04]  /*6b90*/  IADD3 R170, P2, P0, R170, R168.reuse, R245 ;  /* 0x000000a8aaaa7210 */ /* 0x080fe8000785e0f5 */
[-C--:B------:R-:W-:Y:S02]  /*6ba0*/  IADD3.X R171, RZ, R169.reuse, R246, P2, P0 ;  /* 0x000000a9ffab7210 */ /* 0x080fe400017e04f6 */
[----:B------:R-:W-:Y:S04]  /*6bb0*/  IADD3 R174, P2, P0, R0, R168, R164 ;  /* 0x000000a800ae7210 */ /* 0x000fe8000785e0a4 */
[--C-:B------:R-:W-:Y:S02]  /*6bc0*/  IADD3.X R175, RZ, R169, R165.reuse, P2, P0 ;  /* 0x000000a9ffaf7210 */ /* 0x100fe400017e04a5 */
[----:B---3--:R-:W-:Y:S02]  /*6bd0*/  IADD3 R164, P0, R167, R164, RZ ;  /* 0x000000a4a7a47210 */ /* 0x008fe40007f1e0ff */
[----:B------:R-:W-:Y:S03]  /*6be0*/  ISETP.GE.AND P2, PT, R235, c[0x0][0x1d4], PT ;  /* 0x00007500eb007a0c */ /* 0x000fe60003f46270 */
[C---:B----4-:R-:W-:Y:S01]  /*6bf0*/  IMAD.X R165, R166.reuse, 0x1, R165, P0 ;  /* 0x00000001a6a57824 */ /* 0x050fe200000e06a5 */
[C---:B------:R-:W-:Y:S05]  /*6c00*/  IADD3 R178, P0, R167.reuse, R250, RZ ;  /* 0x000000faa7b27210 */ /* 0x040fea0007f1e0ff */
        /* <DEDUP_REMOVED lines=20> */
.L_x_988:
[----:B-1----:R-:W-:Y:S01]  /*6d50*/  IMAD.MOV.U32 R170, RZ, RZ, R236 ;  /* 0x000000ffffaa7224 */ /* 0x002fe200078e00ec */
[----:B------:R-:W-:Y:S01]  /*6d60*/  PLOP3.LUT P0, PT, PT, PT, UP2, 0x80, 0x0 ;  /* 0x000000000000781c */ /* 0x000fe20003f0f028 */
[----:B------:R-:W0:Y:S01]  /*6d70*/  LDGDEPBAR ;  /* 0x00000000000079af */ /* 0x000e220000000000 */
[----:B------:R-:W-:Y:S01]  /*6d80*/  USHF.L.U32 UR5, UR21, 0x6, URZ ;  /* 0x0000000615057899 */ /* 0x000fe2000800063f */
[----:B------:R-:W-:Y:S10]  /*6d90*/  IMAD.U32 R164, RZ, RZ, UR11 ;  /* 0x0000000bffa47e24 */ /* 0x000ff4000f8e00ff */
[----:B------:R-:W-:Y:S01]  /*6da0*/  @P0 IMAD.HI.U32 R0, R236, c[0x0][0x2c8], RZ ;  /* 0x0000b200ec000a27 */ /* 0x000fe200078e00ff */
[----:B------:R-:W-:Y:S11]  /*6db0*/  PLOP3.LUT P0, PT, PT, PT, UP2, 0x80, 0x0 ;  /* 0x000000000000781c */ /* 0x000ff60003f0f028 */
[----:B------:R-:W-:Y:S02]  /*6dc0*/  @!UPT UIADD3 URZ, URZ, URZ, URZ ;  /* 0x0000003f3f3ff290 */ /* 0x000fe4000fffe03f */
[----:B------:R-:W-:Y:S01]  /*6dd0*/  @P0 SHF.R.U32.HI R170, RZ, c[0x0][0x2cc], R0 ;  /* 0x0000b300ffaa0a19 */ /* 0x000fe20000011600 */
[----:B------:R-:W-:Y:S01]  /*6de0*/  IMAD.U32 R0, RZ, RZ, UR5 ;  /* 0x00000005ff007e24 */ /* 0x000fe2000f8e00ff */
[----:B------:R-:W-:Y:S03]  /*6df0*/  PLOP3.LUT P0, PT, PT, PT, UP1, 0x40, 0x0 ;  /* 0x000000000000781c */ /* 0x000fe60003f0e818 */
[----:B------:R-:W1:Y:S01]  /*6e00*/  SHFL.IDX PT, R167, R170, RZ, 0x1c1f ;  /* 0x001c1fffaaa77589 */ /* 0x000e6200000e0000 */
[----:B------:R-:W-:Y:S05]  /*6e10*/  IADD3 R165, -R237, 0x1, -R0 ;  /* 0x00000001eda57810 */ /* 0x000fea0007ffe900 */
[----:B------:R-:W-:Y:S05]  /*6e20*/  IMAD R165, R164, c[0x0][0x1d0], R165 ;  /* 0x00007400a4a57a24 */ /* 0x000fea00078e02a5 */
[----:B------:R-:W-:Y:S04]  /*6e30*/  IADD3 R164, R165, -c[0x0][0x168], RZ ;  /* 0x80005a00a5a47a10 */ /* 0x000fe80007ffe0ff */
[C---:B------:R-:W-:Y:S02]  /*6e40*/  IADD3 R165, R164.reuse, c[0x0][0x328], RZ ;  /* 0x0000ca00a4a57a10 */ /* 0x040fe40007ffe0ff */
[----:B------:R-:W-:Y:S03]  /*6e50*/  IADD3 R164, R164, UR20, RZ ;  /* 0x00000014a4a47c10 */ /* 0x000fe6000fffe0ff */
[--C-:B-1----:R-:W-:Y:S02]  /*6e60*/  IMAD.IADD R169, R165, 0x1, R167.reuse ;  /* 0x00000001a5a97824 */ /* 0x102fe400078e02a7 */
        /* <DEDUP_REMOVED lines=17> */
.L_x_991:
[----:B------:R-:W-:Y:S04]  /*6f80*/  MOV R166, c[0x0][0x32c] ;  /* 0x0000cb0000a67a02 */ /* 0x000fe80000000f00 */
[----:B------:R-:W-:Y:S11]  /*6f90*/  ISETP.NE.AND P0, PT, R166, 0x1, PT ;  /* 0x00000001a600780c */ /* 0x000ff60003f05270 */
[----:B------:R-:W-:Y:S02]  /*6fa0*/  @!UPT UIADD3 URZ, URZ, URZ, URZ ;  /* 0x0000003f3f3ff290 */ /* 0x000fe4000fffe03f */
[----:B------:R-:W-:Y:S05]  /*6fb0*/  @P0 IMAD.HI.U32 R166, R167, c[0x0][0x330], RZ ;  /* 0x0000cc00a7a60a27 */ /* 0x000fea00078e00ff */
[----:B------:R-:W-:Y:S02]  /*6fc0*/  @P0 SHF.R.U32.HI R167, RZ, c[0x0][0x334], R166 ;  /* 0x0000cd00ffa70a19 */ /* 0x000fe400000116a6 */
.L_x_992:
[----:B------:R-:W-:Y:S05]  /*6fd0*/  BSYNC B0 ;  /* 0x0000000000007941 */ /* 0x000fea0003800000 */
.L_x_990:
[----:B------:R-:W-:Y:S04]  /*6fe0*/  IMAD R167, R167, c[0x0][0x32c], -R0 ;  /* 0x0000cb00a7a77a24 */ /* 0x000fe800078e0a00 */
[----:B------:R-:W-:Y:S05]  /*6ff0*/  IMAD.IADD R167, R167, 0x1, -R237 ;  /* 0x00000001a7a77824 */ /* 0x000fea00078e0aed */
[----:B------:R-:W-:Y:S02]  /*7000*/  IADD3 R166, R167, c[0x0][0x32c], RZ ;  /* 0x0000cb00a7a67a10 */ /* 0x000fe40007ffe0ff */
[----:B------:R-:W-:Y:S02]  /*7010*/  IMNMX R168, R168, R167, !PT ;  /* 0x000000a7a8a87217 */ /* 0x000fe40007800200 */
[----:B------:R-:W-:Y:S02]  /*7020*/  IMNMX R169, R169, R166, PT ;  /* 0x000000a6a9a97217 */ /* 0x000fe40003800200 */
.L_x_989:
[----:B------:R-:W-:Y:S06]  /*7030*/  UISETP.GT.AND UP0, UPT, UR21, -0x1, UPT ;  /* 0xffffffff1500788c */ /* 0x000fec000bf04270 */
[----:B------:R-:W-:Y:S04]  /*7040*/  PLOP3.LUT P0, PT, PT, PT, UP0, 0x80, 0x0 ;  /* 0x000000000000781c */ /* 0x000fe80003f0f008 */
[----:B------:R-:W-:Y:S04]  /*7050*/  ISETP.GT.AND P0, PT, R168, RZ, P0 ;  /* 0x000000ffa800720c */ /* 0x000fe80000704270 */
        /* <DEDUP_REMOVED lines=83> */
.L_x_995:
[----:B------:R-:W-:Y:S04]  /*7590*/  MOV R4, c[0x0][0x32c] ;  /* 0x0000cb0000047a02 */ /* 0x000fe80000000f00 */
[----:B------:R-:W-:Y:S11]  /*75a0*/  ISETP.NE.AND P0, PT, R4, 0x1, PT ;  /* 0x000000010400780c */ /* 0x000ff60003f05270 */
[----:B------:R-:W-:Y:S02]  /*75b0*/  @!UPT UIADD3 URZ, URZ, URZ, URZ ;  /* 0x0000003f3f3ff290 */ /* 0x000fe4000fffe03f */
[----:B------:R-:W-:Y:S05]  /*75c0*/  @P0 IMAD.HI.U32 R4, R5, c[0x0][0x330], RZ ;  /* 0x0000cc0005040a27 */ /* 0x000fea00078e00ff */
[----:B------:R-:W-:Y:S02]  /*75d0*/  @P0 SHF.R.U32.HI R5, RZ, c[0x0][0x334], R4 ;  /* 0x0000cd00ff050a19 */ /* 0x000fe40000011604 */
.L_x_996:
[----:B------:R-:W-:Y:S05]  /*75e0*/  BSYNC B0 ;  /* 0x0000000000007941 */ /* 0x000fea0003800000 */
.L_x_994:
[----:B------:R-:W-:Y:S04]  /*75f0*/  IMAD R0, R5, c[0x0][0x32c], -R0 ;  /* 0x0000cb0005007a24 */ /* 0x000fe800078e0a00 */
[----:B------:R-:W-:Y:S05]  /*7600*/  IMAD.IADD R4, R0, 0x1, -R237 ;  /* 0x0000000100047824 */ /* 0x000fea00078e0aed */
[----:B------:R-:W-:Y:S02]  /*7610*/  IADD3 R0, R4, c[0x0][0x32c], RZ ;  /* 0x0000cb0004007a10 */ /* 0x000fe40007ffe0ff */
[----:B------:R-:W-:Y:S02]  /*7620*/  IMNMX R164, R164, R4, !PT ;  /* 0x00000004a4a47217 */ /* 0x000fe40007800200 */
[----:B------:R-:W-:Y:S02]  /*7630*/  IMNMX R165, R165, R0, PT ;  /* 0x00000000a5a57217 */ /* 0x000fe40003800200 */
.L_x_993:
[----:B------:R-:W-:Y:S02]  /*7640*/  PLOP3.LUT P0, PT, PT, PT, UP0, 0x80, 0x0 ;  /* 0x000000000000781c */ /* 0x000fe40003f0f008 */
[----:B------:R-:W-:Y:S02]  /*7650*/  FMNMX.FTZ R0, R167, R3, !PT ;  /* 0x00000003a7007209 */ /* 0x000fe40007810000 */
[----:B------:R-:W-:Y:S02]  /*7660*/  ISETP.GT.AND P0, PT, R164, RZ, P0 ;  /* 0x000000ffa400720c */ /* 0x000fe40000704270 */
[----:B------:R-:W-:Y:S02]  /*7670*/  FMNMX.FTZ R0, R166, R0, !PT ;  /* 0x00000000a6007209 */ /* 0x000fe40007810000 */
[----:B------:R-:W-:Y:S02]  /*7680*/  ISETP.LT.OR P0, PT, R165, 0x1, P0 ;  /* 0x00000001a500780c */ /* 0x000fe40000701670 */
[----:B------:R-:W-:Y:S02]  /*7690*/  FMNMX.FTZ R0, R8, R0, !PT ;  /* 0x0000000008007209 */ /* 0x000fe40007810000 */
[----:B------:R-:W-:Y:S02]  /*76a0*/  FSEL R6, R6, -INF , !P0 ;  /* 0xff80000006067808 */ /* 0x000fe40004000000 */
[----:B------:R-:W-:Y:S02]  /*76b0*/  PLOP3.LUT P0, PT, PT, PT, UP0, 0x80, 0x0 ;  /* 0x000000000000781c */ /* 0x000fe40003f0f008 */
[----:B------:R-:W-:Y:S02]  /*76c0*/  FMNMX.FTZ R0, R9, R0, !PT ;  /* 0x0000000009007209 */ /* 0x000fe40007810000 */
[----:B------:R-:W-:Y:S02]  /*76d0*/  ISETP.GT.AND P0, PT, R164, 0x1, P0 ;  /* 0x00000001a400780c */ /* 0x000fe40000704270 */
        /* <DEDUP_REMOVED lines=46> */
[----:B------:R-:W-:Y:S02]  /*79c0*/  PLOP3.LUT P0, PT, PT, PT, UP0, 0x80, 0x0 ;  /* 0x000000000000781c */ /* 0x000fe40003f0f008 */
[----:B------:R-:W-:Y:S02]  /*79d0*/  FMNMX.FTZ R5, R194, R5, !PT ;  /* 0x00000005c2057209 */ /* 0x000fe40007810000 */
[----:B------:R-:W-:Y:S04]  /*79e0*/  ISETP.GT.AND P0, PT, R164, 0x20, P0 ;  /* 0x00000020a400780c */ /* 0x000fe80000704270 */
[C---:B------:R-:W-:Y:S04]  /*79f0*/  ISETP.LT.OR P0, PT, R165.reuse, 0x21, P0 ;  /* 0x00000021a500780c */ /* 0x040fe80000701670 */
[----:B------:R-:W-:Y:S02]  /*7a00*/  FSEL R252, R22, -INF , !P0 ;  /* 0xff80000016fc7808 */ /* 0x000fe40004000000 */
[----:B------:R-:W-:Y:S02]  /*7a10*/  PLOP3.LUT P0, PT, PT, PT, UP0, 0x80, 0x0 ;  /* 0x000000000000781c */ /* 0x000fe40003f0f008 */
[----:B------:R-:W-:Y:S02]  /*7a20*/  FMNMX.FTZ R5, R252, R5, !PT ;  /* 0x00000005fc057209 */ /* 0x000fe40007810000 */
[----:B------:R-:W-:Y:S02]  /*7a30*/  ISETP.GT.AND P0, PT, R164, 0x21, P0 ;  /* 0x00000021a400780c */ /* 0x000fe40000704270 */
[----:B-1----:R-:W-:Y:S02]  /*7a40*/  FMNMX.FTZ R0, R0, R4, !PT ;  /* 0x0000000400007209 */ /* 0x002fe40007810000 */
[----:B------:R-:W-:Y:S03]  /*7a50*/  ISETP.LT.OR P0, PT, R165, 0x22, P0 ;  /* 0x00000022a500780c */ /* 0x000fe60000701670 */
[----:B------:R-:W1:Y:S01]  /*7a60*/  SHFL.BFLY PT, R12, R0, 0x1, 0x1f ;  /* 0x0c201f00000c7f89 */ /* 0x000e6200000e0000 */
[----:B------:R-:W-:Y:S02]  /*7a70*/  FSEL R197, R23, -INF , !P0 ;  /* 0xff80000017c57808 */ /* 0x000fe40004000000 */
[----:B------:R-:W-:Y:S02]  /*7a80*/  PLOP3.LUT P0, PT, PT, PT, UP0, 0x80, 0x0 ;  /* 0x000000000000781c */ /* 0x000fe40003f0f008 */
[----:B------:R-:W-:Y:S02]  /*7a90*/  FMNMX.FTZ R5, R197, R5, !PT ;  /* 0x00000005c5057209 */ /* 0x000fe40007810000 */
[----:B------:R-:W-:Y:S01]  /*7aa0*/  ISETP.GT.AND P0, PT, R164, 0x28, P0 ;  /* 0x00000028a400780c */ /* 0x000fe20000704270 */
[----:B------:R-:W-:Y:S03]  /*7ab0*/  LDSM.16.MT88.4 R20, [R222+0x100] ;  /* 0x00010000de14783b */ /* 0x000fe60000004200 */
[C---:B------:R-:W-:Y:S04]  /*7ac0*/  ISETP.LT.OR P0, PT, R165.reuse, 0x29, P0 ;  /* 0x00000029a500780c */ /* 0x040fe80000701670 */
[----:B------:R-:W-:Y:S02]  /*7ad0*/  FSEL R196, R26, -INF , !P0 ;  /* 0xff8000001ac47808 */ /* 0x000fe40004000000 */
[----:B------:R-:W-:Y:S02]  /*7ae0*/  PLOP3.LUT P0, PT, PT, PT, UP0, 0x80, 0x0 ;  /* 0x000000000000781c */ /* 0x000fe40003f0f008 */
[----:B------:R-:W-:Y:S02]  /*7af0*/  FMNMX.FTZ R5, R196, R5, !PT ;  /* 0x00000005c4057209 */ /* 0x000fe40007810000 */
[----:B------:R-:W-:Y:S02]  /*7b00*/  ISETP.GT.AND P0, PT, R164, 0x29, P0 ;  /* 0x00000029a400780c */ /* 0x000fe40000704270 */
[----:B-1----:R-:W-:Y:S02]  /*7b10*/  FMNMX.FTZ R0, R0, R12, !PT ;  /* 0x0000000c00007209 */ /* 0x002fe40007810000 */
[----:B------:R-:W-:Y:S01]  /*7b20*/  ISETP.LT.OR P0, PT, R165, 0x2a, P0 ;  /* 0x0000002aa500780c */ /* 0x000fe20000701670 */
[----:B------:R-:W-:Y:S02]  /*7b30*/  LDSM.16.MT88.4 R12, [R227+0x100] ;  /* 0x00010000e30c783b */ /* 0x000fe40000004200 */
[----:B------:R-:W-:Y:S01]  /*7b40*/  FMUL.FTZ R186, R0, c[0x0][0x2d0] ;  /* 0x0000b40000ba7a20 */ /* 0x000fe20000410000 */
[----:B------:R-:W-:Y:S02]  /*7b50*/  FSEL R195, R27, -INF , !P0 ;  /* 0xff8000001bc37808 */ /* 0x000fe40004000000 */
[----:B------:R-:W-:Y:S02]  /*7b60*/  PLOP3.LUT P0, PT, PT, PT, UP0, 0x80, 0x0 ;  /* 0x000000000000781c */ /* 0x000fe40003f0f008 */
[----:B------:R-:W-:Y:S02]  /*7b70*/  FMNMX.FTZ R5, R195, R5, !PT ;  /* 0x00000005c3057209 */ /* 0x000fe40007810000 */
[----:B------:R-:W-:Y:S04]  /*7b80*/  ISETP.GT.AND P0, PT, R164, 0x30, P0 ;  /* 0x00000030a400780c */ /* 0x000fe80000704270 */
[----:B------:R-:W-:Y:S04]  /*7b90*/  ISETP.LT.OR P0, PT, R165, 0x31, P0 ;  /* 0x00000031a500780c */ /* 0x000fe80000701670 */
[----:B------:R-:W-:Y:S02]  /*7ba0*/  FSEL R177, R30, -INF , !P0 ;  /* 0xff8000001eb17808 */ /* 0x000fe40004000000 */
[----:B------:R-:W-:Y:S02]  /*7bb0*/  PLOP3.LUT P0, PT, PT, PT, UP0, 0x80, 0x0 ;  /* 0x000000000000781c */ /* 0x000fe40003f0f008 */
[----:B------:R-:W-:Y:S02]  /*7bc0*/  FMNMX.FTZ R5, R177, R5, !PT ;  /* 0x00000005b1057209 */ /* 0x000fe40007810000 */
[C---:B------:R-:W-:Y:S04]  /*7bd0*/  ISETP.GT.AND P0, PT, R164.reuse, 0x31, P0 ;  /* 0x00000031a400780c */ /* 0x040fe80000704270 */
[----:B------:R-:W-:Y:S04]  /*7be0*/  ISETP.LT.OR P0, PT, R165, 0x32, P0 ;  /* 0x00000032a500780c */ /* 0x000fe80000701670 */
[----:B------:R-:W-:Y:S02]  /*7bf0*/  FSEL R175, R31, -INF , !P0 ;  /* 0xff8000001faf7808 */ /* 0x000fe40004000000 */
[----:B------:R-:W-:Y:S01]  /*7c00*/  PLOP3.LUT P0, PT, PT, PT, UP0, 0x80, 0x0 ;  /* 0x000000000000781c */ /* 0x000fe20003f0f008 */
[----:B------:R-:W-:Y:S01]  /*7c10*/  LDSM.16.MT88.4 R28, [R221+0x100] ;  /* 0x00010000dd1c783b */ /* 0x000fe20000004200 */
[----:B------:R-:W-:Y:S02]  /*7c20*/  FMNMX.FTZ R5, R175, R5, !PT ;  /* 0x00000005af057209 */ /* 0x000fe40007810000 */
[----:B------:R-:W-:Y:S04]  /*7c30*/  ISETP.GT.AND P0, PT, R164, 0x38, P0 ;  /* 0x00000038a400780c */ /* 0x000fe80000704270 */
[----:B------:R-:W-:Y:S04]  /*7c40*/  ISETP.LT.OR P0, PT, R165, 0x39, P0 ;  /* 0x00000039a500780c */ /* 0x000fe80000701670 */
[----:B------:R-:W-:Y:S02]  /*7c50*/  FSEL R173, R34, -INF , !P0 ;  /* 0xff80000022ad7808 */ /* 0x000fe40004000000 */
[----:B------:R-:W-:Y:S01]  /*7c60*/  PLOP3.LUT P0, PT, PT, PT, UP0, 0x80, 0x0 ;  /* 0x000000000000781c */ /* 0x000fe20003f0f008 */
[----:B------:R-:W-:Y:S01]  /*7c70*/  UISETP.GT.AND UP0, UPT, UR21, UR4, UPT ;  /* 0x000000041500728c */ /* 0x000fe2000bf04270 */
[----:B------:R-:W-:Y:S01]  /*7c80*/  FMNMX.FTZ R5, R173, R5, !PT ;  /* 0x00000005ad057209 */ /* 0x000fe20007810000 */
[----:B------:R-:W-:Y:S01]  /*7c90*/  UIADD3 UR21, UR21, -0x1, URZ ;  /* 0xffffffff15157890 */ /* 0x000fe2000fffe03f */
[----:B------:R-:W-:Y:S04]  /*7ca0*/  ISETP.GT.AND P0, PT, R164, 0x39, P0 ;  /* 0x00000039a400780c */ /* 0x000fe80000704270 */
[----:B------:R-:W-:Y:S04]  /*7cb0*/  ISETP.LT.OR P0, PT, R165, 0x3a, P0 ;  /* 0x0000003aa500780c */ /* 0x000fe80000701670 */
[----:B------:R-:W-:Y:S02]  /*7cc0*/  FSEL R165, R35, -INF , !P0 ;  /* 0xff80000023a57808 */ /* 0x000fe40004000000 */
[----:B------:R-:W-:Y:S02]  /*7cd0*/  FSETP.NEU.FTZ.AND P0, PT, R0, -INF , PT ;  /* 0xff8000000000780b */ /* 0x000fe40003f1d000 */
[----:B------:R-:W-:Y:S02]  /*7ce0*/  FMNMX.FTZ R5, R165, R5, !PT ;  /* 0x00000005a5057209 */ /* 0x000fe40007810000 */
[----:B------:R-:W-:Y:S03]  /*7cf0*/  FSEL R186, R186, RZ, P0 ;  /* 0x000000ffbaba7208 */ /* 0x000fe60000000000 */
[----:B------:R-:W1:Y:S02]  /*7d00*/  SHFL.BFLY PT, R4, R5, 0x2, 0x1f ;  /* 0x0c401f0005047f89 */ /* 0x000e6400000e0000 */
        /* <DEDUP_REMOVED lines=12> */
[--C-:B------:R-:W-:Y:S01]  /*7dd0*/  FFMA.FTZ R190, R190, c[0x0][0x2d0], -R186.reuse ;  /* 0x0000b400bebe7a23 */ /* 0x100fe200000108ba */
[----:B-1----:R-:W-:Y:S01]  /*7de0*/  FMNMX.FTZ R4, R5, R4, !PT ;  /* 0x0000000405047209 */ /* 0x002fe20007810000 */
[--C-:B------:R-:W-:Y:S01]  /*7df0*/  FFMA.FTZ R199, R199, c[0x0][0x2d0], -R186.reuse ;  /* 0x0000b400c7c77a23 */ /* 0x100fe200000108ba */
[----:B------:R-:W-:Y:S01]  /*7e00*/  FSEL R5, R0, RZ, P0 ;  /* 0x000000ff00057208 */ /* 0x000fe20000000000 */
[----:B------:R-:W-:Y:S02]  /*7e10*/  FFMA.FTZ R198, R198, c[0x0][0x2d0], -R186 ;  /* 0x0000b400c6c67a23 */ /* 0x000fe400000108ba */
[----:B------:R-:W1:Y:S01]  /*7e20*/  SHFL.BFLY PT, R164, R4, 0x1, 0x1f ;  /* 0x0c201f0004a47f89 */ /* 0x000e6200000e0000 */
[----:B------:R-:W-:Y:S01]  /*7e30*/  MUFU.EX2 R166, R166 ;  /* 0x000000a600a67308 */ /* 0x000fe20000000800 */
[----:B------:R-:W-:Y:S04]  /*7e40*/  FADD.FTZ R3, -R5, R3 ;  /* 0x0000000305037221 */ /* 0x000fe80000010100 */
[----:B------:R-:W-:Y:S05]  /*7e50*/  FMUL.FTZ R3, R3, c[0x0][0x2d0] ;  /* 0x0000b40003037a20 */ /* 0x000fea0000410000 */
[----:B------:R-:W3:Y:S01]  /*7e60*/  MUFU.EX2 R180, R180 ;  /* 0x000000b400b47308 */ /* 0x000ee20000000800 */
[----:B--2---:R-:W-:Y:S09]  /*7e70*/  F2FP.BF16.PACK_AB R168, R167, R181 ;  /* 0x000000b5a7a8723e */ /* 0x004ff200000010ff */
[----:B------:R-:W2:Y:S01]  /*7e80*/  MUFU.EX2 R3, R3 ;  /* 0x0000000300037308 */ /* 0x000ea20000000800 */
[----:B-1----:R-:W-:Y:S04]  /*7e90*/  FMNMX.FTZ R164, R4, R164, !PT ;  /* 0x000000a404a47209 */ /* 0x002fe80007810000 */
[C---:B------:R-:W-:Y:S01]  /*7ea0*/  FSETP.NEU.FTZ.AND P0, PT, R164.reuse, -INF , PT ;  /* 0xff800000a400780b */ /* 0x040fe20003f1d000 */
[C---:B------:R-:W-:Y:S04]  /*7eb0*/  FMUL.FTZ R172, R164.reuse, c[0x0][0x2d0] ;  /* 0x0000b400a4ac7a20 */ /* 0x040fe80000410000 */
[----:B------:R-:W-:Y:S01]  /*7ec0*/  MUFU.EX2 R187, R187 ;  /* 0x000000bb00bb7308 */ /* 0x000fe20000000800 */
[----:B------:R-:W-:Y:S02]  /*7ed0*/  FSEL R4, R164, RZ, P0 ;  /* 0x000000ffa4047208 */ /* 0x000fe40000000000 */
[----:B------:R-:W-:Y:S02]  /*7ee0*/  FSEL R172, R172, RZ, P0 ;  /* 0x000000ffacac7208 */ /* 0x000fe40000000000 */
[----:B---3--:R-:W-:Y:S01]  /*7ef0*/  F2FP.BF16.PACK_AB R170, R180, R166 ;  /* 0x000000a6b4aa723e */ /* 0x008fe200000010ff */
[----:B------:R-:W-:Y:S01]  /*7f00*/  FADD.FTZ R2, -R4, R2 ;  /* 0x0000000204027221 */ /* 0x000fe20000010100 */
[----:B------:R-:W-:Y:S01]  /*7f10*/  PLOP3.LUT P0, PT, PT, PT, UP0, 0x80, 0x0 ;  /* 0x000000000000781c */ /* 0x000fe20003f0f008 */
[--C-:B------:R-:W-:Y:S02]  /*7f20*/  FFMA.FTZ R185, R6, c[0x0][0x2d0], -R172.reuse ;  /* 0x0000b40006b97a23 */ /* 0x100fe400000108ac */
[--C-:B------:R-:W-:Y:S01]  /*7f30*/  FFMA.FTZ R184, R7, c[0x0][0x2d0], -R172.reuse ;  /* 0x0000b40007b87a23 */ /* 0x100fe200000108ac */
[----:B------:R-:W-:Y:S01]  /*7f40*/  MUFU.EX2 R188, R188 ;  /* 0x000000bc00bc7308 */ /* 0x000fe20000000800 */
[--C-:B------:R-:W-:Y:S02]  /*7f50*/  FFMA.FTZ R183, R10, c[0x0][0x2d0], -R172.reuse ;  /* 0x0000b4000ab77a23 */ /* 0x100fe400000108ac */
[--C-:B------:R-:W-:Y:S02]  /*7f60*/  FFMA.FTZ R182, R11, c[0x0][0x2d0], -R172.reuse ;  /* 0x0000b4000bb67a23 */ /* 0x100fe400000108ac */
[----:B------:R-:W-:Y:S02]  /*7f70*/  FMUL.FTZ R2, R2, c[0x0][0x2d0] ;  /* 0x0000b40002027a20 */ /* 0x000fe40000410000 */
[C---:B--2---:R-:W-:Y:S01]  /*7f80*/  FMUL.FTZ R4, R3.reuse, R160 ;  /* 0x000000a003047220 */ /* 0x044fe20000410000 */
[----:B------:R-:W-:Y:S01]  /*7f90*/  MOV R160, R16 ;  /* 0x0000001000a07202 */ /* 0x000fe20000000f00 */
[C---:B------:R-:W-:Y:S01]  /*7fa0*/  FMUL.FTZ R5, R3.reuse, R161 ;  /* 0x000000a103057220 */ /* 0x040fe20000410000 */
[----:B------:R-:W-:Y:S01]  /*7fb0*/  MUFU.EX2 R185, R185 ;  /* 0x000000b900b97308 */ /* 0x000fe20000000800 */
[----:B------:R-:W-:Y:S01]  /*7fc0*/  MOV R161, R171 ;  /* 0x000000ab00a17202 */ /* 0x000fe20000000f00 */
[C---:B------:R-:W-:Y:S02]  /*7fd0*/  FMUL.FTZ R8, R3.reuse, R156 ;  /* 0x0000009c03087220 */ /* 0x040fe40000410000 */
[C---:B------:R-:W-:Y:S02]  /*7fe0*/  FMUL.FTZ R9, R3.reuse, R157 ;  /* 0x0000009d03097220 */ /* 0x040fe40000410000 */
[C---:B------:R-:W-:Y:S02]  /*7ff0*/  FMUL.FTZ R16, R3.reuse, R136 ;  /* 0x0000008803107220 */ /* 0x040fe40000410000 */
[C---:B------:R-:W-:Y:S02]  /*8000*/  FMUL.FTZ R17, R3.reuse, R137 ;  /* 0x0000008903117220 */ /* 0x040fe40000410000 */
[----:B------:R-:W1:Y:S01]  /*8010*/  MUFU.EX2 R2, R2 ;  /* 0x0000000200027308 */ /* 0x000e620000000800 */
[C---:B------:R-:W-:Y:S02]  /*8020*/  FMUL.FTZ R24, R3.reuse, R144 ;  /* 0x0000009003187220 */ /* 0x040fe40000410000 */
[C---:B------:R-:W-:Y:S02]  /*8030*/  FMUL.FTZ R25, R3.reuse, R145 ;  /* 0x0000009103197220 */ /* 0x040fe40000410000 */
[C---:B------:R-:W-:Y:S02]  /*8040*/  FMUL.FTZ R32, R3.reuse, R152 ;  /* 0x0000009803207220 */ /* 0x040fe40000410000 */
[----:B------:R-:W-:Y:S02]  /*8050*/  FMUL.FTZ R33, R3, R153 ;  /* 0x0000009903217220 */ /* 0x000fe40000410000 */
[--C-:B------:R-:W-:Y:S01]  /*8060*/  FFMA.FTZ R177, R177, c[0x0][0x2d0], -R172.reuse ;  /* 0x0000b400b1b17a23 */ /* 0x100fe200000108ac */
[----:B------:R-:W2:Y:S01]  /*8070*/  MUFU.EX2 R184, R184 ;  /* 0x000000b800b87308 */ /* 0x000ea20000000800 */
[--C-:B------:R-:W-:Y:S02]  /*8080*/  FFMA.FTZ R175, R175, c[0x0][0x2d0], -R172.reuse ;  /* 0x0000b400afaf7a23 */ /* 0x100fe400000108ac */
[--C-:B------:R-:W-:Y:S02]  /*8090*/  FFMA.FTZ R173, R173, c[0x0][0x2d0], -R172.reuse ;  /* 0x0000b400adad7a23 */ /* 0x100fe400000108ac */
        /* <DEDUP_REMOVED lines=8> */
[C---:B------:R-:W-:Y:S01]  /*8120*/  FMUL.FTZ R10, R2.reuse, R158 ;  /* 0x0000009e020a7220 */ /* 0x040fe20000410000 */
[----:B------:R-:W1:Y:S01]  /*8130*/  MUFU.EX2 R182, R182 ;  /* 0x000000b600b67308 */ /* 0x000e620000000800 */
[C---:B------:R-:W-:Y:S02]  /*8140*/  FMUL.FTZ R11, R2.reuse, R159 ;  /* 0x0000009f020b7220 */ /* 0x040fe40000410000 */
[----:B------:R-:W-:Y:S01]  /*8150*/  FMUL.FTZ R18, R2, R138 ;  /* 0x0000008a02127220 */ /* 0x000fe20000410000 */
[----:B--2---:R-:W-:Y:S01]  /*8160*/  F2FP.BF16.PACK_AB R169, R184, R185 ;  /* 0x000000b9b8a9723e */ /* 0x004fe200000010ff */
[C---:B------:R-:W-:Y:S01]  /*8170*/  FMUL.FTZ R19, R2.reuse, R139 ;  /* 0x0000008b02137220 */ /* 0x040fe20000410000 */
[----:B------:R-:W-:Y:S01]  /*8180*/  LDSM.16.MT88.4 R156, [R227+0x4900] ;  /* 0x00490000e39c783b */ /* 0x000fe20000004200 */
[C---:B------:R-:W-:Y:S02]  /*8190*/  FMUL.FTZ R26, R2.reuse, R146 ;  /* 0x00000092021a7220 */ /* 0x040fe40000410000 */
[C---:B------:R-:W-:Y:S01]  /*81a0*/  FMUL.FTZ R27, R2.reuse, R147 ;  /* 0x00000093021b7220 */ /* 0x040fe20000410000 */
[----:B------:R-:W-:Y:S01]  /*81b0*/  MUFU.EX2 R189, R189 ;  /* 0x000000bd00bd7308 */ /* 0x000fe20000000800 */
[C---:B------:R-:W-:Y:S02]  /*81c0*/  FMUL.FTZ R34, R2.reuse, R154 ;  /* 0x0000009a02227220 */ /* 0x040fe40000410000 */
[C---:B------:R-:W-:Y:S01]  /*81d0*/  FMUL.FTZ R35, R2.reuse, R155 ;  /* 0x0000009b02237220 */ /* 0x040fe20000410000 */
[----:B------:R-:W-:Y:S01]  /*81e0*/  LDSM.16.MT88.4 R136, [R227+0x2100] ;  /* 0x00210000e388783b */ /* 0x000fe20000004200 */
[C---:B------:R-:W-:Y:S02]  /*81f0*/  FMUL.FTZ R38, R2.reuse, R38 ;  /* 0x0000002602267220 */ /* 0x040fe40000410000 */
[C---:B------:R-:W-:Y:S02]  /*8200*/  FMUL.FTZ R39, R2.reuse, R39 ;  /* 0x0000002702277220 */ /* 0x040fe40000410000 */
[C---:B------:R-:W-:Y:S01]  /*8210*/  FMUL.FTZ R42, R2.reuse, R42 ;  /* 0x0000002a022a7220 */ /* 0x040fe20000410000 */
[----:B------:R-:W-:Y:S01]  /*8220*/  MUFU.EX2 R190, R190 ;  /* 0x000000be00be7308 */ /* 0x000fe20000000800 */
[----:B------:R-:W-:Y:S01]  /*8230*/  FMUL.FTZ R43, R2, R43 ;  /* 0x0000002b022b7220 */ /* 0x000fe20000410000 */
[----:B------:R-:W-:Y:S01]  /*8240*/  LDSM.16.MT88.4 R144, [R222+0x900] ;  /* 0x00090000de90783b */ /* 0x000fe20000004200 */
[C---:B------:R-:W-:Y:S01]  /*8250*/  FMUL.FTZ R45, R3.reuse, R45 ;  /* 0x0000002d032d7220 */ /* 0x040fe20000410000 */
[----:B-1----:R-:W-:Y:S01]  /*8260*/  F2FP.BF16.PACK_AB R171, R182, R183 ;  /* 0x000000b7b6ab723e */ /* 0x002fe200000010ff */
[C---:B------:R-:W-:Y:S02]  /*8270*/  FMUL.FTZ R46, R2.reuse, R46 ;  /* 0x0000002e022e7220 */ /* 0x040fe40000410000 */
[C---:B------:R-:W-:Y:S02]  /*8280*/  FMUL.FTZ R47, R2.reuse, R47 ;  /* 0x0000002f022f7220 */ /* 0x040fe40000410000 */
[C---:B------:R-:W-:Y:S01]  /*8290*/  FMUL.FTZ R48, R3.reuse, R48 ;  /* 0x0000003003307220 */ /* 0x040fe20000410000 */
[----:B------:R-:W-:Y:S01]  /*82a0*/  LDSM.16.MT88.4 R152, [R227+0x2900] ;  /* 0x00290000e398783b */ /* 0x000fe20000004200 */
[C---:B------:R-:W-:Y:S01]  /*82b0*/  HMMA.16816.F32.BF16 R4, R168.reuse, R12, R4 ;  /* 0x0000000ca804723c */ /* 0x040fe20000041804 */
[----:B------:R-:W-:Y:S04]  /*82c0*/  MUFU.EX2 R199, R199 ;  /* 0x000000c700c77308 */ /* 0x000fe80000000800 */
[C---:B------:R-:W-:Y:S02]  /*82d0*/  FMUL.FTZ R49, R3.reuse, R49 ;  /* 0x0000003103317220 */ /* 0x040fe40000410000 */
[C---:B------:R-:W-:Y:S01]  /*82e0*/  FMUL.FTZ R12, R3.reuse, R132 ;  /* 0x00000084030c7220 */ /* 0x040fe20000410000 */
[C---:B------:R-:W-:Y:S03]  /*82f0*/  HMMA.16816.F32.BF16 R8, R168.reuse, R14, R8 ;  /* 0x0000000ea808723c */ /* 0x040fe60000041808 */
[----:B------:R-:W-:Y:S01]  /*8300*/  MUFU.EX2 R198, R198 ;  /* 0x000000c600c67308 */ /* 0x000fe20000000800 */
[C---:B------:R-:W-:Y:S02]  /*8310*/  FMUL.FTZ R13, R3.reuse, R133 ;  /* 0x00000085030d7220 */ /* 0x040fe40000410000 */
[C---:B------:R-:W-:Y:S02]  /*8320*/  FMUL.FTZ R50, R2.reuse, R50 ;  /* 0x0000003202327220 */ /* 0x040fe40000410000 */
[C---:B------:R-:W-:Y:S04]  /*8330*/  FMUL.FTZ R14, R2.reuse, R134 ;  /* 0x00000086020e7220 */ /* 0x040fe80000410000 */
[C---:B------:R-:W-:Y:S02]  /*8340*/  FMUL.FTZ R15, R2.reuse, R135 ;  /* 0x00000087020f7220 */ /* 0x040fe40000410000 */
[----:B------:R-:W1:Y:S01]  /*8350*/  LDSM.16.MT88.4 R132, [R220+0x100] ;  /* 0x00010000dc84783b */ /* 0x000e620000004200 */
[C---:B------:R-:W-:Y:S02]  /*8360*/  FMUL.FTZ R51, R2.reuse, R51 ;  /* 0x0000003302337220 */ /* 0x040fe40000410000 */
[C---:B------:R-:W-:Y:S02]  /*8370*/  FMUL.FTZ R52, R3.reuse, R52 ;  /* 0x0000003403347220 */ /* 0x040fe40000410000 */
[C---:B------:R-:W-:Y:S03]  /*8380*/  HMMA.16816.F32.BF16 R12, R168.reuse, R20, R12 ;  /* 0x00000014a80c723c */ /* 0x040fe6000004180c */
[C---:B------:R-:W-:Y:S02]  /*8390*/  FMUL.FTZ R53, R3.reuse, R53 ;  /* 0x0000003503357220 */ /* 0x040fe40000410000 */
[C---:B------:R-:W-:Y:S02]  /*83a0*/  FMUL.FTZ R54, R2.reuse, R54 ;  /* 0x0000003602367220 */ /* 0x040fe40000410000 */
[C---:B------:R-:W-:Y:S01]  /*83b0*/  FMUL.FTZ R20, R3.reuse, R140 ;  /* 0x0000008c03147220 */ /* 0x040fe20000410000 */
[C---:B------:R-:W-:Y:S04]  /*83c0*/  HMMA.16816.F32.BF16 R16, R168.reuse, R22, R16 ;  /* 0x00000016a810723c */ /* 0x040fe80000041810 */
[C---:B------:R-:W-:Y:S02]  /*83d0*/  FMUL.FTZ R21, R3.reuse, R141 ;  /* 0x0000008d03157220 */ /* 0x040fe40000410000 */
[C---:B------:R-:W-:Y:S02]  /*83e0*/  FMUL.FTZ R55, R2.reuse, R55 ;  /* 0x0000003702377220 */ /* 0x040fe40000410000 */
[C---:B------:R-:W-:Y:S04]  /*83f0*/  FMUL.FTZ R22, R2.reuse, R142 ;  /* 0x0000008e02167220 */ /* 0x040fe80000410000 */
[C---:B------:R-:W-:Y:S02]  /*8400*/  FMUL.FTZ R23, R2.reuse, R143 ;  /* 0x0000008f02177220 */ /* 0x040fe40000410000 */
[----:B------:R-:W2:Y:S01]  /*8410*/  LDSM.16.MT88.4 R140, [R222+0x2100] ;  /* 0x00210000de8c783b */ /* 0x000ea20000004200 */
        /* <DEDUP_REMOVED lines=11> */
[----:B------:R-:W-:Y:S01]  /*84d0*/  LDSM.16.MT88.4 R148, [R220+0x900] ;  /* 0x00090000dc94783b */ /* 0x000fe20000004200 */
[C---:B------:R-:W-:Y:S02]  /*84e0*/  FMUL.FTZ R61, R3.reuse, R61 ;  /* 0x0000003d033d7220 */ /* 0x040fe40000410000 */
[C---:B------:R-:W-:Y:S02]  /*84f0*/  FMUL.FTZ R62, R2.reuse, R62 ;  /* 0x0000003e023e7220 */ /* 0x040fe40000410000 */
        /* <DEDUP_REMOVED lines=8> */
[C---:B------:R-:W-:Y:S04]  /*8580*/  HMMA.16816.F32.BF16 R36, R168.reuse, R136, R36 ;  /* 0x00000088a824723c */ /* 0x040fe80000041824 */
        /* <DEDUP_REMOVED lines=78> */
[----:B------:R-:W3:Y:S02]  /*8a70*/  LDSM.16.MT88.4 R136, [R227+0x900] ;  /* 0x00090000e388783b */ /* 0x000ee40000004200 */
[C---:B------:R-:W-:Y:S02]  /*8a80*/  FMUL.FTZ R118, R2.reuse, R118 ;  /* 0x0000007602767220 */ /* 0x040fe40000410000 */
[----:B------:R-:W-:Y:S02]  /*8a90*/  FMUL.FTZ R119, R2, R119 ;  /* 0x0000007702777220 */ /* 0x000fe40000410000 */
[--C-:B------:R-:W-:Y:S02]  /*8aa0*/  FFMA.FTZ R191, R191, c[0x0][0x2d0], -R172.reuse ;  /* 0x0000b400bfbf7a23 */ /* 0x100fe400000108ac */
[--C-:B------:R-:W-:Y:S03]  /*8ab0*/  FFMA.FTZ R192, R192, c[0x0][0x2d0], -R172.reuse ;  /* 0x0000b400c0c07a23 */ /* 0x100fe600000108ac */
[C---:B--2---:R-:W-:Y:S01]  /*8ac0*/  HMMA.16816.F32.BF16 R116, R168.reuse, R140, R116 ;  /* 0x0000008ca874723c */ /* 0x044fe20000041874 */
[----:B------:R-:W-:Y:S02]  /*8ad0*/  MUFU.EX2 R191, R191 ;  /* 0x000000bf00bf7308 */ /* 0x000fe40000000800 */
[--C-:B------:R-:W-:Y:S02]  /*8ae0*/  FFMA.FTZ R193, R193, c[0x0][0x2d0], -R172.reuse ;  /* 0x0000b400c1c17a23 */ /* 0x100fe400000108ac */
[C---:B------:R-:W-:Y:S02]  /*8af0*/  FMUL.FTZ R120, R3.reuse, R120 ;  /* 0x0000007803787220 */ /* 0x040fe40000410000 */
[----:B------:R-:W-:Y:S02]  /*8b00*/  FMUL.FTZ R121, R3, R121 ;  /* 0x0000007903797220 */ /* 0x000fe40000410000 */
[C---:B------:R-:W-:Y:S02]  /*8b10*/  FMUL.FTZ R122, R2.reuse, R122 ;  /* 0x0000007a027a7220 */ /* 0x040fe40000410000 */
[----:B------:R-:W2:Y:S01]  /*8b20*/  MUFU.EX2 R192, R192 ;  /* 0x000000c000c07308 */ /* 0x000ea20000000800 */
[----:B------:R-:W-:Y:S02]  /*8b30*/  FMUL.FTZ R123, R2, R123 ;  /* 0x0000007b027b7220 */ /* 0x000fe40000410000 */
[--C-:B------:R-:W-:Y:S02]  /*8b40*/  FFMA.FTZ R194, R194, c[0x0][0x2d0], -R172.reuse ;  /* 0x0000b400c2c27a23 */ /* 0x100fe400000108ac */
[--C-:B------:R-:W-:Y:S02]  /*8b50*/  FFMA.FTZ R252, R252, c[0x0][0x2d0], -R172.reuse ;  /* 0x0000b400fcfc7a23 */ /* 0x100fe400000108ac */
[--C-:B------:R-:W-:Y:S01]  /*8b60*/  FFMA.FTZ R197, R197, c[0x0][0x2d0], -R172.reuse ;  /* 0x0000b400c5c57a23 */ /* 0x100fe200000108ac */
[C---:B------:R-:W-:Y:S01]  /*8b70*/  HMMA.16816.F32.BF16 R120, R168.reuse, R142, R120 ;  /* 0x0000008ea878723c */ /* 0x040fe20000041878 */
[----:B------:R-:W4:Y:S01]  /*8b80*/  LDSM.16.MT88.4 R140, [R221+0x900] ;  /* 0x00090000dd8c783b */ /* 0x000f220000004200 */
[----:B------:R-:W-:Y:S01]  /*8b90*/  MUFU.EX2 R193, R193 ;  /* 0x000000c100c17308 */ /* 0x000fe20000000800 */
[C---:B------:R-:W-:Y:S02]  /*8ba0*/  FMUL.FTZ R124, R3.reuse, R124 ;  /* 0x0000007c037c7220 */ /* 0x040fe40000410000 */
[----:B------:R-:W-:Y:S02]  /*8bb0*/  FMUL.FTZ R125, R3, R125 ;  /* 0x0000007d037d7220 */ /* 0x000fe40000410000 */
[C---:B------:R-:W-:Y:S02]  /*8bc0*/  FMUL.FTZ R126, R2.reuse, R126 ;  /* 0x0000007e027e7220 */ /* 0x040fe40000410000 */
[----:B------:R-:W-:Y:S03]  /*8bd0*/  FMUL.FTZ R127, R2, R127 ;  /* 0x0000007f027f7220 */ /* 0x000fe60000410000 */
[----:B------:R-:W5:Y:S01]  /*8be0*/  MUFU.EX2 R194, R194 ;  /* 0x000000c200c27308 */ /* 0x000f620000000800 */
[--C-:B------:R-:W-:Y:S02]  /*8bf0*/  FFMA.FTZ R196, R196, c[0x0][0x2d0], -R172.reuse ;  /* 0x0000b400c4c47a23 */ /* 0x100fe400000108ac */
[--C-:B------:R-:W-:Y:S01]  /*8c00*/  FFMA.FTZ R195, R195, c[0x0][0x2d0], -R172.reuse ;  /* 0x0000b400c3c37a23 */ /* 0x100fe200000108ac */
[C---:B-1----:R-:W-:Y:S03]  /*8c10*/  HMMA.16816.F32.BF16 R124, R168.reuse, R132, R124 ;  /* 0x00000084a87c723c */ /* 0x042fe6000004187c */
[C---:B------:R-:W-:Y:S02]  /*8c20*/  FMUL.FTZ R128, R3.reuse, R128 ;  /* 0x0000008003807220 */ /* 0x040fe40000410000 */
[----:B------:R-:W-:Y:S01]  /*8c30*/  FMUL.FTZ R129, R3, R129 ;  /* 0x0000008103817220 */ /* 0x000fe20000410000 */
[----:B------:R-:W1:Y:S01]  /*8c40*/  MUFU.EX2 R252, R252 ;  /* 0x000000fc00fc7308 */ /* 0x000e620000000800 */
[----:B------:R-:W-:Y:S01]  /*8c50*/  FMUL.FTZ R130, R2, R130 ;  /* 0x0000008202827220 */ /* 0x000fe20000410000 */
[----:B------:R-:W-:Y:S01]  /*8c60*/  F2FP.BF16.PACK_AB R132, R188, R187 ;  /* 0x000000bbbc84723e */ /* 0x000fe200000010ff */
[----:B------:R-:W-:Y:S03]  /*8c70*/  FMUL.FTZ R131, R2, R131 ;  /* 0x0000008302837220 */ /* 0x000fe60000410000 */
[----:B------:R-:W-:Y:S01]  /*8c80*/  FFMA.FTZ R172, R165, c[0x0][0x2d0], -R172 ;  /* 0x0000b400a5ac7a23 */ /* 0x000fe200000108ac */
[----:B--2---:R-:W-:Y:S01]  /*8c90*/  F2FP.BF16.PACK_AB R133, R192, R191 ;  /* 0x000000bfc085723e */ /* 0x004fe200000010ff */
[----:B------:R-:W-:Y:S01]  /*8ca0*/  FFMA.FTZ R181, R3, R240, R181 ;  /* 0x000000f003b57223 */ /* 0x000fe200000100b5 */
[----:B------:R-:W-:Y:S01]  /*8cb0*/  MOV R3, R0 ;  /* 0x0000000000037202 */ /* 0x000fe20000000f00 */
[----:B------:R-:W-:Y:S01]  /*8cc0*/  HMMA.16816.F32.BF16 R128, R168, R134, R128 ;  /* 0x00000086a880723c */ /* 0x000fe20000041880 */
[----:B------:R-:W-:Y:S02]  /*8cd0*/  MUFU.EX2 R165, R172 ;  /* 0x000000ac00a57308 */ /* 0x000fe40000000800 */
[----:B------:R-:W-:Y:S02]  /*8ce0*/  FFMA.FTZ R185, R2, R239, R185 ;  /* 0x000000ef02b97223 */ /* 0x000fe400000100b9 */
[----:B------:R-:W-:Y:S02]  /*8cf0*/  FADD.FTZ R181, R167, R181 ;  /* 0x000000b5a7b57221 */ /* 0x000fe40000010000 */
[----:B------:R-:W-:Y:S01]  /*8d00*/  F2FP.BF16.PACK_AB R134, R190, R189 ;  /* 0x000000bdbe86723e */ /* 0x000fe200000010ff */
[----:B------:R-:W-:Y:S01]  /*8d10*/  FADD.FTZ R185, R184, R185 ;  /* 0x000000b9b8b97221 */ /* 0x000fe20000010000 */
[----:B-----5:R-:W-:Y:S02]  /*8d20*/  F2FP.BF16.PACK_AB R135, R194, R193 ;  /* 0x000000c1c287723e */ /* 0x020fe400000010ff */
[----:B------:R-:W-:Y:S01]  /*8d30*/  MUFU.EX2 R197, R197 ;  /* 0x000000c500c57308 */ /* 0x000fe20000000800 */
[----:B------:R-:W-:Y:S01]  /*8d40*/  MOV R171, R161 ;  /* 0x000000a100ab7202 */ /* 0x000fe20000000f00 */
[----:B------:R-:W-:Y:S01]  /*8d50*/  FADD.FTZ R166, R166, R181 ;  /* 0x000000b5a6a67221 */ /* 0x000fe20000010000 */
[----:B------:R-:W-:Y:S01]  /*8d60*/  MOV R170, R160 ;  /* 0x000000a000aa7202 */ /* 0x000fe20000000f00 */
[----:B------:R-:W-:Y:S01]  /*8d70*/  FADD.FTZ R185, R183, R185 ;  /* 0x000000b9b7b97221 */ /* 0x000fe20000010000 */
[C---:B---3--:R-:W-:Y:S01]  /*8d80*/  HMMA.16816.F32.BF16 R4, R132.reuse, R136, R4 ;  /* 0x000000888404723c */ /* 0x048fe20000041804 */
[----:B------:R-:W-:Y:S04]  /*8d90*/  LDSM.16.MT88.4 R160, [R222+0x4900] ;  /* 0x00490000dea0783b */ /* 0x000fe80000004200 */
[----:B------:R-:W-:Y:S01]  /*8da0*/  MUFU.EX2 R196, R196 ;  /* 0x000000c400c47308 */ /* 0x000fe20000000800 */
[----:B------:R-:W-:Y:S02]  /*8db0*/  FADD.FTZ R166, R180, R166 ;  /* 0x000000a6b4a67221 */ /* 0x000fe40000010000 */
[C---:B------:R-:W-:Y:S01]  /*8dc0*/  HMMA.16816.F32.BF16 R8, R132.reuse, R138, R8 ;  /* 0x0000008a8408723c */ /* 0x040fe20000041808 */
[----:B------:R-:W2:Y:S03]  /*8dd0*/  LDSM.16.MT88.4 R136, [R222+0x2900] ;  /* 0x00290000de88783b */ /* 0x000ea60000004200 */
[----:B------:R-:W-:Y:S02]  /*8de0*/  FADD.FTZ R182, R182, R185 ;  /* 0x000000b9b6b67221 */ /* 0x000fe40000010000 */
[----:B------:R-:W-:Y:S01]  /*8df0*/  FADD.FTZ R187, R187, R166 ;  /* 0x000000a6bbbb7221 */ /* 0x000fe20000010000 */
[----:B------:R-:W-:Y:S01]  /*8e00*/  MUFU.EX2 R195, R195 ;  /* 0x000000c300c37308 */ /* 0x000fe20000000800 */
[C---:B------:R-:W-:Y:S04]  /*8e10*/  HMMA.16816.F32.BF16 R12, R132.reuse, R144, R12 ;  /* 0x00000090840c723c */ /* 0x040fe8000004180c */
[----:B------:R-:W-:Y:S02]  /*8e20*/  FADD.FTZ R182, R191, R182 ;  /* 0x000000b6bfb67221 */ /* 0x000fe40000010000 */
[----:B------:R-:W-:Y:S02]  /*8e30*/  FADD.FTZ R187, R188, R187 ;  /* 0x000000bbbcbb7221 */ /* 0x000fe40000010000 */
[C---:B------:R-:W-:Y:S01]  /*8e40*/  HMMA.16816.F32.BF16 R16, R132.reuse, R146, R16 ;  /* 0x000000928410723c */ /* 0x040fe20000041810 */
[----:B------:R-:W-:Y:S03]  /*8e50*/  LDSM.16.MT88.4 R144, [R220+0x2900] ;  /* 0x00290000dc90783b */ /* 0x000fe60000004200 */
[----:B------:R-:W-:Y:S02]  /*8e60*/  FADD.FTZ R192, R192, R182 ;  /* 0x000000b6c0c07221 */ /* 0x000fe40000010000 */
[----:B------:R-:W-:Y:S02]  /*8e70*/  FADD.FTZ R189, R189, R187 ;  /* 0x000000bbbdbd7221 */ /* 0x000fe40000010000 */
[C---:B----4-:R-:W-:Y:S04]  /*8e80*/  HMMA.16816.F32.BF16 R20, R132.reuse, R140, R20 ;  /* 0x0000008c8414723c */ /* 0x050fe80000041814 */
[----:B------:R-:W-:Y:S02]  /*8e90*/  FADD.FTZ R192, R193, R192 ;  /* 0x000000c0c1c07221 */ /* 0x000fe40000010000 */
[----:B------:R-:W-:Y:S02]  /*8ea0*/  FADD.FTZ R2, R190, R189 ;  /* 0x000000bdbe027221 */ /* 0x000fe40000010000 */
[C---:B------:R-:W-:Y:S01]  /*8eb0*/  HMMA.16816.F32.BF16 R24, R132.reuse, R142, R24 ;  /* 0x0000008e8418723c */ /* 0x040fe20000041818 */
[----:B------:R-:W3:Y:S03]  /*8ec0*/  LDSM.16.MT88.4 R140, [R221+0x2900] ;  /* 0x00290000dd8c783b */ /* 0x000ee60000004200 */
[----:B------:R-:W-:Y:S04]  /*8ed0*/  FADD.FTZ R194, R194, R192 ;  /* 0x000000c0c2c27221 */ /* 0x000fe80000010000 */
[C---:B------:R-:W-:Y:S04]  /*8ee0*/  HMMA.16816.F32.BF16 R28, R132.reuse, R148, R28 ;  /* 0x00000094841c723c */ /* 0x040fe8000004181c */
[----:B-1----:R-:W-:Y:S04]  /*8ef0*/  FADD.FTZ R194, R252, R194 ;  /* 0x000000c2fcc27221 */ /* 0x002fe80000010000 */
[C---:B------:R-:W-:Y:S01]  /*8f00*/  HMMA.16816.F32.BF16 R32, R132.reuse, R150, R32 ;  /* 0x000000968420723c */ /* 0x040fe20000041820 */
[----:B------:R-:W1:Y:S07]  /*8f10*/  LDSM.16.MT88.4 R148, [R221+0x4900] ;  /* 0x00490000dd94783b */ /* 0x000e6e0000004200 */
[C---:B------:R-:W-:Y:S08]  /*8f20*/  HMMA.16816.F32.BF16 R36, R132.reuse, R152, R36 ;  /* 0x000000988424723c */ /* 0x040ff00000041824 */
[C---:B------:R-:W-:Y:S01]  /*8f30*/  HMMA.16816.F32.BF16 R40, R132.reuse, R154, R40 ;  /* 0x0000009a8428723c */ /* 0x040fe20000041828 */
[----:B------:R-:W-:Y:S07]  /*8f40*/  LDSM.16.MT88.4 R152, [R222+0x1100] ;  /* 0x00110000de98783b */ /* 0x000fee0000004200 */
[C---:B--2---:R-:W-:Y:S08]  /*8f50*/  HMMA.16816.F32.BF16 R44, R132.reuse, R136, R44 ;  /* 0x00000088842c723c */ /* 0x044ff0000004182c */
[C---:B------:R-:W-:Y:S01]  /*8f60*/  HMMA.16816.F32.BF16 R48, R132.reuse, R138, R48 ;  /* 0x0000008a8430723c */ /* 0x040fe20000041830 */
[----:B------:R-:W2:Y:S07]  /*8f70*/  LDSM.16.MT88.4 R136, [R220+0x4900] ;  /* 0x00490000dc88783b */ /* 0x000eae0000004200 */
[C---:B---3--:R-:W-:Y:S08]  /*8f80*/  HMMA.16816.F32.BF16 R52, R132.reuse, R140, R52 ;  /* 0x0000008c8434723c */ /* 0x048ff00000041834 */
[C---:B------:R-:W-:Y:S01]  /*8f90*/  HMMA.16816.F32.BF16 R56, R132.reuse, R142, R56 ;  /* 0x0000008e8438723c */ /* 0x040fe20000041838 */
[----:B------:R-:W3:Y:S07]  /*8fa0*/  LDSM.16.MT88.4 R140, [R227+0x6900] ;  /* 0x00690000e38c783b */ /* 0x000eee0000004200 */
[C---:B------:R-:W-:Y:S07]  /*8fb0*/  HMMA.16816.F32.BF16 R60, R132.reuse, R144, R60 ;  /* 0x00000090843c723c */ /* 0x040fee000004183c */
[--C-:B------:R-:W-:Y:S01]  /*8fc0*/  FFMA.FTZ R144, R170, c[0x0][0x2d0], -R186.reuse ;  /* 0x0000b400aa907a23 */ /* 0x100fe200000108ba */
[C---:B------:R-:W-:Y:S01]  /*8fd0*/  HMMA.16816.F32.BF16 R64, R132.reuse, R146, R64 ;  /* 0x000000928440723c */ /* 0x040fe20000041840 */
[----:B------:R-:W-:Y:S07]  /*8fe0*/  MUFU.EX2 R170, R178 ;  /* 0x000000b200aa7308 */ /* 0x000fee0000000800 */
[C---:B------:R-:W-:Y:S03]  /*8ff0*/  HMMA.16816.F32.BF16 R68, R132.reuse, R156, R68 ;  /* 0x0000009c8444723c */ /* 0x040fe60000041844 */
[----:B------:R4:W-:Y:S05]  /*9000*/  MUFU.EX2 R169, R144 ;  /* 0x0000009000a97308 */ /* 0x0009ea0000000800 */
[C---:B------:R-:W-:Y:S01]  /*9010*/  HMMA.16816.F32.BF16 R72, R132.reuse, R158, R72 ;  /* 0x0000009e8448723c */ /* 0x040fe20000041848 */
[----:B------:R-:W-:Y:S07]  /*9020*/  LDSM.16.MT88.4 R156, [R220+0x1100] ;  /* 0x00110000dc9c783b */ /* 0x000fee0000004200 */
[C---:B------:R-:W-:Y:S08]  /*9030*/  HMMA.16816.F32.BF16 R76, R132.reuse, R160, R76 ;  /* 0x000000a0844c723c */ /* 0x040ff0000004184c */
[C---:B------:R-:W-:Y:S01]  /*9040*/  HMMA.16816.F32.BF16 R80, R132.reuse, R162, R80 ;  /* 0x000000a28450723c */ /* 0x040fe20000041850 */
[----:B------:R-:W-:Y:S07]  /*9050*/  LDSM.16.MT88.4 R160, [R222+0x5100] ;  /* 0x00510000dea0783b */ /* 0x000fee0000004200 */
[C---:B-1----:R-:W-:Y:S01]  /*9060*/  HMMA.16816.F32.BF16 R84, R132.reuse, R148, R84 ;  /* 0x000000948454723c */ /* 0x042fe20000041854 */
[----:B----4-:R-:W1:Y:S06]  /*9070*/  LDSM.16.MT88.4 R144, [R222+0x6900] ;  /* 0x00690000de90783b */ /* 0x010e6c0000004200 */
[--C-:B------:R-:W-:Y:S01]  /*9080*/  FFMA.FTZ R148, R171, c[0x0][0x2d0], -R186.reuse ;  /* 0x0000b400ab947a23 */ /* 0x100fe200000108ba */
[C---:B------:R-:W-:Y:S01]  /*9090*/  HMMA.16816.F32.BF16 R88, R132.reuse, R150, R88 ;  /* 0x000000968458723c */ /* 0x040fe20000041858 */
[----:B------:R-:W-:Y:S03]  /*90a0*/  MUFU.EX2 R171, R175 ;  /* 0x000000af00ab7308 */ /* 0x000fe60000000800 */
[----:B------:R-:W-:Y:S04]  /*90b0*/  FFMA.FTZ R186, R174, c[0x0][0x2d0], -R186 ;  /* 0x0000b400aeba7a23 */ /* 0x000fe800000108ba */
[C---:B--2---:R-:W-:Y:S03]  /*90c0*/  HMMA.16816.F32.BF16 R92, R132.reuse, R136, R92 ;  /* 0x00000088845c723c */ /* 0x044fe6000004185c */
[----:B------:R2:W4:Y:S05]  /*90d0*/  MUFU.EX2 R168, R148 ;  /* 0x0000009400a87308 */ /* 0x00052a0000000800 */
[C---:B------:R-:W-:Y:S01]  /*90e0*/  HMMA.16816.F32.BF16 R96, R132.reuse, R138, R96 ;  /* 0x0000008a8460723c */ /* 0x040fe20000041860 */
[----:B------:R-:W-:Y:S04]  /*90f0*/  LDSM.16.MT88.4 R136, [R220+0x6900] ;  /* 0x00690000dc88783b */ /* 0x000fe80000004200 */
[----:B------:R-:W-:Y:S03]  /*9100*/  MUFU.EX2 R186, R186 ;  /* 0x000000ba00ba7308 */ /* 0x000fe60000000800 */
[C---:B---3--:R-:W-:Y:S08]  /*9110*/  HMMA.16816.F32.BF16 R100, R132.reuse, R140, R100 ;  /* 0x0000008c8464723c */ /* 0x048ff00000041864 */
[C---:B------:R-:W-:Y:S01]  /*9120*/  HMMA.16816.F32.BF16 R104, R132.reuse, R142, R104 ;  /* 0x0000008e8468723c */ /* 0x040fe20000041868 */
[----:B------:R-:W-:Y:S07]  /*9130*/  LDSM.16.MT88.4 R140, [R227+0x1100] ;  /* 0x00110000e38c783b */ /* 0x000fee0000004200 */
[C---:B-1----:R-:W-:Y:S01]  /*9140*/  HMMA.16816.F32.BF16 R108, R132.reuse, R144, R108 ;  /* 0x00000090846c723c */ /* 0x042fe2000004186c */
[----:B--2---:R-:W1:Y:S07]  /*9150*/  LDSM.16.MT88.4 R148, [R221+0x6900] ;  /* 0x00690000dd94783b */ /* 0x004e6e0000004200 */
[C---:B------:R-:W-:Y:S01]  /*9160*/  HMMA.16816.F32.BF16 R112, R132.reuse, R146, R112 ;  /* 0x000000928470723c */ /* 0x040fe20000041870 */
[----:B------:R-:W2:Y:S07]  /*9170*/  LDSM.16.MT88.4 R144, [R221+0x1100] ;  /* 0x00110000dd90783b */ /* 0x000eae0000004200 */
[C---:B-1----:R-:W-:Y:S08]  /*9180*/  HMMA.16816.F32.BF16 R116, R132.reuse, R148, R116 ;  /* 0x000000948474723c */ /* 0x042ff00000041874 */
[C---:B------:R-:W-:Y:S01]  /*9190*/  HMMA.16816.F32.BF16 R120, R132.reuse, R150, R120 ;  /* 0x000000968478723c */ /* 0x040fe20000041878 */
[----:B------:R-:W-:Y:S07]  /*91a0*/  LDSM.16.MT88.4 R148, [R221+0x3100] ;  /* 0x00310000dd94783b */ /* 0x000fee0000004200 */
[C---:B------:R-:W-:Y:S08]  /*91b0*/  HMMA.16816.F32.BF16 R124, R132.reuse, R136, R124 ;  /* 0x00000088847c723c */ /* 0x040ff0000004187c */
[----:B------:R-:W-:Y:S01]  /*91c0*/  HMMA.16816.F32.BF16 R128, R132, R138, R128 ;  /* 0x0000008a8480723c */ /* 0x000fe20000041880 */
[----:B------:R-:W1:Y:S06]  /*91d0*/  LDSM.16.MT88.4 R136, [R227+0x3100] ;  /* 0x00310000e388783b */ /* 0x000e6c0000004200 */
[----:B----4-:R-:W-:Y:S02]  /*91e0*/  F2FP.BF16.PACK_AB R132, R168, R169 ;  /* 0x000000a9a884723e */ /* 0x010fe400000010ff */
[----:B------:R-:W-:Y:S03]  /*91f0*/  F2FP.BF16.PACK_AB R134, R198, R199 ;  /* 0x000000c7c686723e */ /* 0x000fe600000010ff */
[C---:B------:R-:W-:Y:S01]  /*9200*/  F2FP.BF16.PACK_AB R133, R197.reuse, R252 ;  /* 0x000000fcc585723e */ /* 0x040fe200000010ff */
[----:B------:R-:W-:Y:S01]  /*9210*/  FADD.FTZ R197, R197, R194 ;  /* 0x000000c2c5c57221 */ /* 0x000fe20000010000 */
[C---:B------:R-:W-:Y:S03]  /*9220*/  F2FP.BF16.PACK_AB R135, R195.reuse, R196 ;  /* 0x000000c4c387723e */ /* 0x040fe600000010ff */
[----:B------:R-:W-:Y:S04]  /*9230*/  FADD.FTZ R197, R196, R197 ;  /* 0x000000c5c4c57221 */ /* 0x000fe80000010000 */
[C---:B------:R-:W-:Y:S03]  /*9240*/  HMMA.16816.F32.BF16 R4, R132.reuse, R140, R4 ;  /* 0x0000008c8404723c */ /* 0x040fe60000041804 */
[----:B------:R-:W-:Y:S05]  /*9250*/  FADD.FTZ R195, R195, R197 ;  /* 0x000000c5c3c37221 */ /* 0x000fea0000010000 */
        /* <DEDUP_REMOVED lines=8> */
[C---:B------:R-:W-:Y:S08]  /*92e0*/  HMMA.16816.F32.BF16 R28, R132.reuse, R156, R28 ;  /* 0x0000009c841c723c */ /* 0x040ff0000004181c */
[C---:B------:R-:W-:Y:S01]  /*92f0*/  HMMA.16816.F32.BF16 R32, R132.reuse, R158, R32 ;  /* 0x0000009e8420723c */ /* 0x040fe20000041820 */
[----:B------:R-:W5:Y:S07]  /*9300*/  LDSM.16.MT88.4 R156, [R221+0x5100] ;  /* 0x00510000dd9c783b */ /* 0x000f6e0000004200 */
[C---:B-1----:R-:W-:Y:S08]  /*9310*/  HMMA.16816.F32.BF16 R36, R132.reuse, R136, R36 ;  /* 0x000000888424723c */ /* 0x042ff00000041824 */
[C---:B------:R-:W-:Y:S01]  /*9320*/  HMMA.16816.F32.BF16 R40, R132.reuse, R138, R40 ;  /* 0x0000008a8428723c */ /* 0x040fe20000041828 */
[----:B------:R-:W1:Y:S07]  /*9330*/  LDSM.16.MT88.4 R136, [R220+0x5100] ;  /* 0x00510000dc88783b */ /* 0x000e6e0000004200 */
[C---:B---3--:R-:W-:Y:S08]  /*9340*/  HMMA.16816.F32.BF16 R44, R132.reuse, R140, R44 ;  /* 0x0000008c842c723c */ /* 0x048ff0000004182c */
[C---:B------:R-:W-:Y:S01]  /*9350*/  HMMA.16816.F32.BF16 R48, R132.reuse, R142, R48 ;  /* 0x0000008e8430723c */ /* 0x040fe20000041830 */
[----:B------:R-:W3:Y:S07]  /*9360*/  LDSM.16.MT88.4 R140, [R227+0x7100] ;  /* 0x00710000e38c783b */ /* 0x000eee0000004200 */
[C---:B------:R-:W-:Y:S08]  /*9370*/  HMMA.16816.F32.BF16 R52, R132.reuse, R148, R52 ;  /* 0x000000948434723c */ /* 0x040ff00000041834 */
[C---:B------:R-:W-:Y:S01]  /*9380*/  HMMA.16816.F32.BF16 R56, R132.reuse, R150, R56 ;  /* 0x000000968438723c */ /* 0x040fe20000041838 */
[----:B------:R-:W-:Y:S07]  /*9390*/  LDSM.16.MT88.4 R148, [R221+0x7100] ;  /* 0x00710000dd94783b */ /* 0x000fee0000004200 */
[C---:B----4-:R-:W-:Y:S07]  /*93a0*/  HMMA.16816.F32.BF16 R60, R132.reuse, R152, R60 ;  /* 0x00000098843c723c */ /* 0x050fee000004183c */
[----:B------:R-:W-:Y:S01]  /*93b0*/  MOV R153, R169 ;  /* 0x000000a900997202 */ /* 0x000fe20000000f00 */
[C---:B------:R-:W-:Y:S01]  /*93c0*/  HMMA.16816.F32.BF16 R64, R132.reuse, R154, R64 ;  /* 0x0000009a8440723c */ /* 0x040fe20000041840 */
[----:B------:R4:W-:Y:S03]  /*93d0*/  MUFU.EX2 R169, R173 ;  /* 0x000000ad00a97308 */ /* 0x0009e60000000800 */
[----:B------:R-:W-:Y:S04]  /*93e0*/  MOV R152, R168 ;  /* 0x000000a800987202 */ /* 0x000fe80000000f00 */
[C---:B--2---:R-:W-:Y:S03]  /*93f0*/  HMMA.16816.F32.BF16 R68, R132.reuse, R144, R68 ;  /* 0x000000908444723c */ /* 0x044fe60000041844 */
[----:B------:R-:W-:Y:S05]  /*9400*/  MUFU.EX2 R168, R176 ;  /* 0x000000b000a87308 */ /* 0x000fea0000000800 */
[C---:B------:R-:W-:Y:S01]  /*9410*/  HMMA.16816.F32.BF16 R72, R132.reuse, R146, R72 ;  /* 0x000000928448723c */ /* 0x040fe20000041848 */
[----:B------:R-:W2:Y:S07]  /*9420*/  LDSM.16.MT88.4 R144, [R222+0x7100] ;  /* 0x00710000de90783b */ /* 0x000eae0000004200 */
[C---:B------:R-:W-:Y:S01]  /*9430*/  HMMA.16816.F32.BF16 R76, R132.reuse, R160, R76 ;  /* 0x000000a0844c723c */ /* 0x040fe2000004184c */
[----:B----4-:R-:W-:Y:S01]  /*9440*/  LDSM.16.MT88.4 R172, [R227+0x3900] ;  /* 0x00390000e3ac783b */ /* 0x010fe20000004200 */
[----:B------:R-:W-:Y:S06]  /*9450*/  MUFU.EX2 R161, R179 ;  /* 0x000000b300a17308 */ /* 0x000fec0000000800 */
[C---:B------:R-:W-:Y:S04]  /*9460*/  HMMA.16816.F32.BF16 R80, R132.reuse, R162, R80 ;  /* 0x000000a28450723c */ /* 0x040fe80000041850 */
[----:B------:R4:W2:Y:S04]  /*9470*/  MUFU.EX2 R160, R177 ;  /* 0x000000b100a07308 */ /* 0x0008a80000000800 */
[C---:B-----5:R-:W-:Y:S08]  /*9480*/  HMMA.16816.F32.BF16 R84, R132.reuse, R156, R84 ;  /* 0x0000009c8454723c */ /* 0x060ff00000041854 */
[C---:B------:R-:W-:Y:S01]  /*9490*/  HMMA.16816.F32.BF16 R88, R132.reuse, R158, R88 ;  /* 0x0000009e8458723c */ /* 0x040fe20000041858 */
[----:B------:R-:W-:Y:S07]  /*94a0*/  LDSM.16.MT88.4 R156, [R227+0x1900] ;  /* 0x00190000e39c783b */ /* 0x000fee0000004200 */
[C---:B-1----:R-:W-:Y:S01]  /*94b0*/  HMMA.16816.F32.BF16 R92, R132.reuse, R136, R92 ;  /* 0x00000088845c723c */ /* 0x042fe2000004185c */
[----:B----4-:R-:W-:Y:S07]  /*94c0*/  LDSM.16.MT88.4 R176, [R222+0x3900] ;  /* 0x00390000deb0783b */ /* 0x010fee0000004200 */
        /* <DEDUP_REMOVED lines=8> */
[C---:B------:R-:W-:Y:S07]  /*9550*/  HMMA.16816.F32.BF16 R116, R132.reuse, R148, R116 ;  /* 0x000000948474723c */ /* 0x040fee0000041874 */
[----:B------:R-:W-:Y:S01]  /*9560*/  MOV R148, R152 ;  /* 0x0000009800947202 */ /* 0x000fe20000000f00 */
[C---:B------:R-:W-:Y:S04]  /*9570*/  HMMA.16816.F32.BF16 R120, R132.reuse, R150, R120 ;  /* 0x000000968478723c */ /* 0x040fe80000041878 */
[----:B------:R-:W-:Y:S02]  /*9580*/  MOV R149, R153 ;  /* 0x0000009900957202 */ /* 0x000fe40000000f00 */
[----:B------:R-:W4:Y:S01]  /*9590*/  LDSM.16.MT88.4 R152, [R220+0x1900] ;  /* 0x00190000dc98783b */ /* 0x000f220000004200 */
[----:B------:R-:W-:Y:S01]  /*95a0*/  MOV R150, R160 ;  /* 0x000000a000967202 */ /* 0x000fe20000000f00 */
[C---:B-1----:R-:W-:Y:S04]  /*95b0*/  HMMA.16816.F32.BF16 R124, R132.reuse, R136, R124 ;  /* 0x00000088847c723c */ /* 0x042fe8000004187c */
[----:B------:R-:W-:Y:S03]  /*95c0*/  MOV R151, R161 ;  /* 0x000000a100977202 */ /* 0x000fe60000000f00 */
[----:B------:R-:W-:Y:S01]  /*95d0*/  MOV R136, R171 ;  /* 0x000000ab00887202 */ /* 0x000fe20000000f00 */
[----:B------:R-:W-:Y:S04]  /*95e0*/  HMMA.16816.F32.BF16 R128, R132, R138, R128 ;  /* 0x0000008a8480723c */ /* 0x000fe80000041880 */
[----:B------:R-:W-:Y:S03]  /*95f0*/  MOV R137, R170 ;  /* 0x000000aa00897202 */ /* 0x000fe60000000f00 */
[----:B------:R-:W-:Y:S02]  /*9600*/  MOV R138, R169 ;  /* 0x000000a9008a7202 */ /* 0x000fe40000000f00 */
[----:B------:R-:W-:Y:S03]  /*9610*/  MOV R139, R168 ;  /* 0x000000a8008b7202 */ /* 0x000fe60000000f00 */
[----:B------:R-:W-:Y:S02]  /*9620*/  F2FP.BF16.PACK_AB R168, R137, R151 ;  /* 0x0000009789a8723e */ /* 0x000fe400000010ff */
[-C--:B------:R-:W-:Y:S02]  /*9630*/  F2FP.BF16.PACK_AB R170, R186, R139.reuse ;  /* 0x0000008bbaaa723e */ /* 0x080fe400000010ff */
[----:B------:R-:W-:Y:S02]  /*9640*/  F2FP.BF16.PACK_AB R169, R136, R150 ;  /* 0x0000009688a9723e */ /* 0x000fe400000010ff */
[-C--:B------:R-:W-:Y:S07]  /*9650*/  F2FP.BF16.PACK_AB R171, R165, R138.reuse ;  /* 0x0000008aa5ab723e */ /* 0x080fee00000010ff */
[C---:B------:R-:W-:Y:S01]  /*9660*/  HMMA.16816.F32.BF16 R160, R168.reuse, R156, R4 ;  /* 0x0000009ca8a0723c */ /* 0x040fe20000041804 */
[----:B------:R-:W1:Y:S07]  /*9670*/  LDSM.16.MT88.4 R4, [R221+0x3900] ;  /* 0x00390000dd04783b */ /* 0x000e6e0000004200 */
[C---:B------:R-:W-:Y:S07]  /*9680*/  HMMA.16816.F32.BF16 R156, R168.reuse, R158, R8 ;  /* 0x0000009ea89c723c */ /* 0x040fee0000041808 */
[----:B------:R-:W-:Y:S01]  /*9690*/  MOV R8, R138 ;  /* 0x0000008a00087202 */ /* 0x000fe20000000f00 */
[C---:B---3--:R-:W-:Y:S01]  /*96a0*/  HMMA.16816.F32.BF16 R132, R168.reuse, R140, R12 ;  /* 0x0000008ca884723c */ /* 0x048fe2000004180c */
[----:B------:R-:W-:Y:S03]  /*96b0*/  LDSM.16.MT88.4 R12, [R227+0x5900] ;  /* 0x00590000e30c783b */ /* 0x000fe60000004200 */
[----:B------:R-:W-:Y:S02]  /*96c0*/  MOV R9, R139 ;  /* 0x0000008b00097202 */ /* 0x000fe40000000f00 */
[----:B------:R-:W-:Y:S02]  /*96d0*/  MOV R10, R136 ;  /* 0x00000088000a7202 */ /* 0x000fe40000000f00 */
[----:B------:R-:W-:Y:S02]  /*96e0*/  MOV R11, R137 ;  /* 0x00000089000b7202 */ /* 0x000fe40000000f00 */
[C---:B------:R-:W-:Y:S07]  /*96f0*/  HMMA.16816.F32.BF16 R136, R168.reuse, R142, R16 ;  /* 0x0000008ea888723c */ /* 0x040fee0000041810 */
[----:B------:R-:W-:Y:S01]  /*9700*/  MOV R18, R150 ;  /* 0x0000009600127202 */ /* 0x000fe20000000f00 */
[C---:B--2---:R-:W-:Y:S04]  /*9710*/  HMMA.16816.F32.BF16 R140, R168.reuse, R144, R20 ;  /* 0x00000090a88c723c */ /* 0x044fe80000041814 */
[----:B------:R-:W-:Y:S03]  /*9720*/  MOV R19, R151 ;  /* 0x0000009700137202 */ /* 0x000fe60000000f00 */
[----:B------:R-:W-:Y:S01]  /*9730*/  MOV R22, R148 ;  /* 0x0000009400167202 */ /* 0x000fe20000000f00 */
[C---:B------:R-:W-:Y:S01]  /*9740*/  HMMA.16816.F32.BF16 R144, R168.reuse, R146, R24 ;  /* 0x00000092a890723c */ /* 0x040fe20000041818 */
[----:B------:R-:W-:Y:S03]  /*9750*/  LDSM.16.MT88.4 R24, [R220+0x5900] ;  /* 0x00590000dc18783b */ /* 0x000fe60000004200 */
[----:B------:R-:W-:Y:S04]  /*9760*/  MOV R23, R149 ;  /* 0x0000009500177202 */ /* 0x000fe80000000f00 */
[C---:B----4-:R-:W-:Y:S01]  /*9770*/  HMMA.16816.F32.BF16 R148, R168.reuse, R152, R28 ;  /* 0x00000098a894723c */ /* 0x050fe2000004181c */
[----:B------:R-:W-:Y:S07]  /*9780*/  LDSM.16.MT88.4 R28, [R227+0x7900] ;  /* 0x00790000e31c783b */ /* 0x000fee0000004200 */
[C---:B------:R-:W-:Y:S07]  /*9790*/  HMMA.16816.F32.BF16 R152, R168.reuse, R154, R32 ;  /* 0x0000009aa898723c */ /* 0x040fee0000041820 */
[----:B------:R-:W-:Y:S01]  /*97a0*/  MOV R35, R8 ;  /* 0x0000000800237202 */ /* 0x000fe20000000f00 */
[C---:B------:R-:W-:Y:S04]  /*97b0*/  HMMA.16816.F32.BF16 R36, R168.reuse, R172, R36 ;  /* 0x000000aca824723c */ /* 0x040fe80000041824 */
[----:B------:R-:W-:Y:S02]  /*97c0*/  MOV R34, R9 ;  /* 0x0000000900227202 */ /* 0x000fe40000000f00 */
[----:B------:R-:W-:Y:S02]  /*97d0*/  MOV R33, R10 ;  /* 0x0000000a00217202 */ /* 0x000fe40000000f00 */
[C---:B------:R-:W-:Y:S04]  /*97e0*/  HMMA.16816.F32.BF16 R40, R168.reuse, R174, R40 ;  /* 0x000000aea828723c */ /* 0x040fe80000041828 */
[----:B------:R-:W-:Y:S02]  /*97f0*/  MOV R32, R11 ;  /* 0x0000000b00207202 */ /* 0x000fe40000000f00 */
[----:B------:R-:W2:Y:S01]  /*9800*/  LDSM.16.MT88.4 R8, [R220+0x3900] ;  /* 0x00390000dc08783b */ /* 0x000ea20000004200 */
[----:B------:R-:W-:Y:S01]  /*9810*/  MOV R173, R18 ;  /* 0x0000001200ad7202 */ /* 0x000fe20000000f00 */
[C---:B------:R-:W-:Y:S04]  /*9820*/  HMMA.16816.F32.BF16 R44, R168.reuse, R176, R44 ;  /* 0x000000b0a82c723c */ /* 0x040fe8000004182c */
[----:B------:R-:W-:Y:S01]  /*9830*/  MOV R172, R19 ;  /* 0x0000001300ac7202 */ /* 0x000fe20000000f00 */
[----:B------:R-:W-:Y:S01]  /*9840*/  FADD.FTZ R195, R173, R195 ;  /* 0x000000c3adc37221 */ /* 0x000fe20000010000 */
[----:B------:R-:W3:Y:S01]  /*9850*/  LDSM.16.MT88.4 R16, [R222+0x5900] ;  /* 0x00590000de10783b */ /* 0x000ee20000004200 */
[----:B------:R-:W-:Y:S01]  /*9860*/  MOV R175, R22 ;  /* 0x0000001600af7202 */ /* 0x000fe20000000f00 */
[C---:B------:R-:W-:Y:S04]  /*9870*/  HMMA.16816.F32.BF16 R48, R168.reuse, R178, R48 ;  /* 0x000000b2a830723c */ /* 0x040fe80000041830 */
[----:B------:R-:W-:Y:S01]  /*9880*/  MOV R174, R23 ;  /* 0x0000001700ae7202 */ /* 0x000fe20000000f00 */
[----:B------:R-:W-:Y:S01]  /*9890*/  FADD.FTZ R195, R33, R195 ;  /* 0x000000c321c37221 */ /* 0x000fe20000010000 */
[----:B------:R-:W4:Y:S02]  /*98a0*/  LDSM.16.MT88.4 R20, [R221+0x5900] ;  /* 0x00590000dd14783b */ /* 0x000f240000004200 */
[C---:B-1----:R-:W-:Y:S04]  /*98b0*/  HMMA.16816.F32.BF16 R52, R168.reuse, R4, R52 ;  /* 0x00000004a834723c */ /* 0x042fe80000041834 */
[----:B------:R-:W-:Y:S02]  /*98c0*/  FADD.FTZ R2, R174, R2 ;  /* 0x00000002ae027221 */ /* 0x000fe40000010000 */
[----:B------:R-:W-:Y:S02]  /*98d0*/  FADD.FTZ R195, R35, R195 ;  /* 0x000000c323c37221 */ /* 0x000fe40000010000 */
[C---:B------:R-:W-:Y:S01]  /*98e0*/  HMMA.16816.F32.BF16 R56, R168.reuse, R6, R56 ;  /* 0x00000006a838723c */ /* 0x040fe20000041838 */
[----:B------:R-:W1:Y:S03]  /*98f0*/  LDSM.16.MT88.4 R4, [R222+0x7900] ;  /* 0x00790000de04783b */ /* 0x000e660000004200 */
[----:B------:R-:W-:Y:S02]  /*9900*/  FADD.FTZ R2, R175, R2 ;  /* 0x00000002af027221 */ /* 0x000fe40000010000 */
[----:B------:R-:W-:Y:S02]  /*9910*/  FADD.FTZ R239, R165, R195 ;  /* 0x000000c3a5ef7221 */ /* 0x000fe40000010000 */
[----:B------:R-:W-:Y:S04]  /*9920*/  FADD.FTZ R199, R199, R2 ;  /* 0x00000002c7c77221 */ /* 0x000fe80000010000 */
[----:B------:R-:W-:Y:S01]  /*9930*/  FADD.FTZ R2, R198, R199 ;  /* 0x000000c7c6027221 */ /* 0x000fe20000010000 */
[C---:B--2---:R-:W-:Y:S03]  /*9940*/  HMMA.16816.F32.BF16 R60, R168.reuse, R8, R60 ;  /* 0x00000008a83c723c */ /* 0x044fe6000004183c */
[----:B------:R-:W-:Y:S04]  /*9950*/  FADD.FTZ R2, R172, R2 ;  /* 0x00000002ac027221 */ /* 0x000fe80000010000 */
[----:B------:R-:W-:Y:S01]  /*9960*/  FADD.FTZ R2, R32, R2 ;  /* 0x0000000220027221 */ /* 0x000fe20000010000 */
[C---:B------:R-:W-:Y:S01]  /*9970*/  HMMA.16816.F32.BF16 R64, R168.reuse, R10, R64 ;  /* 0x0000000aa840723c */ /* 0x040fe20000041840 */
[----:B------:R-:W2:Y:S03]  /*9980*/  LDSM.16.MT88.4 R8, [R221+0x7900] ;  /* 0x00790000dd08783b */ /* 0x000ea60000004200 */
[----:B------:R-:W-:Y:S04]  /*9990*/  FADD.FTZ R2, R34, R2 ;  /* 0x0000000222027221 */ /* 0x000fe80000010000 */
[C---:B------:R-:W-:Y:S04]  /*99a0*/  HMMA.16816.F32.BF16 R68, R168.reuse, R12, R68 ;  /* 0x0000000ca844723c */ /* 0x040fe80000041844 */
[----:B------:R-:W-:Y:S01]  /*99b0*/  FADD.FTZ R240, R186, R2 ;  /* 0x00000002baf07221 */ /* 0x000fe20000010000 */
[-C--:B------:R-:W-:Y:S03]  /*99c0*/  MOV R2, R164.reuse ;  /* 0x000000a400027202 */ /* 0x080fe60000000f00 */
[C---:B------:R-:W-:Y:S01]  /*99d0*/  HMMA.16816.F32.BF16 R72, R168.reuse, R14, R72 ;  /* 0x0000000ea848723c */ /* 0x040fe20000041848 */
[----:B------:R-:W5:Y:S07]  /*99e0*/  LDSM.16.MT88.4 R12, [R220+0x7900] ;  /* 0x00790000dc0c783b */ /* 0x000f6e0000004200 */
[C---:B---3--:R-:W-:Y:S08]  /*99f0*/  HMMA.16816.F32.BF16 R76, R168.reuse, R16, R76 ;  /* 0x00000010a84c723c */ /* 0x048ff0000004184c */
[C---:B------:R-:W-:Y:S08]  /*9a00*/  HMMA.16816.F32.BF16 R80, R168.reuse, R18, R80 ;  /* 0x00000012a850723c */ /* 0x040ff00000041850 */
[C---:B----4-:R-:W-:Y:S08]  /*9a10*/  HMMA.16816.F32.BF16 R84, R168.reuse, R20, R84 ;  /* 0x00000014a854723c */ /* 0x050ff00000041854 */
        /* <DEDUP_REMOVED lines=9> */
[C---:B-----5:R-:W-:Y:S07]  /*9ab0*/  HMMA.16816.F32.BF16 R124, R168.reuse, R12, R124 ;  /* 0x0000000ca87c723c */ /* 0x060fee000004187c */
[----:B------:R-:W-:Y:S01]  /*9ac0*/  MOV R12, R164 ;  /* 0x000000a4000c7202 */ /* 0x000fe20000000f00 */
[----:B------:R-:W-:Y:S01]  /*9ad0*/  HMMA.16816.F32.BF16 R128, R168, R14, R128 ;  /* 0x0000000ea880723c */ /* 0x000fe20000041880 */
[----:B------:R-:W-:-:S07]  /*9ae0*/  @P0 BRA `(.L_x_997) ;  /* 0xffffbcf000000947 */ /* 0x000fce000383ffff */
.L_x_986:
[----:B------:R-:W1:Y:S01]  /*9af0*/  S2UR UR24, SR_CTAID.X ;  /* 0x00000000001879c3 */ /* 0x000e620000002500 */
[----:B------:R-:W-:Y:S01]  /*9b00*/  ULDC UR25, c[0x0][0x168] ;  /* 0x00005a0000197ab9 */ /* 0x000fe20000000800 */
[----:B------:R-:W-:Y:S01]  /*9b10*/  PLOP3.LUT P0, PT, PT, PT, UP1, 0x40, 0x0 ;  /* 0x000000000000781c */ /* 0x000fe20003f0e818 */
[----:B------:R-:W-:-:S02]  /*9b20*/  ULDC.64 UR4, c[0x0][0x2c8] ;  /* 0x0000b20000047ab9 */ /* 0x000fc40000000a00 */
[----:B------:R-:W-:Y:S02]  /*9b30*/  UIADD3 UR25, -UR25, 0x1, URZ ;  /* 0x0000000119197890 */ /* 0x000fe4000fffe13f */
        /* <DEDUP_REMOVED lines=21> */
.L_x_999:
[----:B------:R-:W-:Y:S02]  /*9c90*/  ULDC UR4, c[0x0][0x32c] ;  /* 0x0000cb0000047ab9 */ /* 0x000fe40000000800 */
[----:B------:R-:W-:-:S03]  /*9ca0*/  UISETP.NE.AND UP0, UPT, UR4, 0x1, UPT ;  /* 0x000000010400788c */ /* 0x000fc6000bf05270 */
[----:B------:R-:W-:Y:S02]  /*9cb0*/  ULDC.64 UR4, c[0x0][0x330] ;  /* 0x0000cc0000047ab9 */ /* 0x000fe40000000a00 */
[----:B------:R-:W-:-:S07]  /*9cc0*/  UIMAD.WIDE.U32 UR26, UR24, UR4, URZ ;  /* 0x00000004181a72a5 */ /* 0x000fce000f8e003f */
[----:B------:R-:W-:Y:S02]  /*9cd0*/  @UP0 UMOV UR25, UR27 ;  /* 0x0000001b00190c82 */ /* 0x000fe40008000000 */
[----:B------:R-:W-:Y:S02]  /*9ce0*/  @UP0 USHF.R.U32.HI UR24, URZ, UR5, UR25 ;  /* 0x000000053f180299 */ /* 0x000fe40008011619 */
.L_x_1000:
[----:B------:R-:W-:Y:S02]  /*9cf0*/  ULDC UR4, c[0x0][0x32c] ;  /* 0x0000cb0000047ab9 */ /* 0x000fe40000000800 */
[----:B------:R-:W-:-:S04]  /*9d00*/  UIMAD UR4, UR24, UR4, URZ ;  /* 0x00000004180472a4 */ /* 0x000fc8000f8e023f */
[----:B------:R-:W-:-:S04]  /*9d10*/  UISETP.LT.AND UP0, UPT, UR11, UR4, UPT ;  /* 0x000000040b00728c */ /* 0x000fc8000bf01270 */
[----:B------:R-:W-:-:S04]  /*9d20*/  USEL UR11, UR11, UR4, !UP0 ;  /* 0x000000040b0b7287 */ /* 0x000fc8000c000000 */
.L_x_998:
        /* <DEDUP_REMOVED lines=9> */
[----:B------:R-:W-:Y:S01]  /*9dc0*/  SHF.R.S32.HI R251, RZ, 0x1f, R235 ;  /* 0x0000001ffffb7819 */ /* 0x000fe200000114eb */
        /* <DEDUP_REMOVED lines=8> */
[----:B------:R-:W-:Y:S01]  /*9e50*/  IMAD.SHL.U32 R245, R201, 0x2, RZ ;  /* 0x00000002c9f57824 */ /* 0x000fe200078e00ff */
[----:B------:R-:W-:-:S02]  /*9e60*/  SHF.L.U64.HI R251, R235, 0x1, R251 ;  /* 0x00000001ebfb7819 */ /* 0x000fc400000102fb */
.L_x_1004:
        /* <DEDUP_REMOVED lines=70> */
.L_x_1002:
        /* <DEDUP_REMOVED lines=273> */
.L_x_1003:
        /* <DEDUP_REMOVED lines=39> */
[----:B------:R-:W-:Y:S01]  /*b650*/  PLOP3.LUT P0, PT, PT, PT, UP0, 0x80, 0x0 ;  /* 0x000000000000781c */ /* 0x000fe20003f0f008 */
[----:B------:R-:W-:Y:S08]  /*b660*/  SHFL.BFLY PT, R164, R167, 0x2, 0x1f ;  /* 0x0c401f00a7a47f89 */ /* 0x000ff000000e0000 */
        /* <DEDUP_REMOVED lines=9> */
[--C-:B------:R-:W-:Y:S02]  /*b700*/  FFMA.FTZ R184, R6, c[0x0][0x2d0], -R189.reuse ;  /* 0x0000b40006b87a23 */ /* 0x100fe400000108bd */
[----:B------:R-:W-:Y:S02]  /*b710*/  FFMA.FTZ R186, R7, c[0x0][0x2d0], -R189 ;  /* 0x0000b40007ba7a23 */ /* 0x000fe400000108bd */
[C---:B------:R-:W-:Y:S02]  /*b720*/  FMUL.FTZ R190, R0.reuse, c[0x0][0x2d0] ;  /* 0x0000b40000be7a20 */ /* 0x040fe40000410000 */
[----:B------:R-:W-:Y:S01]  /*b730*/  FADD.FTZ R3, -R0, R3 ;  /* 0x0000000300037221 */ /* 0x000fe20000010100 */
        /* <DEDUP_REMOVED lines=8> */
[----:B------:R-:W-:Y:S02]  /*b7c0*/  FMUL.FTZ R3, R3, c[0x0][0x2d0] ;  /* 0x0000b40003037a20 */ /* 0x000fe40000410000 */
[----:B------:R-:W-:Y:S02]  /*b7d0*/  FMUL.FTZ R2, R2, c[0x0][0x2d0] ;  /* 0x0000b40002027a20 */ /* 0x000fe40000410000 */
[--C-:B------:R-:W-:Y:S02]  /*b7e0*/  FFMA.FTZ R191, R12, c[0x0][0x2d0], -R190.reuse ;  /* 0x0000b4000cbf7a23 */ /* 0x100fe400000108be */
[--C-:B------:R-:W-:Y:S01]  /*b7f0*/  FFMA.FTZ R192, R13, c[0x0][0x2d0], -R190.reuse ;  /* 0x0000b4000dc07a23 */ /* 0x100fe200000108be */
[----:B------:R-:W1:Y:S01]  /*b800*/  MUFU.EX2 R3, R3 ;  /* 0x0000000300037308 */ /* 0x000e620000000800 */
[--C-:B------:R-:W-:Y:S02]  /*b810*/  FFMA.FTZ R193, R14, c[0x0][0x2d0], -R189.reuse ;  /* 0x0000b4000ec17a23 */ /* 0x100fe400000108bd */
[--C-:B------:R-:W-:Y:S02]  /*b820*/  FFMA.FTZ R194, R15, c[0x0][0x2d0], -R189.reuse ;  /* 0x0000b4000fc27a23 */ /* 0x100fe400000108bd */
[----:B------:R-:W-:Y:S01]  /*b830*/  LDSM.16.MT88.4 R12, [R220+0x6100] ;  /* 0x00610000dc0c783b */ /* 0x000fe20000004200 */
[--C-:B------:R-:W-:Y:S02]  /*b840*/  FFMA.FTZ R195, R16, c[0x0][0x2d0], -R190.reuse ;  /* 0x0000b40010c37a23 */ /* 0x100fe400000108be */
[--C-:B------:R-:W-:Y:S02]  /*b850*/  FFMA.FTZ R196, R17, c[0x0][0x2d0], -R190.reuse ;  /* 0x0000b40011c47a23 */ /* 0x100fe400000108be */
[----:B------:R-:W2:Y:S01]  /*b860*/  MUFU.EX2 R2, R2 ;  /* 0x0000000200027308 */ /* 0x000ea20000000800 */
[--C-:B------:R-:W-:Y:S02]  /*b870*/  FFMA.FTZ R197, R18, c[0x0][0x2d0], -R189.reuse ;  /* 0x0000b40012c57a23 */ /* 0x100fe400000108bd */
[--C-:B------:R-:W-:Y:S02]  /*b880*/  FFMA.FTZ R198, R19, c[0x0][0x2d0], -R189.reuse ;  /* 0x0000b40013c67a23 */ /* 0x100fe400000108bd */
[----:B------:R-:W-:Y:S01]  /*b890*/  LDSM.16.MT88.4 R16, [R222+0x900] ;  /* 0x00090000de10783b */ /* 0x000fe20000004200 */
[----:B------:R-:W-:Y:S02]  /*b8a0*/  FFMA.FTZ R199, R32, c[0x0][0x2d0], -R190 ;  /* 0x0000b40020c77a23 */ /* 0x000fe400000108be */
[----:B------:R-:W-:Y:S02]  /*b8b0*/  FFMA.FTZ R252, R34, c[0x0][0x2d0], -R189 ;  /* 0x0000b40022fc7a23 */ /* 0x000fe400000108bd */
[----:B------:R-:W3:Y:S01]  /*b8c0*/  MUFU.EX2 R165, R165 ;  /* 0x000000a500a57308 */ /* 0x000ee20000000800 */
[C---:B-1----:R-:W-:Y:S02]  /*b8d0*/  FMUL.FTZ R4, R3.reuse, R160 ;  /* 0x000000a003047220 */ /* 0x042fe40000410000 */
[C---:B------:R-:W-:Y:S02]  /*b8e0*/  FMUL.FTZ R5, R3.reuse, R161 ;  /* 0x000000a103057220 */ /* 0x040fe40000410000 */
[C---:B------:R-:W-:Y:S05]  /*b8f0*/  FMUL.FTZ R8, R3.reuse, R156 ;  /* 0x0000009c03087220 */ /* 0x040fea0000410000 */
[----:B------:R-:W-:Y:S01]  /*b900*/  MUFU.EX2 R166, R166 ;  /* 0x000000a600a67308 */ /* 0x000fe20000000800 */
[C---:B------:R-:W-:Y:S02]  /*b910*/  FMUL.FTZ R9, R3.reuse, R157 ;  /* 0x0000009d03097220 */ /* 0x040fe40000410000 */
[----:B------:R-:W-:Y:S02]  /*b920*/  FMUL.FTZ R132, R3, R132 ;  /* 0x0000008403847220 */ /* 0x000fe40000410000 */
[C---:B--2---:R-:W-:Y:S02]  /*b930*/  FMUL.FTZ R6, R2.reuse, R162 ;  /* 0x000000a202067220 */ /* 0x044fe40000410000 */
[C---:B------:R-:W-:Y:S02]  /*b940*/  FMUL.FTZ R7, R2.reuse, R163 ;  /* 0x000000a302077220 */ /* 0x040fe40000410000 */
[C---:B------:R-:W-:Y:S01]  /*b950*/  FMUL.FTZ R10, R2.reuse, R158 ;  /* 0x0000009e020a7220 */ /* 0x040fe20000410000 */
[----:B------:R-:W1:Y:S01]  /*b960*/  MUFU.EX2 R167, R167 ;  /* 0x000000a700a77308 */ /* 0x000e620000000800 */
[C---:B------:R-:W-:Y:S02]  /*b970*/  FMUL.FTZ R11, R2.reuse, R159 ;  /* 0x0000009f020b7220 */ /* 0x040fe40000410000 */
[----:B------:R-:W2:Y:S01]  /*b980*/  LDSM.16.MT88.4 R156, [R220+0x100] ;  /* 0x00010000dc9c783b */ /* 0x000ea20000004200 */
        /* <DEDUP_REMOVED lines=17> */
[----:B------:R-:W1:Y:S01]  /*baa0*/  MUFU.EX2 R188, R188 ;  /* 0x000000bc00bc7308 */ /* 0x000e620000000800 */
        /* <DEDUP_REMOVED lines=13> */
[C---:B------:R-:W-:Y:S02]  /*bb80*/  FMUL.FTZ R36, R3.reuse, R36 ;  /* 0x0000002403247220 */ /* 0x040fe40000410000 */
[C---:B------:R-:W-:Y:S01]  /*bb90*/  FMUL.FTZ R37, R3.reuse, R37 ;  /* 0x0000002503257220 */ /* 0x040fe20000410000 */
[----:B-1----:R-:W-:Y:S01]  /*bba0*/  F2FP.BF16.PACK_AB R163, R188, R187 ;  /* 0x000000bbbca3723e */ /* 0x002fe200000010ff */
        /* <DEDUP_REMOVED lines=8> */
[----:B------:R-:W1:Y:S01]  /*bc30*/  LDSM.16.MT88.4 R168, [R227+0x2100] ;  /* 0x00210000e3a8783b */ /* 0x000e620000004200 */
[----:B------:R-:W4:Y:S02]  /*bc40*/  MUFU.EX2 R194, R194 ;  /* 0x000000c200c27308 */ /* 0x000f240000000800 */
[C---:B------:R-:W-:Y:S02]  /*bc50*/  FMUL.FTZ R43, R2.reuse, R43 ;  /* 0x0000002b022b7220 */ /* 0x040fe40000410000 */
[C---:B------:R-:W-:Y:S02]  /*bc60*/  FMUL.FTZ R44, R3.reuse, R44 ;  /* 0x0000002c032c7220 */ /* 0x040fe40000410000 */
[C---:B------:R-:W-:Y:S04]  /*bc70*/  HMMA.16816.F32.BF16 R132, R160.reuse, R172, R132 ;  /* 0x000000aca084723c */ /* 0x040fe80000041884 */
[C---:B------:R-:W-:Y:S01]  /*bc80*/  FMUL.FTZ R45, R3.reuse, R45 ;  /* 0x0000002d032d7220 */ /* 0x040fe20000410000 */
[----:B------:R-:W-:Y:S01]  /*bc90*/  MUFU.EX2 R195, R195 ;  /* 0x000000c300c37308 */ /* 0x000fe20000000800 */
[C---:B------:R-:W-:Y:S02]  /*bca0*/  FMUL.FTZ R46, R2.reuse, R46 ;  /* 0x0000002e022e7220 */ /* 0x040fe40000410000 */
[C---:B------:R-:W-:Y:S01]  /*bcb0*/  HMMA.16816.F32.BF16 R136, R160.reuse, R174, R136 ;  /* 0x000000aea088723c */ /* 0x040fe20000041888 */
[----:B------:R-:W5:Y:S03]  /*bcc0*/  LDSM.16.MT88.4 R172, [R222+0x2100] ;  /* 0x00210000deac783b */ /* 0x000f660000004200 */
[C---:B------:R-:W-:Y:S02]  /*bcd0*/  FMUL.FTZ R47, R2.reuse, R47 ;  /* 0x0000002f022f7220 */ /* 0x040fe40000410000 */
[C---:B------:R-:W-:Y:S01]  /*bce0*/  FMUL.FTZ R48, R3.reuse, R48 ;  /* 0x0000003003307220 */ /* 0x040fe20000410000 */
[----:B------:R-:W1:Y:S01]  /*bcf0*/  MUFU.EX2 R196, R196 ;  /* 0x000000c400c47308 */ /* 0x000e620000000800 */
[C---:B------:R-:W-:Y:S04]  /*bd00*/  HMMA.16816.F32.BF16 R140, R160.reuse, R176, R140 ;  /* 0x000000b0a08c723c */ /* 0x040fe8000004188c */
[C---:B------:R-:W-:Y:S02]  /*bd10*/  FMUL.FTZ R49, R3.reuse, R49 ;  /* 0x0000003103317220 */ /* 0x040fe40000410000 */
[C---:B------:R-:W-:Y:S02]  /*bd20*/  FMUL.FTZ R50, R2.reuse, R50 ;  /* 0x0000003202327220 */ /* 0x040fe40000410000 */
[C---:B------:R-:W-:Y:S01]  /*bd30*/  HMMA.16816.F32.BF16 R144, R160.reuse, R178, R144 ;  /* 0x000000b2a090723c */ /* 0x040fe20000041890 */
[----:B------:R-:W-:Y:S01]  /*bd40*/  LDSM.16.MT88.4 R176, [R222+0x2900] ;  /* 0x00290000deb0783b */ /* 0x000fe20000004200 */
[----:B------:R-:W-:Y:S02]  /*bd50*/  MUFU.EX2 R197, R197 ;  /* 0x000000c500c57308 */ /* 0x000fe40000000800 */
[C---:B------:R-:W-:Y:S02]  /*bd60*/  FMUL.FTZ R51, R2.reuse, R51 ;  /* 0x0000003302337220 */ /* 0x040fe40000410000 */
[C---:B------:R-:W-:Y:S02]  /*bd70*/  FMUL.FTZ R52, R3.reuse, R52 ;  /* 0x0000003403347220 */ /* 0x040fe40000410000 */
[C---:B--2---:R-:W-:Y:S04]  /*bd80*/  HMMA.16816.F32.BF16 R148, R160.reuse, R156, R148 ;  /* 0x0000009ca094723c */ /* 0x044fe80000041894 */
[C---:B------:R-:W-:Y:S01]  /*bd90*/  FMUL.FTZ R53, R3.reuse, R53 ;  /* 0x0000003503357220 */ /* 0x040fe20000410000 */
[----:B------:R-:W2:Y:S01]  /*bda0*/  MUFU.EX2 R198, R198 ;  /* 0x000000c600c67308 */ /* 0x000ea20000000800 */
[C---:B------:R-:W-:Y:S02]  /*bdb0*/  FMUL.FTZ R54, R2.reuse, R54 ;  /* 0x0000003602367220 */ /* 0x040fe40000410000 */
[C---:B------:R-:W-:Y:S01]  /*bdc0*/  HMMA.16816.F32.BF16 R152, R160.reuse, R158, R152 ;  /* 0x0000009ea098723c */ /* 0x040fe20000041898 */
[----:B------:R-:W2:Y:S03]  /*bdd0*/  LDSM.16.MT88.4 R156, [R221+0x2100] ;  /* 0x00210000dd9c783b */ /* 0x000ea60000004200 */
[C---:B------:R-:W-:Y:S02]  /*bde0*/  FMUL.FTZ R55, R2.reuse, R55 ;  /* 0x0000003702377220 */ /* 0x040fe40000410000 */
[C---:B------:R-:W-:Y:S01]  /*bdf0*/  FMUL.FTZ R56, R3.reuse, R56 ;  /* 0x0000003803387220 */ /* 0x040fe20000410000 */
[----:B------:R-:W-:Y:S01]  /*be00*/  MUFU.EX2 R199, R199 ;  /* 0x000000c700c77308 */ /* 0x000fe20000000800 */
[C---:B-1----:R-:W-:Y:S04]  /*be10*/  HMMA.16816.F32.BF16 R36, R160.reuse, R168, R36 ;  /* 0x000000a8a024723c */ /* 0x042fe80000041824 */
[C---:B------:R-:W-:Y:S02]  /*be20*/  FMUL.FTZ R57, R3.reuse, R57 ;  /* 0x0000003903397220 */ /* 0x040fe40000410000 */
[C---:B------:R-:W-:Y:S02]  /*be30*/  FMUL.FTZ R58, R2.reuse, R58 ;  /* 0x0000003a023a7220 */ /* 0x040fe40000410000 */
[C---:B------:R-:W-:Y:S01]  /*be40*/  HMMA.16816.F32.BF16 R40, R160.reuse, R170, R40 ;  /* 0x000000aaa028723c */ /* 0x040fe20000041828 */
[----:B------:R-:W1:Y:S01]  /*be50*/  LDSM.16.MT88.4 R168, [R220+0x2100] ;  /* 0x00210000dca8783b */ /* 0x000e620000004200 */
[----:B------:R-:W-:Y:S02]  /*be60*/  MUFU.EX2 R252, R252 ;  /* 0x000000fc00fc7308 */ /* 0x000fe40000000800 */
        /* <DEDUP_REMOVED lines=107> */
[----:B------:R-:W-:Y:S01]  /*c520*/  HMMA.16816.F32.BF16 R128, R160, R14, R128 ;  /* 0x0000000ea080723c */ /* 0x000fe20000041880 */
[----:B------:R-:W3:Y:S02]  /*c530*/  LDSM.16.MT88.4 R160, [R220+0x900] ;  /* 0x00090000dca0783b */ /* 0x000ee40000004200 */
[----:B------:R-:W-:Y:S01]  /*c540*/  MOV R3, R0 ;  /* 0x0000000000037202 */ /* 0x000fe20000000f00 */
[----:B------:R-:W-:Y:S01]  /*c550*/  FFMA.FTZ R184, R2, R239, R184 ;  /* 0x000000ef02b87223 */ /* 0x000fe200000100b8 */
[----:B------:R-:W-:Y:S01]  /*c560*/  MOV R2, R164 ;  /* 0x000000a400027202 */ /* 0x000fe20000000f00 */
[----:B------:R-:W-:Y:S01]  /*c570*/  FADD.FTZ R185, R165, R185 ;  /* 0x000000b9a5b97221 */ /* 0x000fe20000010000 */
[----:B------:R-:W-:Y:S01]  /*c580*/  F2FP.BF16.PACK_AB R14, R196, R195 ;  /* 0x000000c3c40e723e */ /* 0x000fe200000010ff */
[----:B------:R-:W-:Y:S01]  /*c590*/  FADD.FTZ R184, R186, R184 ;  /* 0x000000b8bab87221 */ /* 0x000fe20000010000 */
[----:B------:R-:W-:Y:S03]  /*c5a0*/  F2FP.BF16.PACK_AB R15, R198, R197 ;  /* 0x000000c5c60f723e */ /* 0x000fe600000010ff */
[----:B------:R-:W-:Y:S02]  /*c5b0*/  FADD.FTZ R166, R166, R185 ;  /* 0x000000b9a6a67221 */ /* 0x000fe40000010000 */
[----:B------:R-:W-:Y:S02]  /*c5c0*/  FADD.FTZ R184, R187, R184 ;  /* 0x000000b8bbb87221 */ /* 0x000fe40000010000 */
[C---:B--2---:R-:W-:Y:S05]  /*c5d0*/  HMMA.16816.F32.BF16 R4, R12.reuse, R156, R4 ;  /* 0x0000009c0c04723c */ /* 0x044fea0000041804 */
[----:B------:R-:W-:Y:S02]  /*c5e0*/  FADD.FTZ R166, R167, R166 ;  /* 0x000000a6a7a67221 */ /* 0x000fe40000010000 */
[----:B------:R-:W-:Y:S01]  /*c5f0*/  FADD.FTZ R188, R188, R184 ;  /* 0x000000b8bcbc7221 */ /* 0x000fe20000010000 */
[C---:B------:R-:W-:Y:S01]  /*c600*/  HMMA.16816.F32.BF16 R8, R12.reuse, R158, R8 ;  /* 0x0000009e0c08723c */ /* 0x040fe20000041808 */
[----:B------:R-:W2:Y:S03]  /*c610*/  LDSM.16.MT88.4 R156, [R221+0x2900] ;  /* 0x00290000dd9c783b */ /* 0x000ea60000004200 */
        /* <DEDUP_REMOVED lines=9> */
[C---:B-1----:R-:W-:Y:S04]  /*c6b0*/  HMMA.16816.F32.BF16 R140, R12.reuse, R168, R140 ;  /* 0x000000a80c8c723c */ /* 0x042fe8000004188c */
[----:B------:R-:W-:Y:S02]  /*c6c0*/  FADD.FTZ R195, R196, R195 ;  /* 0x000000c3c4c37221 */ /* 0x000fe40000010000 */
[----:B------:R-:W-:Y:S02]  /*c6d0*/  FADD.FTZ R198, R198, R194 ;  /* 0x000000c2c6c67221 */ /* 0x000fe40000010000 */
        /* <DEDUP_REMOVED lines=8> */
[C---:B------:R-:W-:Y:S07]  /*c760*/  HMMA.16816.F32.BF16 R44, R12.reuse, R176, R44 ;  /* 0x000000b00c2c723c */ /* 0x040fee000004182c */
[--C-:B------:R-:W-:Y:S01]  /*c770*/  FFMA.FTZ R176, R20, c[0x0][0x2d0], -R190.reuse ;  /* 0x0000b40014b07a23 */ /* 0x100fe200000108be */
[C---:B------:R-:W-:Y:S04]  /*c780*/  HMMA.16816.F32.BF16 R48, R12.reuse, R178, R48 ;  /* 0x000000b20c30723c */ /* 0x040fe80000041830 */
[----:B------:R-:W-:Y:S01]  /*c790*/  FFMA.FTZ R177, R21, c[0x0][0x2d0], -R190 ;  /* 0x0000b40015b17a23 */ /* 0x000fe200000108be */
[----:B------:R-:W-:Y:S02]  /*c7a0*/  MUFU.EX2 R176, R176 ;  /* 0x000000b000b07308 */ /* 0x000fe40000000800 */
[--C-:B------:R-:W-:Y:S01]  /*c7b0*/  FFMA.FTZ R178, R22, c[0x0][0x2d0], -R189.reuse ;  /* 0x0000b40016b27a23 */ /* 0x100fe200000108bd */
[C---:B--2---:R-:W-:Y:S04]  /*c7c0*/  HMMA.16816.F32.BF16 R52, R12.reuse, R156, R52 ;  /* 0x0000009c0c34723c */ /* 0x044fe80000041834 */
[--C-:B------:R-:W-:Y:S02]  /*c7d0*/  FFMA.FTZ R179, R23, c[0x0][0x2d0], -R189.reuse ;  /* 0x0000b40017b37a23 */ /* 0x100fe400000108bd */
[----:B------:R-:W-:Y:S01]  /*c7e0*/  LDSM.16.MT88.4 R20, [R221+0x6900] ;  /* 0x00690000dd14783b */ /* 0x000fe20000004200 */
[----:B------:R-:W-:Y:S01]  /*c7f0*/  MUFU.EX2 R177, R177 ;  /* 0x000000b100b17308 */ /* 0x000fe20000000800 */
[C---:B------:R-:W-:Y:S06]  /*c800*/  HMMA.16816.F32.BF16 R56, R12.reuse, R158, R56 ;  /* 0x0000009e0c38723c */ /* 0x040fec0000041838 */
[----:B------:R-:W2:Y:S02]  /*c810*/  LDSM.16.MT88.4 R156, [R220+0x4900] ;  /* 0x00490000dc9c783b */ /* 0x000ea40000004200 */
[C---:B----4-:R-:W-:Y:S01]  /*c820*/  HMMA.16816.F32.BF16 R60, R12.reuse, R16, R60 ;  /* 0x000000100c3c723c */ /* 0x050fe2000004183c */
[----:B------:R-:W4:Y:S07]  /*c830*/  MUFU.EX2 R178, R178 ;  /* 0x000000b200b27308 */ /* 0x000f2e0000000800 */
[C---:B------:R-:W-:Y:S01]  /*c840*/  HMMA.16816.F32.BF16 R64, R12.reuse, R18, R64 ;  /* 0x000000120c40723c */ /* 0x040fe20000041840 */
[----:B------:R-:W5:Y:S02]  /*c850*/  LDSM.16.MT88.4 R16, [R227+0x6900] ;  /* 0x00690000e310783b */ /* 0x000f640000004200 */
[----:B------:R-:W2:Y:S05]  /*c860*/  MUFU.EX2 R179, R179 ;  /* 0x000000b300b37308 */ /* 0x000eaa0000000800 */
[C---:B-1----:R-:W-:Y:S08]  /*c870*/  HMMA.16816.F32.BF16 R68, R12.reuse, R168, R68 ;  /* 0x000000a80c44723c */ /* 0x042ff00000041844 */
[C---:B------:R-:W-:Y:S01]  /*c880*/  HMMA.16816.F32.BF16 R72, R12.reuse, R170, R72 ;  /* 0x000000aa0c48723c */ /* 0x040fe20000041848 */
[----:B------:R-:W1:Y:S03]  /*c890*/  LDSM.16.MT88.4 R168, [R222+0x6900] ;  /* 0x00690000dea8783b */ /* 0x000e660000004200 */
[----:B----4-:R-:W-:Y:S04]  /*c8a0*/  FADD.FTZ R198, R178, R198 ;  /* 0x000000c6b2c67221 */ /* 0x010fe80000010000 */
[C---:B------:R-:W-:Y:S07]  /*c8b0*/  HMMA.16816.F32.BF16 R76, R12.reuse, R180, R76 ;  /* 0x000000b40c4c723c */ /* 0x040fee000004184c */
[--C-:B------:R-:W-:Y:S01]  /*c8c0*/  FFMA.FTZ R180, R24, c[0x0][0x2d0], -R190.reuse ;  /* 0x0000b40018b47a23 */ /* 0x100fe200000108be */
[C---:B------:R-:W-:Y:S04]  /*c8d0*/  HMMA.16816.F32.BF16 R80, R12.reuse, R182, R80 ;  /* 0x000000b60c50723c */ /* 0x040fe80000041850 */
[----:B------:R-:W-:Y:S01]  /*c8e0*/  FFMA.FTZ R181, R25, c[0x0][0x2d0], -R190 ;  /* 0x0000b40019b57a23 */ /* 0x000fe200000108be */
[----:B------:R-:W-:Y:S02]  /*c8f0*/  MUFU.EX2 R180, R180 ;  /* 0x000000b400b47308 */ /* 0x000fe40000000800 */
[--C-:B------:R-:W-:Y:S01]  /*c900*/  FFMA.FTZ R182, R26, c[0x0][0x2d0], -R189.reuse ;  /* 0x0000b4001ab67a23 */ /* 0x100fe200000108bd */
[C---:B---3--:R-:W-:Y:S04]  /*c910*/  HMMA.16816.F32.BF16 R84, R12.reuse, R160, R84 ;  /* 0x000000a00c54723c */ /* 0x048fe80000041854 */
[----:B------:R-:W-:Y:S02]  /*c920*/  FFMA.FTZ R183, R27, c[0x0][0x2d0], -R189 ;  /* 0x0000b4001bb77a23 */ /* 0x000fe400000108bd */
[----:B------:R-:W-:Y:S01]  /*c930*/  LDSM.16.MT88.4 R24, [R221+0x1100] ;  /* 0x00110000dd18783b */ /* 0x000fe20000004200 */
[----:B------:R-:W3:Y:S01]  /*c940*/  MUFU.EX2 R181, R181 ;  /* 0x000000b500b57308 */ /* 0x000ee20000000800 */
[C---:B------:R-:W-:Y:S06]  /*c950*/  HMMA.16816.F32.BF16 R88, R12.reuse, R162, R88 ;  /* 0x000000a20c58723c */ /* 0x040fec0000041858 */
[----:B------:R-:W-:Y:S02]  /*c960*/  LDSM.16.MT88.4 R160, [R222+0x1100] ;  /* 0x00110000dea0783b */ /* 0x000fe40000004200 */
[C---:B--2---:R-:W-:Y:S01]  /*c970*/  HMMA.16816.F32.BF16 R92, R12.reuse, R156, R92 ;  /* 0x0000009c0c5c723c */ /* 0x044fe2000004185c */
[----:B------:R-:W-:Y:S07]  /*c980*/  MUFU.EX2 R182, R182 ;  /* 0x000000b600b67308 */ /* 0x000fee0000000800 */
[C---:B------:R-:W-:Y:S01]  /*c990*/  HMMA.16816.F32.BF16 R96, R12.reuse, R158, R96 ;  /* 0x0000009e0c60723c */ /* 0x040fe20000041860 */
[----:B------:R-:W2:Y:S02]  /*c9a0*/  LDSM.16.MT88.4 R156, [R220+0x6900] ;  /* 0x00690000dc9c783b */ /* 0x000ea40000004200 */
[----:B------:R-:W4:Y:S05]  /*c9b0*/  MUFU.EX2 R183, R183 ;  /* 0x000000b700b77308 */ /* 0x000f2a0000000800 */
[C---:B-----5:R-:W-:Y:S08]  /*c9c0*/  HMMA.16816.F32.BF16 R100, R12.reuse, R16, R100 ;  /* 0x000000100c64723c */ /* 0x060ff00000041864 */
[C---:B------:R-:W-:Y:S01]  /*c9d0*/  HMMA.16816.F32.BF16 R104, R12.reuse, R18, R104 ;  /* 0x000000120c68723c */ /* 0x040fe20000041868 */
[----:B------:R-:W5:Y:S07]  /*c9e0*/  LDSM.16.MT88.4 R16, [R227+0x1100] ;  /* 0x00110000e310783b */ /* 0x000f6e0000004200 */
[C---:B-1----:R-:W-:Y:S08]  /*c9f0*/  HMMA.16816.F32.BF16 R108, R12.reuse, R168, R108 ;  /* 0x000000a80c6c723c */ /* 0x042ff0000004186c */
[C---:B------:R-:W-:Y:S01]  /*ca00*/  HMMA.16816.F32.BF16 R112, R12.reuse, R170, R112 ;  /* 0x000000aa0c70723c */ /* 0x040fe20000041870 */
[----:B------:R-:W1:Y:S07]  /*ca10*/  LDSM.16.MT88.4 R168, [R220+0x1100] ;  /* 0x00110000dca8783b */ /* 0x000e6e0000004200 */
[C---:B------:R-:W-:Y:S08]  /*ca20*/  HMMA.16816.F32.BF16 R116, R12.reuse, R20, R116 ;  /* 0x000000140c74723c */ /* 0x040ff00000041874 */
[C---:B------:R-:W-:Y:S01]  /*ca30*/  HMMA.16816.F32.BF16 R120, R12.reuse, R22, R120 ;  /* 0x000000160c78723c */ /* 0x040fe20000041878 */
[----:B------:R-:W1:Y:S07]  /*ca40*/  LDSM.16.MT88.4 R20, [R227+0x3100] ;  /* 0x00310000e314783b */ /* 0x000e6e0000004200 */
[C---:B--2---:R-:W-:Y:S08]  /*ca50*/  HMMA.16816.F32.BF16 R124, R12.reuse, R156, R124 ;  /* 0x0000009c0c7c723c */ /* 0x044ff0000004187c */
[----:B------:R-:W-:Y:S01]  /*ca60*/  HMMA.16816.F32.BF16 R128, R12, R158, R128 ;  /* 0x0000009e0c80723c */ /* 0x000fe20000041880 */
[----:B------:R-:W-:Y:S06]  /*ca70*/  LDSM.16.MT88.4 R156, [R221+0x3100] ;  /* 0x00310000dd9c783b */ /* 0x000fec0000004200 */
[----:B------:R-:W-:Y:S01]  /*ca80*/  F2FP.BF16.PACK_AB R12, R177, R176 ;  /* 0x000000b0b10c723e */ /* 0x000fe200000010ff */
[----:B------:R-:W-:Y:S01]  /*ca90*/  FADD.FTZ R176, R176, R195 ;  /* 0x000000c3b0b07221 */ /* 0x000fe20000010000 */
[----:B------:R-:W-:Y:S03]  /*caa0*/  F2FP.BF16.PACK_AB R13, R179, R178 ;  /* 0x000000b2b30d723e */ /* 0x000fe600000010ff */
[----:B---3--:R-:W-:Y:S01]  /*cab0*/  F2FP.BF16.PACK_AB R14, R181, R180 ;  /* 0x000000b4b50e723e */ /* 0x008fe200000010ff */
[----:B------:R-:W-:Y:S01]  /*cac0*/  FADD.FTZ R176, R177, R176 ;  /* 0x000000b0b1b07221 */ /* 0x000fe20000010000 */
[----:B----4-:R-:W-:Y:S01]  /*cad0*/  F2FP.BF16.PACK_AB R15, R183, R182 ;  /* 0x000000b6b70f723e */ /* 0x010fe200000010ff */
[----:B------:R-:W-:Y:S02]  /*cae0*/  FADD.FTZ R179, R179, R198 ;  /* 0x000000c6b3b37221 */ /* 0x000fe40000010000 */
[----:B------:R-:W-:Y:S02]  /*caf0*/  FADD.FTZ R180, R180, R176 ;  /* 0x000000b0b4b47221 */ /* 0x000fe40000010000 */
[----:B------:R-:W-:Y:S02]  /*cb00*/  FADD.FTZ R179, R182, R179 ;  /* 0x000000b3b6b37221 */ /* 0x000fe40000010000 */
[C---:B-----5:R-:W-:Y:S03]  /*cb10*/  HMMA.16816.F32.BF16 R4, R12.reuse, R16, R4 ;  /* 0x000000100c04723c */ /* 0x060fe60000041804 */
[----:B------:R-:W-:Y:S02]  /*cb20*/  FADD.FTZ R180, R181, R180 ;  /* 0x000000b4b5b47221 */ /* 0x000fe40000010000 */
[----:B------:R-:W-:Y:S03]  /*cb30*/  FADD.FTZ R183, R183, R179 ;  /* 0x000000b3b7b77221 */ /* 0x000fe60000010000 */
        /* <DEDUP_REMOVED lines=17> */
[C---:B------:R-:W-:Y:S08]  /*cc50*/  HMMA.16816.F32.BF16 R52, R12.reuse, R156, R52 ;  /* 0x0000009c0c34723c */ /* 0x040ff00000041834 */
[C---:B------:R-:W-:Y:S01]  /*cc60*/  HMMA.16816.F32.BF16 R56, R12.reuse, R158, R56 ;  /* 0x0000009e0c38723c */ /* 0x040fe20000041838 */
[----:B------:R-:W-:Y:S07]  /*cc70*/  LDSM.16.MT88.4 R156, [R221+0x7100] ;  /* 0x00710000dd9c783b */ /* 0x000fee0000004200 */
[C---:B---3--:R-:W-:Y:S08]  /*cc80*/  HMMA.16816.F32.BF16 R60, R12.reuse, R160, R60 ;  /* 0x000000a00c3c723c */ /* 0x048ff0000004183c */
[C---:B------:R-:W-:Y:S08]  /*cc90*/  HMMA.16816.F32.BF16 R64, R12.reuse, R162, R64 ;  /* 0x000000a20c40723c */ /* 0x040ff00000041840 */
[C---:B----4-:R-:W-:Y:S08]  /*cca0*/  HMMA.16816.F32.BF16 R68, R12.reuse, R24, R68 ;  /* 0x000000180c44723c */ /* 0x050ff00000041844 */
[C---:B------:R-:W-:Y:S01]  /*ccb0*/  HMMA.16816.F32.BF16 R72, R12.reuse, R26, R72 ;  /* 0x0000001a0c48723c */ /* 0x040fe20000041848 */
[----:B------:R-:W3:Y:S07]  /*ccc0*/  LDSM.16.MT88.4 R24, [R222+0x7100] ;  /* 0x00710000de18783b */ /* 0x000eee0000004200 */
[C---:B------:R-:W-:Y:S07]  /*ccd0*/  HMMA.16816.F32.BF16 R76, R12.reuse, R172, R76 ;  /* 0x000000ac0c4c723c */ /* 0x040fee000004184c */
[--C-:B------:R-:W-:Y:S01]  /*cce0*/  FFMA.FTZ R172, R28, c[0x0][0x2d0], -R190.reuse ;  /* 0x0000b4001cac7a23 */ /* 0x100fe200000108be */
[C---:B------:R-:W-:Y:S04]  /*ccf0*/  HMMA.16816.F32.BF16 R80, R12.reuse, R174, R80 ;  /* 0x000000ae0c50723c */ /* 0x040fe80000041850 */
[--C-:B------:R-:W-:Y:S01]  /*cd00*/  FFMA.FTZ R173, R29, c[0x0][0x2d0], -R190.reuse ;  /* 0x0000b4001dad7a23 */ /* 0x100fe200000108be */
[----:B------:R-:W-:Y:S01]  /*cd10*/  MUFU.EX2 R172, R172 ;  /* 0x000000ac00ac7308 */ /* 0x000fe20000000800 */
[----:B------:R-:W-:Y:S02]  /*cd20*/  FFMA.FTZ R190, R33, c[0x0][0x2d0], -R190 ;  /* 0x0000b40021be7a23 */ /* 0x000fe400000108be */
[C---:B-1----:R-:W-:Y:S04]  /*cd30*/  HMMA.16816.F32.BF16 R84, R12.reuse, R168, R84 ;  /* 0x000000a80c54723c */ /* 0x042fe80000041854 */
[--C-:B------:R-:W-:Y:S02]  /*cd40*/  FFMA.FTZ R174, R30, c[0x0][0x2d0], -R189.reuse ;  /* 0x0000b4001eae7a23 */ /* 0x100fe400000108bd */
[--C-:B------:R-:W-:Y:S01]  /*cd50*/  FFMA.FTZ R175, R31, c[0x0][0x2d0], -R189.reuse ;  /* 0x0000b4001faf7a23 */ /* 0x100fe200000108bd */
[----:B------:R-:W-:Y:S01]  /*cd60*/  MUFU.EX2 R173, R173 ;  /* 0x000000ad00ad7308 */ /* 0x000fe20000000800 */
[C---:B------:R-:W-:Y:S01]  /*cd70*/  HMMA.16816.F32.BF16 R88, R12.reuse, R170, R88 ;  /* 0x000000aa0c58723c */ /* 0x040fe20000041858 */
[----:B------:R-:W-:Y:S03]  /*cd80*/  LDSM.16.MT88.4 R28, [R222+0x1900] ;  /* 0x00190000de1c783b */ /* 0x000fe60000004200 */
[----:B------:R-:W-:Y:S04]  /*cd90*/  FFMA.FTZ R189, R35, c[0x0][0x2d0], -R189 ;  /* 0x0000b40023bd7a23 */ /* 0x000fe800000108bd */
[C---:B--2---:R-:W-:Y:S01]  /*cda0*/  HMMA.16816.F32.BF16 R92, R12.reuse, R16, R92 ;  /* 0x000000100c5c723c */ /* 0x044fe2000004185c */
[----:B------:R-:W-:Y:S01]  /*cdb0*/  LDSM.16.MT88.4 R32, [R220+0x1900] ;  /* 0x00190000dc20783b */ /* 0x000fe20000004200 */
[----:B------:R-:W1:Y:S06]  /*cdc0*/  MUFU.EX2 R174, R174 ;  /* 0x000000ae00ae7308 */ /* 0x000e6c0000000800 */
[C---:B------:R-:W-:Y:S01]  /*cdd0*/  HMMA.16816.F32.BF16 R96, R12.reuse, R18, R96 ;  /* 0x000000120c60723c */ /* 0x040fe20000041860 */
[----:B------:R-:W2:Y:S03]  /*cde0*/  LDSM.16.MT88.4 R16, [R220+0x7100] ;  /* 0x00710000dc10783b */ /* 0x000ea60000004200 */
[----:B------:R-:W4:Y:S04]  /*cdf0*/  MUFU.EX2 R175, R175 ;  /* 0x000000af00af7308 */ /* 0x000f280000000800 */
[C---:B------:R-:W-:Y:S01]  /*ce00*/  HMMA.16816.F32.BF16 R100, R12.reuse, R20, R100 ;  /* 0x000000140c64723c */ /* 0x040fe20000041864 */
[----:B------:R-:W-:Y:S05]  /*ce10*/  LDSM.16.MT88.4 R168, [R227+0x3900] ;  /* 0x00390000e3a8783b */ /* 0x000fea0000004200 */
[----:B------:R-:W-:Y:S02]  /*ce20*/  MUFU.EX2 R190, R190 ;  /* 0x000000be00be7308 */ /* 0x000fe40000000800 */
[C---:B------:R-:W-:Y:S01]  /*ce30*/  HMMA.16816.F32.BF16 R104, R12.reuse, R22, R104 ;  /* 0x000000160c68723c */ /* 0x040fe20000041868 */
[----:B------:R-:W5:Y:S03]  /*ce40*/  LDSM.16.MT88.4 R20, [R227+0x1900] ;  /* 0x00190000e314783b */ /* 0x000f660000004200 */
[----:B-1----:R-:W-:Y:S04]  /*ce50*/  FADD.FTZ R183, R174, R183 ;  /* 0x000000b7aeb77221 */ /* 0x002fe80000010000 */
[C---:B---3--:R-:W-:Y:S01]  /*ce60*/  HMMA.16816.F32.BF16 R108, R12.reuse, R24, R108 ;  /* 0x000000180c6c723c */ /* 0x048fe2000004186c */
[----:B------:R-:W1:Y:S03]  /*ce70*/  MUFU.EX2 R189, R189 ;  /* 0x000000bd00bd7308 */ /* 0x000e660000000800 */
[----:B----4-:R-:W-:Y:S04]  /*ce80*/  FADD.FTZ R183, R175, R183 ;  /* 0x000000b7afb77221 */ /* 0x010fe80000010000 */
[C---:B------:R-:W-:Y:S01]  /*ce90*/  HMMA.16816.F32.BF16 R112, R12.reuse, R26, R112 ;  /* 0x0000001a0c70723c */ /* 0x040fe20000041870 */
[----:B------:R-:W3:Y:S03]  /*cea0*/  LDSM.16.MT88.4 R24, [R221+0x1900] ;  /* 0x00190000dd18783b */ /* 0x000ee60000004200 */
[----:B------:R-:W-:Y:S04]  /*ceb0*/  FADD.FTZ R183, R252, R183 ;  /* 0x000000b7fcb77221 */ /* 0x000fe80000010000 */
[C---:B------:R-:W-:Y:S08]  /*cec0*/  HMMA.16816.F32.BF16 R116, R12.reuse, R156, R116 ;  /* 0x0000009c0c74723c */ /* 0x040ff00000041874 */
[C---:B------:R-:W-:Y:S04]  /*ced0*/  HMMA.16816.F32.BF16 R120, R12.reuse, R158, R120 ;  /* 0x0000009e0c78723c */ /* 0x040fe80000041878 */
[----:B-1----:R-:W-:Y:S04]  /*cee0*/  FADD.FTZ R239, R189, R183 ;  /* 0x000000b7bdef7221 */ /* 0x002fe80000010000 */
[C---:B--2---:R-:W-:Y:S08]  /*cef0*/  HMMA.16816.F32.BF16 R124, R12.reuse, R16, R124 ;  /* 0x000000100c7c723c */ /* 0x044ff0000004187c */
[----:B------:R-:W-:Y:S01]  /*cf00*/  HMMA.16816.F32.BF16 R128, R12, R18, R128 ;  /* 0x000000120c80723c */ /* 0x000fe20000041880 */
[----:B------:R-:W1:Y:S06]  /*cf10*/  LDSM.16.MT88.4 R16, [R222+0x3900] ;  /* 0x00390000de10783b */ /* 0x000e6c0000004200 */
[----:B------:R-:W-:Y:S01]  /*cf20*/  F2FP.BF16.PACK_AB R12, R173, R172 ;  /* 0x000000acad0c723e */ /* 0x000fe200000010ff */
[----:B------:R-:W-:Y:S01]  /*cf30*/  FADD.FTZ R172, R172, R180 ;  /* 0x000000b4acac7221 */ /* 0x000fe20000010000 */
[----:B------:R-:W-:Y:S03]  /*cf40*/  F2FP.BF16.PACK_AB R13, R175, R174 ;  /* 0x000000aeaf0d723e */ /* 0x000fe600000010ff */
[C---:B------:R-:W-:Y:S01]  /*cf50*/  F2FP.BF16.PACK_AB R14, R190.reuse, R199 ;  /* 0x000000c7be0e723e */ /* 0x040fe200000010ff */
[----:B------:R-:W-:Y:S01]  /*cf60*/  FADD.FTZ R172, R173, R172 ;  /* 0x000000acadac7221 */ /* 0x000fe20000010000 */
[----:B------:R-:W-:Y:S03]  /*cf70*/  F2FP.BF16.PACK_AB R15, R189, R252 ;  /* 0x000000fcbd0f723e */ /* 0x000fe600000010ff */
[----:B------:R-:W-:Y:S04]  /*cf80*/  FADD.FTZ R172, R199, R172 ;  /* 0x000000acc7ac7221 */ /* 0x000fe80000010000 */
[C---:B-----5:R-:W-:Y:S01]  /*cf90*/  HMMA.16816.F32.BF16 R160, R12.reuse, R20, R4 ;  /* 0x000000140ca0723c */ /* 0x060fe20000041804 */
[----:B------:R-:W2:Y:S02]  /*cfa0*/  LDSM.16.MT88.4 R4, [R221+0x3900] ;  /* 0x00390000dd04783b */ /* 0x000ea40000004200 */
[----:B------:R-:W-:Y:S05]  /*cfb0*/  FADD.FTZ R240, R190, R172 ;  /* 0x000000acbef07221 */ /* 0x000fea0000010000 */
[C---:B------:R-:W-:Y:S01]  /*cfc0*/  HMMA.16816.F32.BF16 R156, R12.reuse, R22, R8 ;  /* 0x000000160c9c723c */ /* 0x040fe20000041808 */
[----:B------:R-:W4:Y:S07]  /*cfd0*/  LDSM.16.MT88.4 R8, [R220+0x3900] ;  /* 0x00390000dc08783b */ /* 0x000f2e0000004200 */
[C---:B------:R-:W-:Y:S01]  /*cfe0*/  HMMA.16816.F32.BF16 R132, R12.reuse, R28, R132 ;  /* 0x0000001c0c84723c */ /* 0x040fe20000041884 */
[----:B------:R-:W5:Y:S07]  /*cff0*/  LDSM.16.MT88.4 R20, [R227+0x5900] ;  /* 0x00590000e314783b */ /* 0x000f6e0000004200 */
[C---:B------:R-:W-:Y:S01]  /*d000*/  HMMA.16816.F32.BF16 R136, R12.reuse, R30, R136 ;  /* 0x0000001e0c88723c */ /* 0x040fe20000041888 */
[----:B------:R-:W-:Y:S07]  /*d010*/  LDSM.16.MT88.4 R28, [R221+0x5900] ;  /* 0x00590000dd1c783b */ /* 0x000fee0000004200 */
[C---:B---3--:R-:W-:Y:S08]  /*d020*/  HMMA.16816.F32.BF16 R140, R12.reuse, R24, R140 ;  /* 0x000000180c8c723c */ /* 0x048ff0000004188c */
[C---:B------:R-:W-:Y:S01]  /*d030*/  HMMA.16816.F32.BF16 R144, R12.reuse, R26, R144 ;  /* 0x0000001a0c90723c */ /* 0x040fe20000041890 */
[----:B------:R-:W3:Y:S07]  /*d040*/  LDSM.16.MT88.4 R24, [R222+0x5900] ;  /* 0x00590000de18783b */ /* 0x000eee0000004200 */
[C---:B------:R-:W-:Y:S08]  /*d050*/  HMMA.16816.F32.BF16 R148, R12.reuse, R32, R148 ;  /* 0x000000200c94723c */ /* 0x040ff00000041894 */
[C---:B------:R-:W-:Y:S01]  /*d060*/  HMMA.16816.F32.BF16 R152, R12.reuse, R34, R152 ;  /* 0x000000220c98723c */ /* 0x040fe20000041898 */
[----:B------:R-:W3:Y:S07]  /*d070*/  LDSM.16.MT88.4 R32, [R220+0x5900] ;  /* 0x00590000dc20783b */ /* 0x000eee0000004200 */
[C---:B------:R-:W-:Y:S08]  /*d080*/  HMMA.16816.F32.BF16 R36, R12.reuse, R168, R36 ;  /* 0x000000a80c24723c */ /* 0x040ff00000041824 */
[C---:B------:R-:W-:Y:S08]  /*d090*/  HMMA.16816.F32.BF16 R40, R12.reuse, R170, R40 ;  /* 0x000000aa0c28723c */ /* 0x040ff00000041828 */
        /* <DEDUP_REMOVED lines=9> */
[C---:B-----5:R-:W-:Y:S08]  /*d130*/  HMMA.16816.F32.BF16 R68, R12.reuse, R20, R68 ;  /* 0x000000140c44723c */ /* 0x060ff00000041844 */
[C---:B------:R-:W-:Y:S08]  /*d140*/  HMMA.16816.F32.BF16 R72, R12.reuse, R22, R72 ;  /* 0x000000160c48723c */ /* 0x040ff00000041848 */
[C---:B---3--:R-:W-:Y:S08]  /*d150*/  HMMA.16816.F32.BF16 R76, R12.reuse, R24, R76 ;  /* 0x000000180c4c723c */ /* 0x048ff0000004184c */
[C---:B------:R-:W-:Y:S08]  /*d160*/  HMMA.16816.F32.BF16 R80, R12.reuse, R26, R80 ;  /* 0x0000001a0c50723c */ /* 0x040ff00000041850 */
[C---:B------:R-:W-:Y:S08]  /*d170*/  HMMA.16816.F32.BF16 R84, R12.reuse, R28, R84 ;  /* 0x0000001c0c54723c */ /* 0x040ff00000041854 */
[C---:B------:R-:W-:Y:S08]  /*d180*/  HMMA.16816.F32.BF16 R88, R12.reuse, R30, R88 ;  /* 0x0000001e0c58723c */ /* 0x040ff00000041858 */
[C---:B------:R-:W-:Y:S08]  /*d190*/  HMMA.16816.F32.BF16 R92, R12.reuse, R32, R92 ;  /* 0x000000200c5c723c */ /* 0x040ff0000004185c */
[C---:B------:R-:W-:Y:S08]  /*d1a0*/  HMMA.16816.F32.BF16 R96, R12.reuse, R34, R96 ;  /* 0x000000220c60723c */ /* 0x040ff00000041860 */
[C---:B-1----:R-:W-:Y:S08]  /*d1b0*/  HMMA.16816.F32.BF16 R100, R12.reuse, R16, R100 ;  /* 0x000000100c64723c */ /* 0x042ff00000041864 */
[C---:B------:R-:W-:Y:S01]  /*d1c0*/  HMMA.16816.F32.BF16 R104, R12.reuse, R18, R104 ;  /* 0x000000120c68723c */ /* 0x040fe20000041868 */
[----:B------:R-:W1:Y:S07]  /*d1d0*/  LDSM.16.MT88.4 R16, [R220+0x7900] ;  /* 0x00790000dc10783b */ /* 0x000e6e0000004200 */
[C---:B--2---:R-:W-:Y:S08]  /*d1e0*/  HMMA.16816.F32.BF16 R108, R12.reuse, R4, R108 ;  /* 0x000000040c6c723c */ /* 0x044ff0000004186c */
[C---:B------:R-:W-:Y:S08]  /*d1f0*/  HMMA.16816.F32.BF16 R112, R12.reuse, R6, R112 ;  /* 0x000000060c70723c */ /* 0x040ff00000041870 */
[C---:B----4-:R-:W-:Y:S08]  /*d200*/  HMMA.16816.F32.BF16 R116, R12.reuse, R8, R116 ;  /* 0x000000080c74723c */ /* 0x050ff00000041874 */
[C---:B------:R-:W-:Y:S08]  /*d210*/  HMMA.16816.F32.BF16 R120, R12.reuse, R10, R120 ;  /* 0x0000000a0c78723c */ /* 0x040ff00000041878 */
[C---:B-1----:R-:W-:Y:S08]  /*d220*/  HMMA.16816.F32.BF16 R124, R12.reuse, R16, R124 ;  /* 0x000000100c7c723c */ /* 0x042ff0000004187c */
[----:B------:R-:W-:Y:S07]  /*d230*/  HMMA.16816.F32.BF16 R128, R12, R18, R128 ;  /* 0x000000120c80723c */ /* 0x000fee0000041880 */
[----:B------:R-:W-:Y:S01]  /*d240*/  MOV R12, R164 ;  /* 0x000000a4000c7202 */ /* 0x000fe20000000f00 */
[----:B------:R-:W-:-:S05]  /*d250*/  @P0 BRA `(.L_x_1004) ;  /* 0xffffcc1000000947 */ /* 0x000fca000383ffff */
.L_x_1001:
[----:B------:R-:W-:-:S06]  /*d260*/  UISETP.GE.AND UP0, UPT, UR21, UR7, UPT ;  /* 0x000000071500728c */ /* 0x000fcc000bf06270 */
[----:B------:R-:W-:-:S13]  /*d270*/  PLOP3.LUT P0, PT, PT, PT, UP0, 0x40, 0x0 ;  /* 0x000000000000781c */ /* 0x000fda0003f0e808 */
[----:B------:R-:W-:Y:S05]  /*d280*/  @P0 BRA `(.L_x_1005) ;  /* 0x0000401000000947 */ /* 0x000fea0003800000 */
[----:B------:R-:W-:Y:S01]  /*d290*/  SHF.R.S32.HI R244, RZ, 0x1f, R235 ;  /* 0x0000001ffff47819 */ /* 0x000fe200000114eb */
[----:B------:R-:W-:Y:S01]  /*d2a0*/  IMAD.MOV.U32 R2, RZ, RZ, R12 ;  /* 0x000000ffff027224 */ /* 0x000fe200078e000c */
[C---:B------:R-:W-:Y:S01]  /*d2b0*/  SHF.L.U64.HI R242, R202.reuse, 0x1, R242 ;  /* 0x00000001caf27819 */ /* 0x040fe200000102f2 */
[----:B------:R-:W-:Y:S01]  /*d2c0*/  IMAD.MOV.U32 R3, RZ, RZ, R0 ;  /* 0x000000ffff037224 */ /* 0x000fe200078e0000 */
[C---:B------:R-:W-:Y:S01]  /*d2d0*/  SHF.L.U64.HI R244, R235.reuse, 0x1, R244 ;  /* 0x00000001ebf47819 */ /* 0x040fe200000102f4 */
[----:B------:R-:W-:Y:S01]  /*d2e0*/  IMAD.SHL.U32 R243, R235, 0x2, RZ ;  /* 0x00000002ebf37824 */ /* 0x000fe200078e00ff */
[----:B------:R-:W-:Y:S01]  /*d2f0*/  SHF.L.U32 R245, R202, 0x1, RZ ;  /* 0x00000001caf57819 */ /* 0x000fe200000006ff */
[C---:B------:R-:W-:Y:S01]  /*d300*/  IMAD.SHL.U32 R246, R201.reuse, 0x2, RZ ;  /* 0x00000002c9f67824 */ /* 0x040fe200078e00ff */
[----:B------:R-:W-:Y:S02]  /*d310*/  SHF.L.U64.HI R241, R201, 0x1, R241 ;  /* 0x00000001c9f17819 */ /* 0x000fe400000102f1 */
[----:B------:R-:W-:-:S02]  /*d320*/  SHF.L.U64.HI R247, R200, 0x1, R203 ;  /* 0x00000001c8f77819 */ /* 0x000fc400000102cb */
[----:B------:R-:W-:Y:S02]  /*d330*/  SHF.L.U32 R248, R200, 0x1, RZ ;  /* 0x00000001c8f87819 */ /* 0x000fe400000006ff */
.L_x_1015:
        /* <DEDUP_REMOVED lines=22> */
[----:B------:R-:W-:Y:S04]  /*d4a0*/  SHFL.IDX PT, R0, R0, 0x1, 0x181f ;  /* 0x00381f0000007f89 */ /* 0x000fe800000e0000 */
[----:B------:R-:W4:Y:S04]  /*d4b0*/  LDSM.16.M88.4 R24, [R229+0x9100] ;  /* 0x00910000e518783b */ /* 0x000f280000000200 */
[----:B------:R-:W5:Y:S04]  /*d4c0*/  SHFL.IDX PT, R28, R28, 0x1, 0x181f ;  /* 0x00381f001c1c7f89 */ /* 0x000f6800000e0000 */
[----:B------:R-:W4:Y:S04]  /*d4d0*/  LDSM.16.M88.4 R164, [R229+0x9900] ;  /* 0x00990000e5a4783b */ /* 0x000f280000000200 */
[----:B------:R-:W-:Y:S04]  /*d4e0*/  LDSM.16.M88.4 R168, [R226+0x10100] ;  /* 0x01010000e2a8783b */ /* 0x000fe80000000200 */
[----:B------:R-:W5:Y:S01]  /*d4f0*/  LDSM.16.M88.4 R172, [R228] ;  /* 0x00000000e4ac783b */ /* 0x000f620000000200 */
[C---:B-1----:R-:W-:Y:S03]  /*d500*/  HMMA.16816.F32.BF16 R4, R32.reuse, R8, RZ ;  /* 0x000000082004723c */ /* 0x042fe600000418ff */
[----:B------:R-:W1:Y:S01]  /*d510*/  LDSM.16.M88.4 R176, [R219] ;  /* 0x00000000dbb0783b */ /* 0x000e620000000200 */
[----:B--2---:R-:W-:Y:S03]  /*d520*/  IADD3 R188, P0, R190, R243, RZ ;  /* 0x000000f3bebc7210 */ /* 0x004fe60007f1e0ff */
[----:B------:R-:W2:Y:S01]  /*d530*/  LDSM.16.M88.4 R180, [R218] ;  /* 0x00000000dab4783b */ /* 0x000ea20000000200 */
[C---:B------:R-:W-:Y:S01]  /*d540*/  HMMA.16816.F32.BF16 R8, R32.reuse, R10, RZ ;  /* 0x0000000a2008723c */ /* 0x040fe200000418ff */
[----:B---3--:R-:W-:Y:S02]  /*d550*/  IMAD.X R189, R20, 0x1, R244, P0 ;  /* 0x0000000114bd7824 */ /* 0x008fe400000e06f4 */
[----:B------:R-:W3:Y:S01]  /*d560*/  LDSM.16.M88.4 R184, [R217] ;  /* 0x00000000d9b8783b */ /* 0x000ee20000000200 */
[----:B------:R-:W-:Y:S03]  /*d570*/  IADD3 R196, P0, R190, R245, RZ ;  /* 0x000000f5bec47210 */ /* 0x000fe60007f1e0ff */
[----:B------:R-:W-:Y:S01]  /*d580*/  @!PT LDS RZ, [RZ] ;  /* 0x00000000fffff984 */ /* 0x000fe20000000800 */
[----:B------:R-:W-:Y:S01]  /*d590*/  @!PT LDS RZ, [RZ] ;  /* 0x00000000fffff984 */ /* 0x000fe20000000800 */
[----:B------:R-:W-:Y:S01]  /*d5a0*/  @!PT LDS RZ, [RZ] ;  /* 0x00000000fffff984 */ /* 0x000fe20000000800 */
[----:B------:R1:W-:Y:S01]  /*d5b0*/  LDGSTS.E.BYPASS.LTC128B.128 [R238], [R188.64], !P2 ;  /* 0x00000000bcee7fae */ /* 0x0003e2000d101d50 */
[C---:B------:R-:W-:Y:S01]  /*d5c0*/  HMMA.16816.F32.BF16 R12, R32.reuse, R16, RZ ;  /* 0x00000010200c723c */ /* 0x040fe200000418ff */
[----:B------:R-:W-:Y:S03]  /*d5d0*/  IMAD.X R197, R20, 0x1, R242, P0 ;  /* 0x0000000114c57824 */ /* 0x000fe600000e06f2 */
[----:B------:R-:W-:Y:S02]  /*d5e0*/  IADD3 R192, P0, R190, R246, RZ ;  /* 0x000000f6bec07210 */ /* 0x000fe40007f1e0ff */
[----:B------:R2:W-:Y:S02]  /*d5f0*/  LDGSTS.E.BYPASS.LTC128B.128 [R238+0x2000], [R196.64], !P6 ;  /* 0x02000000c4ee7fae */ /* 0x0005e4000f101d50 */
[C---:B------:R-:W-:Y:S01]  /*d600*/  HMMA.16816.F32.BF16 R16, R32.reuse, R18, RZ ;  /* 0x000000122010723c */ /* 0x040fe200000418ff */
[----:B------:R-:W-:Y:S03]  /*d610*/  IMAD.X R193, R20, 0x1, R241, P0 ;  /* 0x0000000114c17824 */ /* 0x000fe600000e06f1 */
[----:B------:R-:W-:Y:S02]  /*d620*/  IADD3 R190, P0, R190, R248, RZ ;  /* 0x000000f8bebe7210 */ /* 0x000fe40007f1e0ff */
[----:B------:R2:W-:Y:S03]  /*d630*/  LDGSTS.E.BYPASS.LTC128B.128 [R238+0x4000], [R192.64], !P5 ;  /* 0x04000000c0ee7fae */ /* 0x0005e6000e901d50 */
[----:B------:R-:W-:Y:S02]  /*d640*/  IMAD.X R191, R20, 0x1, R247, P0 ;  /* 0x0000000114bf7824 */ /* 0x000fe400000e06f7 */
[C---:B----4-:R-:W-:Y:S01]  /*d650*/  HMMA.16816.F32.BF16 R20, R32.reuse, R24, RZ ;  /* 0x000000182014723c */ /* 0x050fe200000418ff */
[----:B------:R-:W-:Y:S02]  /*d660*/  IADD3 R30, P0, R0, R243, RZ ;  /* 0x000000f3001e7210 */ /* 0x000fe40007f1e0ff */
[----:B------:R4:W-:Y:S03]  /*d670*/  LDGSTS.E.BYPASS.LTC128B.128 [R238+0x6000], [R190.64], !P4 ;  /* 0x06000000beee7fae */ /* 0x0009e6000e101d50 */
[----:B-----5:R-:W-:Y:S01]  /*d680*/  IMAD.X R31, R28, 0x1, R244, P0 ;  /* 0x000000011c1f7824 */ /* 0x020fe200000e06f4 */
[----:B------:R-:W-:Y:S01]  /*d690*/  IADD3 R194, P0, R0, R245, RZ ;  /* 0x000000f500c27210 */ /* 0x000fe20007f1e0ff */
[C---:B------:R-:W-:Y:S03]  /*d6a0*/  HMMA.16816.F32.BF16 R24, R32.reuse, R26, RZ ;  /* 0x0000001a2018723c */ /* 0x040fe600000418ff */
[----:B------:R5:W-:Y:S01]  /*d6b0*/  LDGSTS.E.BYPASS.LTC128B.128 [R238+0x1000], [R30.64], !P2 ;  /* 0x010000001eee7fae */ /* 0x000be2000d101d50 */
[----:B------:R-:W-:Y:S01]  /*d6c0*/  IMAD.X R195, R28, 0x1, R242, P0 ;  /* 0x000000011cc37824 */ /* 0x000fe200000e06f2 */
[----:B-1----:R-:W-:Y:S04]  /*d6d0*/  IADD3 R188, P0, R0, R246, RZ ;  /* 0x000000f600bc7210 */ /* 0x002fe80007f1e0ff */
[----:B------:R1:W-:Y:S03]  /*d6e0*/  LDGSTS.E.BYPASS.LTC128B.128 [R238+0x3000], [R194.64], !P6 ;  /* 0x03000000c2ee7fae */ /* 0x0003e6000f101d50 */
[----:B------:R-:W-:Y:S01]  /*d6f0*/  IMAD.X R189, R28, 0x1, R241, P0 ;  /* 0x000000011cbd7824 */ /* 0x000fe200000e06f1 */
[----:B--2---:R-:W-:Y:S04]  /*d700*/  IADD3 R192, P0, R0, R248, RZ ;  /* 0x000000f800c07210 */ /* 0x004fe80007f1e0ff */
[----:B------:R4:W-:Y:S01]  /*d710*/  LDGSTS.E.BYPASS.LTC128B.128 [R238+0x5000], [R188.64], !P5 ;  /* 0x05000000bcee7fae */ /* 0x0009e2000e901d50 */
[----:B------:R-:W-:Y:S01]  /*d720*/  IMAD.X R193, R28, 0x1, R247, P0 ;  /* 0x000000011cc17824 */ /* 0x000fe200000e06f7 */
[----:B------:R-:W-:Y:S04]  /*d730*/  PLOP3.LUT P0, PT, PT, PT, UP0, 0x40, 0x0 ;  /* 0x000000000000781c */ /* 0x000fe80003f0e808 */
[----:B------:R1:W-:Y:S04]  /*d740*/  LDGSTS.E.BYPASS.LTC128B.128 [R238+0x7000], [R192.64], !P4 ;  /* 0x07000000c0ee7fae */ /* 0x0003e8000e101d50 */
[----:B------:R-:W-:Y:S01]  /*d750*/  LDSM.16.M88.4 R196, [R224+0x8900] ;  /* 0x00890000e0c4783b */ /* 0x000fe20000000200 */
[C---:B-----5:R-:W-:Y:S03]  /*d760*/  HMMA.16816.F32.BF16 R28, R32.reuse, R164, RZ ;  /* 0x000000a4201c723c */ /* 0x060fe600000418ff */
[----:B------:R-:W0:Y:S04]  /*d770*/  LDGDEPBAR ;  /* 0x00000000000079af */ /* 0x000e280000000000 */
[----:B------:R-:W-:Y:S01]  /*d780*/  LDSM.16.M88.4 R200, [R224+0x9900] ;  /* 0x00990000e0c8783b */ /* 0x000fe20000000200 */
[----:B------:R-:W-:Y:S03]  /*d790*/  HMMA.16816.F32.BF16 R32, R32, R166, RZ ;  /* 0x000000a62020723c */ /* 0x000fe600000418ff */
[----:B------:R-:W-:Y:S04]  /*d7a0*/  LDSM.16.M88.4 R164, [R224+0x9100] ;  /* 0x00910000e0a4783b */ /* 0x000fe80000000200 */
[----:B----4-:R-:W-:Y:S01]  /*d7b0*/  LDSM.16.M88.4 R188, [R225+0x10100] ;  /* 0x01010000e1bc783b */ /* 0x010fe20000000200 */
[C---:B------:R-:W-:Y:S03]  /*d7c0*/  HMMA.16816.F32.BF16 R4, R168.reuse, R172, R4 ;  /* 0x000000aca804723c */ /* 0x040fe60000041804 */
[----:B-1----:R-:W1:Y:S05]  /*d7d0*/  LDSM.16.M88.4 R192, [R224+0x8100] ;  /* 0x00810000e0c0783b */ /* 0x002e6a0000000200 */
[C---:B------:R-:W-:Y:S01]  /*d7e0*/  HMMA.16816.F32.BF16 R8, R168.reuse, R174, R8 ;  /* 0x000000aea808723c */ /* 0x040fe20000041808 */
[----:B------:R-:W-:Y:S07]  /*d7f0*/  LDSM.16.M88.4 R172, [R223+0x10100] ;  /* 0x01010000dfac783b */ /* 0x000fee0000000200 */
[C---:B------:R-:W-:Y:S08]  /*d800*/  HMMA.16816.F32.BF16 R12, R168.reuse, R176, R12 ;  /* 0x000000b0a80c723c */ /* 0x040ff0000004180c */
[C---:B------:R-:W-:Y:S01]  /*d810*/  HMMA.16816.F32.BF16 R16, R168.reuse, R178, R16 ;  /* 0x000000b2a810723c */ /* 0x040fe20000041810 */
[----:B------:R-:W2:Y:S07]  /*d820*/  LDSM.16.M88.4 R176, [R216] ;  /* 0x00000000d8b0783b */ /* 0x000eae0000000200 */
[C---:B------:R-:W-:Y:S08]  /*d830*/  HMMA.16816.F32.BF16 R20, R168.reuse, R180, R20 ;  /* 0x000000b4a814723c */ /* 0x040ff00000041814 */
[C---:B------:R-:W-:Y:S01]  /*d840*/  HMMA.16816.F32.BF16 R24, R168.reuse, R182, R24 ;  /* 0x000000b6a818723c */ /* 0x040fe20000041818 */
[----:B------:R-:W4:Y:S07]  /*d850*/  LDSM.16.M88.4 R180, [R216+0x800] ;  /* 0x00080000d8b4783b */ /* 0x000f2e0000000200 */
        /* <DEDUP_REMOVED lines=12> */
[----:B------:R-:W1:Y:S07]  /*d920*/  LDSM.16.M88.4 R164, [R230+0x14100] ;  /* 0x01410000e6a4783b */ /* 0x000e6e0000000200 */
[C---:B------:R-:W-:Y:S08]  /*d930*/  HMMA.16816.F32.BF16 R28, R188.reuse, R200, R28 ;  /* 0x000000c8bc1c723c */ /* 0x040ff0000004181c */
[----:B------:R-:W-:Y:S01]  /*d940*/  HMMA.16816.F32.BF16 R32, R188, R202, R32 ;  /* 0x000000cabc20723c */ /* 0x000fe20000041820 */
[----:B------:R-:W1:Y:S04]  /*d950*/  LDSM.16.M88.4 R188, [R229+0xb100] ;  /* 0x00b10000e5bc783b */ /* 0x000e680000000200 */
[----:B------:R-:W1:Y:S03]  /*d960*/  LDSM.16.M88.4 R200, [R229+0xb900] ;  /* 0x00b90000e5c8783b */ /* 0x000e660000000200 */
[C---:B--2---:R-:W-:Y:S08]  /*d970*/  HMMA.16816.F32.BF16 R4, R172.reuse, R176, R4 ;  /* 0x000000b0ac04723c */ /* 0x044ff00000041804 */
[C---:B------:R-:W-:Y:S01]  /*d980*/  HMMA.16816.F32.BF16 R8, R172.reuse, R178, R8 ;  /* 0x000000b2ac08723c */ /* 0x040fe20000041808 */
[----:B------:R-:W-:Y:S07]  /*d990*/  LDSM.16.M88.4 R176, [R215] ;  /* 0x00000000d7b0783b */ /* 0x000fee0000000200 */
[C---:B----4-:R-:W-:Y:S08]  /*d9a0*/  HMMA.16816.F32.BF16 R12, R172.reuse, R180, R12 ;  /* 0x000000b4ac0c723c */ /* 0x050ff0000004180c */
[C---:B------:R-:W-:Y:S01]  /*d9b0*/  HMMA.16816.F32.BF16 R16, R172.reuse, R182, R16 ;  /* 0x000000b6ac10723c */ /* 0x040fe20000041810 */
[----:B------:R-:W-:Y:S07]  /*d9c0*/  LDSM.16.M88.4 R180, [R214] ;  /* 0x00000000d6b4783b */ /* 0x000fee0000000200 */
[C---:B---3--:R-:W-:Y:S08]  /*d9d0*/  HMMA.16816.F32.BF16 R20, R172.reuse, R168, R20 ;  /* 0x000000a8ac14723c */ /* 0x048ff00000041814 */
[C---:B------:R-:W-:Y:S01]  /*d9e0*/  HMMA.16816.F32.BF16 R24, R172.reuse, R170, R24 ;  /* 0x000000aaac18723c */ /* 0x040fe20000041818 */
[----:B------:R-:W2:Y:S07]  /*d9f0*/  LDSM.16.M88.4 R168, [R226+0x14100] ;  /* 0x01410000e2a8783b */ /* 0x000eae0000000200 */
[C---:B-----5:R-:W-:Y:S08]  /*da00*/  HMMA.16816.F32.BF16 R28, R172.reuse, R184, R28 ;  /* 0x000000b8ac1c723c */ /* 0x060ff0000004181c */
[----:B------:R-:W-:Y:S01]  /*da10*/  HMMA.16816.F32.BF16 R32, R172, R186, R32 ;  /* 0x000000baac20723c */ /* 0x000fe20000041820 */
[----:B------:R-:W3:Y:S04]  /*da20*/  LDSM.16.M88.4 R172, [R213] ;  /* 0x00000000d5ac783b */ /* 0x000ee80000000200 */
[----:B------:R-:W4:Y:S03]  /*da30*/  LDSM.16.M88.4 R184, [R212] ;  /* 0x00000000d4b8783b */ /* 0x000f260000000200 */
        /* <DEDUP_REMOVED lines=11> */
[----:B------:R-:W5:Y:S04]  /*daf0*/  LDSM.16.M88.4 R164, [R224+0xb100] ;  /* 0x00b10000e0a4783b */ /* 0x000f680000000200 */
[----:B------:R-:W1:Y:S03]  /*db00*/  LDSM.16.M88.4 R200, [R224+0xb900] ;  /* 0x00b90000e0c8783b */ /* 0x000e660000000200 */
[C---:B--2---:R-:W-:Y:S08]  /*db10*/  HMMA.16816.F32.BF16 R4, R168.reuse, R176, R4 ;  /* 0x000000b0a804723c */ /* 0x044ff00000041804 */
[C---:B------:R-:W-:Y:S01]  /*db20*/  HMMA.16816.F32.BF16 R8, R168.reuse, R178, R8 ;  /* 0x000000b2a808723c */ /* 0x040fe20000041808 */
[----:B------:R-:W-:Y:S07]  /*db30*/  LDSM.16.M88.4 R176, [R216+0x2000] ;  /* 0x00200000d8b0783b */ /* 0x000fee0000000200 */
[C---:B------:R-:W-:Y:S08]  /*db40*/  HMMA.16816.F32.BF16 R12, R168.reuse, R180, R12 ;  /* 0x000000b4a80c723c */ /* 0x040ff0000004180c */
[C---:B------:R-:W-:Y:S01]  /*db50*/  HMMA.16816.F32.BF16 R16, R168.reuse, R182, R16 ;  /* 0x000000b6a810723c */ /* 0x040fe20000041810 */
[----:B------:R-:W-:Y:S07]  /*db60*/  LDSM.16.M88.4 R180, [R216+0x2800] ;  /* 0x00280000d8b4783b */ /* 0x000fee0000000200 */
[C---:B---3--:R-:W-:Y:S08]  /*db70*/  HMMA.16816.F32.BF16 R20, R168.reuse, R172, R20 ;  /* 0x000000aca814723c */ /* 0x048ff00000041814 */
[C---:B------:R-:W-:Y:S01]  /*db80*/  HMMA.16816.F32.BF16 R24, R168.reuse, R174, R24 ;  /* 0x000000aea818723c */ /* 0x040fe20000041818 */
[----:B------:R-:W2:Y:S07]  /*db90*/  LDSM.16.M88.4 R172, [R223+0x14100] ;  /* 0x01410000dfac783b */ /* 0x000eae0000000200 */
[C---:B----4-:R-:W-:Y:S08]  /*dba0*/  HMMA.16816.F32.BF16 R28, R168.reuse, R184, R28 ;  /* 0x000000b8a81c723c */ /* 0x050ff0000004181c */
[----:B------:R-:W-:Y:S01]  /*dbb0*/  HMMA.16816.F32.BF16 R32, R168, R186, R32 ;  /* 0x000000baa820723c */ /* 0x000fe20000041820 */
[----:B------:R-:W3:Y:S04]  /*dbc0*/  LDSM.16.M88.4 R168, [R216+0x3000] ;  /* 0x00300000d8a8783b */ /* 0x000ee80000000200 */
[----:B------:R-:W4:Y:S03]  /*dbd0*/  LDSM.16.M88.4 R184, [R216+0x3800] ;  /* 0x00380000d8b8783b */ /* 0x000f260000000200 */
[C---:B-1----:R-:W-:Y:S08]  /*dbe0*/  HMMA.16816.F32.BF16 R4, R188.reuse, R192, R4 ;  /* 0x000000c0bc04723c */ /* 0x042ff00000041804 */
[C---:B------:R-:W-:Y:S01]  /*dbf0*/  HMMA.16816.F32.BF16 R8, R188.reuse, R194, R8 ;  /* 0x000000c2bc08723c */ /* 0x040fe20000041808 */
[----:B------:R-:W-:Y:S07]  /*dc00*/  LDSM.16.M88.4 R192, [R229+0xc100] ;  /* 0x00c10000e5c0783b */ /* 0x000fee0000000200 */
[C---:B------:R-:W-:Y:S08]  /*dc10*/  HMMA.16816.F32.BF16 R12, R188.reuse, R196, R12 ;  /* 0x000000c4bc0c723c */ /* 0x040ff0000004180c */
[C---:B------:R-:W-:Y:S01]  /*dc20*/  HMMA.16816.F32.BF16 R16, R188.reuse, R198, R16 ;  /* 0x000000c6bc10723c */ /* 0x040fe20000041810 */
[----:B------:R-:W-:Y:S07]  /*dc30*/  LDSM.16.M88.4 R196, [R229+0xc900] ;  /* 0x00c90000e5c4783b */ /* 0x000fee0000000200 */
[C---:B-----5:R-:W-:Y:S08]  /*dc40*/  HMMA.16816.F32.BF16 R20, R188.reuse, R164, R20 ;  /* 0x000000a4bc14723c */ /* 0x060ff00000041814 */
        /* <DEDUP_REMOVED lines=8> */
[----:B------:R-:W-:Y:S07]  /*dcd0*/  LDSM.16.M88.4 R176, [R211] ;  /* 0x00000000d3b0783b */ /* 0x000fee0000000200 */
[C---:B------:R-:W-:Y:S08]  /*dce0*/  HMMA.16816.F32.BF16 R12, R172.reuse, R180, R12 ;  /* 0x000000b4ac0c723c */ /* 0x040ff0000004180c */
[C---:B------:R-:W-:Y:S01]  /*dcf0*/  HMMA.16816.F32.BF16 R16, R172.reuse, R182, R16 ;  /* 0x000000b6ac10723c */ /* 0x040fe20000041810 */
[----:B------:R-:W-:Y:S07]  /*dd00*/  LDSM.16.M88.4 R180, [R210] ;  /* 0x00000000d2b4783b */ /* 0x000fee0000000200 */
[C---:B---3--:R-:W-:Y:S08]  /*dd10*/  HMMA.16816.F32.BF16 R20, R172.reuse, R168, R20 ;  /* 0x000000a8ac14723c */ /* 0x048ff00000041814 */
[C---:B------:R-:W-:Y:S01]  /*dd20*/  HMMA.16816.F32.BF16 R24, R172.reuse, R170, R24 ;  /* 0x000000aaac18723c */ /* 0x040fe20000041818 */
[----:B------:R-:W2:Y:S07]  /*dd30*/  LDSM.16.M88.4 R168, [R226+0x18100] ;  /* 0x01810000e2a8783b */ /* 0x000eae0000000200 */
[C---:B----4-:R-:W-:Y:S08]  /*dd40*/  HMMA.16816.F32.BF16 R28, R172.reuse, R184, R28 ;  /* 0x000000b8ac1c723c */ /* 0x050ff0000004181c */
        /* <DEDUP_REMOVED lines=81> */
[C---:B-1----:R-:W-:Y:S01]  /*e260*/  HMMA.16816.F32.BF16 R4, R188.reuse, R192, R4 ;  /* 0x000000c0bc04723c */ /* 0x042fe20000041804 */
[----:B------:R-:W-:Y:S04]  /*e270*/  DEPBAR.LE SB0, 0x0 ;  /* 0x000080000000791a */ /* 0x000fe80000000000 */
[----:B------:R-:W-:Y:S03]  /*e280*/  BAR.SYNC.DEFER_BLOCKING 0x0 ;  /* 0x0000000000007b1d */ /* 0x000fe60000010000 */
[C---:B------:R-:W-:Y:S08]  /*e290*/  HMMA.16816.F32.BF16 R8, R188.reuse, R194, R8 ;  /* 0x000000c2bc08723c */ /* 0x040ff00000041808 */
[C---:B------:R-:W-:Y:S08]  /*e2a0*/  HMMA.16816.F32.BF16 R12, R188.reuse, R196, R12 ;  /* 0x000000c4bc0c723c */ /* 0x040ff0000004180c */
[C---:B------:R-:W-:Y:S08]  /*e2b0*/  HMMA.16816.F32.BF16 R16, R188.reuse, R198, R16 ;  /* 0x000000c6bc10723c */ /* 0x040ff00000041810 */
[C---:B-----5:R-:W-:Y:S08]  /*e2c0*/  HMMA.16816.F32.BF16 R20, R188.reuse, R164, R20 ;  /* 0x000000a4bc14723c */ /* 0x060ff00000041814 */
[C---:B------:R-:W-:Y:S08]  /*e2d0*/  HMMA.16816.F32.BF16 R24, R188.reuse, R166, R24 ;  /* 0x000000a6bc18723c */ /* 0x040ff00000041818 */
[C---:B------:R-:W-:Y:S08]  /*e2e0*/  HMMA.16816.F32.BF16 R28, R188.reuse, R200, R28 ;  /* 0x000000c8bc1c723c */ /* 0x040ff0000004181c */
[----:B------:R-:W-:Y:S08]  /*e2f0*/  HMMA.16816.F32.BF16 R32, R188, R202, R32 ;  /* 0x000000cabc20723c */ /* 0x000ff00000041820 */
[C---:B--2---:R-:W-:Y:S08]  /*e300*/  HMMA.16816.F32.BF16 R4, R172.reuse, R176, R4 ;  /* 0x000000b0ac04723c */ /* 0x044ff00000041804 */
[C---:B------:R-:W-:Y:S08]  /*e310*/  HMMA.16816.F32.BF16 R8, R172.reuse, R178, R8 ;  /* 0x000000b2ac08723c */ /* 0x040ff00000041808 */
[C---:B------:R-:W-:Y:S08]  /*e320*/  HMMA.16816.F32.BF16 R12, R172.reuse, R180, R12 ;  /* 0x000000b4ac0c723c */ /* 0x040ff0000004180c */
[C---:B------:R-:W-:Y:S08]  /*e330*/  HMMA.16816.F32.BF16 R16, R172.reuse, R182, R16 ;  /* 0x000000b6ac10723c */ /* 0x040ff00000041810 */
[C---:B---3--:R-:W-:Y:S08]  /*e340*/  HMMA.16816.F32.BF16 R20, R172.reuse, R168, R20 ;  /* 0x000000a8ac14723c */ /* 0x048ff00000041814 */
[C---:B------:R-:W-:Y:S08]  /*e350*/  HMMA.16816.F32.BF16 R24, R172.reuse, R170, R24 ;  /* 0x000000aaac18723c */ /* 0x040ff00000041818 */
[C---:B----4-:R-:W-:Y:S08]  /*e360*/  HMMA.16816.F32.BF16 R28, R172.reuse, R184, R28 ;  /* 0x000000b8ac1c723c */ /* 0x050ff0000004181c */
[----:B------:R-:W-:Y:S01]  /*e370*/  HMMA.16816.F32.BF16 R32, R172, R186, R32 ;  /* 0x000000baac20723c */ /* 0x000fe20000041820 */
[----:B------:R-:W-:-:S07]  /*e380*/  @P0 BRA `(.L_x_1006) ;  /* 0x0000037000000947 */ /* 0x000fce0003800000 */
[----:B------:R-:W-:Y:S01]  /*e390*/  ULEA UR4, UR21, UR10, 0x6 ;  /* 0x0000000a15047291 */ /* 0x000fe2000f8e303f */
[----:B------:R-:W-:Y:S05]  /*e3a0*/  IMAD.MOV.U32 R231, RZ, RZ, RZ ;  /* 0x000000ffffe77224 */ /* 0x000fea00078e00ff */
        /* <DEDUP_REMOVED lines=10> */
[----:B------:R-:W-:Y:S03]  /*e450*/  @!P1 LEA.HI.X R165, R166, c[0x0][0x2a4], R165, 0x2, P0 ;  /* 0x0000a900a6a59a11 */ /* 0x000fe600000f14a5 */
[----:B------:R-:W-:Y:S01]  /*e460*/  IMAD.WIDE.U32 R166, R232, c[0x0][0x1e0], RZ ;  /* 0x00007800e8a67a25 */ /* 0x000fe200078e00ff */
[----:B------:R-:W-:Y:S01]  /*e470*/  SHF.R.S32.HI R0, RZ, 0x1f, R232 ;  /* 0x0000001fff007819 */ /* 0x000fe200000114e8 */
[----:B------:R-:W2:Y:S04]  /*e480*/  @!P1 LDG.E R231, [R164.64] ;  /* 0x00000010a4e79981 */ /* 0x000ea8000c1e1900 */
        /* <DEDUP_REMOVED lines=12> */
[----:B------:R-:W2:Y:S04]  /*e550*/  SHFL.IDX PT, R166, R164, RZ, 0x181f ;  /* 0x00181fffa4a67589 */ /* 0x000ea800000e0000 */
[----:B------:R-:W3:Y:S04]  /*e560*/  SHFL.IDX PT, R0, R0, 0x1, 0x181f ;  /* 0x00381f0000007f89 */ /* 0x000ee800000e0000 */
[----:B------:R-:W4:Y:S01]  /*e570*/  SHFL.IDX PT, R164, R164, 0x1, 0x181f ;  /* 0x00381f00a4a47f89 */ /* 0x000f2200000e0000 */
[C---:B-1----:R-:W-:Y:S05]  /*e580*/  IADD3 R172, P0, R165.reuse, R243, RZ ;  /* 0x000000f3a5ac7210 */ /* 0x042fea0007f1e0ff */
[C-C-:B--2---:R-:W-:Y:S01]  /*e590*/  IMAD.X R173, R166.reuse, 0x1, R244.reuse, P0 ;  /* 0x00000001a6ad7824 */ /* 0x144fe200000e06f4 */
[C---:B------:R-:W-:Y:S04]  /*e5a0*/  IADD3 R170, P0, R165.reuse, R245, RZ ;  /* 0x000000f5a5aa7210 */ /* 0x040fe80007f1e0ff */
[----:B------:R1:W-:Y:S01]  /*e5b0*/  LDGSTS.E.BYPASS.LTC128B.128 [R233+0x8100], [R172.64], !P2 ;  /* 0x08100000ace97fae */ /* 0x0003e2000d101d50 */
[C---:B------:R-:W-:Y:S02]  /*e5c0*/  IADD3.X R171, R166.reuse, R242, RZ, P0, !PT ;  /* 0x000000f2a6ab7210 */ /* 0x040fe400007fe4ff */
[C---:B------:R-:W-:Y:S03]  /*e5d0*/  IADD3 R168, P0, R165.reuse, R246, RZ ;  /* 0x000000f6a5a87210 */ /* 0x040fe60007f1e0ff */
[----:B------:R2:W-:Y:S02]  /*e5e0*/  LDGSTS.E.BYPASS.LTC128B.128 [R233+0xa100], [R170.64], !P6 ;  /* 0x0a100000aae97fae */ /* 0x0005e4000f101d50 */
[C---:B------:R-:W-:Y:S01]  /*e5f0*/  IMAD.X R169, R166.reuse, 0x1, R241, P0 ;  /* 0x00000001a6a97824 */ /* 0x040fe200000e06f1 */
[----:B------:R-:W-:Y:S04]  /*e600*/  IADD3 R174, P0, R165, R248, RZ ;  /* 0x000000f8a5ae7210 */ /* 0x000fe80007f1e0ff */
[----:B------:R1:W-:Y:S01]  /*e610*/  LDGSTS.E.BYPASS.LTC128B.128 [R233+0xc100], [R168.64], !P5 ;  /* 0x0c100000a8e97fae */ /* 0x0003e2000e901d50 */
[----:B------:R-:W-:Y:S01]  /*e620*/  IMAD.X R175, R166, 0x1, R247, P0 ;  /* 0x00000001a6af7824 */ /* 0x000fe200000e06f7 */
[----:B---3--:R-:W-:Y:S04]  /*e630*/  IADD3 R178, P0, R0, R243, RZ ;  /* 0x000000f300b27210 */ /* 0x008fe80007f1e0ff */
[----:B------:R1:W-:Y:S01]  /*e640*/  LDGSTS.E.BYPASS.LTC128B.128 [R233+0xe100], [R174.64], !P4 ;  /* 0x0e100000aee97fae */ /* 0x0003e2000e101d50 */
[----:B----4-:R-:W-:Y:S01]  /*e650*/  IMAD.X R179, R164, 0x1, R244, P0 ;  /* 0x00000001a4b37824 */ /* 0x010fe200000e06f4 */
[----:B------:R-:W-:Y:S04]  /*e660*/  IADD3 R176, P0, R0, R245, RZ ;  /* 0x000000f500b07210 */ /* 0x000fe80007f1e0ff */
[----:B------:R1:W-:Y:S01]  /*e670*/  LDGSTS.E.BYPASS.LTC128B.128 [R233+0x9100], [R178.64], !P2 ;  /* 0x09100000b2e97fae */ /* 0x0003e2000d101d50 */
[----:B------:R-:W-:Y:S02]  /*e680*/  IADD3.X R177, R164, R242, RZ, P0, !PT ;  /* 0x000000f2a4b17210 */ /* 0x000fe400007fe4ff */
[----:B------:R-:W-:Y:S03]  /*e690*/  IADD3 R166, P0, R0, R246, RZ ;  /* 0x000000f600a67210 */ /* 0x000fe60007f1e0ff */
[----:B------:R1:W-:Y:S02]  /*e6a0*/  LDGSTS.E.BYPASS.LTC128B.128 [R233+0xb100], [R176.64], !P6 ;  /* 0x0b100000b0e97fae */ /* 0x0003e4000f101d50 */
[----:B------:R-:W-:Y:S01]  /*e6b0*/  IMAD.X R167, R164, 0x1, R241, P0 ;  /* 0x00000001a4a77824 */ /* 0x000fe200000e06f1 */
[----:B--2---:R-:W-:Y:S04]  /*e6c0*/  IADD3 R170, P0, R0, R248, RZ ;  /* 0x000000f800aa7210 */ /* 0x004fe80007f1e0ff */
[----:B------:R1:W-:Y:S01]  /*e6d0*/  LDGSTS.E.BYPASS.LTC128B.128 [R233+0xd100], [R166.64], !P5 ;  /* 0x0d100000a6e97fae */ /* 0x0003e2000e901d50 */
[----:B------:R-:W-:Y:S05]  /*e6e0*/  IMAD.X R171, R164, 0x1, R247, P0 ;  /* 0x00000001a4ab7824 */ /* 0x000fea00000e06f7 */
[----:B------:R1:W-:Y:S03]  /*e6f0*/  LDGSTS.E.BYPASS.LTC128B.128 [R233+0xf100], [R170.64], !P4 ;  /* 0x0f100000aae97fae */ /* 0x0003e6000e101d50 */
.L_x_1006:
[----:B------:R-:W-:Y:S01]  /*e700*/  PLOP3.LUT P0, PT, PT, PT, UP2, 0x80, 0x0 ;  /* 0x000000000000781c */ /* 0x000fe20003f0f028 */
[----:B------:R-:W0:Y:S01]  /*e710*/  LDGDEPBAR ;  /* 0x00000000000079af */ /* 0x000e220000000000 */
[----:B-1----:R-:W-:Y:S01]  /*e720*/  IMAD.MOV.U32 R174, RZ, RZ, R236 ;  /* 0x000000ffffae7224 */ /* 0x002fe200078e00ec */
[----:B------:R-:W-:Y:S01]  /*e730*/  USHF.L.U32 UR4, UR21, 0x6, URZ ;  /* 0x0000000615047899 */ /* 0x000fe2000800063f */
[----:B------:R-:W-:Y:S09]  /*e740*/  IMAD.U32 R164, RZ, RZ, UR8 ;  /* 0x00000008ffa47e24 */ /* 0x000ff2000f8e00ff */
[----:B------:R-:W-:Y:S01]  /*e750*/  @P0 IMAD.HI.U32 R0, R236, c[0x0][0x2c8], RZ ;  /* 0x0000b200ec000a27 */ /* 0x000fe200078e00ff */
[----:B------:R-:W-:Y:S11]  /*e760*/  PLOP3.LUT P0, PT, PT, PT, UP2, 0x80, 0x0 ;  /* 0x000000000000781c */ /* 0x000ff60003f0f028 */
[----:B------:R-:W-:Y:S02]  /*e770*/  @!UPT UIADD3 URZ, URZ, URZ, URZ ;  /* 0x0000003f3f3ff290 */ /* 0x000fe4000fffe03f */
[----:B------:R-:W-:Y:S01]  /*e780*/  @P0 SHF.R.U32.HI R174, RZ, c[0x0][0x2cc], R0 ;  /* 0x0000b300ffae0a19 */ /* 0x000fe20000011600 */
[----:B------:R-:W-:Y:S01]  /*e790*/  IMAD.U32 R0, RZ, RZ, UR4 ;  /* 0x00000004ff007e24 */ /* 0x000fe2000f8e00ff */
[----:B------:R-:W-:Y:S03]  /*e7a0*/  PLOP3.LUT P0, PT, PT, PT, UP1, 0x40, 0x0 ;  /* 0x000000000000781c */ /* 0x000fe60003f0e818 */
[----:B------:R-:W1:Y:S01]  /*e7b0*/  SHFL.IDX PT, R167, R174, RZ, 0x1c1f ;  /* 0x001c1fffaea77589 */ /* 0x000e6200000e0000 */
[----:B------:R-:W-:Y:S04]  /*e7c0*/  IADD3 R165, -R237, 0x1, -R0 ;  /* 0x00000001eda57810 */ /* 0x000fe80007ffe900 */
        /* <DEDUP_REMOVED lines=21> */
.L_x_1009:
[----:B------:R-:W-:Y:S04]  /*e920*/  MOV R165, c[0x0][0x32c] ;  /* 0x0000cb0000a57a02 */ /* 0x000fe80000000f00 */
[----:B------:R-:W-:Y:S11]  /*e930*/  ISETP.NE.AND P0, PT, R165, 0x1, PT ;  /* 0x00000001a500780c */ /* 0x000ff60003f05270 */
[----:B------:R-:W-:Y:S02]  /*e940*/  @!UPT UIADD3 URZ, URZ, URZ, URZ ;  /* 0x0000003f3f3ff290 */ /* 0x000fe4000fffe03f */
[----:B------:R-:W-:Y:S05]  /*e950*/  @P0 IMAD.HI.U32 R165, R167, c[0x0][0x330], RZ ;  /* 0x0000cc00a7a50a27 */ /* 0x000fea00078e00ff */
[----:B------:R-:W-:Y:S02]  /*e960*/  @P0 SHF.R.U32.HI R167, RZ, c[0x0][0x334], R165 ;  /* 0x0000cd00ffa70a19 */ /* 0x000fe400000116a5 */
.L_x_1010:
[----:B------:R-:W-:Y:S05]  /*e970*/  BSYNC B0 ;  /* 0x0000000000007941 */ /* 0x000fea0003800000 */
.L_x_1008:
[----:B------:R-:W-:Y:S04]  /*e980*/  IMAD R167, R167, c[0x0][0x32c], -R0 ;  /* 0x0000cb00a7a77a24 */ /* 0x000fe800078e0a00 */
[----:B------:R-:W-:Y:S05]  /*e990*/  IMAD.IADD R167, R167, 0x1, -R237 ;  /* 0x00000001a7a77824 */ /* 0x000fea00078e0aed */
[----:B------:R-:W-:Y:S02]  /*e9a0*/  IADD3 R165, R167, c[0x0][0x32c], RZ ;  /* 0x0000cb00a7a57a10 */ /* 0x000fe40007ffe0ff */
[----:B------:R-:W-:Y:S02]  /*e9b0*/  IMNMX R172, R172, R167, !PT ;  /* 0x000000a7acac7217 */ /* 0x000fe40007800200 */
[----:B------:R-:W-:Y:S02]  /*e9c0*/  IMNMX R173, R173, R165, PT ;  /* 0x000000a5adad7217 */ /* 0x000fe40003800200 */
.L_x_1007:
[----:B------:R-:W-:Y:S06]  /*e9d0*/  UISETP.GT.AND UP0, UPT, UR21, -0x1, UPT ;  /* 0xffffffff1500788c */ /* 0x000fec000bf04270 */
[----:B------:R-:W-:Y:S04]  /*e9e0*/  PLOP3.LUT P0, PT, PT, PT, UP0, 0x80, 0x0 ;  /* 0x000000000000781c */ /* 0x000fe80003f0f008 */
[----:B------:R-:W-:Y:S04]  /*e9f0*/  ISETP.GT.AND P0, PT, R172, RZ, P0 ;  /* 0x000000ffac00720c */ /* 0x000fe80000704270 */
        /* <DEDUP_REMOVED lines=25> */
[C---:B------:R-:W-:Y:S01]  /*eb90*/  ISETP.LT.OR P0, PT, R173.reuse, 0x19, P0 ;  /* 0x00000019ad00780c */ /* 0x040fe20000701670 */
        /* <DEDUP_REMOVED lines=57> */
.L_x_1013:
[----:B------:R-:W-:Y:S04]  /*ef30*/  MOV R12, c[0x0][0x32c] ;  /* 0x0000cb00000c7a02 */ /* 0x000fe80000000f00 */
[----:B------:R-:W-:Y:S11]  /*ef40*/  ISETP.NE.AND P0, PT, R12, 0x1, PT ;  /* 0x000000010c00780c */ /* 0x000ff60003f05270 */
[----:B------:R-:W-:Y:S02]  /*ef50*/  @!UPT UIADD3 URZ, URZ, URZ, URZ ;  /* 0x0000003f3f3ff290 */ /* 0x000fe4000fffe03f */
[----:B------:R-:W-:Y:S05]  /*ef60*/  @P0 IMAD.HI.U32 R12, R13, c[0x0][0x330], RZ ;  /* 0x0000cc000d0c0a27 */ /* 0x000fea00078e00ff */
[----:B------:R-:W-:Y:S02]  /*ef70*/  @P0 SHF.R.U32.HI R13, RZ, c[0x0][0x334], R12 ;  /* 0x0000cd00ff0d0a19 */ /* 0x000fe4000001160c */
.L_x_1014:
[----:B------:R-:W-:Y:S05]  /*ef80*/  BSYNC B0 ;  /* 0x0000000000007941 */ /* 0x000fea0003800000 */
.L_x_1012:
[----:B------:R-:W-:Y:S04]  /*ef90*/  IMAD R0, R13, c[0x0][0x32c], -R0 ;  /* 0x0000cb000d007a24 */ /* 0x000fe800078e0a00 */
[----:B------:R-:W-:Y:S05]  /*efa0*/  IMAD.IADD R12, R0, 0x1, -R237 ;  /* 0x00000001000c7824 */ /* 0x000fea00078e0aed */
[----:B------:R-:W-:Y:S02]  /*efb0*/  IADD3 R0, R12, c[0x0][0x32c], RZ ;  /* 0x0000cb000c007a10 */ /* 0x000fe40007ffe0ff */
[----:B------:R-:W-:Y:S02]  /*efc0*/  IMNMX R5, R5, R12, !PT ;  /* 0x0000000c05057217 */ /* 0x000fe40007800200 */
[----:B------:R-:W-:Y:S02]  /*efd0*/  IMNMX R4, R4, R0, PT ;  /* 0x0000000004047217 */ /* 0x000fe40003800200 */
.L_x_1011:
[----:B------:R-:W-:Y:S01]  /*efe0*/  PLOP3.LUT P0, PT, PT, PT, UP0, 0x80, 0x0 ;  /* 0x000000000000781c */ /* 0x000fe20003f0f008 */
[----:B------:R-:W-:Y:S01]  /*eff0*/  LDSM.16.MT88.4 R172, [R222+0x4900] ;  /* 0x00490000deac783b */ /* 0x000fe20000004200 */
        /* <DEDUP_REMOVED lines=69> */
[C---:B------:R-:W-:Y:S01]  /*f450*/  ISETP.GT.AND P0, PT, R5.reuse, 0x28, P0 ;  /* 0x000000280500780c */ /* 0x040fe20000704270 */
[----:B------:R-:W-:Y:S03]  /*f460*/  LDSM.16.MT88.4 R20, [R227+0x100] ;  /* 0x00010000e314783b */ /* 0x000fe60000004200 */
[----:B------:R-:W-:Y:S04]  /*f470*/  ISETP.LT.OR P0, PT, R4, 0x29, P0 ;  /* 0x000000290400780c */ /* 0x000fe80000701670 */
[----:B------:R-:W-:Y:S02]  /*f480*/  FSEL R200, R26, -INF , !P0 ;  /* 0xff8000001ac87808 */ /* 0x000fe40004000000 */
[----:B------:R-:W-:Y:S02]  /*f490*/  PLOP3.LUT P0, PT, PT, PT, UP0, 0x80, 0x0 ;  /* 0x000000000000781c */ /* 0x000fe40003f0f008 */
[----:B------:R-:W-:Y:S02]  /*f4a0*/  FMNMX.FTZ R13, R200, R13, !PT ;  /* 0x0000000dc80d7209 */ /* 0x000fe40007810000 */
[----:B------:R-:W-:Y:S02]  /*f4b0*/  ISETP.GT.AND P0, PT, R5, 0x29, P0 ;  /* 0x000000290500780c */ /* 0x000fe40000704270 */
[----:B-1----:R-:W-:Y:S02]  /*f4c0*/  FMNMX.FTZ R0, R0, R12, !PT ;  /* 0x0000000c00007209 */ /* 0x002fe40007810000 */
[----:B------:R-:W-:Y:S03]  /*f4d0*/  ISETP.LT.OR P0, PT, R4, 0x2a, P0 ;  /* 0x0000002a0400780c */ /* 0x000fe60000701670 */
[----:B------:R-:W-:Y:S01]  /*f4e0*/  FMUL.FTZ R190, R0, c[0x0][0x2d0] ;  /* 0x0000b40000be7a20 */ /* 0x000fe20000410000 */
[----:B------:R-:W-:Y:S02]  /*f4f0*/  FSEL R199, R27, -INF , !P0 ;  /* 0xff8000001bc77808 */ /* 0x000fe40004000000 */
[----:B------:R-:W-:Y:S01]  /*f500*/  PLOP3.LUT P0, PT, PT, PT, UP0, 0x80, 0x0 ;  /* 0x000000000000781c */ /* 0x000fe20003f0f008 */
[----:B------:R-:W-:Y:S01]  /*f510*/  LDSM.16.MT88.4 R24, [R222+0x100] ;  /* 0x00010000de18783b */ /* 0x000fe20000004200 */
[----:B------:R-:W-:Y:S02]  /*f520*/  FMNMX.FTZ R13, R199, R13, !PT ;  /* 0x0000000dc70d7209 */ /* 0x000fe40007810000 */
        /* <DEDUP_REMOVED lines=8> */
[----:B------:R-:W-:Y:S03]  /*f5b0*/  LDSM.16.MT88.4 R28, [R221+0x100] ;  /* 0x00010000dd1c783b */ /* 0x000fe60000004200 */
[C---:B------:R-:W-:Y:S04]  /*f5c0*/  ISETP.GT.AND P0, PT, R5.reuse, 0x38, P0 ;  /* 0x000000380500780c */ /* 0x040fe80000704270 */
[----:B------:R-:W-:Y:S04]  /*f5d0*/  ISETP.LT.OR P0, PT, R4, 0x39, P0 ;  /* 0x000000390400780c */ /* 0x000fe80000701670 */
        /* <DEDUP_REMOVED lines=9> */
[----:B------:R-:W-:Y:S02]  /*f670*/  FMNMX.FTZ R5, R182, R5, !PT ;  /* 0x00000005b6057209 */ /* 0x000fe40007810000 */
        /* <DEDUP_REMOVED lines=11> */
[----:B------:R-:W-:Y:S01]  /*f730*/  LDSM.16.MT88.4 R168, [R227+0x4900] ;  /* 0x00490000e3a8783b */ /* 0x000fe20000004200 */
[--C-:B------:R-:W-:Y:S02]  /*f740*/  FFMA.FTZ R193, R167, c[0x0][0x2d0], -R190.reuse ;  /* 0x0000b400a7c17a23 */ /* 0x100fe400000108be */
[--C-:B------:R-:W-:Y:S02]  /*f750*/  FFMA.FTZ R194, R165, c[0x0][0x2d0], -R190.reuse ;  /* 0x0000b400a5c27a23 */ /* 0x100fe400000108be */
[----:B------:R-:W2:Y:S01]  /*f760*/  MUFU.EX2 R15, R15 ;  /* 0x0000000f000f7308 */ /* 0x000ea20000000800 */
[--C-:B------:R-:W-:Y:S02]  /*f770*/  FFMA.FTZ R251, R251, c[0x0][0x2d0], -R190.reuse ;  /* 0x0000b400fbfb7a23 */ /* 0x100fe400000108be */
[--C-:B------:R-:W-:Y:S01]  /*f780*/  FFMA.FTZ R250, R250, c[0x0][0x2d0], -R190.reuse ;  /* 0x0000b400fafa7a23 */ /* 0x100fe200000108be */
[----:B-1----:R-:W-:Y:S01]  /*f790*/  FMNMX.FTZ R4, R5, R4, !PT ;  /* 0x0000000405047209 */ /* 0x002fe20007810000 */
[--C-:B------:R-:W-:Y:S01]  /*f7a0*/  FFMA.FTZ R249, R249, c[0x0][0x2d0], -R190.reuse ;  /* 0x0000b400f9f97a23 */ /* 0x100fe200000108be */
[----:B------:R-:W-:Y:S01]  /*f7b0*/  FSEL R5, R0, RZ, P0 ;  /* 0x000000ff00057208 */ /* 0x000fe20000000000 */
[--C-:B------:R-:W-:Y:S02]  /*f7c0*/  FFMA.FTZ R201, R201, c[0x0][0x2d0], -R190.reuse ;  /* 0x0000b400c9c97a23 */ /* 0x100fe400000108be */
[----:B------:R-:W1:Y:S01]  /*f7d0*/  SHFL.BFLY PT, R12, R4, 0x1, 0x1f ;  /* 0x0c201f00040c7f89 */ /* 0x000e6200000e0000 */
[----:B------:R-:W-:Y:S01]  /*f7e0*/  MUFU.EX2 R14, R14 ;  /* 0x0000000e000e7308 */ /* 0x000fe20000000800 */
[----:B------:R-:W-:Y:S02]  /*f7f0*/  FADD.FTZ R3, -R5, R3 ;  /* 0x0000000305037221 */ /* 0x000fe40000010100 */
[--C-:B------:R-:W-:Y:S02]  /*f800*/  FFMA.FTZ R189, R189, c[0x0][0x2d0], -R190.reuse ;  /* 0x0000b400bdbd7a23 */ /* 0x100fe400000108be */
[----:B------:R-:W-:Y:S02]  /*f810*/  FMUL.FTZ R3, R3, c[0x0][0x2d0] ;  /* 0x0000b40003037a20 */ /* 0x000fe40000410000 */
[--C-:B------:R-:W-:Y:S02]  /*f820*/  FFMA.FTZ R188, R188, c[0x0][0x2d0], -R190.reuse ;  /* 0x0000b400bcbc7a23 */ /* 0x100fe400000108be */
[--C-:B------:R-:W-:Y:S01]  /*f830*/  FFMA.FTZ R187, R187, c[0x0][0x2d0], -R190.reuse ;  /* 0x0000b400bbbb7a23 */ /* 0x100fe200000108be */
[----:B------:R-:W3:Y:S01]  /*f840*/  MUFU.EX2 R176, R176 ;  /* 0x000000b000b07308 */ /* 0x000ee20000000800 */
[----:B------:R-:W-:Y:S01]  /*f850*/  FFMA.FTZ R190, R185, c[0x0][0x2d0], -R190 ;  /* 0x0000b400b9be7a23 */ /* 0x000fe200000108be */
[----:B--2---:R-:W-:Y:S08]  /*f860*/  F2FP.BF16.PACK_AB R16, R15, R177 ;  /* 0x000000b10f10723e */ /* 0x004ff000000010ff */
        /* <DEDUP_REMOVED lines=16> */
[C---:B--2---:R-:W-:Y:S02]  /*f970*/  FMUL.FTZ R4, R3.reuse, R160 ;  /* 0x000000a003047220 */ /* 0x044fe40000410000 */
        /* <DEDUP_REMOVED lines=10> */
[----:B------:R-:W-:Y:S02]  /*fa20*/  FMUL.FTZ R141, R3, R141 ;  /* 0x0000008d038d7220 */ /* 0x000fe40000410000 */
[--C-:B------:R-:W-:Y:S02]  /*fa30*/  FFMA.FTZ R195, R166, c[0x0][0x2d0], -R183.reuse ;  /* 0x0000b400a6c37a23 */ /* 0x100fe400000108b7 */
[--C-:B------:R-:W-:Y:S01]  /*fa40*/  FFMA.FTZ R196, R164, c[0x0][0x2d0], -R183.reuse ;  /* 0x0000b400a4c47a23 */ /* 0x100fe200000108b7 */
[----:B------:R-:W2:Y:S01]  /*fa50*/  MUFU.EX2 R180, R180 ;  /* 0x000000b400b47308 */ /* 0x000ea20000000800 */
[----:B------:R-:W-:Y:S01]  /*fa60*/  LDSM.16.MT88.4 R164, [R221+0x2900] ;  /* 0x00290000dda4783b */ /* 0x000fe20000004200 */
[--C-:B------:R-:W-:Y:S02]  /*fa70*/  FFMA.FTZ R197, R33, c[0x0][0x2d0], -R183.reuse ;  /* 0x0000b40021c57a23 */ /* 0x100fe400000108b7 */
[--C-:B------:R-:W-:Y:S02]  /*fa80*/  FFMA.FTZ R198, R32, c[0x0][0x2d0], -R183.reuse ;  /* 0x0000b40020c67a23 */ /* 0x100fe400000108b7 */
[C---:B------:R-:W-:Y:S02]  /*fa90*/  FMUL.FTZ R144, R3.reuse, R144 ;  /* 0x0000009003907220 */ /* 0x040fe40000410000 */
[C---:B------:R-:W-:Y:S01]  /*faa0*/  FMUL.FTZ R145, R3.reuse, R145 ;  /* 0x0000009103917220 */ /* 0x040fe20000410000 */
[----:B------:R-:W-:Y:S01]  /*fab0*/  LDSM.16.MT88.4 R32, [R221+0x900] ;  /* 0x00090000dd20783b */ /* 0x000fe20000004200 */
[----:B------:R-:W-:Y:S01]  /*fac0*/  MUFU.EX2 R179, R179 ;  /* 0x000000b300b37308 */ /* 0x000fe20000000800 */
[C---:B------:R-:W-:Y:S02]  /*fad0*/  FMUL.FTZ R148, R3.reuse, R148 ;  /* 0x0000009403947220 */ /* 0x040fe40000410000 */
[C---:B------:R-:W-:Y:S02]  /*fae0*/  FMUL.FTZ R149, R3.reuse, R149 ;  /* 0x0000009503957220 */ /* 0x040fe40000410000 */
[C---:B-1----:R-:W-:Y:S02]  /*faf0*/  FMUL.FTZ R6, R2.reuse, R162 ;  /* 0x000000a202067220 */ /* 0x042fe40000410000 */
[C---:B------:R-:W-:Y:S02]  /*fb00*/  FMUL.FTZ R7, R2.reuse, R163 ;  /* 0x000000a302077220 */ /* 0x040fe40000410000 */
[C---:B------:R-:W-:Y:S01]  /*fb10*/  FMUL.FTZ R10, R2.reuse, R158 ;  /* 0x0000009e020a7220 */ /* 0x040fe20000410000 */
[----:B------:R-:W1:Y:S01]  /*fb20*/  MUFU.EX2 R178, R178 ;  /* 0x000000b200b27308 */ /* 0x000e620000000800 */
[C---:B------:R-:W-:Y:S01]  /*fb30*/  FMUL.FTZ R11, R2.reuse, R159 ;  /* 0x0000009f020b7220 */ /* 0x040fe20000410000 */
[----:B------:R-:W-:Y:S01]  /*fb40*/  LDSM.16.MT88.4 R160, [R222+0x2900] ;  /* 0x00290000dea0783b */ /* 0x000fe20000004200 */
[----:B------:R-:W-:Y:S01]  /*fb50*/  FMUL.FTZ R134, R2, R134 ;  /* 0x0000008602867220 */ /* 0x000fe20000410000 */
[----:B--2---:R-:W-:Y:S01]  /*fb60*/  F2FP.BF16.PACK_AB R17, R180, R181 ;  /* 0x000000b5b411723e */ /* 0x004fe200000010ff */
        /* <DEDUP_REMOVED lines=10> */
[----:B------:R-:W-:Y:S01]  /*fc10*/  FMUL.FTZ R151, R2, R151 ;  /* 0x0000009702977220 */ /* 0x000fe20000410000 */
[----:B------:R-:W2:Y:S01]  /*fc20*/  MUFU.EX2 R194, R194 ;  /* 0x000000c200c27308 */ /* 0x000ea20000000800 */
[C---:B------:R-:W-:Y:S01]  /*fc30*/  FMUL.FTZ R152, R3.reuse, R152 ;  /* 0x0000009803987220 */ /* 0x040fe20000410000 */
[----:B-1----:R-:W-:Y:S01]  /*fc40*/  F2FP.BF16.PACK_AB R19, R178, R179 ;  /* 0x000000b3b213723e */ /* 0x002fe200000010ff */
[C---:B------:R-:W-:Y:S02]  /*fc50*/  FMUL.FTZ R153, R3.reuse, R153 ;  /* 0x0000009903997220 */ /* 0x040fe40000410000 */
[C---:B------:R-:W-:Y:S02]  /*fc60*/  FMUL.FTZ R154, R2.reuse, R154 ;  /* 0x0000009a029a7220 */ /* 0x040fe40000410000 */
[C---:B------:R-:W-:Y:S02]  /*fc70*/  FMUL.FTZ R155, R2.reuse, R155 ;  /* 0x0000009b029b7220 */ /* 0x040fe40000410000 */
[C---:B------:R-:W-:Y:S01]  /*fc80*/  HMMA.16816.F32.BF16 R4, R16.reuse, R20, R4 ;  /* 0x000000141004723c */ /* 0x040fe20000041804 */
[----:B------:R-:W-:Y:S04]  /*fc90*/  MUFU.EX2 R195, R195 ;  /* 0x000000c300c37308 */ /* 0x000fe80000000800 */
[C---:B------:R-:W-:Y:S02]  /*fca0*/  FMUL.FTZ R36, R3.reuse, R36 ;  /* 0x0000002403247220 */ /* 0x040fe40000410000 */
[C---:B------:R-:W-:Y:S01]  /*fcb0*/  FMUL.FTZ R37, R3.reuse, R37 ;  /* 0x0000002503257220 */ /* 0x040fe20000410000 */
[C---:B------:R-:W-:Y:S01]  /*fcc0*/  HMMA.16816.F32.BF16 R8, R16.reuse, R22, R8 ;  /* 0x000000161008723c */ /* 0x040fe20000041808 */
[----:B------:R-:W1:Y:S02]  /*fcd0*/  LDSM.16.MT88.4 R20, [R220+0x100] ;  /* 0x00010000dc14783b */ /* 0x000e640000004200 */
[----:B------:R-:W3:Y:S01]  /*fce0*/  MUFU.EX2 R196, R196 ;  /* 0x000000c400c47308 */ /* 0x000ee20000000800 */
[C---:B------:R-:W-:Y:S02]  /*fcf0*/  FMUL.FTZ R38, R2.reuse, R38 ;  /* 0x0000002602267220 */ /* 0x040fe40000410000 */
[C---:B------:R-:W-:Y:S02]  /*fd00*/  FMUL.FTZ R39, R2.reuse, R39 ;  /* 0x0000002702277220 */ /* 0x040fe40000410000 */
[C---:B------:R-:W-:Y:S04]  /*fd10*/  HMMA.16816.F32.BF16 R132, R16.reuse, R24, R132 ;  /* 0x000000181084723c */ /* 0x040fe80000041884 */
[C---:B------:R-:W-:Y:S01]  /*fd20*/  FMUL.FTZ R40, R3.reuse, R40 ;  /* 0x0000002803287220 */ /* 0x040fe20000410000 */
[----:B------:R-:W-:Y:S01]  /*fd30*/  MUFU.EX2 R197, R197 ;  /* 0x000000c500c57308 */ /* 0x000fe20000000800 */
[C---:B------:R-:W-:Y:S02]  /*fd40*/  FMUL.FTZ R41, R3.reuse, R41 ;  /* 0x0000002903297220 */ /* 0x040fe40000410000 */
[C---:B------:R-:W-:Y:S01]  /*fd50*/  HMMA.16816.F32.BF16 R136, R16.reuse, R26, R136 ;  /* 0x0000001a1088723c */ /* 0x040fe20000041888 */
[----:B------:R-:W4:Y:S03]  /*fd60*/  LDSM.16.MT88.4 R24, [R227+0x2100] ;  /* 0x00210000e318783b */ /* 0x000f260000004200 */
[C---:B------:R-:W-:Y:S02]  /*fd70*/  FMUL.FTZ R42, R2.reuse, R42 ;  /* 0x0000002a022a7220 */ /* 0x040fe40000410000 */
[C---:B------:R-:W-:Y:S01]  /*fd80*/  FMUL.FTZ R43, R2.reuse, R43 ;  /* 0x0000002b022b7220 */ /* 0x040fe20000410000 */
[----:B------:R-:W5:Y:S01]  /*fd90*/  MUFU.EX2 R198, R198 ;  /* 0x000000c600c67308 */ /* 0x000f620000000800 */
[C---:B------:R-:W-:Y:S04]  /*fda0*/  HMMA.16816.F32.BF16 R140, R16.reuse, R28, R140 ;  /* 0x0000001c108c723c */ /* 0x040fe8000004188c */
[C---:B------:R-:W-:Y:S02]  /*fdb0*/  FMUL.FTZ R44, R3.reuse, R44 ;  /* 0x0000002c032c7220 */ /* 0x040fe40000410000 */
[C---:B------:R-:W-:Y:S02]  /*fdc0*/  FMUL.FTZ R45, R3.reuse, R45 ;  /* 0x0000002d032d7220 */ /* 0x040fe40000410000 */
[C---:B------:R-:W-:Y:S01]  /*fdd0*/  HMMA.16816.F32.BF16 R144, R16.reuse, R30, R144 ;  /* 0x0000001e1090723c */ /* 0x040fe20000041890 */
[----:B------:R-:W2:Y:S01]  /*fde0*/  LDSM.16.MT88.4 R28, [R222+0x2100] ;  /* 0x00210000de1c783b */ /* 0x000ea20000004200 */
[----:B------:R-:W-:Y:S02]  /*fdf0*/  MUFU.EX2 R251, R251 ;  /* 0x000000fb00fb7308 */ /* 0x000fe40000000800 */
[C---:B------:R-:W-:Y:S02]  /*fe00*/  FMUL.FTZ R46, R2.reuse, R46 ;  /* 0x0000002e022e7220 */ /* 0x040fe40000410000 */
[C---:B------:R-:W-:Y:S02]  /*fe10*/  FMUL.FTZ R47, R2.reuse, R47 ;  /* 0x0000002f022f7220 */ /* 0x040fe40000410000 */
[C---:B------:R-:W-:Y:S01]  /*fe20*/  FMUL.FTZ R48, R3.reuse, R48 ;  /* 0x0000003003307220 */ /* 0x040fe20000410000 */
[C---:B-1----:R-:W-:Y:S03]  /*fe30*/  HMMA.16816.F32.BF16 R148, R16.reuse, R20, R148 ;  /* 0x000000141094723c */ /* 0x042fe60000041894 */
[C---:B------:R-:W-:Y:S01]  /*fe40*/  FMUL.FTZ R49, R3.reuse, R49 ;  /* 0x0000003103317220 */ /* 0x040fe20000410000 */
[----:B------:R-:W-:Y:S01]  /*fe50*/  MUFU.EX2 R250, R250 ;  /* 0x000000fa00fa7308 */ /* 0x000fe20000000800 */
[C---:B------:R-:W-:Y:S02]  /*fe60*/  FMUL.FTZ R50, R2.reuse, R50 ;  /* 0x0000003202327220 */ /* 0x040fe40000410000 */
[C---:B------:R-:W-:Y:S01]  /*fe70*/  FMUL.FTZ R51, R2.reuse, R51 ;  /* 0x0000003302337220 */ /* 0x040fe20000410000 */
[C---:B------:R-:W-:Y:S01]  /*fe80*/  HMMA.16816.F32.BF16 R152, R16.reuse, R22, R152 ;  /* 0x000000161098723c */ /* 0x040fe20000041898 */
[----:B------:R-:W1:Y:S03]  /*fe90*/  LDSM.16.MT88.4 R20, [R221+0x2100] ;  /* 0x00210000dd14783b */ /* 0x000e660000004200 */
[C---:B------:R-:W-:Y:S02]  /*fea0*/  FMUL.FTZ R52, R3.reuse, R52 ;  /* 0x0000003403347220 */ /* 0x040fe40000410000 */
[C---:B------:R-:W-:Y:S01]  /*feb0*/  FMUL.FTZ R53, R3.reuse, R53 ;  /* 0x0000003503357220 */ /* 0x040fe20000410000 */
[----:B------:R-:W-:Y:S01]  /*fec0*/  MUFU.EX2 R249, R249 ;  /* 0x000000f900f97308 */ /* 0x000fe20000000800 */
[C---:B----4-:R-:W-:Y:S04]  /*fed0*/  HMMA.16816.F32.BF16 R36, R16.reuse, R24, R36 ;  /* 0x000000181024723c */ /* 0x050fe80000041824 */
[C---:B------:R-:W-:Y:S02]  /*fee0*/  FMUL.FTZ R54, R2.reuse, R54 ;  /* 0x0000003602367220 */ /* 0x040fe40000410000 */
[C---:B------:R-:W-:Y:S02]  /*fef0*/  FMUL.FTZ R55, R2.reuse, R55 ;  /* 0x0000003702377220 */ /* 0x040fe40000410000 */
[C---:B------:R-:W-:Y:S01]  /*ff00*/  HMMA.16816.F32.BF16 R40, R16.reuse, R26, R40 ;  /* 0x0000001a1028723c */ /* 0x040fe20000041828 */
[----:B------:R-:W4:Y:S01]  /*ff10*/  LDSM.16.MT88.4 R24, [R220+0x2100] ;  /* 0x00210000dc18783b */ /* 0x000f220000004200 */
[----:B------:R-:W-:Y:S02]  /*ff20*/  MUFU.EX2 R201, R201 ;  /* 0x000000c900c97308 */ /* 0x000fe40000000800 */
[C---:B------:R-:W-:Y:S02]  /*ff30*/  FMUL.FTZ R56, R3.reuse, R56 ;  /* 0x0000003803387220 */ /* 0x040fe40000410000 */
[C---:B------:R-:W-:Y:S02]  /*ff40*/  FMUL.FTZ R57, R3.reuse, R57 ;  /* 0x0000003903397220 */ /* 0x040fe40000410000 */
[C---:B--2---:R-:W-:Y:S04]  /*ff50*/  HMMA.16816.F32.BF16 R44, R16.reuse, R28, R44 ;  /* 0x0000001c102c723c */ /* 0x044fe8000004182c */
        /* <DEDUP_REMOVED lines=18> */
[C---:B----4-:R-:W-:Y:S04]  /*10080*/  HMMA.16816.F32.BF16 R60, R16.reuse, R24, R60 ;  /* 0x00000018103c723c */ /* 0x050fe8000004183c */
[C---:B------:R-:W-:Y:S01]  /*10090*/  FMUL.FTZ R68, R3.reuse, R68 ;  /* 0x0000004403447220 */ /* 0x040fe20000410000 */
[----:B------:R-:W-:Y:S01]  /*100a0*/  MUFU.EX2 R190, R190 ;  /* 0x000000be00be7308 */ /* 0x000fe20000000800 */
[C---:B------:R-:W-:Y:S02]  /*100b0*/  FMUL.FTZ R69, R3.reuse, R69 ;  /* 0x0000004503457220 */ /* 0x040fe40000410000 */
[C---:B------:R-:W-:Y:S01]  /*100c0*/  HMMA.16816.F32.BF16 R64, R16.reuse, R26, R64 ;  /* 0x0000001a1040723c */ /* 0x040fe20000041840 */
[----:B------:R-:W4:Y:S03]  /*100d0*/  LDSM.16.MT88.4 R24, [R221+0x4100] ;  /* 0x00410000dd18783b */ /* 0x000f260000004200 */
        /* <DEDUP_REMOVED lines=80> */
[----:B------:R-:W-:Y:S03]  /*105e0*/  FMUL.FTZ R129, R3, R129 ;  /* 0x0000008103817220 */ /* 0x000fe60000410000 */
[C---:B-1----:R-:W-:Y:S03]  /*105f0*/  HMMA.16816.F32.BF16 R124, R16.reuse, R20, R124 ;  /* 0x00000014107c723c */ /* 0x042fe6000004187c */
[C---:B------:R-:W-:Y:S02]  /*10600*/  FMUL.FTZ R130, R2.reuse, R130 ;  /* 0x0000008202827220 */ /* 0x040fe40000410000 */
[----:B------:R-:W-:Y:S02]  /*10610*/  FMUL.FTZ R131, R2, R131 ;  /* 0x0000008302837220 */ /* 0x000fe40000410000 */
[--C-:B------:R-:W-:Y:S02]  /*10620*/  FFMA.FTZ R203, R203, c[0x0][0x2d0], -R183.reuse ;  /* 0x0000b400cbcb7a23 */ /* 0x100fe400000108b7 */
[--C-:B------:R-:W-:Y:S03]  /*10630*/  FFMA.FTZ R202, R202, c[0x0][0x2d0], -R183.reuse ;  /* 0x0000b400caca7a23 */ /* 0x100fe600000108b7 */
[----:B------:R-:W-:Y:S01]  /*10640*/  HMMA.16816.F32.BF16 R128, R16, R22, R128 ;  /* 0x000000161080723c */ /* 0x000fe20000041880 */
[----:B------:R-:W1:Y:S01]  /*10650*/  LDSM.16.MT88.4 R20, [R220+0x900] ;  /* 0x00090000dc14783b */ /* 0x000e620000004200 */
[----:B------:R-:W1:Y:S01]  /*10660*/  MUFU.EX2 R203, R203 ;  /* 0x000000cb00cb7308 */ /* 0x000e620000000800 */
[--C-:B------:R-:W-:Y:S02]  /*10670*/  FFMA.FTZ R200, R200, c[0x0][0x2d0], -R183.reuse ;  /* 0x0000b400c8c87a23 */ /* 0x100fe400000108b7 */
[--C-:B------:R-:W-:Y:S02]  /*10680*/  FFMA.FTZ R199, R199, c[0x0][0x2d0], -R183.reuse ;  /* 0x0000b400c7c77a23 */ /* 0x100fe400000108b7 */
[----:B------:R-:W-:Y:S01]  /*10690*/  F2FP.BF16.PACK_AB R16, R192, R191 ;  /* 0x000000bfc010723e */ /* 0x000fe200000010ff */
[--C-:B------:R-:W-:Y:S01]  /*106a0*/  FFMA.FTZ R185, R186, c[0x0][0x2d0], -R183.reuse ;  /* 0x0000b400bab97a23 */ /* 0x100fe200000108b7 */
[----:B------:R-:W-:Y:S03]  /*106b0*/  F2FP.BF16.PACK_AB R18, R194, R193 ;  /* 0x000000c1c212723e */ /* 0x000fe600000010ff */
[----:B---3--:R-:W-:Y:S01]  /*106c0*/  F2FP.BF16.PACK_AB R17, R196, R195 ;  /* 0x000000c3c411723e */ /* 0x008fe200000010ff */
[----:B------:R-:W3:Y:S01]  /*106d0*/  MUFU.EX2 R202, R202 ;  /* 0x000000ca00ca7308 */ /* 0x000ee20000000800 */
[----:B-----5:R-:W-:Y:S01]  /*106e0*/  F2FP.BF16.PACK_AB R19, R198, R197 ;  /* 0x000000c5c613723e */ /* 0x020fe200000010ff */
[--C-:B------:R-:W-:Y:S02]  /*106f0*/  FFMA.FTZ R184, R184, c[0x0][0x2d0], -R183.reuse ;  /* 0x0000b400b8b87a23 */ /* 0x100fe400000108b7 */
[--C-:B------:R-:W-:Y:S02]  /*10700*/  FFMA.FTZ R182, R182, c[0x0][0x2d0], -R183.reuse ;  /* 0x0000b400b6b67a23 */ /* 0x100fe400000108b7 */
[----:B------:R-:W-:Y:S02]  /*10710*/  FFMA.FTZ R183, R13, c[0x0][0x2d0], -R183 ;  /* 0x0000b4000db77a23 */ /* 0x000fe400000108b7 */
[C---:B----4-:R-:W-:Y:S02]  /*10720*/  HMMA.16816.F32.BF16 R4, R16.reuse, R24, R4 ;  /* 0x000000181004723c */ /* 0x050fe40000041804 */
[----:B------:R-:W-:Y:S01]  /*10730*/  MUFU.EX2 R200, R200 ;  /* 0x000000c800c87308 */ /* 0x000fe20000000800 */
[----:B------:R-:W-:Y:S01]  /*10740*/  FFMA.FTZ R177, R3, R240, R177 ;  /* 0x000000f003b17223 */ /* 0x000fe200000100b1 */
[----:B------:R-:W-:Y:S01]  /*10750*/  MOV R3, R0 ;  /* 0x0000000000037202 */ /* 0x000fe20000000f00 */
[----:B------:R-:W-:Y:S01]  /*10760*/  FFMA.FTZ R181, R2, R239, R181 ;  /* 0x000000ef02b57223 */ /* 0x000fe200000100b5 */
[----:B------:R-:W-:Y:S01]  /*10770*/  MOV R2, R12 ;  /* 0x0000000c00027202 */ /* 0x000fe20000000f00 */
[----:B------:R-:W-:Y:S01]  /*10780*/  FADD.FTZ R177, R15, R177 ;  /* 0x000000b10fb17221 */ /* 0x000fe20000010000 */
[C---:B------:R-:W-:Y:S01]  /*10790*/  HMMA.16816.F32.BF16 R8, R16.reuse, R26, R8 ;  /* 0x0000001a1008723c */ /* 0x040fe20000041808 */
[----:B------:R-:W4:Y:S03]  /*107a0*/  LDSM.16.MT88.4 R24, [R220+0x2900] ;  /* 0x00290000dc18783b */ /* 0x000f260000004200 */
[----:B------:R-:W5:Y:S01]  /*107b0*/  MUFU.EX2 R199, R199 ;  /* 0x000000c700c77308 */ /* 0x000f620000000800 */
[----:B------:R-:W-:Y:S02]  /*107c0*/  FADD.FTZ R181, R180, R181 ;  /* 0x000000b5b4b57221 */ /* 0x000fe40000010000 */
[----:B------:R-:W-:Y:S01]  /*107d0*/  FADD.FTZ R14, R14, R177 ;  /* 0x000000b10e0e7221 */ /* 0x000fe20000010000 */
[C---:B--2---:R-:W-:Y:S04]  /*107e0*/  HMMA.16816.F32.BF16 R132, R16.reuse, R28, R132 ;  /* 0x0000001c1084723c */ /* 0x044fe80000041884 */
[----:B------:R-:W-:Y:S02]  /*107f0*/  FADD.FTZ R181, R179, R181 ;  /* 0x000000b5b3b57221 */ /* 0x000fe40000010000 */
[----:B------:R-:W2:Y:S01]  /*10800*/  MUFU.EX2 R185, R185 ;  /* 0x000000b900b97308 */ /* 0x000ea20000000800 */
[----:B------:R-:W-:Y:S01]  /*10810*/  FADD.FTZ R14, R176, R14 ;  /* 0x0000000eb00e7221 */ /* 0x000fe20000010000 */
[C---:B------:R-:W-:Y:S01]  /*10820*/  HMMA.16816.F32.BF16 R136, R16.reuse, R30, R136 ;  /* 0x0000001e1088723c */ /* 0x040fe20000041888 */
[----:B------:R-:W2:Y:S03]  /*10830*/  LDSM.16.MT88.4 R28, [R221+0x4900] ;  /* 0x00490000dd1c783b */ /* 0x000ea60000004200 */
[----:B------:R-:W-:Y:S02]  /*10840*/  FADD.FTZ R178, R178, R181 ;  /* 0x000000b5b2b27221 */ /* 0x000fe40000010000 */
[----:B------:R-:W-:Y:S02]  /*10850*/  FADD.FTZ R191, R191, R14 ;  /* 0x0000000ebfbf7221 */ /* 0x000fe40000010000 */
[C---:B------:R-:W-:Y:S01]  /*10860*/  HMMA.16816.F32.BF16 R140, R16.reuse, R32, R140 ;  /* 0x00000020108c723c */ /* 0x040fe2000004188c */
[----:B------:R-:W2:Y:S03]  /*10870*/  MUFU.EX2 R184, R184 ;  /* 0x000000b800b87308 */ /* 0x000ea60000000800 */
[----:B------:R-:W-:Y:S02]  /*10880*/  FADD.FTZ R178, R195, R178 ;  /* 0x000000b2c3b27221 */ /* 0x000fe40000010000 */
[----:B------:R-:W-:Y:S02]  /*10890*/  FADD.FTZ R191, R192, R191 ;  /* 0x000000bfc0bf7221 */ /* 0x000fe40000010000 */
[C---:B------:R-:W-:Y:S01]  /*108a0*/  HMMA.16816.F32.BF16 R144, R16.reuse, R34, R144 ;  /* 0x000000221090723c */ /* 0x040fe20000041890 */
[----:B------:R-:W-:Y:S02]  /*108b0*/  LDSM.16.MT88.4 R32, [R222+0x6900] ;  /* 0x00690000de20783b */ /* 0x000fe40000004200 */
[----:B------:R-:W2:Y:S01]  /*108c0*/  MUFU.EX2 R182, R182 ;  /* 0x000000b600b67308 */ /* 0x000ea20000000800 */
[----:B------:R-:W-:Y:S02]  /*108d0*/  FADD.FTZ R196, R196, R178 ;  /* 0x000000b2c4c47221 */ /* 0x000fe40000010000 */
[----:B------:R-:W-:Y:S02]  /*108e0*/  FADD.FTZ R193, R193, R191 ;  /* 0x000000bfc1c17221 */ /* 0x000fe40000010000 */
[C---:B-1----:R-:W-:Y:S04]  /*108f0*/  HMMA.16816.F32.BF16 R148, R16.reuse, R20, R148 ;  /* 0x000000141094723c */ /* 0x042fe80000041894 */
[----:B------:R-:W-:Y:S01]  /*10900*/  FADD.FTZ R196, R197, R196 ;  /* 0x000000c4c5c47221 */ /* 0x000fe20000010000 */
[----:B------:R-:W1:Y:S01]  /*10910*/  MUFU.EX2 R183, R183 ;  /* 0x000000b700b77308 */ /* 0x000e620000000800 */
[----:B------:R-:W-:Y:S02]  /*10920*/  FADD.FTZ R193, R194, R193 ;  /* 0x000000c1c2c17221 */ /* 0x000fe40000010000 */
[C---:B------:R-:W-:Y:S01]  /*10930*/  HMMA.16816.F32.BF16 R152, R16.reuse, R22, R152 ;  /* 0x000000161098723c */ /* 0x040fe20000041898 */
[----:B------:R-:W1:Y:S03]  /*10940*/  LDSM.16.MT88.4 R20, [R220+0x4900] ;  /* 0x00490000dc14783b */ /* 0x000e660000004200 */
[----:B------:R-:W-:Y:S04]  /*10950*/  FADD.FTZ R198, R198, R196 ;  /* 0x000000c4c6c67221 */ /* 0x000fe80000010000 */
[C---:B------:R-:W-:Y:S04]  /*10960*/  HMMA.16816.F32.BF16 R36, R16.reuse, R156, R36 ;  /* 0x0000009c1024723c */ /* 0x040fe80000041824 */
[----:B------:R-:W-:Y:S04]  /*10970*/  FADD.FTZ R198, R203, R198 ;  /* 0x000000c6cbc67221 */ /* 0x000fe80000010000 */
[C---:B------:R-:W-:Y:S01]  /*10980*/  HMMA.16816.F32.BF16 R40, R16.reuse, R158, R40 ;  /* 0x0000009e1028723c */ /* 0x040fe20000041828 */
[----:B------:R-:W-:Y:S07]  /*10990*/  LDSM.16.MT88.4 R156, [R227+0x3100] ;  /* 0x00310000e39c783b */ /* 0x000fee0000004200 */
[C---:B------:R-:W-:Y:S08]  /*109a0*/  HMMA.16816.F32.BF16 R44, R16.reuse, R160, R44 ;  /* 0x000000a0102c723c */ /* 0x040ff0000004182c */
[C---:B------:R-:W-:Y:S01]  /*109b0*/  HMMA.16816.F32.BF16 R48, R16.reuse, R162, R48 ;  /* 0x000000a21030723c */ /* 0x040fe20000041830 */
[----:B------:R-:W-:Y:S07]  /*109c0*/  LDSM.16.MT88.4 R160, [R222+0x3100] ;  /* 0x00310000dea0783b */ /* 0x000fee0000004200 */
[C---:B------:R-:W-:Y:S08]  /*109d0*/  HMMA.16816.F32.BF16 R52, R16.reuse, R164, R52 ;  /* 0x000000a41034723c */ /* 0x040ff00000041834 */
[C---:B------:R-:W-:Y:S01]  /*109e0*/  HMMA.16816.F32.BF16 R56, R16.reuse, R166, R56 ;  /* 0x000000a61038723c */ /* 0x040fe20000041838 */
[----:B------:R-:W-:Y:S07]  /*109f0*/  LDSM.16.MT88.4 R164, [R222+0x5100] ;  /* 0x00510000dea4783b */ /* 0x000fee0000004200 */
[C---:B----4-:R-:W-:Y:S08]  /*10a00*/  HMMA.16816.F32.BF16 R60, R16.reuse, R24, R60 ;  /* 0x00000018103c723c */ /* 0x050ff0000004183c */
[C---:B------:R-:W-:Y:S01]  /*10a10*/  HMMA.16816.F32.BF16 R64, R16.reuse, R26, R64 ;  /* 0x0000001a1040723c */ /* 0x040fe20000041840 */
[----:B------:R-:W4:Y:S07]  /*10a20*/  LDSM.16.MT88.4 R24, [R227+0x6900] ;  /* 0x00690000e318783b */ /* 0x000f2e0000004200 */
[C---:B------:R-:W-:Y:S08]  /*10a30*/  HMMA.16816.F32.BF16 R68, R16.reuse, R168, R68 ;  /* 0x000000a81044723c */ /* 0x040ff00000041844 */
        /* <DEDUP_REMOVED lines=16> */
[----:B------:R-:W3:Y:S07]  /*10b40*/  LDSM.16.MT88.4 R32, [R222+0x1100] ;  /* 0x00110000de20783b */ /* 0x000eee0000004200 */
        /* <DEDUP_REMOVED lines=8> */
[----:B------:R-:W-:Y:S03]  /*10bd0*/  F2FP.BF16.PACK_AB R18, R201, R249 ;  /* 0x000000f9c912723e */ /* 0x000fe600000010ff */
[----:B---3--:R-:W-:Y:S01]  /*10be0*/  F2FP.BF16.PACK_AB R17, R202, R203 ;  /* 0x000000cbca11723e */ /* 0x008fe200000010ff */
[----:B------:R-:W-:Y:S01]  /*10bf0*/  FADD.FTZ R251, R250, R251 ;  /* 0x000000fbfafb7221 */ /* 0x000fe20000010000 */
[----:B-----5:R-:W-:Y:S01]  /*10c00*/  F2FP.BF16.PACK_AB R19, R199, R200 ;  /* 0x000000c8c713723e */ /* 0x020fe200000010ff */
[----:B------:R-:W-:Y:S02]  /*10c10*/  FADD.FTZ R202, R202, R198 ;  /* 0x000000c6caca7221 */ /* 0x000fe40000010000 */
[----:B------:R-:W-:Y:S02]  /*10c20*/  FADD.FTZ R249, R249, R251 ;  /* 0x000000fbf9f97221 */ /* 0x000fe40000010000 */
[----:B------:R-:W-:Y:S02]  /*10c30*/  FADD.FTZ R202, R200, R202 ;  /* 0x000000cac8ca7221 */ /* 0x000fe40000010000 */
[C---:B----4-:R-:W-:Y:S03]  /*10c40*/  HMMA.16816.F32.BF16 R4, R16.reuse, R24, R4 ;  /* 0x000000181004723c */ /* 0x050fe60000041804 */
[----:B------:R-:W-:Y:S02]  /*10c50*/  FADD.FTZ R249, R201, R249 ;  /* 0x000000f9c9f97221 */ /* 0x000fe40000010000 */
[----:B------:R-:W-:Y:S03]  /*10c60*/  FADD.FTZ R199, R199, R202 ;  /* 0x000000cac7c77221 */ /* 0x000fe60000010000 */
[C---:B------:R-:W-:Y:S01]  /*10c70*/  HMMA.16816.F32.BF16 R8, R16.reuse, R26, R8 ;  /* 0x0000001a1008723c */ /* 0x040fe20000041808 */
[----:B------:R-:W3:Y:S03]  /*10c80*/  LDSM.16.MT88.4 R24, [R221+0x3100] ;  /* 0x00310000dd18783b */ /* 0x000ee60000004200 */
[----:B------:R-:W-:Y:S04]  /*10c90*/  FADD.FTZ R199, R185, R199 ;  /* 0x000000c7b9c77221 */ /* 0x000fe80000010000 */
[C---:B------:R-:W-:Y:S04]  /*10ca0*/  HMMA.16816.F32.BF16 R132, R16.reuse, R32, R132 ;  /* 0x000000201084723c */ /* 0x040fe80000041884 */
[----:B------:R-:W-:Y:S04]  /*10cb0*/  FADD.FTZ R199, R184, R199 ;  /* 0x000000c7b8c77221 */ /* 0x000fe80000010000 */
[C---:B------:R-:W-:Y:S01]  /*10cc0*/  HMMA.16816.F32.BF16 R136, R16.reuse, R34, R136 ;  /* 0x000000221088723c */ /* 0x040fe20000041888 */
[----:B------:R-:W4:Y:S03]  /*10cd0*/  LDSM.16.MT88.4 R32, [R220+0x3100] ;  /* 0x00310000dc20783b */ /* 0x000f260000004200 */
[----:B------:R-:W-:Y:S04]  /*10ce0*/  FADD.FTZ R199, R182, R199 ;  /* 0x000000c7b6c77221 */ /* 0x000fe80000010000 */
[C---:B--2---:R-:W-:Y:S04]  /*10cf0*/  HMMA.16816.F32.BF16 R140, R16.reuse, R28, R140 ;  /* 0x0000001c108c723c */ /* 0x044fe8000004188c */
[----:B------:R-:W-:Y:S04]  /*10d00*/  FADD.FTZ R239, R183, R199 ;  /* 0x000000c7b7ef7221 */ /* 0x000fe80000010000 */
        /* <DEDUP_REMOVED lines=9> */
[C---:B------:R-:W-:Y:S08]  /*10da0*/  HMMA.16816.F32.BF16 R48, R16.reuse, R162, R48 ;  /* 0x000000a21030723c */ /* 0x040ff00000041830 */
[C---:B---3--:R-:W-:Y:S08]  /*10db0*/  HMMA.16816.F32.BF16 R52, R16.reuse, R24, R52 ;  /* 0x000000181034723c */ /* 0x048ff00000041834 */
[C---:B------:R-:W-:Y:S01]  /*10dc0*/  HMMA.16816.F32.BF16 R56, R16.reuse, R26, R56 ;  /* 0x0000001a1038723c */ /* 0x040fe20000041838 */
[----:B------:R-:W3:Y:S07]  /*10dd0*/  LDSM.16.MT88.4 R24, [R220+0x5100] ;  /* 0x00510000dc18783b */ /* 0x000eee0000004200 */
[C---:B----4-:R-:W-:Y:S08]  /*10de0*/  HMMA.16816.F32.BF16 R60, R16.reuse, R32, R60 ;  /* 0x00000020103c723c */ /* 0x050ff0000004183c */
        /* <DEDUP_REMOVED lines=17> */
[C---:B------:R-:W-:Y:S08]  /*10f00*/  HMMA.16816.F32.BF16 R108, R16.reuse, R32, R108 ;  /* 0x00000020106c723c */ /* 0x040ff0000004186c */
[C---:B------:R-:W-:Y:S01]  /*10f10*/  HMMA.16816.F32.BF16 R112, R16.reuse, R34, R112 ;  /* 0x000000221070723c */ /* 0x040fe20000041870 */
[----:B------:R-:W4:Y:S07]  /*10f20*/  LDSM.16.MT88.4 R32, [R221+0x1900] ;  /* 0x00190000dd20783b */ /* 0x000f2e0000004200 */
[C---:B-1----:R-:W-:Y:S08]  /*10f30*/  HMMA.16816.F32.BF16 R116, R16.reuse, R20, R116 ;  /* 0x000000141074723c */ /* 0x042ff00000041874 */
[C---:B------:R-:W-:Y:S01]  /*10f40*/  HMMA.16816.F32.BF16 R120, R16.reuse, R22, R120 ;  /* 0x000000161078723c */ /* 0x040fe20000041878 */
[----:B------:R-:W1:Y:S07]  /*10f50*/  LDSM.16.MT88.4 R20, [R220+0x1900] ;  /* 0x00190000dc14783b */ /* 0x000e6e0000004200 */
[C---:B---3--:R-:W-:Y:S08]  /*10f60*/  HMMA.16816.F32.BF16 R124, R16.reuse, R24, R124 ;  /* 0x00000018107c723c */ /* 0x048ff0000004187c */
[----:B------:R-:W-:Y:S01]  /*10f70*/  HMMA.16816.F32.BF16 R128, R16, R26, R128 ;  /* 0x0000001a1080723c */ /* 0x000fe20000041880 */
[----:B------:R-:W-:Y:S06]  /*10f80*/  LDSM.16.MT88.4 R24, [R221+0x3900] ;  /* 0x00390000dd18783b */ /* 0x000fec0000004200 */
[----:B------:R-:W-:Y:S01]  /*10f90*/  F2FP.BF16.PACK_AB R16, R188, R189 ;  /* 0x000000bdbc10723e */ /* 0x000fe200000010ff */
[----:B------:R-:W-:Y:S01]  /*10fa0*/  FADD.FTZ R189, R189, R249 ;  /* 0x000000f9bdbd7221 */ /* 0x000fe20000010000 */
[----:B------:R-:W-:Y:S03]  /*10fb0*/  F2FP.BF16.PACK_AB R18, R190, R187 ;  /* 0x000000bbbe12723e */ /* 0x000fe600000010ff */
[----:B------:R-:W-:Y:S01]  /*10fc0*/  F2FP.BF16.PACK_AB R17, R184, R185 ;  /* 0x000000b9b811723e */ /* 0x000fe200000010ff */
[----:B------:R-:W-:Y:S01]  /*10fd0*/  FADD.FTZ R189, R188, R189 ;  /* 0x000000bdbcbd7221 */ /* 0x000fe20000010000 */
[----:B------:R-:W-:Y:S03]  /*10fe0*/  F2FP.BF16.PACK_AB R19, R183, R182 ;  /* 0x000000b6b713723e */ /* 0x000fe600000010ff */
[----:B------:R-:W-:Y:S04]  /*10ff0*/  FADD.FTZ R189, R187, R189 ;  /* 0x000000bdbbbd7221 */ /* 0x000fe80000010000 */
[C---:B------:R-:W-:Y:S01]  /*11000*/  HMMA.16816.F32.BF16 R160, R16.reuse, R156, R4 ;  /* 0x0000009c10a0723c */ /* 0x040fe20000041804 */
[----:B------:R-:W3:Y:S02]  /*11010*/  LDSM.16.MT88.4 R4, [R227+0x3900] ;  /* 0x00390000e304783b */ /* 0x000ee40000004200 */
[----:B------:R-:W-:Y:S05]  /*11020*/  FADD.FTZ R240, R190, R189 ;  /* 0x000000bdbef07221 */ /* 0x000fea0000010000 */
[C---:B------:R-:W-:Y:S01]  /*11030*/  HMMA.16816.F32.BF16 R156, R16.reuse, R158, R8 ;  /* 0x0000009e109c723c */ /* 0x040fe20000041808 */
[----:B------:R-:W5:Y:S07]  /*11040*/  LDSM.16.MT88.4 R8, [R222+0x3900] ;  /* 0x00390000de08783b */ /* 0x000f6e0000004200 */
[C---:B--2---:R-:W-:Y:S08]  /*11050*/  HMMA.16816.F32.BF16 R132, R16.reuse, R28, R132 ;  /* 0x0000001c1084723c */ /* 0x044ff00000041884 */
        /* <DEDUP_REMOVED lines=8> */
[C---:B---3--:R-:W-:Y:S08]  /*110e0*/  HMMA.16816.F32.BF16 R36, R16.reuse, R4, R36 ;  /* 0x000000041024723c */ /* 0x048ff00000041824 */
[C---:B------:R-:W-:Y:S01]  /*110f0*/  HMMA.16816.F32.BF16 R40, R16.reuse, R6, R40 ;  /* 0x000000061028723c */ /* 0x040fe20000041828 */
[----:B------:R-:W3:Y:S07]  /*11100*/  LDSM.16.MT88.4 R4, [R222+0x7900] ;  /* 0x00790000de04783b */ /* 0x000eee0000004200 */
[C---:B-----5:R-:W-:Y:S08]  /*11110*/  HMMA.16816.F32.BF16 R44, R16.reuse, R8, R44 ;  /* 0x00000008102c723c */ /* 0x060ff0000004182c */
[C---:B------:R-:W-:Y:S01]  /*11120*/  HMMA.16816.F32.BF16 R48, R16.reuse, R10, R48 ;  /* 0x0000000a1030723c */ /* 0x040fe20000041830 */
[----:B------:R-:W5:Y:S07]  /*11130*/  LDSM.16.MT88.4 R8, [R221+0x7900] ;  /* 0x00790000dd08783b */ /* 0x000f6e0000004200 */
        /* <DEDUP_REMOVED lines=11> */
[C---:B------:R-:W-:Y:S08]  /*111f0*/  HMMA.16816.F32.BF16 R96, R16.reuse, R174, R96 ;  /* 0x000000ae1060723c */ /* 0x040ff00000041860 */
[C---:B-1----:R-:W-:Y:S08]  /*11200*/  HMMA.16816.F32.BF16 R100, R16.reuse, R20, R100 ;  /* 0x000000141064723c */ /* 0x042ff00000041864 */
[C---:B------:R-:W-:Y:S01]  /*11210*/  HMMA.16816.F32.BF16 R104, R16.reuse, R22, R104 ;  /* 0x000000161068723c */ /* 0x040fe20000041868 */
[----:B------:R-:W1:Y:S07]  /*11220*/  LDSM.16.MT88.4 R20, [R220+0x7900] ;  /* 0x00790000dc14783b */ /* 0x000e6e0000004200 */
[C---:B---3--:R-:W-:Y:S08]  /*11230*/  HMMA.16816.F32.BF16 R108, R16.reuse, R4, R108 ;  /* 0x00000004106c723c */ /* 0x048ff0000004186c */
[C---:B------:R-:W-:Y:S08]  /*11240*/  HMMA.16816.F32.BF16 R112, R16.reuse, R6, R112 ;  /* 0x000000061070723c */ /* 0x040ff00000041870 */
[C---:B-----5:R-:W-:Y:S08]  /*11250*/  HMMA.16816.F32.BF16 R116, R16.reuse, R8, R116 ;  /* 0x000000081074723c */ /* 0x060ff00000041874 */
[C---:B------:R-:W-:Y:S08]  /*11260*/  HMMA.16816.F32.BF16 R120, R16.reuse, R10, R120 ;  /* 0x0000000a1078723c */ /* 0x040ff00000041878 */
[C---:B-1----:R-:W-:Y:S08]  /*11270*/  HMMA.16816.F32.BF16 R124, R16.reuse, R20, R124 ;  /* 0x00000014107c723c */ /* 0x042ff0000004187c */
[----:B------:R-:W-:Y:S01]  /*11280*/  HMMA.16816.F32.BF16 R128, R16, R22, R128 ;  /* 0x000000161080723c */ /* 0x000fe20000041880 */
[----:B------:R-:W-:-:S07]  /*11290*/  @P0 BRA `(.L_x_1015) ;  /* 0xffffc0a000000947 */ /* 0x000fce000383ffff */
.L_x_1005:
[----:B------:R-:W1:Y:S01]  /*112a0*/  SHFL.BFLY PT, R3, R240, 0x2, 0x1f ;  /* 0x0c401f00f0037f89 */ /* 0x000e6200000e0000 */
[----:B------:R-:W-:Y:S01]  /*112b0*/  CS2R R4, SRZ ;  /* 0x0000000000047805 */ /* 0x000fe2000001ff00 */
[----:B------:R-:W-:-:S02]  /*112c0*/  MOV R7, 0xff800000 ;  /* 0xff80000000077802 */ /* 0x000fc40000000f00 */
        /* <DEDUP_REMOVED lines=26> */
[----:B------:R-:W-:Y:S02]  /*11470*/  FMUL.FTZ R137, R5, R137 ;  /* 0x0000008905897220 */ /* 0x000fe40000410000 */
        /* <DEDUP_REMOVED lines=124> */
.L_x_973:
[----:B------:R-:W-:Y:S01]  /*11c40*/  USHF.R.S32.HI UR6, URZ, 0x1f, UR9 ;  /* 0x0000001f3f067899 */ /* 0x000fe20008011409 */
[----:B------:R-:W-:Y:S05]  /*11c50*/  @P2 BRA `(.L_x_1016) ;  /* 0x0000197000002947 */ /* 0x000fea0003800000 */
[----:B------:R-:W3:Y:S01]  /*11c60*/  S2R R0, SR_TID.X ;  /* 0x0000000000007919 */ /* 0x000ee20000002100 */
[----:B------:R-:W-:Y:S01]  /*11c70*/  ULDC.64 UR4, c[0x0][0x490] ;  /* 0x0001240000047ab9 */ /* 0x000fe20000000a00 */
[----:B------:R-:W-:Y:S01]  /*11c80*/  IMAD.MOV.U32 R13, RZ, RZ, c[0x0][0x4e8] ;  /* 0x00013a00ff0d7624 */ /* 0x000fe200078e00ff */
[----:B------:R-:W-:Y:S01]  /*11c90*/  UIMAD UR7, UR6, UR4, URZ ;  /* 0x00000004060772a4 */ /* 0x000fe2000f8e023f */
[----:B------:R-:W4:Y:S01]  /*11ca0*/  S2R R24, SR_CTAID.Z ;  /* 0x0000000000187919 */ /* 0x000f220000002700 */
[----:B--2---:R-:W-:Y:S01]  /*11cb0*/  UIMAD.WIDE.U32 UR10, UR9, UR4, URZ ;  /* 0x00000004090a72a5 */ /* 0x004fe2000f8e003f */
[----:B------:R-:W-:Y:S01]  /*11cc0*/  F2FP.BF16.PACK_AB R160, R161, R160 ;  /* 0x000000a0a1a0723e */ /* 0x000fe200000010ff */
[----:B------:R-:W-:Y:S01]  /*11cd0*/  UIMAD UR7, UR9, UR5, UR7 ;  /* 0x00000005090772a4 */ /* 0x000fe2000f8e0207 */
[C---:B------:R-:W-:Y:S01]  /*11ce0*/  ISETP.NE.AND P0, PT, R13.reuse, 0x1, PT ;  /* 0x000000010d00780c */ /* 0x040fe20003f05270 */
[----:B------:R-:W-:Y:S01]  /*11cf0*/  IMAD R13, R13, c[0x0][0x388], RZ ;  /* 0x0000e2000d0d7a24 */ /* 0x000fe200078e02ff */
[----:B------:R-:W-:Y:S01]  /*11d00*/  ULDC.64 UR4, c[0x0][0x3e8] ;  /* 0x0000fa0000047ab9 */ /* 0x000fe20000000a00 */
[----:B------:R-:W-:Y:S01]  /*11d10*/  IMAD.U32 R27, RZ, RZ, UR11 ;  /* 0x0000000bff1b7e24 */ /* 0x000fe2000f8e00ff */
[----:B------:R-:W-:Y:S01]  /*11d20*/  UIMAD UR6, UR6, UR4, URZ ;  /* 0x00000004060672a4 */ /* 0x000fe2000f8e023f */
[----:B------:R-:W-:Y:S01]  /*11d30*/  IMAD.U32 R26, RZ, RZ, UR10 ;  /* 0x0000000aff1a7e24 */ /* 0x000fe2000f8e00ff */
[----:B------:R-:W-:Y:S01]  /*11d40*/  UIMAD.WIDE.U32 UR12, UR9, UR4, URZ ;  /* 0x00000004090c72a5 */ /* 0x000fe2000f8e003f */
[----:B------:R-:W-:Y:S01]  /*11d50*/  F2FP.BF16.PACK_AB R162, R163, R162 ;  /* 0x000000a2a3a2723e */ /* 0x000fe200000010ff */
[----:B------:R-:W-:Y:S01]  /*11d60*/  UIMAD UR5, UR9, UR5, UR6 ;  /* 0x00000005090572a4 */ /* 0x000fe2000f8e0206 */
[----:B------:R-:W-:Y:S01]  /*11d70*/  F2FP.BF16.PACK_AB R156, R157, R156 ;  /* 0x0000009c9d9c723e */ /* 0x000fe200000010ff */
[----:B------:R-:W-:Y:S01]  /*11d80*/  UIADD3 UR7, UR11, UR7, URZ ;  /* 0x000000070b077290 */ /* 0x000fe2000fffe03f */
[----:B------:R-:W-:Y:S01]  /*11d90*/  F2FP.BF16.PACK_AB R158, R159, R158 ;  /* 0x0000009e9f9e723e */ /* 0x000fe200000010ff */
[----:B------:R-:W-:Y:S01]  /*11da0*/  UIADD3 UR5, UR13, UR5, URZ ;  /* 0x000000050d057290 */ /* 0x000fe2000fffe03f */
[----:B------:R-:W-:Y:S01]  /*11db0*/  IMAD.U32 R19, RZ, RZ, UR13 ;  /* 0x0000000dff137e24 */ /* 0x000fe2000f8e00ff */
[----:B------:R-:W-:Y:S01]  /*11dc0*/  F2FP.BF16.PACK_AB R132, R133, R132 ;  /* 0x000000848584723e */ /* 0x000fe200000010ff */
[----:B------:R-:W-:Y:S01]  /*11dd0*/  IMAD.U32 R18, RZ, RZ, UR12 ;  /* 0x0000000cff127e24 */ /* 0x000fe2000f8e00ff */
[----:B-1-3--:R-:W-:Y:S01]  /*11de0*/  SHF.R.S32.HI R2, RZ, 0x1f, R0 ;  /* 0x0000001fff027819 */ /* 0x00afe20000011400 */
[----:B------:R-:W-:Y:S01]  /*11df0*/  IMAD.U32 R27, RZ, RZ, UR7 ;  /* 0x00000007ff1b7e24 */ /* 0x000fe2000f8e00ff */
[----:B------:R-:W-:Y:S01]  /*11e00*/  F2FP.BF16.PACK_AB R134, R135, R134 ;  /* 0x000000868786723e */ /* 0x000fe200000010ff */
[----:B------:R-:W-:Y:S01]  /*11e10*/  IMAD.U32 R19, RZ, RZ, UR5 ;  /* 0x00000005ff137e24 */ /* 0x000fe2000f8e00ff */
[-C--:B------:R-:W-:Y:S01]  /*11e20*/  LEA.HI R10, R2, R0.reuse, RZ, 0x2 ;  /* 0x00000000020a7211 */ /* 0x080fe200078f10ff */
[----:B----4-:R-:W-:Y:S01]  /*11e30*/  IMAD.WIDE.U32 R26, R24, c[0x0][0x498], R26 ;  /* 0x00012600181a7a25 */ /* 0x010fe200078e001a */
[CC--:B------:R-:W-:Y:S01]  /*11e40*/  LEA.HI R20, R2.reuse, R0.reuse, RZ, 0x5 ;  /* 0x0000000002147211 */ /* 0x0c0fe200078f28ff */
[----:B------:R-:W-:Y:S01]  /*11e50*/  BSSY B0, `(.L_x_1017) ;  /* 0x000011a000007945 */ /* 0x000fe20003800000 */
[----:B------:R-:W-:-:S02]  /*11e60*/  LEA.HI R9, R2, R0, RZ, 0x3 ;  /* 0x0000000002097211 */ /* 0x000fc400078f18ff */
[--C-:B------:R-:W-:Y:S02]  /*11e70*/  SHF.R.S32.HI R22, RZ, 0x2, R10.reuse ;  /* 0x00000002ff167819 */ /* 0x100fe4000001140a */
[----:B------:R-:W-:Y:S02]  /*11e80*/  SHF.R.S32.HI R3, RZ, 0x1f, R10 ;  /* 0x0000001fff037819 */ /* 0x000fe4000001140a */
[----:B------:R-:W-:Y:S02]  /*11e90*/  LOP3.LUT R10, R10, 0xfffffffc, RZ, 0xc0, !PT ;  /* 0xfffffffc0a0a7812 */ /* 0x000fe400078ec0ff */
[----:B------:R-:W-:Y:S02]  /*11ea0*/  LOP3.LUT R11, R20, 0xffffffe0, RZ, 0xc0, !PT ;  /* 0xffffffe0140b7812 */ /* 0x000fe400078ec0ff */
[----:B------:R-:W-:Y:S01]  /*11eb0*/  LOP3.LUT R12, R9, 0xfffffff8, RZ, 0xc0, !PT ;  /* 0xfffffff8090c7812 */ /* 0x000fe200078ec0ff */
[C---:B------:R-:W-:Y:S01]  /*11ec0*/  IMAD.IADD R10, R0.reuse, 0x1, -R10 ;  /* 0x00000001000a7824 */ /* 0x040fe200078e0a0a */
[----:B------:R-:W-:Y:S01]  /*11ed0*/  LEA.HI R3, R3, R22, RZ, 0x3 ;  /* 0x0000001603037211 */ /* 0x000fe200078f18ff */
[----:B------:R-:W-:Y:S01]  /*11ee0*/  IMAD.IADD R11, R0, 0x1, -R11 ;  /* 0x00000001000b7824 */ /* 0x000fe200078e0a0b */
[----:B------:R-:W-:Y:S01]  /*11ef0*/  LEA.HI R2, R2, R0, RZ, 0x6 ;  /* 0x0000000002027211 */ /* 0x000fe200078f30ff */
[----:B------:R-:W-:Y:S01]  /*11f00*/  IMAD.IADD R0, R0, 0x1, -R12 ;  /* 0x0000000100007824 */ /* 0x000fe200078e0a0c */
[----:B------:R-:W-:-:S02]  /*11f10*/  LOP3.LUT R12, R3, 0xfffffff8, RZ, 0xc0, !PT ;  /* 0xfffffff8030c7812 */ /* 0x000fc400078ec0ff */
[----:B------:R-:W-:Y:S01]  /*11f20*/  SHF.R.S32.HI R14, RZ, 0x1f, R24 ;  /* 0x0000001fff0e7819 */ /* 0x000fe20000011418 */
[----:B------:R-:W-:Y:S01]  /*11f30*/  IMAD.SHL.U32 R2, R2, 0x8, RZ ;  /* 0x0000000802027824 */ /* 0x000fe200078e00ff */
[----:B------:R-:W-:Y:S01]  /*11f40*/  SHF.R.S32.HI R9, RZ, 0x3, R9 ;  /* 0x00000003ff097819 */ /* 0x000fe20000011409 */
[----:B------:R-:W-:Y:S01]  /*11f50*/  IMAD.IADD R22, R22, 0x1, -R12 ;  /* 0x0000000116167824 */ /* 0x000fe200078e0a0c */
[----:B------:R-:W-:Y:S01]  /*11f60*/  SHF.R.S32.HI R3, RZ, 0x1f, R11 ;  /* 0x0000001fff037819 */ /* 0x000fe2000001140b */
[----:B------:R-:W1:Y:S01]  /*11f70*/  S2R R12, SR_CTAID.X ;  /* 0x00000000000c7919 */ /* 0x000e620000002500 */
[C---:B------:R-:W-:Y:S01]  /*11f80*/  IMAD R15, R14.reuse, c[0x0][0x498], RZ ;  /* 0x000126000e0f7a24 */ /* 0x040fe200078e02ff */
[--C-:B------:R-:W-:Y:S01]  /*11f90*/  SHF.R.S32.HI R16, RZ, 0x5, R20.reuse ;  /* 0x00000005ff107819 */ /* 0x100fe20000011414 */
[----:B------:R-:W-:Y:S01]  /*11fa0*/  IMAD.SHL.U32 R17, R9, 0x40, RZ ;  /* 0x0000004009117824 */ /* 0x000fe200078e00ff */
[----:B------:R-:W-:Y:S01]  /*11fb0*/  LOP3.LUT P4, RZ, R11, 0x3, RZ, 0xc0, !PT ;  /* 0x000000030bff7812 */ /* 0x000fe2000788c0ff */
[----:B------:R-:W-:Y:S01]  /*11fc0*/  IMAD R14, R14, c[0x0][0x3f0], RZ ;  /* 0x0000fc000e0e7a24 */ /* 0x000fe200078e02ff */
[----:B------:R-:W-:Y:S01]  /*11fd0*/  SHF.R.S32.HI R20, RZ, 0x1f, R20 ;  /* 0x0000001fff147819 */ /* 0x000fe20000011414 */
[C---:B------:R-:W-:Y:S01]  /*11fe0*/  IMAD R15, R24.reuse, c[0x0][0x49c], R15 ;  /* 0x00012700180f7a24 */ /* 0x040fe200078e020f */
[----:B------:R-:W-:Y:S01]  /*11ff0*/  LEA.HI R11, R3, R11, RZ, 0x2 ;  /* 0x0000000b030b7211 */ /* 0x000fe200078f10ff */
[----:B------:R-:W-:Y:S01]  /*12000*/  IMAD R14, R24, c[0x0][0x3f4], R14 ;  /* 0x0000fd00180e7a24 */ /* 0x000fe200078e020e */
[----:B------:R-:W-:Y:S01]  /*12010*/  LOP3.LUT R17, R17, 0x1c0, RZ, 0xc0, !PT ;  /* 0x000001c011117812 */ /* 0x000fe200078ec0ff */
[----:B------:R-:W-:Y:S01]  /*12020*/  IMAD.SHL.U32 R3, R0, 0x8, RZ ;  /* 0x0000000800037824 */ /* 0x000fe200078e00ff */
[----:B------:R-:W-:Y:S01]  /*12030*/  LEA.HI R20, R20, R16, RZ, 0x3 ;  /* 0x0000001014147211 */ /* 0x000fe200078f18ff */
[----:B------:R-:W-:Y:S01]  /*12040*/  IMAD.WIDE.U32 R24, R24, c[0x0][0x3f0], R18 ;  /* 0x0000fc0018187a25 */ /* 0x000fe200078e0012 */
[----:B------:R-:W-:-:S02]  /*12050*/  LEA.HI R18, R10, R10, RZ, 0x1 ;  /* 0x0000000a0a127211 */ /* 0x000fc400078f08ff */
[----:B------:R-:W-:Y:S01]  /*12060*/  LOP3.LUT R20, R20, 0xffffff8, RZ, 0xc0, !PT ;  /* 0x0ffffff814147812 */ /* 0x000fe200078ec0ff */
[----:B------:R-:W-:Y:S01]  /*12070*/  IMAD R19, R0, 0x20, R9 ;  /* 0x0000002000137824 */ /* 0x000fe200078e0209 */
[----:B------:R-:W-:Y:S01]  /*12080*/  SHF.R.U32.HI R0, RZ, 0x3, R17 ;  /* 0x00000003ff007819 */ /* 0x000fe20000011611 */
[----:B------:R-:W-:Y:S01]  /*12090*/  IMAD.IADD R25, R25, 0x1, R14 ;  /* 0x0000000119197824 */ /* 0x000fe200078e020e */
[----:B------:R-:W-:Y:S01]  /*120a0*/  LOP3.LUT R17, R17, 0x38, R3, 0xf8, !PT ;  /* 0x0000003811117812 */ /* 0x000fe200078ef803 */
[----:B------:R-:W-:Y:S01]  /*120b0*/  IMAD.IADD R20, R16, 0x1, -R20 ;  /* 0x0000000110147824 */ /* 0x000fe200078e0a14 */
[----:B------:R-:W-:Y:S01]  /*120c0*/  LOP3.LUT R18, R18, 0x1ffffffe, RZ, 0xc0, !PT ;  /* 0x1ffffffe12127812 */ /* 0x000fe200078ec0ff */
[----:B------:R-:W-:Y:S01]  /*120d0*/  IMAD R16, R16, 0x200, R10 ;  /* 0x0000020010107824 */ /* 0x000fe200078e020a */
[----:B------:R-:W-:Y:S01]  /*120e0*/  LOP3.LUT R0, R17, R0, RZ, 0x3c, !PT ;  /* 0x0000000011007212 */ /* 0x000fe200078e3cff */
[----:B-1----:R-:W-:Y:S01]  /*120f0*/  IMAD R19, R12, 0x80, R19 ;  /* 0x000000800c137824 */ /* 0x002fe200078e0213 */
[----:B------:R-:W-:Y:S01]  /*12100*/  R2P PR, R22, 0x6 ;  /* 0x0000000616007804 */ /* 0x000fe20000000000 */
[----:B------:R-:W-:Y:S01]  /*12110*/  IMAD.IADD R10, R10, 0x1, -R18 ;  /* 0x000000010a0a7824 */ /* 0x000fe200078e0a12 */
[----:B------:R-:W-:Y:S01]  /*12120*/  LOP3.LUT R21, R22, 0x1, RZ, 0xc0, !PT ;  /* 0x0000000116157812 */ /* 0x000fe200078ec0ff */
[----:B------:R-:W-:Y:S01]  /*12130*/  @P0 IMAD.HI.U32 R17, R19, c[0x0][0x4ec], RZ ;  /* 0x00013b0013110a27 */ /* 0x000fe200078e00ff */
[----:B------:R-:W-:-:S02]  /*12140*/  SHF.R.S32.HI R11, RZ, 0x2, R11 ;  /* 0x00000002ff0b7819 */ /* 0x000fc4000001140b */
[----:B------:R-:W-:Y:S01]  /*12150*/  LOP3.LUT R2, R0, 0x7ffffe00, R2, 0xf8, !PT ;  /* 0x7ffffe0000027812 */ /* 0x000fe200078ef802 */
[----:B------:R-:W-:Y:S01]  /*12160*/  IMAD.SHL.U32 R22, R22, 0x40, RZ ;  /* 0x0000004016167824 */ /* 0x000fe200078e00ff */
[----:B------:R-:W-:Y:S01]  /*12170*/  ISETP.NE.U32.AND P3, PT, R21, 0x1, PT ;  /* 0x000000011500780c */ /* 0x000fe20003f65070 */
[----:B------:R-:W-:Y:S01]  /*12180*/  IMAD.MOV.U32 R18, RZ, RZ, R19 ;  /* 0x000000ffff127224 */ /* 0x000fe200078e0013 */
[----:B------:R-:W-:Y:S01]  /*12190*/  @P0 SHF.R.U32.HI R18, RZ, c[0x0][0x4f0], R17 ;  /* 0x00013c00ff120a19 */ /* 0x000fe20000011611 */
[----:B------:R-:W-:Y:S01]  /*121a0*/  IMAD R11, R20, 0x10, R11 ;  /* 0x00000010140b7824 */ /* 0x000fe200078e020b */
[----:B------:R-:W-:Y:S02]  /*121b0*/  LOP3.LUT R22, R22, 0x1c0, RZ, 0xc0, !PT ;  /* 0x000001c016167812 */ /* 0x000fe400078ec0ff */
[--C-:B------:R-:W-:Y:S01]  /*121c0*/  SHF.R.S32.HI R0, RZ, 0x1f, R18.reuse ;  /* 0x0000001fff007819 */ /* 0x100fe20000011412 */
[----:B------:R-:W-:Y:S01]  /*121d0*/  IMAD R10, R10, 0x8, R11 ;  /* 0x000000080a0a7824 */ /* 0x000fe200078e020b */
[----:B------:R-:W-:Y:S01]  /*121e0*/  LEA.HI R22, R22, R22, RZ, 0x1d ;  /* 0x0000001616167211 */ /* 0x000fe200078fe8ff */
[----:B------:R-:W-:Y:S01]  /*121f0*/  IMAD.MOV R14, RZ, RZ, -R18 ;  /* 0x000000ffff0e7224 */ /* 0x000fe200078e0a12 */
[----:B------:R-:W-:Y:S01]  /*12200*/  F2FP.BF16.PACK_AB R136, R137, R136 ;  /* 0x000000888988723e */ /* 0x000fe200000010ff */
[----:B------:R-:W-:Y:S01]  /*12210*/  IMAD R0, R0, c[0x0][0x3e0], RZ ;  /* 0x0000f80000007a24 */ /* 0x000fe200078e02ff */
[----:B------:R-:W-:Y:S01]  /*12220*/  F2FP.BF16.PACK_AB R138, R139, R138 ;  /* 0x0000008a8b8a723e */ /* 0x000fe200000010ff */
[----:B------:R-:W-:Y:S01]  /*12230*/  IMAD.U32 R16, R16, 0x2, R22 ;  /* 0x0000000210107824 */ /* 0x000fe200078e0016 */
[----:B------:R-:W-:Y:S01]  /*12240*/  F2FP.BF16.PACK_AB R140, R141, R140 ;  /* 0x0000008c8d8c723e */ /* 0x000fe200000010ff */
[----:B------:R-:W-:Y:S01]  /*12250*/  IMAD R10, R12, 0x80, R10 ;  /* 0x000000800c0a7824 */ /* 0x000fe200078e020a */
[----:B------:R-:W-:Y:S01]  /*12260*/  F2FP.BF16.PACK_AB R142, R143, R142 ;  /* 0x0000008e8f8e723e */ /* 0x000fe200000010ff */
[----:B------:R-:W-:Y:S01]  /*12270*/  IMAD.WIDE.U32 R24, R18, c[0x0][0x3e0], R24 ;  /* 0x0000f80012187a25 */ /* 0x000fe200078e0018 */
[----:B------:R-:W-:-:S02]  /*12280*/  F2FP.BF16.PACK_AB R144, R145, R144 ;  /* 0x000000909190723e */ /* 0x000fc400000010ff */
[----:B------:R-:W-:Y:S01]  /*12290*/  F2FP.BF16.PACK_AB R146, R147, R146 ;  /* 0x000000929392723e */ /* 0x000fe200000010ff */
[----:B------:R-:W-:Y:S01]  /*122a0*/  IMAD R0, R18, c[0x0][0x3e4], R0 ;  /* 0x0000f90012007a24 */ /* 0x000fe200078e0200 */
[----:B------:R-:W-:Y:S01]  /*122b0*/  F2FP.BF16.PACK_AB R148, R149, R148 ;  /* 0x000000949594723e */ /* 0x000fe200000010ff */
[----:B------:R-:W-:Y:S01]  /*122c0*/  IMAD.SHL.U32 R18, R16, 0x2, RZ ;  /* 0x0000000210127824 */ /* 0x000fe200078e00ff */
[----:B------:R-:W-:Y:S01]  /*122d0*/  BAR.SYNC.DEFER_BLOCKING 0x1, 0x100 ;  /* 0x0044000000007b1d */ /* 0x000fe20000010000 */
[----:B------:R-:W-:Y:S01]  /*122e0*/  @P0 IMAD.HI.U32 R16, R10, c[0x0][0x4ec], RZ ;  /* 0x00013b000a100a27 */ /* 0x000fe200078e00ff */
[----:B------:R-:W-:Y:S02]  /*122f0*/  F2FP.BF16.PACK_AB R150, R151, R150 ;  /* 0x000000969796723e */ /* 0x000fe400000010ff */
[----:B------:R-:W-:Y:S01]  /*12300*/  F2FP.BF16.PACK_AB R152, R153, R152 ;  /* 0x000000989998723e */ /* 0x000fe200000010ff */
[----:B------:R-:W-:Y:S01]  /*12310*/  IMAD R11, R12, 0x80, R11 ;  /* 0x000000800c0b7824 */ /* 0x000fe200078e020b */
[----:B------:R-:W-:Y:S01]  /*12320*/  F2FP.BF16.PACK_AB R154, R155, R154 ;  /* 0x0000009a9b9a723e */ /* 0x000fe200000010ff */
[----:B------:R-:W-:Y:S01]  /*12330*/  IMAD.MOV.U32 R17, RZ, RZ, R10 ;  /* 0x000000ffff117224 */ /* 0x000fe200078e000a */
[----:B------:R-:W-:Y:S01]  /*12340*/  @P0 SHF.R.U32.HI R17, RZ, c[0x0][0x4f0], R16 ;  /* 0x00013c00ff110a19 */ /* 0x000fe20000011610 */
[----:B------:R-:W-:Y:S01]  /*12350*/  IMAD.IADD R25, R25, 0x1, R0 ;  /* 0x0000000119197824 */ /* 0x000fe200078e0200 */
[C---:B------:R-:W-:Y:S01]  /*12360*/  ISETP.GE.OR P5, PT, R11.reuse, R13, P4 ;  /* 0x0000000d0b00720c */ /* 0x040fe200027a6670 */
[----:B------:R-:W-:Y:S01]  /*12370*/  IMAD R14, R14, c[0x0][0x4e8], R19 ;  /* 0x00013a000e0e7a24 */ /* 0x000fe200078e0213 */
[----:B------:R-:W-:-:S02]  /*12380*/  IADD3 R11, R11, 0x8, RZ ;  /* 0x000000080b0b7810 */ /* 0x000fc40007ffe0ff */
[----:B------:R-:W-:Y:S01]  /*12390*/  SHF.R.S32.HI R0, RZ, 0x1f, R17 ;  /* 0x0000001fff007819 */ /* 0x000fe20000011411 */
[----:B------:R-:W-:Y:S01]  /*123a0*/  IMAD.WIDE.U32 R22, R14, c[0x0][0x3d8], R24 ;  /* 0x0000f6000e167a25 */ /* 0x000fe200078e0018 */
[----:B------:R-:W-:Y:S02]  /*123b0*/  IADD3 R20, P0, R17, R26, RZ ;  /* 0x0000001a11147210 */ /* 0x000fe40007f1e0ff */
[C---:B------:R-:W-:Y:S02]  /*123c0*/  IADD3 R16, R18.reuse, 0x80, RZ ;  /* 0x0000008012107810 */ /* 0x040fe40007ffe0ff */
[----:B------:R-:W-:Y:S02]  /*123d0*/  ISETP.GE.OR P4, PT, R11, R13, P4 ;  /* 0x0000000d0b00720c */ /* 0x000fe40002786670 */
[----:B------:R-:W-:Y:S02]  /*123e0*/  IADD3 R11, R18, 0x70, RZ ;  /* 0x00000070120b7810 */ /* 0x000fe40007ffe0ff */
[----:B------:R-:W-:Y:S01]  /*123f0*/  IADD3.X R21, R0, R27, R15, P0, !PT ;  /* 0x0000001b00157210 */ /* 0x000fe200007fe40f */
[----:B------:R-:W-:Y:S01]  /*12400*/  IMAD.MOV.U32 R0, RZ, RZ, 0x20 ;  /* 0x00000020ff007424 */ /* 0x000fe200078e00ff */
[----:B------:R-:W-:Y:S01]  /*12410*/  @P3 IADD3 R11, R16, 0x10, RZ ;  /* 0x00000010100b3810 */ /* 0x000fe20007ffe0ff */
[----:B------:R-:W-:Y:S01]  /*12420*/  IMAD.MOV R16, RZ, RZ, -R17 ;  /* 0x000000ffff107224 */ /* 0x000fe200078e0a11 */
[----:B------:R-:W-:Y:S01]  /*12430*/  SHF.R.S32.HI R15, RZ, 0x1f, R14 ;  /* 0x0000001fff0f7819 */ /* 0x000fe2000001140e */
[----:B------:R-:W-:Y:S01]  /*12440*/  STS [R18+0x80], R160 ;  /* 0x000080a012007388 */ /* 0x000fe20000000800 */
[----:B------:R-:W-:Y:S01]  /*12450*/  SEL R0, R0, 0xffffffe0, !P1 ;  /* 0xffffffe000007807 */ /* 0x000fe20004800000 */
[----:B------:R-:W-:Y:S01]  /*12460*/  IMAD R17, R16, c[0x0][0x4e8], R10 ;  /* 0x00013a0010117a24 */ /* 0x000fe200078e020a */
[----:B------:R-:W-:Y:S01]  /*12470*/  F2FP.BF16.PACK_AB R36, R37, R36 ;  /* 0x000000242524723e */ /* 0x000fe200000010ff */
[----:B------:R-:W-:Y:S01]  /*12480*/  IMAD R15, R15, c[0x0][0x3d8], RZ ;  /* 0x0000f6000f0f7a24 */ /* 0x000fe200078e02ff */
[----:B------:R-:W-:Y:S01]  /*12490*/  STS [R18+0x480], R162 ;  /* 0x000480a212007388 */ /* 0x000fe20000000800 */
[----:B------:R-:W-:Y:S01]  /*124a0*/  IMAD.MOV.U32 R10, RZ, RZ, 0x40 ;  /* 0x00000040ff0a7424 */ /* 0x000fe200078e00ff */
[----:B------:R-:W-:Y:S01]  /*124b0*/  F2FP.BF16.PACK_AB R38, R39, R38 ;  /* 0x000000262726723e */ /* 0x000fe200000010ff */
[----:B------:R-:W-:Y:S01]  /*124c0*/  IMAD R15, R14, c[0x0][0x3dc], R15 ;  /* 0x0000f7000e0f7a24 */ /* 0x000fe200078e020f */
[----:B------:R-:W-:Y:S01]  /*124d0*/  SHF.R.S32.HI R14, RZ, 0x1f, R17 ;  /* 0x0000001fff0e7819 */ /* 0x000fe20000011411 */
[----:B------:R-:W-:Y:S01]  /*124e0*/  IMAD.IADD R16, R18, 0x1, R0 ;  /* 0x0000000112107824 */ /* 0x000fe200078e0200 */
[----:B------:R-:W-:Y:S01]  /*124f0*/  SEL R10, R10, 0xffffffc0, !P2 ;  /* 0xffffffc00a0a7807 */ /* 0x000fe20005000000 */
[----:B------:R-:W-:Y:S01]  /*12500*/  IMAD.IADD R0, R0, 0x1, R11 ;  /* 0x0000000100007824 */ /* 0x000fe200078e020b */
[----:B------:R-:W-:Y:S01]  /*12510*/  STS [R11], R156 ;  /* 0x0000009c0b007388 */ /* 0x000fe20000000800 */
[----:B------:R-:W-:Y:S01]  /*12520*/  IMAD R14, R14, c[0x0][0x488], RZ ;  /* 0x000122000e0e7a24 */ /* 0x000fe200078e02ff */
[----:B------:R-:W-:Y:S01]  /*12530*/  F2FP.BF16.PACK_AB R40, R41, R40 ;  /* 0x000000282928723e */ /* 0x000fe200000010ff */
[----:B------:R-:W-:Y:S01]  /*12540*/  IMAD.IADD R19, R18, 0x1, R10 ;  /* 0x0000000112137824 */ /* 0x000fe200078e020a */
[----:B------:R-:W-:Y:S01]  /*12550*/  STS [R11+0x400], R158 ;  /* 0x0004009e0b007388 */ /* 0x000fe20000000800 */
[----:B------:R-:W-:Y:S01]  /*12560*/  IMAD.WIDE.U32 R20, R17, c[0x0][0x488], R20 ;  /* 0x0001220011147a25 */ /* 0x000fe200078e0014 */
[----:B------:R-:W-:-:S02]  /*12570*/  F2FP.BF16.PACK_AB R42, R43, R42 ;  /* 0x0000002a2b2a723e */ /* 0x000fc400000010ff */
[----:B------:R-:W-:Y:S01]  /*12580*/  STS [R16+0x80], R132 ;  /* 0x0000808410007388 */ /* 0x000fe20000000800 */
[----:B------:R-:W-:Y:S01]  /*12590*/  IMAD R14, R17, c[0x0][0x48c], R14 ;  /* 0x00012300110e7a24 */ /* 0x000fe200078e020e */
[----:B------:R-:W-:Y:S01]  /*125a0*/  F2FP.BF16.PACK_AB R44, R45, R44 ;  /* 0x0000002c2d2c723e */ /* 0x000fe200000010ff */
[C---:B------:R-:W-:Y:S01]  /*125b0*/  IMAD.IADD R17, R10.reuse, 0x1, R11 ;  /* 0x000000010a117824 */ /* 0x040fe200078e020b */
[----:B------:R-:W-:Y:S01]  /*125c0*/  STS [R16+0x480], R134 ;  /* 0x0004808610007388 */ /* 0x000fe20000000800 */
[----:B------:R-:W-:Y:S01]  /*125d0*/  IMAD.IADD R25, R10, 0x1, R16 ;  /* 0x000000010a197824 */ /* 0x000fe200078e0210 */
[----:B------:R-:W-:Y:S01]  /*125e0*/  F2FP.BF16.PACK_AB R46, R47, R46 ;  /* 0x0000002e2f2e723e */ /* 0x000fe200000010ff */
[----:B------:R-:W-:Y:S01]  /*125f0*/  IMAD.IADD R10, R0, 0x1, R10 ;  /* 0x00000001000a7824 */ /* 0x000fe200078e020a */
[----:B------:R-:W-:Y:S01]  /*12600*/  STS [R0], R136 ;  /* 0x0000008800007388 */ /* 0x000fe20000000800 */
[----:B------:R-:W-:Y:S01]  /*12610*/  F2FP.BF16.PACK_AB R48, R49, R48 ;  /* 0x000000303130723e */ /* 0x000fe200000010ff */
[----:B------:R-:W-:Y:S01]  /*12620*/  IMAD.IADD R14, R21, 0x1, R14 ;  /* 0x00000001150e7824 */ /* 0x000fe200078e020e */
        /* <DEDUP_REMOVED lines=20> */
[----:B------:R-:W-:Y:S01]  /*12770*/  F2FP.BF16.PACK_AB R76, R77, R76 ;  /* 0x0000004c4d4c723e */ /* 0x000fe200000010ff */
[----:B------:R-:W-:Y:S01]  /*12780*/  IMAD R75, R12, 0x80, R9 ;  /* 0x000000800c4b7824 */ /* 0x000fe200078e0209 */
        /* <DEDUP_REMOVED lines=32> */
[----:B------:R-:W-:Y:S02]  /*12990*/  LEA R24, P0, R20, c[0x0][0x450], 0x2 ;  /* 0x0001140014187a11 */ /* 0x000fe400078010ff */
        /* <DEDUP_REMOVED lines=9> */
[----:B------:R-:W-:Y:S01]  /*12a30*/  LEA.HI.X R14, R20, c[0x0][0x454], R14, 0x2, P0 ;  /* 0x00011500140e7a11 */ /* 0x000fe200000f140e */
        /* <DEDUP_REMOVED lines=34> */
[----:B-1----:R-:W-:-:S03]  /*12c60*/  LEA R0, P0, R22, c[0x0][0x380], 0x1 ;  /* 0x0000e00016007a11 */ /* 0x002fc600078008ff */
[----:B------:R-:W-:Y:S04]  /*12c70*/  STS [R10+0xc000], R5 ;  /* 0x00c000050a007388 */ /* 0x000fe80000000800 */
[----:B------:R1:W-:Y:S04]  /*12c80*/  STS [R10+0xc400], R4 ;  /* 0x00c400040a007388 */ /* 0x0003e80000000800 */
[----:B------:R-:W-:Y:S04]  /*12c90*/  SHFL.IDX PT, R20, R24, RZ, 0x1c1f ;  /* 0x001c1fff18147589 */ /* 0x000fe800000e0000 */
[----:B------:R-:W2:Y:S04]  /*12ca0*/  SHFL.IDX PT, R21, R14, RZ, 0x1c1f ;  /* 0x001c1fff0e157589 */ /* 0x000ea800000e0000 */
[----:B------:R-:W-:Y:S06]  /*12cb0*/  BAR.SYNC.DEFER_BLOCKING 0x1, 0x100 ;  /* 0x0044000000007b1d */ /* 0x000fec0000010000 */
[----:B------:R-:W-:Y:S04]  /*12cc0*/  SHFL.IDX PT, R26, R24, 0x1, 0x1c1f ;  /* 0x003c1f00181a7f89 */ /* 0x000fe800000e0000 */
[----:B------:R-:W3:Y:S01]  /*12cd0*/  SHFL.IDX PT, R27, R14, 0x1, 0x1c1f ;  /* 0x003c1f000e1b7f89 */ /* 0x000ee200000e0000 */
[----:B-1----:R-:W-:-:S03]  /*12ce0*/  IMAD.SHL.U32 R10, R2, 0x2, RZ ;  /* 0x00000002020a7824 */ /* 0x002fc600078e00ff */
[----:B------:R1:W4:Y:S01]  /*12cf0*/  SHFL.IDX PT, R76, R0, RZ, 0x181f ;  /* 0x00181fff004c7589 */ /* 0x00032200000e0000 */
[----:B------:R-:W-:-:S05]  /*12d00*/  IMAD.IADD R2, R23, 0x1, R15 ;  /* 0x0000000117027824 */ /* 0x000fca00078e020f */
[----:B------:R-:W-:Y:S02]  /*12d10*/  LEA.HI.X R2, R22, c[0x0][0x384], R2, 0x1, P0 ;  /* 0x0000e10016027a11 */ /* 0x000fe400000f0c02 */
[----:B------:R-:W-:Y:S01]  /*12d20*/  ISETP.GE.AND P0, PT, R75, R13, PT ;  /* 0x0000000d4b00720c */ /* 0x000fe20003f06270 */
[----:B--2---:R1:W-:Y:S04]  /*12d30*/  @!P5 ST.E [R20.64], R7 ;  /* 0x000000071400d985 */ /* 0x0043e8000c101910 */
[----:B------:R1:W2:Y:S04]  /*12d40*/  SHFL.IDX PT, R77, R2, RZ, 0x181f ;  /* 0x00181fff024d7589 */ /* 0x0002a800000e0000 */
[----:B---3--:R1:W-:Y:S04]  /*12d50*/  @!P4 ST.E [R26.64], R8 ;  /* 0x000000081a00c985 */ /* 0x0083e8000c101910 */
[----:B------:R1:W3:Y:S04]  /*12d60*/  LDS.128 R60, [R10+0x1080] ;  /* 0x001080000a3c7984 */ /* 0x0002e80000000c00 */
        /* <DEDUP_REMOVED lines=21> */
[----:B------:R-:W4:Y:S01]  /*12ec0*/  LDS.128 R8, [R10+0xc080] ;  /* 0x00c080000a087984 */ /* 0x000f220000000c00 */
        /* <DEDUP_REMOVED lines=16> */
[----:B-1----:R2:W-:Y:S04]  /*12fd0*/  @!P1 ST.E.128 [R14.64], R20 ;  /* 0x000000140e009985 */ /* 0x0025e8000c101d10 */
[----:B----4-:R2:W-:Y:S02]  /*12fe0*/  @!P0 ST.E.128 [R76.64], R8 ;  /* 0x000000084c008985 */ /* 0x0105e4000c101d10 */
.L_x_1018:
[----:B--234-:R-:W-:Y:S05]  /*12ff0*/  BSYNC B0 ;  /* 0x0000000000007941 */ /* 0x01cfea0003800000 */
.L_x_1017:
        /* <DEDUP_REMOVED lines=30> */
.L_x_1020:
[----:B------:R-:W-:Y:S05]  /*131e0*/  BSYNC B0 ;  /* 0x0000000000007941 */ /* 0x000fea0003800000 */
.L_x_1019:
        /* <DEDUP_REMOVED lines=30> */
.L_x_1022:
[----:B------:R-:W-:Y:S05]  /*133d0*/  BSYNC B0 ;  /* 0x0000000000007941 */ /* 0x000fea0003800000 */
.L_x_1021:
[----:B------:R-:W-:Y:S01]  /*133e0*/  IADD3 R75, R75, 0x60, RZ ;  /* 0x000000604b4b7810 */ /* 0x000fe20007ffe0ff */
[----:B---3--:R3:W1:Y:S03]  /*133f0*/  SHFL.IDX PT, R11, R2, 0x3, 0x181f ;  /* 0x00781f00020b7f89 */ /* 0x00866600000e0000 */
[----:B------:R-:W-:Y:S01]  /*13400*/  ISETP.GE.AND P0, PT, R75, R13, PT ;  /* 0x0000000d4b00720c */ /* 0x000fe20003f06270 */
[----:B------:R3:W2:-:S12]  /*13410*/  SHFL.IDX PT, R10, R0, 0x3, 0x181f ;  /* 0x00781f00000a7f89 */ /* 0x00069800000e0000 */
[----:B------:R-:W-:Y:S05]  /*13420*/  @P0 EXIT ;  /* 0x000000000000094d */ /* 0x000fea0003800000 */
[C---:B------:R-:W-:Y:S02]  /*13430*/  IADD3 R9, R3.reuse, 0x40, RZ ;  /* 0x0000004003097810 */ /* 0x040fe40007ffe0ff */
[----:B-123--:R-:W-:Y:S02]  /*13440*/  IADD3 R2, R3, 0x80, RZ ;  /* 0x0000008003027810 */ /* 0x00efe40007ffe0ff */
[----:B------:R-:W-:Y:S02]  /*13450*/  ISETP.GE.AND P1, PT, R9, c[0x0][0x3c8], PT ;  /* 0x0000f20009007a0c */ /* 0x000fe40003f26270 */
[----:B------:R-:W-:Y:S02]  /*13460*/  ISETP.GE.AND P0, PT, R2, c[0x0][0x3c8], PT ;  /* 0x0000f20002007a0c */ /* 0x000fe40003f06270 */
[----:B------:R-:W-:-:S09]  /*13470*/  ISETP.GE.AND P2, PT, R3, c[0x0][0x3c8], PT ;  /* 0x0000f20003007a0c */ /* 0x000fd20003f46270 */
[----:B------:R-:W-:Y:S02]  /*13480*/  @!P1 SHF.R.S32.HI R8, RZ, 0x1f, R9 ;  /* 0x0000001fff089819 */ /* 0x000fe40000011409 */
[----:B------:R-:W-:Y:S02]  /*13490*/  @!P0 SHF.R.S32.HI R0, RZ, 0x1f, R2 ;  /* 0x0000001fff008819 */ /* 0x000fe40000011402 */
[----:B------:R-:W-:Y:S01]  /*134a0*/  @!P1 LEA.HI R8, R8, R9, RZ, 0x3 ;  /* 0x0000000908089211 */ /* 0x000fe200078f18ff */
[C-C-:B------:R-:W-:Y:S01]  /*134b0*/  @!P2 IMAD.WIDE R12, R3.reuse, 0x2, R10.reuse ;  /* 0x00000002030ca825 */ /* 0x140fe200078e020a */
        /* <DEDUP_REMOVED lines=17> */
.L_x_1016:
[----:B------:R-:W3:Y:S01]  /*135d0*/  S2R R9, SR_TID.X ;  /* 0x0000000000097919 */ /* 0x000ee20000002100 */
[----:B------:R-:W-:Y:S03]  /*135e0*/  BSSY B0, `(.L_x_1023) ;  /* 0x0000029000007945 */ /* 0x000fe60003800000 */
[----:B------:R-:W4:Y:S01]  /*135f0*/  S2R R7, SR_CTAID.Z ;  /* 0x0000000000077919 */ /* 0x000f220000002700 */
[----:B---3--:R-:W-:Y:S02]  /*13600*/  ISETP.GT.AND P0, PT, R9, 0x7f, PT ;  /* 0x0000007f0900780c */ /* 0x008fe40003f04270 */
[----:B-1--4-:R-:W-:-:S11]  /*13610*/  SHF.R.S32.HI R2, RZ, 0x1f, R7 ;  /* 0x0000001fff027819 */ /* 0x012fd60000011407 */
[----:B------:R-:W-:Y:S05]  /*13620*/  @P0 BRA `(.L_x_1024) ;  /* 0x0000024000000947 */ /* 0x000fea0003800000 */
[----:B------:R-:W1:Y:S01]  /*13630*/  S2R R3, SR_CTAID.X ;  /* 0x0000000000037919 */ /* 0x000e620000002500 */
[----:B------:R-:W-:-:S05]  /*13640*/  MOV R4, c[0x0][0x4e8] ;  /* 0x00013a0000047a02 */ /* 0x000fca0000000f00 */
[----:B------:R-:W-:Y:S01]  /*13650*/  IMAD R0, R4, c[0x0][0x388], RZ ;  /* 0x0000e20004007a24 */ /* 0x000fe200078e02ff */
[----:B-1----:R-:W-:-:S04]  /*13660*/  LEA R3, R3, R9, 0x7 ;  /* 0x0000000903037211 */ /* 0x002fc800078e38ff */
[----:B------:R-:W-:-:S13]  /*13670*/  ISETP.GE.AND P0, PT, R3, R0, PT ;  /* 0x000000000300720c */ /* 0x000fda0003f06270 */
[----:B------:R-:W-:Y:S05]  /*13680*/  @P0 BRA `(.L_x_1024) ;  /* 0x000001e000000947 */ /* 0x000fea0003800000 */
[----:B------:R-:W-:Y:S01]  /*13690*/  ISETP.NE.AND P0, PT, R4, 0x1, PT ;  /* 0x000000010400780c */ /* 0x000fe20003f05270 */
[----:B------:R-:W-:Y:S01]  /*136a0*/  ULDC.64 UR4, c[0x0][0x490] ;  /* 0x0001240000047ab9 */ /* 0x000fe20000000a00 */
[----:B------:R-:W-:Y:S01]  /*136b0*/  IMAD.MOV.U32 R6, RZ, RZ, R3 ;  /* 0x000000ffff067224 */ /* 0x000fe200078e0003 */
[----:B------:R-:W-:Y:S02]  /*136c0*/  UIMAD UR7, UR6, UR4, URZ ;  /* 0x00000004060772a4 */ /* 0x000fe4000f8e023f */
[----:B--2---:R-:W-:Y:S02]  /*136d0*/  UIMAD.WIDE.U32 UR10, UR9, UR4, URZ ;  /* 0x00000004090a72a5 */ /* 0x004fe4000f8e003f */
[----:B------:R-:W-:-:S04]  /*136e0*/  UIMAD UR4, UR9, UR5, UR7 ;  /* 0x00000005090472a4 */ /* 0x000fc8000f8e0207 */
[----:B------:R-:W-:Y:S01]  /*136f0*/  UIADD3 UR4, UR11, UR4, URZ ;  /* 0x000000040b047290 */ /* 0x000fe2000fffe03f */
[----:B------:R-:W-:Y:S01]  /*13700*/  MOV R4, UR10 ;  /* 0x0000000a00047c02 */ /* 0x000fe20008000f00 */
[----:B------:R-:W-:-:S04]  /*13710*/  @P0 IMAD.HI.U32 R0, R3, c[0x0][0x4ec], RZ ;  /* 0x00013b0003000a27 */ /* 0x000fc800078e00ff */
[----:B------:R-:W-:Y:S01]  /*13720*/  MOV R11, UR4 ;  /* 0x00000004000b7c02 */ /* 0x000fe20008000f00 */
[----:B------:R-:W-:Y:S01]  /*13730*/  IMAD.MOV.U32 R10, RZ, RZ, R4 ;  /* 0x000000ffff0a7224 */ /* 0x000fe200078e0004 */
[----:B------:R-:W-:Y:S01]  /*13740*/  @P0 SHF.R.U32.HI R6, RZ, c[0x0][0x4f0], R0 ;  /* 0x00013c00ff060a19 */ /* 0x000fe20000011600 */
[----:B------:R-:W-:Y:S02]  /*13750*/  IMAD.U32 R5, RZ, RZ, UR11 ;  /* 0x0000000bff057e24 */ /* 0x000fe4000f8e00ff */
[----:B------:R-:W-:-:S04]  /*13760*/  IMAD.WIDE.U32 R10, R7, c[0x0][0x498], R10 ;  /* 0x00012600070a7a25 */ /* 0x000fc800078e000a */
[----:B------:R-:W-:Y:S01]  /*13770*/  IMAD.MOV R0, RZ, RZ, -R6 ;  /* 0x000000ffff007224 */ /* 0x000fe200078e0a06 */
[----:B------:R-:W-:-:S03]  /*13780*/  IADD3 R10, P0, R6, R10, RZ ;  /* 0x0000000a060a7210 */ /* 0x000fc60007f1e0ff */
[----:B------:R-:W-:Y:S01]  /*13790*/  IMAD R5, R0, c[0x0][0x4e8], R3 ;  /* 0x00013a0000057a24 */ /* 0x000fe200078e0203 */
[----:B------:R-:W-:Y:S01]  /*137a0*/  SHF.R.S32.HI R3, RZ, 0x1f, R6 ;  /* 0x0000001fff037819 */ /* 0x000fe20000011406 */
[----:B------:R-:W-:-:S03]  /*137b0*/  IMAD R0, R2, c[0x0][0x498], RZ ;  /* 0x0001260002007a24 */ /* 0x000fc600078e02ff */
[----:B------:R-:W-:Y:S01]  /*137c0*/  SHF.R.S32.HI R4, RZ, 0x1f, R5 ;  /* 0x0000001fff047819 */ /* 0x000fe20000011405 */
[----:B------:R-:W-:-:S04]  /*137d0*/  IMAD R0, R7, c[0x0][0x49c], R0 ;  /* 0x0001270007007a24 */ /* 0x000fc800078e0200 */
[----:B------:R-:W-:Y:S01]  /*137e0*/  IMAD R4, R4, c[0x0][0x488], RZ ;  /* 0x0001220004047a24 */ /* 0x000fe200078e02ff */
[----:B------:R-:W-:Y:S02]  /*137f0*/  IADD3.X R11, R3, R11, R0, P0, !PT ;  /* 0x0000000b030b7210 */ /* 0x000fe400007fe400 */
[----:B------:R-:W-:Y:S01]  /*13800*/  MOV R0, 0xff800000 ;  /* 0xff80000000007802 */ /* 0x000fe20000000f00 */
[C---:B------:R-:W-:Y:S02]  /*13810*/  IMAD R4, R5.reuse, c[0x0][0x48c], R4 ;  /* 0x0001230005047a24 */ /* 0x040fe400078e0204 */
[----:B------:R-:W-:-:S05]  /*13820*/  IMAD.WIDE.U32 R10, R5, c[0x0][0x488], R10 ;  /* 0x00012200050a7a25 */ /* 0x000fca00078e000a */
[----:B------:R-:W-:Y:S02]  /*13830*/  IADD3 R4, R11, R4, RZ ;  /* 0x000000040b047210 */ /* 0x000fe40007ffe0ff */
[----:B------:R-:W-:-:S04]  /*13840*/  LEA R12, P0, R10, c[0x0][0x450], 0x2 ;  /* 0x000114000a0c7a11 */ /* 0x000fc800078010ff */
[----:B------:R-:W-:-:S05]  /*13850*/  LEA.HI.X R13, R10, c[0x0][0x454], R4, 0x2, P0 ;  /* 0x000115000a0d7a11 */ /* 0x000fca00000f1404 */
[----:B------:R1:W-:Y:S04]  /*13860*/  STG.E [R12.64], R0 ;  /* 0x000000000c007986 */ /* 0x0003e8000c101910 */
.L_x_1024:
[----:B------:R-:W-:Y:S05]  /*13870*/  BSYNC B0 ;  /* 0x0000000000007941 */ /* 0x000fea0003800000 */
.L_x_1023:
[----:B-1----:R-:W1:Y:S01]  /*13880*/  S2R R0, SR_CTAID.X ;  /* 0x0000000000007919 */ /* 0x002e620000002500 */
[----:B------:R-:W-:Y:S01]  /*13890*/  SHF.R.S32.HI R5, RZ, 0x1f, R9 ;  /* 0x0000001fff057819 */ /* 0x000fe20000011409 */
[----:B------:R-:W-:Y:S01]  /*138a0*/  IMAD.MOV.U32 R4, RZ, RZ, c[0x0][0x4e8] ;  /* 0x00013a00ff047624 */ /* 0x000fe200078e00ff */
[----:B------:R-:W-:Y:S01]  /*138b0*/  ULDC.64 UR4, c[0x0][0x3e8] ;  /* 0x0000fa0000047ab9 */ /* 0x000fe20000000a00 */
[----:B------:R-:W-:Y:S01]  /*138c0*/  IMAD R2, R2, c[0x0][0x3f0], RZ ;  /* 0x0000fc0002027a24 */ /* 0x000fe200078e02ff */
[----:B------:R-:W-:Y:S01]  /*138d0*/  LEA.HI R5, R5, R9, RZ, 0x3 ;  /* 0x0000000905057211 */ /* 0x000fe200078f18ff */
[----:B------:R-:W-:Y:S01]  /*138e0*/  UIMAD UR6, UR6, UR4, URZ ;  /* 0x00000004060672a4 */ /* 0x000fe2000f8e023f */
[C---:B------:R-:W-:Y:S01]  /*138f0*/  ISETP.NE.AND P0, PT, R4.reuse, 0x1, PT ;  /* 0x000000010400780c */ /* 0x040fe20003f05270 */
[----:B--2---:R-:W-:Y:S01]  /*13900*/  UIMAD.WIDE.U32 UR10, UR9, UR4, URZ ;  /* 0x00000004090a72a5 */ /* 0x004fe2000f8e003f */
        /* <DEDUP_REMOVED lines=10> */
[C---:B------:R-:W-:Y:S01]  /*139b0*/  LEA R6, R9.reuse, R5, 0x5 ;  /* 0x0000000509067211 */ /* 0x040fe200078e28ff */
[----:B------:R-:W-:Y:S01]  /*139c0*/  IMAD.SHL.U32 R9, R9, 0x8, RZ ;  /* 0x0000000809097824 */ /* 0x000fe200078e00ff */
[----:B------:R-:W-:-:S03]  /*139d0*/  MOV R11, UR4 ;  /* 0x00000004000b7c02 */ /* 0x000fc60008000f00 */
[C---:B-1----:R-:W-:Y:S01]  /*139e0*/  IMAD R6, R0.reuse, 0x80, R6 ;  /* 0x0000008000067824 */ /* 0x042fe200078e0206 */
        /* <DEDUP_REMOVED lines=10> */
[----:B------:R-:W-:Y:S01]  /*13a90*/  IMAD R3, R3, c[0x0][0x4e8], R6 ;  /* 0x00013a0003037a24 */ /* 0x000fe200078e0206 */
[C---:B------:R-:W-:Y:S01]  /*13aa0*/  IADD3 R6, R9.reuse, 0xc0, RZ ;  /* 0x000000c009067810 */ /* 0x040fe20007ffe0ff */
[----:B------:R-:W-:Y:S01]  /*13ab0*/  IMAD R7, R8, c[0x0][0x3e4], R7 ;  /* 0x0000f90008077a24 */ /* 0x000fe200078e0207 */
[----:B------:R-:W-:Y:S02]  /*13ac0*/  IADD3 R8, R9, 0x40, RZ ;  /* 0x0000004009087810 */ /* 0x000fe40007ffe0ff */
[----:B------:R-:W-:Y:S02]  /*13ad0*/  SHF.R.S32.HI R2, RZ, 0x1f, R3 ;  /* 0x0000001fff027819 */ /* 0x000fe40000011403 */
[----:B------:R-:W-:Y:S02]  /*13ae0*/  IADD3 R11, R11, R7, RZ ;  /* 0x000000070b0b7210 */ /* 0x000fe40007ffe0ff */
[----:B------:R-:W-:Y:S01]  /*13af0*/  IADD3 R7, R9, 0x80, RZ ;  /* 0x0000008009077810 */ /* 0x000fe20007ffe0ff */
[----:B------:R-:W-:-:S02]  /*13b00*/  IMAD R2, R2, c[0x0][0x3d8], RZ ;  /* 0x0000f60002027a24 */ /* 0x000fc400078e02ff */
[----:B------:R-:W-:-:S04]  /*13b10*/  IMAD.WIDE.U32 R10, R3, c[0x0][0x3d8], R10 ;  /* 0x0000f600030a7a25 */ /* 0x000fc800078e000a */
[----:B------:R-:W-:-:S04]  /*13b20*/  IMAD R2, R3, c[0x0][0x3dc], R2 ;  /* 0x0000f70003027a24 */ /* 0x000fc800078e0202 */
        /* <DEDUP_REMOVED lines=28> */
.L_x_1026:
[----:B------:R-:W-:Y:S05]  /*13cf0*/  BSYNC B0 ;  /* 0x0000000000007941 */ /* 0x000fea0003800000 */
.L_x_1025:
        /* <DEDUP_REMOVED lines=27> */
.L_x_1028:
[----:B------:R-:W-:Y:S05]  /*13eb0*/  BSYNC B0 ;  /* 0x0000000000007941 */ /* 0x000fea0003800000 */
.L_x_1027:
        /* <DEDUP_REMOVED lines=27> */
.L_x_1030:
[----:B------:R-:W-:Y:S05]  /*14070*/  BSYNC B0 ;  /* 0x0000000000007941 */ /* 0x000fea0003800000 */
.L_x_1029:
        /* <DEDUP_REMOVED lines=28> */
.L_x_1031:
        /* <DEDUP_REMOVED lines=12> */
.L_x_1783:


//--------------------- .text._ZN7cutlass13device_kernelIN5flash19enable_sm80_to_sm89INS1_16FlashAttnFwdSm80INS1_25CollectiveMainloopFwdSm80ILi8ELi1ELb0EN4cute5tupleIJNS5_1CILi128EEENS7_ILi64EEENS7_ILi256EEEEEELi256ENS_10bfloat16_tEfNS_4arch4Sm80ELb0ELb1ELb0ELb1ELb1ELb0ELb1ELb0EEENS1_21CollectiveEpilogueFwdINS6_IJS8_SA_S9_EEENS6_IJNS7_ILi1EEESI_SI_EEESC_SE_Li256ELb1ELb1ELb0ELb0EEENS1_19SingleTileSchedulerILb1ELb0ELb1ELi128EEEEEEEEEvNT_6ParamsE --------------------------
	.section	.text._ZN7cutlass13device_kernelIN5flash19enable_sm80_to_sm89INS1_16FlashAttnFwdSm80INS1_25CollectiveMainloopFwdSm80ILi8ELi1ELb0EN4cute5tupleIJNS5_1CILi128EEENS7_ILi64EEENS7_ILi256EEEEEELi256ENS_10bfloat16_tEfNS_4arch4Sm80ELb0ELb1ELb0ELb1ELb1ELb0ELb1ELb0EEENS1_21CollectiveEpilogueFwdINS6_IJS8_SA_S9_EEENS6_IJNS7_ILi1EEESI_SI_EEESC_SE_Li256ELb1ELb1ELb0ELb0EEENS1_19SingleTileSchedulerILb1ELb0ELb1ELi128EEEEEEEEEvNT_6ParamsE,"ax",@progbits
	.sectioninfo	@"SHI_REGISTERS=255"
	.align	128
.text._ZN7cutlass13device_kernelIN5flash19enable_sm80_to_sm89INS1_16FlashAttnFwdSm80INS1_25CollectiveMainloopFwdSm80ILi8ELi1ELb0EN4cute5tupleIJNS5_1CILi128EEENS7_ILi64EEENS7_ILi256EEEEEELi256ENS_10bfloat16_tEfNS_4arch4Sm80ELb0ELb1ELb0ELb1ELb1ELb0ELb1ELb0EEENS1_21CollectiveEpilogueFwdINS6_IJS8_SA_S9_EEENS6_IJNS7_ILi1EEESI_SI_EEESC_SE_Li256ELb1ELb1ELb0ELb0EEENS1_19SingleTileSchedulerILb1ELb0ELb1ELi128EEEEEEEEEvNT_6ParamsE:
        .type           _ZN7cutlass13device_kernelIN5flash19enable_sm80_to_sm89INS1_16FlashAttnFwdSm80INS1_25CollectiveMainloopFwdSm80ILi8ELi1ELb0EN4cute5tupleIJNS5_1CILi128EEENS7_ILi64EEENS7_ILi256EEEEEELi256ENS_10bfloat16_tEfNS_4arch4Sm80ELb0ELb1ELb0ELb1ELb1ELb0ELb1ELb0EEENS1_21CollectiveEpilogueFwdINS6_IJS8_SA_S9_EEENS6_IJNS7_ILi1EEESI_SI_EEESC_SE_Li256ELb1ELb1ELb0ELb0EEENS1_19SingleTileSchedulerILb1ELb0ELb1ELi128EEEEEEEEEvNT_6ParamsE,@function
        .size           _ZN7cutlass13device_kernelIN5flash19enable_sm80_to_sm89INS1_16FlashAttnFwdSm80INS1_25CollectiveMainloopFwdSm80ILi8ELi1ELb0EN4cute5tupleIJNS5_1CILi128EEENS7_ILi64EEENS7_ILi256EEEEEELi256ENS_10bfloat16_tEfNS_4arch4Sm80ELb0ELb1ELb0ELb1ELb1ELb0ELb1ELb0EEENS1_21CollectiveEpilogueFwdINS6_IJS8_SA_S9_EEENS6_IJNS7_ILi1EEESI_SI_EEESC_SE_Li256ELb1ELb1ELb0ELb0EEENS1_19SingleTileSchedulerILb1ELb0ELb1ELi128EEEEEEEEEvNT_6ParamsE,(.L_x_1784 - _ZN7cutlass13device_kernelIN5flash19enable_sm80_to_sm89INS1_16FlashAttnFwdSm80INS1_25CollectiveMainloopFwdSm80ILi8ELi1ELb0EN4cute5tupleIJNS5_1CILi128EEENS7_ILi64EEENS7_ILi256EEEEEELi256ENS_10bfloat16_tEfNS_4arch4Sm80ELb0ELb1ELb0ELb1ELb1ELb0ELb1ELb0EEENS1_21CollectiveEpilogueFwdINS6_IJS8_SA_S9_EEENS6_IJNS7_ILi1EEESI_SI_EEESC_SE_Li256ELb1ELb1ELb0ELb0EEENS1_19SingleTileSchedulerILb1ELb0ELb1ELi128EEEEEEEEEvNT_6ParamsE)
        .other          _ZN7cutlass13device_kernelIN5flash19enable_sm80_to_sm89INS1_16FlashAttnFwdSm80INS1_25CollectiveMainloopFwdSm80ILi8ELi1ELb0EN4cute5tupleIJNS5_1CILi128EEENS7_ILi64EEENS7_ILi256EEEEEELi256ENS_10bfloat16_tEfNS_4arch4Sm80ELb0ELb1ELb0ELb1ELb1ELb0ELb1ELb0EEENS1_21CollectiveEpilogueFwdINS6_IJS8_SA_S9_EEENS6_IJNS7_ILi1EEESI_SI_EEESC_SE_Li256ELb1ELb1ELb0ELb0EEENS1_19SingleTileSchedulerILb1ELb0ELb1ELi128EEEEEEEEEvNT_6ParamsE,@"STO_CUDA_ENTRY STV_DEFAULT"
_ZN7cutlass13device_kernelIN5flash19enable_sm80_to_sm89INS1_16FlashAttnFwdSm80INS1_25CollectiveMainloopFwdSm80ILi8ELi1ELb0EN4cute5tupleIJNS5_1CILi128EEENS7_ILi64EEENS7_ILi256EEEEEELi256ENS_10bfloat16_tEfNS_4arch4Sm80ELb0ELb1ELb0ELb1ELb1ELb0ELb1ELb0EEENS1_21CollectiveEpilogueFwdINS6_IJS8_SA_S9_EEENS6_IJNS7_ILi1EEESI_SI_EEESC_SE_Li256ELb1ELb1ELb0ELb0EEENS1_19SingleTileSchedulerILb1ELb0ELb1ELi128EEEEEEEEEvNT_6ParamsE:
        /* <DEDUP_REMOVED lines=20> */
.L_x_1033:
        /* <DEDUP_REMOVED lines=13> */
.L_x_1035:
[----:B------:R-:W-:Y:S02]  /*0210*/  ULDC UR5, c[0x0][0x54c] ;  /* 0x0001530000057ab9 */ /* 0x000fe40000000800 */
.L_x_1034:
[----:B------:R-:W-:Y:S02]  /*0220*/  ULDC UR4, c[0x0][0x548] ;  /* 0x0001520000047ab9 */ /* 0x000fe40000000800 */
[----:B------:R-:W-:-:S02]  /*0230*/  USHF.L.U32 UR26, UR27, 0x7, URZ ;  /* 0x000000071b1a7899 */ /* 0x000fc4000800063f */
[----:B------:R-:W-:-:S04]  /*0240*/  UIMAD UR4, UR5, UR4, URZ ;  /* 0x00000004050472a4 */ /* 0x000fc8000f8e023f */
[----:B------:R-:W-:-:S04]  /*0250*/  UISETP.GE.AND UP0, UPT, UR26, UR4, UPT ;  /* 0x000000041a00728c */ /* 0x000fc8000bf06270 */
[----:B------:R-:W-:Y:S01]  /*0260*/  USEL UR13, UR13, 0xffffffff, !UP0 ;  /* 0xffffffff0d0d7887 */ /* 0x000fe2000c000000 */
[----:B------:R-:W-:Y:S05]  /*0270*/  BRA `(.L_x_1036) ;  /* 0x000001b000007947 */ /* 0x000fea0003800000 */
.L_x_1032:
        /* <DEDUP_REMOVED lines=8> */
.L_x_1037:
        /* <DEDUP_REMOVED lines=13> */
.L_x_1039:
[----:B------:R-:W-:Y:S02]  /*03d0*/  ULDC UR5, c[0x0][0x54c] ;  /* 0x0001530000057ab9 */ /* 0x000fe40000000800 */
.L_x_1038:
[----:B------:R-:W-:Y:S02]  /*03e0*/  ULDC UR4, c[0x0][0x548] ;  /* 0x0001520000047ab9 */ /* 0x000fe40000000800 */
[----:B------:R-:W-:-:S02]  /*03f0*/  USHF.L.U32 UR26, UR27, 0x7, URZ ;  /* 0x000000071b1a7899 */ /* 0x000fc4000800063f */
[----:B------:R-:W-:-:S04]  /*0400*/  UIMAD UR4, UR5, UR4, URZ ;  /* 0x00000004050472a4 */ /* 0x000fc8000f8e023f */
[----:B------:R-:W-:-:S04]  /*0410*/  UISETP.GE.AND UP0, UPT, UR26, UR4, UPT ;  /* 0x000000041a00728c */ /* 0x000fc8000bf06270 */
[----:B------:R-:W-:-:S06]  /*0420*/  USEL UR13, UR13, 0xffffffff, !UP0 ;  /* 0xffffffff0d0d7887 */ /* 0x000fcc000c000000 */
.L_x_1036:
        /* <DEDUP_REMOVED lines=42> */
[----:B------:R1:W2:Y:S04]  /*06d0*/  LDG.E R0, [R4.64] ;  /* 0x0000001204007981 */ /* 0x0002a8000c1e1900 */
[----:B-1----:R-:W4:Y:S01]  /*06e0*/  LDG.E R4, [R4.64+0x4] ;  /* 0x0000041204047981 */ /* 0x002f22000c1e1900 */
[----:B--23--:R-:W1:Y:S08]  /*06f0*/  R2UR UR12, R0 ;  /* 0x00000000000c73c2 */ /* 0x00ce7000000e0000 */
[----:B----4-:R-:W1:Y:S02]  /*0700*/  R2UR UR4, R4 ;  /* 0x00000000040473c2 */ /* 0x010e6400000e0000 */
[----:B-1----:R-:W-:-:S06]  /*0710*/  UIADD3 UR12, -UR12, UR4, URZ ;  /* 0x000000040c0c7290 */ /* 0x002fcc000fffe13f */
.L_x_1040:
        /* <DEDUP_REMOVED lines=10> */
.L_x_1041:
        /* <DEDUP_REMOVED lines=12> */
.L_x_1042:
[----:B------:R-:W-:Y:S02]  /*0880*/  ULDC UR4, c[0x0][0x2c4] ;  /* 0x0000b10000047ab9 */ /* 0x000fe40000000800 */
[----:B------:R-:W-:-:S02]  /*0890*/  UISETP.NE.AND UP2, UPT, UR4, 0x1, UPT ;  /* 0x000000010400788c */ /* 0x000fc4000bf45270 */
[----:B------:R-:W-:Y:S02]  /*08a0*/  ULDC.64 UR6, c[0x0][0x2c8] ;  /* 0x0000b20000067ab9 */ /* 0x000fe40000000a00 */
[----:B------:R-:W-:Y:S02]  /*08b0*/  ULDC.64 UR4, c[0x0][0x328] ;  /* 0x0000ca0000047ab9 */ /* 0x000fe40000000a00 */
[----:B------:R-:W-:Y:S02]  /*08c0*/  UISETP.GE.AND UP1, UPT, UR5, 0x1, UPT ;  /* 0x000000010500788c */ /* 0x000fe4000bf26270 */
[----:B------:R-:W-:Y:S02]  /*08d0*/  UIADD3 UR8, -UR11, UR8, URZ ;  /* 0x000000080b087290 */ /* 0x000fe4000fffe13f */
[----:B------:R-:W-:Y:S02]  /*08e0*/  UIADD3 UR15, UR26, 0x7f, URZ ;  /* 0x0000007f1a0f7890 */ /* 0x000fe4000fffe03f */
[----:B------:R-:W-:Y:S01]  /*08f0*/  @UP2 UIADD3 UR16, UR26, 0x7f, URZ ;  /* 0x0000007f1a102890 */ /* 0x000fe2000fffe03f */
[----:B------:R-:W-:-:S03]  /*0900*/  PLOP3.LUT P0, PT, PT, PT, UP1, 0x40, 0x0 ;  /* 0x000000000000781c */ /* 0x000fc60003f0e818 */
[----:B------:R-:W-:Y:S02]  /*0910*/  UIMAD.WIDE.U32 UR16, UR16, UR6, URZ ;  /* 0x00000006101072a5 */ /* 0x000fe4000f8e003f */
[----:B---3--:R-:W-:Y:S02]  /*0920*/  UIADD3 UR6, UR8, 0x1, -UR12 ;  /* 0x0000000108067890 */ /* 0x008fe4000fffe80c */
[----:B------:R-:W-:-:S04]  /*0930*/  @UP2 USHF.R.U32.HI UR15, URZ, UR7, UR17 ;  /* 0x000000073f0f2299 */ /* 0x000fc80008011611 */
[----:B------:R-:W-:-:S04]  /*0940*/  UIADD3 UR6, UR6, UR15, URZ ;  /* 0x0000000f06067290 */ /* 0x000fc8000fffe03f */
[----:B------:R-:W-:Y:S01]  /*0950*/  UIADD3 UR4, UR6, UR4, URZ ;  /* 0x0000000406047290 */ /* 0x000fe2000fffe03f */
        /* <DEDUP_REMOVED lines=11> */
.L_x_1044:
[----:B------:R-:W-:Y:S02]  /*0a10*/  UISETP.NE.AND UP0, UPT, UR5, 0x1, UPT ;  /* 0x000000010500788c */ /* 0x000fe4000bf05270 */
[----:B------:R-:W-:Y:S02]  /*0a20*/  ULDC.64 UR6, c[0x0][0x330] ;  /* 0x0000cc0000067ab9 */ /* 0x000fe40000000a00 */
[----:B------:R-:W-:-:S07]  /*0a30*/  UIMAD.WIDE.U32 UR16, UR15, UR6, URZ ;  /* 0x000000060f1072a5 */ /* 0x000fce000f8e003f */
[----:B------:R-:W-:Y:S02]  /*0a40*/  @UP0 USHF.R.U32.HI UR15, URZ, UR7, UR17 ;  /* 0x000000073f0f0299 */ /* 0x000fe40008011611 */
.L_x_1045:
[----:B------:R-:W-:Y:S02]  /*0a50*/  ULDC UR6, c[0x0][0x32c] ;  /* 0x0000cb0000067ab9 */ /* 0x000fe40000000800 */
[----:B------:R-:W-:-:S04]  /*0a60*/  UIMAD UR6, UR15, UR5, UR6 ;  /* 0x000000050f0672a4 */ /* 0x000fc8000f8e0206 */
[----:B------:R-:W-:-:S04]  /*0a70*/  UISETP.LT.AND UP0, UPT, UR4, UR6, UPT ;  /* 0x000000060400728c */ /* 0x000fc8000bf01270 */
[----:B------:R-:W-:Y:S02]  /*0a80*/  USEL UR4, UR4, UR6, UP0 ;  /* 0x0000000604047287 */ /* 0x000fe40008000000 */
.L_x_1043:
[----:B------:R-:W-:Y:S01]  /*0a90*/  UIADD3 UR17, UR8, 0x3f, URZ ;  /* 0x0000003f08117890 */ /* 0x000fe2000fffe03f */
[----:B------:R-:W-:Y:S01]  /*0aa0*/  PLOP3.LUT P0, PT, PT, PT, UP1, 0x40, 0x0 ;  /* 0x000000000000781c */ /* 0x000fe20003f0e818 */
[----:B------:R-:W-:Y:S02]  /*0ab0*/  UIADD3 UR15, UR4, 0x3f, URZ ;  /* 0x0000003f040f7890 */ /* 0x000fe4000fffe03f */
[----:B------:R-:W-:Y:S02]  /*0ac0*/  ULDC.64 UR6, c[0x0][0x2c8] ;  /* 0x0000b20000067ab9 */ /* 0x000fe40000000a00 */
[----:B------:R-:W-:Y:S02]  /*0ad0*/  UIMAD.WIDE.U32 UR22, UR26, UR6, URZ ;  /* 0x000000061a1672a5 */ /* 0x000fe4000f8e003f */
[----:B------:R-:W-:Y:S02]  /*0ae0*/  USHF.R.S32.HI UR16, URZ, 0x1f, UR17 ;  /* 0x0000001f3f107899 */ /* 0x000fe40008011411 */
[----:B------:R-:W-:-:S02]  /*0af0*/  USHF.R.S32.HI UR6, URZ, 0x1f, UR15 ;  /* 0x0000001f3f067899 */ /* 0x000fc4000801140f */
[----:B------:R-:W-:Y:S02]  /*0b00*/  ULEA.HI UR16, UR16, UR17, URZ, 0x6 ;  /* 0x0000001110107291 */ /* 0x000fe4000f8f303f */
[----:B------:R-:W-:Y:S02]  /*0b10*/  ULEA.HI UR6, UR6, UR15, URZ, 0x6 ;  /* 0x0000000f06067291 */ /* 0x000fe4000f8f303f */
[----:B------:R-:W-:Y:S02]  /*0b20*/  UMOV UR4, UR26 ;  /* 0x0000001a00047c82 */ /* 0x000fe40008000000 */
[----:B------:R-:W-:Y:S02]  /*0b30*/  @UP2 USHF.R.U32.HI UR4, URZ, UR7, UR23 ;  /* 0x000000073f042299 */ /* 0x000fe40008011617 */
[----:B------:R-:W-:Y:S02]  /*0b40*/  USHF.R.S32.HI UR16, URZ, 0x6, UR16 ;  /* 0x000000063f107899 */ /* 0x000fe40008011410 */
[----:B------:R-:W-:-:S02]  /*0b50*/  USHF.R.S32.HI UR22, URZ, 0x6, UR6 ;  /* 0x000000063f167899 */ /* 0x000fc40008011406 */
[----:B------:R-:W-:Y:S02]  /*0b60*/  UIADD3 UR23, UR8, -UR12, URZ ;  /* 0x8000000c08177290 */ /* 0x000fe4000fffe03f */
[----:B------:R-:W-:Y:S02]  /*0b70*/  UISETP.LT.AND UP0, UPT, UR16, UR22, UPT ;  /* 0x000000161000728c */ /* 0x000fe4000bf01270 */
[----:B------:R-:W-:Y:S02]  /*0b80*/  UIADD3 UR7, UR23, UR4, URZ ;  /* 0x0000000417077290 */ /* 0x000fe4000fffe03f */
[----:B------:R-:W-:Y:S02]  /*0b90*/  ULDC UR6, c[0x0][0x324] ;  /* 0x0000c90000067ab9 */ /* 0x000fe40000000800 */
[----:B------:R-:W-:Y:S02]  /*0ba0*/  USEL UR22, UR16, UR22, UP0 ;  /* 0x0000001610167287 */ /* 0x000fe40008000000 */
[----:B------:R-:W-:Y:S01]  /*0bb0*/  UIADD3 UR6, UR7, -UR6, URZ ;  /* 0x8000000607067290 */ /* 0x000fe2000fffe03f */
        /* <DEDUP_REMOVED lines=12> */
.L_x_1047:
[----:B------:R-:W-:-:S03]  /*0c80*/  UISETP.NE.AND UP0, UPT, UR5, 0x1, UPT ;  /* 0x000000010500788c */ /* 0x000fc6000bf05270 */
[----:B------:R-:W-:Y:S02]  /*0c90*/  ULDC.64 UR4, c[0x0][0x330] ;  /* 0x0000cc0000047ab9 */ /* 0x000fe40000000a00 */
[----:B------:R-:W-:-:S07]  /*0ca0*/  UIMAD.WIDE.U32 UR16, UR7, UR4, URZ ;  /* 0x00000004071072a5 */ /* 0x000fce000f8e003f */
[----:B------:R-:W-:Y:S02]  /*0cb0*/  @UP0 UMOV UR15, UR17 ;  /* 0x00000011000f0c82 */ /* 0x000fe40008000000 */
[----:B------:R-:W-:Y:S02]  /*0cc0*/  @UP0 USHF.R.U32.HI UR7, URZ, UR5, UR15 ;  /* 0x000000053f070299 */ /* 0x000fe4000801160f */
.L_x_1048:
[----:B------:R-:W-:Y:S02]  /*0cd0*/  ULDC UR4, c[0x0][0x32c] ;  /* 0x0000cb0000047ab9 */ /* 0x000fe40000000800 */
[----:B------:R-:W-:-:S04]  /*0ce0*/  UIMAD UR4, UR7, UR4, URZ ;  /* 0x00000004070472a4 */ /* 0x000fc8000f8e023f */
[----:B------:R-:W-:-:S04]  /*0cf0*/  UISETP.LT.AND UP0, UPT, UR6, UR4, UPT ;  /* 0x000000040600728c */ /* 0x000fc8000bf01270 */
[----:B------:R-:W-:-:S04]  /*0d00*/  USEL UR6, UR6, UR4, !UP0 ;  /* 0x0000000406067287 */ /* 0x000fc8000c000000 */
.L_x_1046:
[----:B------:R-:W-:Y:S01]  /*0d10*/  USHF.R.S32.HI UR4, URZ, 0x1f, UR6 ;  /* 0x0000001f3f047899 */ /* 0x000fe20008011406 */
[----:B------:R-:W-:Y:S01]  /*0d20*/  PLOP3.LUT P2, PT, PT, PT, PT, 0x80, 0x0 ;  /* 0x000000000000781c */ /* 0x000fe20003f4f070 */
[----:B------:R-:W-:Y:S01]  /*0d30*/  IMAD.MOV.U32 R3, RZ, RZ, RZ ;  /* 0x000000ffff037224 */ /* 0x000fe200078e00ff */
[----:B------:R-:W-:Y:S01]  /*0d40*/  MOV R4, RZ ;  /* 0x000000ff00047202 */ /* 0x000fe20000000f00 */
[----:B------:R-:W-:Y:S01]  /*0d50*/  ULEA.HI UR4, UR4, UR6, URZ, 0x6 ;  /* 0x0000000604047291 */ /* 0x000fe2000f8f303f */
[----:B------:R-:W-:Y:S01]  /*0d60*/  IMAD.MOV.U32 R130, RZ, RZ, RZ ;  /* 0x000000ffff827224 */ /* 0x000fe200078e00ff */
[----:B------:R-:W-:Y:S01]  /*0d70*/  CS2R R126, SRZ ;  /* 0x00000000007e7805 */ /* 0x000fe2000001ff00 */
[----:B------:R-:W-:Y:S01]  /*0d80*/  IMAD.MOV.U32 R128, RZ, RZ, RZ ;  /* 0x000000ffff807224 */ /* 0x000fe200078e00ff */
        /* <DEDUP_REMOVED lines=88> */
[----:B------:R-:W-:Y:S01]  /*1310*/  USHF.R.S32.HI UR9, URZ, 0x1f, UR13 ;  /* 0x0000001f3f097899 */ /* 0x000fe2000801140d */
[----:B------:R-:W-:Y:S01]  /*1320*/  PLOP3.LUT P0, PT, PT, PT, UP2, 0x80, 0x0 ;  /* 0x000000000000781c */ /* 0x000fe20003f0f028 */
[----:B------:R-:W-:Y:S01]  /*1330*/  IMAD.IADD R15, R83, 0x1, -R15 ;  /* 0x00000001530f7824 */ /* 0x000fe200078e0a0f */
[----:B------:R-:W-:Y:S01]  /*1340*/  ULDC.64 UR4, c[0x0][0x1b8] ;  /* 0x00006e0000047ab9 */ /* 0x000fe20000000a00 */
[----:B------:R-:W-:Y:S01]  /*1350*/  IMAD.SHL.U32 R231, R12, 0x40, RZ ;  /* 0x000000400ce77824 */ /* 0x000fe200078e00ff */
[----:B------:R-:W-:Y:S01]  /*1360*/  UIADD3 UR15, UR15, UR6, URZ ;  /* 0x000000060f0f7290 */ /* 0x000fe2000fffe03f */
[C---:B------:R-:W-:Y:S01]  /*1370*/  IMAD R235, R15.reuse, 0x20, R12 ;  /* 0x000000200feb7824 */ /* 0x040fe200078e020c */
[----:B------:R-:W-:Y:S01]  /*1380*/  UIMAD UR6, UR20, UR4, URZ ;  /* 0x00000004140672a4 */ /* 0x000fe2000f8e023f */
[----:B------:R-:W-:Y:S01]  /*1390*/  IMAD.SHL.U32 R203, R15, 0x8, RZ ;  /* 0x000000080fcb7824 */ /* 0x000fe200078e00ff */
[----:B------:R-:W-:Y:S01]  /*13a0*/  USEL UR9, UR9, URZ, !UP3 ;  /* 0x0000003f09097287 */ /* 0x000fe2000d800000 */
[----:B------:R-:W-:Y:S01]  /*13b0*/  LOP3.LUT R231, R231, 0x1c0, RZ, 0xc0, !PT ;  /* 0x000001c0e7e77812 */ /* 0x000fe200078ec0ff */
[----:B------:R-:W-:Y:S01]  /*13c0*/  UIMAD UR6, UR10, UR5, UR6 ;  /* 0x000000050a0672a4 */ /* 0x000fe2000f8e0206 */
[----:B------:R-:W-:Y:S01]  /*13d0*/  IADD3 R0, R235, UR26, RZ ;  /* 0x0000001aeb007c10 */ /* 0x000fe2000fffe0ff */
[----:B------:R-:W-:Y:S01]  /*13e0*/  UIMAD.WIDE.U32 UR16, UR10, UR4, UR14 ;  /* 0x000000040a1072a5 */ /* 0x000fe2000f8e000e */
[C---:B------:R-:W-:Y:S01]  /*13f0*/  IADD3 R14, R203.reuse, 0x40, RZ ;  /* 0x00000040cb0e7810 */ /* 0x040fe20007ffe0ff */
[----:B------:R-:W-:Y:S01]  /*1400*/  USEL UR14, UR13, URZ, !UP3 ;  /* 0x0000003f0d0e7287 */ /* 0x000fe2000d800000 */
[C---:B------:R-:W-:Y:S01]  /*1410*/  IADD3 R13, R203.reuse, 0x80, RZ ;  /* 0x00000080cb0d7810 */ /* 0x040fe20007ffe0ff */
[----:B------:R-:W-:Y:S01]  /*1420*/  ULDC.64 UR4, c[0x0][0x1c0] ;  /* 0x0000700000047ab9 */ /* 0x000fe20000000a00 */
[----:B-1----:R-:W-:Y:S01]  /*1430*/  @P1 IMAD.HI.U32 R3, R0, c[0x0][0x2c8], RZ ;  /* 0x0000b20000031a27 */ /* 0x002fe200078e00ff */
[----:B------:R-:W-:Y:S01]  /*1440*/  UIMAD UR9, UR9, UR4, URZ ;  /* 0x00000004090972a4 */ /* 0x000fe2000f8e023f */
[----:B------:R-:W-:Y:S01]  /*1450*/  LEA.HI R8, R84, R83, RZ, 0x6 ;  /* 0x0000005354087211 */ /* 0x000fe200078f30ff */
[----:B------:R-:W-:Y:S01]  /*1460*/  UIADD3 UR17, UR17, UR6, URZ ;  /* 0x0000000611117290 */ /* 0x000fe2000fffe03f */
[--C-:B------:R-:W-:Y:S01]  /*1470*/  IMAD.MOV.U32 R5, RZ, RZ, R0.reuse ;  /* 0x000000ffff057224 */ /* 0x100fe200078e0000 */
[----:B------:R-:W-:Y:S01]  /*1480*/  UIMAD UR5, UR14, UR5, UR9 ;  /* 0x000000050e0572a4 */ /* 0x000fe2000f8e0209 */
[----:B------:R-:W-:Y:S01]  /*1490*/  @P0 SHF.R.U32.HI R5, RZ, c[0x0][0x2cc], R3 ;  /* 0x0000b300ff050a19 */ /* 0x000fe20000011603 */
[----:B------:R-:W-:Y:S01]  /*14a0*/  UIMAD.WIDE.U32 UR14, UR14, UR4, UR16 ;  /* 0x000000040e0e72a5 */ /* 0x000fe2000f8e0010 */
[----:B------:R-:W-:Y:S01]  /*14b0*/  ISETP.GE.AND P4, PT, R203, c[0x0][0x198], PT ;  /* 0x00006600cb007a0c */ /* 0x000fe20003f86270 */
[----:B------:R-:W-:Y:S01]  /*14c0*/  IMAD.SHL.U32 R8, R8, 0x8, RZ ;  /* 0x0000000808087824 */ /* 0x000fe200078e00ff */
[--C-:B------:R-:W-:Y:S01]  /*14d0*/  SHF.R.S32.HI R4, RZ, 0x1f, R5.reuse ;  /* 0x0000001fff047819 */ /* 0x100fe20000011405 */
[----:B------:R-:W-:Y:S01]  /*14e0*/  UIADD3 UR5, UR15, UR5, URZ ;  /* 0x000000050f057290 */ /* 0x000fe2000fffe03f */
[----:B------:R-:W-:Y:S01]  /*14f0*/  IMAD.MOV R3, RZ, RZ, -R5 ;  /* 0x000000ffff037224 */ /* 0x000fe200078e0a05 */
[----:B------:R-:W-:Y:S01]  /*1500*/  ULDC UR4, c[0x0][0x2c4] ;  /* 0x0000b10000047ab9 */ /* 0x000fe20000000800 */
[----:B------:R-:W-:Y:S01]  /*1510*/  IMAD.U32 R7, RZ, RZ, UR15 ;  /* 0x0000000fff077e24 */ /* 0x000fe2000f8e00ff */
[----:B------:R-:W-:Y:S01]  /*1520*/  UIMAD UR4, UR12, UR4, URZ ;  /* 0x000000040c0472a4 */ /* 0x000fe2000f8e023f */
[----:B------:R-:W-:Y:S01]  /*1530*/  IMAD R3, R3, c[0x0][0x2c4], R0 ;  /* 0x0000b10003037a24 */ /* 0x000fe200078e0200 */
[----:B------:R-:W-:Y:S01]  /*1540*/  ISETP.GE.AND P3, PT, R14, c[0x0][0x198], PT ;  /* 0x000066000e007a0c */ /* 0x000fe20003f66270 */
[----:B------:R-:W-:Y:S01]  /*1550*/  IMAD.U32 R6, RZ, RZ, UR14 ;  /* 0x0000000eff067e24 */ /* 0x000fe2000f8e00ff */
[----:B------:R-:W-:Y:S01]  /*1560*/  ISETP.GE.AND P6, PT, R13, c[0x0][0x198], PT ;  /* 0x000066000d007a0c */ /* 0x000fe20003fc6270 */
[----:B------:R-:W-:Y:S01]  /*1570*/  IMAD.U32 R7, RZ, RZ, UR5 ;  /* 0x00000005ff077e24 */ /* 0x000fe2000f8e00ff */
[----:B------:R-:W-:Y:S01]  /*1580*/  SHF.R.S32.HI R0, RZ, 0x1f, R3 ;  /* 0x0000001fff007819 */ /* 0x000fe20000011403 */
[----:B------:R-:W-:Y:S01]  /*1590*/  IMAD R4, R4, c[0x0][0x1b0], RZ ;  /* 0x00006c0004047a24 */ /* 0x000fe200078e02ff */
[----:B------:R-:W-:Y:S01]  /*15a0*/  BSSY B0, `(.L_x_1050) ;  /* 0x0000036000007945 */ /* 0x000fe20003800000 */
[----:B------:R-:W-:-:S04]  /*15b0*/  IMAD.WIDE.U32 R6, R5, c[0x0][0x1b0], R6 ;  /* 0x00006c0005067a25 */ /* 0x000fc800078e0006 */
[----:B------:R-:W-:Y:S02]  /*15c0*/  IMAD R4, R5, c[0x0][0x1b4], R4 ;  /* 0x00006d0005047a24 */ /* 0x000fe400078e0204 */
[----:B------:R-:W-:Y:S02]  /*15d0*/  IMAD R0, R0, c[0x0][0x1a8], RZ ;  /* 0x00006a0000007a24 */ /* 0x000fe400078e02ff */
[----:B------:R-:W-:Y:S01]  /*15e0*/  IMAD.IADD R7, R7, 0x1, R4 ;  /* 0x0000000107077824 */ /* 0x000fe200078e0204 */
[----:B------:R-:W-:Y:S01]  /*15f0*/  LEA.HI R4, R84, R83, RZ, 0x4 ;  /* 0x0000005354047211 */ /* 0x000fe200078f20ff */
[C---:B------:R-:W-:Y:S02]  /*1600*/  IMAD R5, R3.reuse, c[0x0][0x1ac], R0 ;  /* 0x00006b0003057a24 */ /* 0x040fe400078e0200 */
[----:B------:R-:W-:Y:S01]  /*1610*/  IMAD.WIDE.U32 R6, R3, c[0x0][0x1a8], R6 ;  /* 0x00006a0003067a25 */ /* 0x000fe200078e0006 */
[----:B------:R-:W-:-:S03]  /*1620*/  LOP3.LUT R0, R4, 0xfffffff0, RZ, 0xc0, !PT ;  /* 0xfffffff004007812 */ /* 0x000fc600078ec0ff */
[----:B------:R-:W-:Y:S01]  /*1630*/  IMAD.IADD R7, R7, 0x1, R5 ;  /* 0x0000000107077824 */ /* 0x000fe200078e0205 */
[----:B------:R-:W-:Y:S01]  /*1640*/  LEA R16, P0, R6, c[0x0][0x160], 0x1 ;  /* 0x0000580006107a11 */ /* 0x000fe200078008ff */
[----:B------:R-:W-:Y:S01]  /*1650*/  IMAD.IADD R0, R83, 0x1, -R0 ;  /* 0x0000000153007824 */ /* 0x000fe200078e0a00 */
[----:B------:R-:W-:Y:S01]  /*1660*/  IADD3 R5, R12, UR26, RZ ;  /* 0x0000001a0c057c10 */ /* 0x000fe2000fffe0ff */
[----:B------:R-:W-:Y:S01]  /*1670*/  IMAD.MOV.U32 R3, RZ, RZ, 0x10 ;  /* 0x00000010ff037424 */ /* 0x000fe200078e00ff */
[----:B------:R-:W-:Y:S01]  /*1680*/  LEA.HI.X R7, R6, c[0x0][0x164], R7, 0x1, P0 ;  /* 0x0000590006077a11 */ /* 0x000fe200000f0c07 */
[----:B------:R1:W3:Y:S01]  /*1690*/  SHFL.IDX PT, R18, R16, RZ, 0x181f ;  /* 0x00181fff10127589 */ /* 0x0002e200000e0000 */
[----:B------:R-:W-:Y:S02]  /*16a0*/  SHF.R.S32.HI R6, RZ, 0x1f, R0 ;  /* 0x0000001fff067819 */ /* 0x000fe40000011400 */
[----:B------:R-:W-:Y:S01]  /*16b0*/  ISETP.GE.AND P0, PT, R5, UR4, PT ;  /* 0x0000000405007c0c */ /* 0x000fe2000bf06270 */
[----:B------:R1:W4:Y:S01]  /*16c0*/  SHFL.IDX PT, R19, R7, RZ, 0x181f ;  /* 0x00181fff07137589 */ /* 0x00032200000e0000 */
[----:B------:R-:W-:-:S04]  /*16d0*/  LEA.HI R6, R6, R0, RZ, 0x3 ;  /* 0x0000000006067211 */ /* 0x000fc800078f18ff */
[----:B------:R-:W-:-:S05]  /*16e0*/  LOP3.LUT R9, R6, 0xfffffff8, RZ, 0xc0, !PT ;  /* 0xfffffff806097812 */ /* 0x000fca00078ec0ff */
[----:B------:R-:W-:Y:S01]  /*16f0*/  IMAD.IADD R9, R0, 0x1, -R9 ;  /* 0x0000000100097824 */ /* 0x000fe200078e0a09 */
[----:B------:R-:W-:-:S04]  /*1700*/  IADD3 R0, R203, 0xc0, RZ ;  /* 0x000000c0cb007810 */ /* 0x000fc80007ffe0ff */
[----:B------:R-:W-:Y:S01]  /*1710*/  ISETP.GE.AND P5, PT, R0, c[0x0][0x198], PT ;  /* 0x0000660000007a0c */ /* 0x000fe20003fa6270 */
[----:B--2---:R2:W5:Y:S03]  /*1720*/  @P2 R2UR UR9, R2 ;  /* 0x00000000020923c2 */ /* 0x00456600000e0000 */
[----:B------:R-:W-:Y:S01]  /*1730*/  R2P PR, R9, 0x6 ;  /* 0x0000000609007804 */ /* 0x000fe20000000000 */
[----:B-----5:R-:W-:-:S04]  /*1740*/  @!UP0 UMOV UR9, UR13 ;  /* 0x0000000d00098c82 */ /* 0x020fc80008000000 */
[----:B------:R-:W-:Y:S02]  /*1750*/  SEL R3, R3, 0xfffffff0, !P1 ;  /* 0xfffffff003037807 */ /* 0x000fe40004800000 */
[----:B--2---:R-:W-:Y:S02]  /*1760*/  SHF.R.U32.HI R2, RZ, 0x3, R231 ;  /* 0x00000003ff027819 */ /* 0x004fe400000116e7 */
[----:B------:R-:W-:-:S04]  /*1770*/  LOP3.LUT R231, R231, 0x38, R203, 0xf8, !PT ;  /* 0x00000038e7e77812 */ /* 0x000fc800078ef8cb */
[----:B------:R-:W-:Y:S01]  /*1780*/  LOP3.LUT R231, R231, R2, RZ, 0x3c, !PT ;  /* 0x00000002e7e77212 */ /* 0x000fe200078e3cff */
[----:B------:R-:W-:-:S03]  /*1790*/  IMAD.MOV.U32 R2, RZ, RZ, 0x20 ;  /* 0x00000020ff027424 */ /* 0x000fc600078e00ff */
[----:B------:R-:W-:Y:S02]  /*17a0*/  LOP3.LUT R231, R231, 0xfffffe00, R8, 0xf8, !PT ;  /* 0xfffffe00e7e77812 */ /* 0x000fe400078ef808 */
        /* <DEDUP_REMOVED lines=21> */
.L_x_1051:
[----:B-1-34-:R-:W-:Y:S05]  /*1900*/  BSYNC B0 ;  /* 0x0000000000007941 */ /* 0x01afea0003800000 */
.L_x_1050:
        /* <DEDUP_REMOVED lines=25> */
.L_x_1053:
[----:B------:R-:W-:Y:S05]  /*1aa0*/  BSYNC B0 ;  /* 0x0000000000007941 */ /* 0x000fea0003800000 */
.L_x_1052:
        /* <DEDUP_REMOVED lines=25> */
.L_x_1055:
[----:B------:R-:W-:Y:S05]  /*1c40*/  BSYNC B0 ;  /* 0x0000000000007941 */ /* 0x000fea0003800000 */
.L_x_1054:
[----:B-12---:R-:W-:Y:S01]  /*1c50*/  SHFL.IDX PT, R16, R16, 0x3, 0x181f ;  /* 0x00781f0010107f89 */ /* 0x006fe200000e0000 */
[----:B------:R-:W-:Y:S01]  /*1c60*/  IADD3 R5, R5, 0x60, RZ ;  /* 0x0000006005057810 */ /* 0x000fe20007ffe0ff */
[----:B------:R-:W-:Y:S01]  /*1c70*/  UIADD3 UR28, UR22, -0x1, URZ ;  /* 0xffffffff161c7890 */ /* 0x000fe2000fffe03f */
[----:B------:R-:W-:Y:S01]  /*1c80*/  SHF.R.S32.HI R202, RZ, 0x1f, R14 ;  /* 0x0000001fffca7819 */ /* 0x000fe2000001140e */
[----:B---3--:R-:W1:Y:S01]  /*1c90*/  SHFL.IDX PT, R17, R7, 0x3, 0x181f ;  /* 0x00781f0007117f89 */ /* 0x008e6200000e0000 */
[----:B------:R-:W-:Y:S01]  /*1ca0*/  ISETP.GE.AND P0, PT, R5, UR4, PT ;  /* 0x0000000405007c0c */ /* 0x000fe2000bf06270 */
[----:B------:R-:W-:Y:S01]  /*1cb0*/  IMAD.MOV.U32 R232, RZ, RZ, c[0x0][0x2b8] ;  /* 0x0000ae00ffe87624 */ /* 0x000fe200078e00ff */
[----:B------:R-:W-:Y:S01]  /*1cc0*/  SHF.R.S32.HI R201, RZ, 0x1f, R13 ;  /* 0x0000001fffc97819 */ /* 0x000fe2000001140d */
[----:B------:R-:W-:Y:S01]  /*1cd0*/  USHF.L.U32 UR21, UR28, 0x6, URZ ;  /* 0x000000061c157899 */ /* 0x000fe2000800063f */
        /* <DEDUP_REMOVED lines=8> */
[----:B------:R-:W-:Y:S01]  /*1d60*/  LOP3.LUT R202, R202, 0xfffffff8, RZ, 0xc0, !PT ;  /* 0xfffffff8caca7812 */ /* 0x000fe200078ec0ff */
[----:B------:R-:W-:Y:S01]  /*1d70*/  UIMAD.WIDE.U32 UR14, UR9, UR4, URZ ;  /* 0x00000004090e72a5 */ /* 0x000fe2000f8e003f */
[----:B------:R-:W-:Y:S01]  /*1d80*/  LOP3.LUT R201, R201, 0xfffffff8, RZ, 0xc0, !PT ;  /* 0xfffffff8c9c97812 */ /* 0x000fe200078ec0ff */
[----:B------:R-:W-:Y:S01]  /*1d90*/  UIMAD UR6, UR9, UR5, UR6 ;  /* 0x00000005090672a4 */ /* 0x000fe2000f8e0206 */
[----:B------:R-:W-:Y:S01]  /*1da0*/  ISETP.NE.AND P2, PT, R232, 0x1, PT ;  /* 0x00000001e800780c */ /* 0x000fe20003f45270 */
[----:B------:R-:W-:Y:S01]  /*1db0*/  IMAD.MOV.U32 R233, RZ, RZ, RZ ;  /* 0x000000ffffe97224 */ /* 0x000fe200078e00ff */
[----:B------:R-:W-:Y:S01]  /*1dc0*/  LOP3.LUT R200, R200, 0xfffffff8, RZ, 0xc0, !PT ;  /* 0xfffffff8c8c87812 */ /* 0x000fe200078ec0ff */
[----:B------:R-:W-:Y:S01]  /*1dd0*/  UIADD3 UR6, UR15, UR6, URZ ;  /* 0x000000060f067290 */ /* 0x000fe2000fffe03f */
[----:B------:R-:W-:Y:S01]  /*1de0*/  IADD3 R8, R235, UR21, RZ ;  /* 0x00000015eb087c10 */ /* 0x000fe2000fffe0ff */
[----:B------:R-:W-:Y:S01]  /*1df0*/  ULDC.64 UR4, c[0x0][0x1e8] ;  /* 0x00007a0000047ab9 */ /* 0x000fe20000000a00 */
[----:B-1--4-:R-:W-:-:S02]  /*1e00*/  @!P0 IMAD.WIDE R18, R203, 0x2, R16 ;  /* 0x00000002cb128825 */ /* 0x012fc400078e0210 */
[C---:B------:R-:W-:Y:S02]  /*1e10*/  ISETP.GE.AND P1, PT, R8.reuse, UR8, PT ;  /* 0x0000000808007c0c */ /* 0x040fe4000bf26270 */
[----:B------:R-:W-:Y:S01]  /*1e20*/  IADD3 R234, R8, UR11, RZ ;  /* 0x0000000b08ea7c10 */ /* 0x000fe2000fffe0ff */
        /* <DEDUP_REMOVED lines=18> */
[----:B------:R3:W2:Y:S01]  /*1f50*/  @!P1 LDG.E R233, [R10.64] ;  /* 0x000000120ae99981 */ /* 0x0006a2000c1e1900 */
[----:B------:R-:W-:Y:S01]  /*1f60*/  IMAD.MOV R5, RZ, RZ, -R5 ;  /* 0x000000ffff057224 */ /* 0x000fe200078e0a05 */
[----:B------:R-:W-:Y:S01]  /*1f70*/  UIMAD.WIDE.U32 UR16, UR10, UR4, URZ ;  /* 0x000000040a1072a5 */ /* 0x000fe2000f8e003f */
[----:B------:R-:W-:Y:S01]  /*1f80*/  SHF.R.S32.HI R8, RZ, 0x4, R4 ;  /* 0x00000004ff087819 */ /* 0x000fe20000011404 */
[----:B------:R-:W-:Y:S01]  /*1f90*/  UIMAD UR4, UR20, UR4, URZ ;  /* 0x00000004140472a4 */ /* 0x000fe2000f8e023f */
[----:B------:R-:W-:Y:S01]  /*1fa0*/  IMAD R234, R5, c[0x0][0x2b8], R234 ;  /* 0x0000ae0005ea7a24 */ /* 0x000fe200078e02ea */
[----:B------:R-:W-:Y:S01]  /*1fb0*/  ISETP.GE.AND P3, PT, R203, c[0x0][0x1d4], PT ;  /* 0x00007500cb007a0c */ /* 0x000fe20003f66270 */
[----:B------:R-:W-:Y:S01]  /*1fc0*/  IMAD.SHL.U32 R229, R12, 0x8, RZ ;  /* 0x000000080ce57824 */ /* 0x000fe200078e00ff */
[----:B------:R-:W-:Y:S01]  /*1fd0*/  UIMAD UR4, UR10, UR5, UR4 ;  /* 0x000000050a0472a4 */ /* 0x000fe2000f8e0204 */
[----:B------:R-:W-:Y:S01]  /*1fe0*/  LEA.HI R7, R4, R8, RZ, 0x1 ;  /* 0x0000000804077211 */ /* 0x000fe200078f08ff */
[----:B-1----:R-:W-:Y:S01]  /*1ff0*/  IMAD.WIDE.U32 R18, R234, c[0x0][0x208], RZ ;  /* 0x00008200ea127a25 */ /* 0x002fe200078e00ff */
[----:B------:R-:W-:Y:S01]  /*2000*/  SHF.R.S32.HI R20, RZ, 0x1f, R234 ;  /* 0x0000001fff147819 */ /* 0x000fe200000114ea */
[----:B------:R-:W-:Y:S01]  /*2010*/  UIADD3 UR9, UR17, UR4, URZ ;  /* 0x0000000411097290 */ /* 0x000fe2000fffe03f */
[----:B------:R-:W-:Y:S01]  /*2020*/  LOP3.LUT R7, R7, 0xfffffffe, RZ, 0xc0, !PT ;  /* 0xfffffffe07077812 */ /* 0x000fe200078ec0ff */
[----:B------:R-:W-:Y:S01]  /*2030*/  IMAD.U32 R80, RZ, RZ, UR21 ;  /* 0x00000015ff507e24 */ /* 0x000fe2000f8e00ff */
[----:B------:R-:W-:Y:S01]  /*2040*/  ULDC.64 UR4, c[0x0][0x210] ;  /* 0x0000840000047ab9 */ /* 0x000fe20000000a00 */
[C---:B------:R-:W-:Y:S01]  /*2050*/  IMAD R5, R20.reuse, c[0x0][0x1e0], RZ ;  /* 0x0000780014057a24 */ /* 0x040fe200078e02ff */
[----:B------:R-:W-:Y:S01]  /*2060*/  UIMAD UR20, UR20, UR4, URZ ;  /* 0x00000004141472a4 */ /* 0x000fe2000f8e023f */
[----:B------:R-:W-:Y:S01]  /*2070*/  IMAD R20, R20, c[0x0][0x208], RZ ;  /* 0x0000820014147a24 */ /* 0x000fe200078e02ff */
[----:B------:R-:W-:Y:S01]  /*2080*/  UIMAD.WIDE.U32 UR24, UR10, UR4, URZ ;  /* 0x000000040a1872a5 */ /* 0x000fe2000f8e003f */
[C---:B------:R-:W-:Y:S01]  /*2090*/  IMAD R5, R234.reuse, c[0x0][0x1e4], R5 ;  /* 0x00007900ea057a24 */ /* 0x040fe200078e0205 */
[----:B------:R-:W-:Y:S01]  /*20a0*/  UIMAD UR20, UR10, UR5, UR20 ;  /* 0x000000050a1472a4 */ /* 0x000fe2000f8e0214 */
[----:B------:R-:W-:Y:S01]  /*20b0*/  IMAD R20, R234, c[0x0][0x20c], R20 ;  /* 0x00008300ea147a24 */ /* 0x000fe200078e0214 */
[----:B------:R-:W-:Y:S01]  /*20c0*/  IADD3 R12, -R12, UR8, -R80 ;  /* 0x000000080c0c7c10 */ /* 0x000fe2000fffe950 */
[----:B------:R-:W-:Y:S01]  /*20d0*/  IMAD.IADD R7, R8, 0x1, -R7 ;  /* 0x0000000108077824 */ /* 0x000fe200078e0a07 */
[----:B------:R-:W-:Y:S01]  /*20e0*/  UIADD3 UR20, UR25, UR20, URZ ;  /* 0x0000001419147290 */ /* 0x000fe2000fffe03f */
[----:B---3--:R-:W-:Y:S01]  /*20f0*/  IMAD.WIDE.U32 R10, R234, c[0x0][0x1e0], RZ ;  /* 0x00007800ea0a7a25 */ /* 0x008fe200078e00ff */
[----:B------:R-:W-:Y:S01]  /*2100*/  ISETP.GE.AND P1, PT, R12, 0x1, PT ;  /* 0x000000010c00780c */ /* 0x000fe20003f26270 */
[----:B------:R-:W-:Y:S01]  /*2110*/  UISETP.GT.AND UP0, UPT, UR28, UR7, UPT ;  /* 0x000000071c00728c */ /* 0x000fe2000bf04270 */
[----:B------:R-:W-:Y:S01]  /*2120*/  ISETP.GE.AND P5, PT, R14, c[0x0][0x1d4], PT ;  /* 0x000075000e007a0c */ /* 0x000fe20003fa6270 */
[----:B------:R-:W-:Y:S01]  /*2130*/  IMAD.IADD R11, R11, 0x1, R5 ;  /* 0x000000010b0b7824 */ /* 0x000fe200078e0205 */
[----:B------:R-:W-:Y:S01]  /*2140*/  ISETP.GE.AND P4, PT, R13, c[0x0][0x1d4], PT ;  /* 0x000075000d007a0c */ /* 0x000fe20003f86270 */
[----:B------:R-:W-:Y:S01]  /*2150*/  IMAD.IADD R21, R19, 0x1, R20 ;  /* 0x0000000113157824 */ /* 0x000fe200078e0214 */
[----:B------:R-:W-:Y:S01]  /*2160*/  ISETP.GE.AND P6, PT, R0, c[0x0][0x1d4], PT ;  /* 0x0000750000007a0c */ /* 0x000fe20003fc6270 */
[----:B------:R-:W-:Y:S01]  /*2170*/  IMAD.MOV.U32 R20, RZ, RZ, R18 ;  /* 0x000000ffff147224 */ /* 0x000fe200078e0012 */
[----:B------:R-:W-:Y:S01]  /*2180*/  LEA.HI R86, R84, R83, RZ, 0x5 ;  /* 0x0000005354567211 */ /* 0x000fe200078f28ff */
[----:B------:R-:W-:Y:S01]  /*2190*/  IMAD.SHL.U32 R9, R9, 0x40, RZ ;  /* 0x0000004009097824 */ /* 0x000fe200078e00ff */
[----:B------:R-:W-:Y:S01]  /*21a0*/  ISETP.GE.AND P2, PT, R203, c[0x0][0x1d4], PT ;  /* 0x00007500cb007a0c */ /* 0x000fe20003f46270 */
[----:B------:R-:W-:Y:S01]  /*21b0*/  IMAD.SHL.U32 R81, R7, 0x8, RZ ;  /* 0x0000000807517824 */ /* 0x000fe200078e00ff */
[----:B------:R-:W-:Y:S01]  /*21c0*/  SHF.R.S32.HI R85, RZ, 0x5, R86 ;  /* 0x00000005ff557819 */ /* 0x000fe20000011456 */
[----:B------:R-:W-:Y:S01]  /*21d0*/  IMAD.SHL.U32 R82, R6, 0x40, RZ ;  /* 0x0000004006527824 */ /* 0x000fe200078e00ff */
[----:B------:R-:W-:-:S02]  /*21e0*/  LOP3.LUT R9, R9, 0x1c0, RZ, 0xc0, !PT ;  /* 0x000001c009097812 */ /* 0x000fc400078ec0ff */
[----:B------:R-:W-:Y:S02]  /*21f0*/  SEL R244, RZ, 0x10, P6 ;  /* 0x00000010fff47807 */ /* 0x000fe40003000000 */
[----:B------:R-:W-:Y:S02]  /*2200*/  LOP3.LUT R81, R9, 0x8, R81, 0xf8, !PT ;  /* 0x0000000809517812 */ /* 0x000fe400078ef851 */
[----:B------:R-:W-:Y:S02]  /*2210*/  LOP3.LUT R82, R82, 0xfffffe00, RZ, 0xc0, !PT ;  /* 0xfffffe0052527812 */ /* 0x000fe400078ec0ff */
[----:B------:R-:W-:Y:S02]  /*2220*/  IADD3 R238, R231, 0x100, RZ ;  /* 0x00000100e7ee7810 */ /* 0x000fe40007ffe0ff */
[----:B------:R-:W-:Y:S01]  /*2230*/  SHF.R.S32.HI R243, RZ, 0x1f, R202 ;  /* 0x0000001ffff37819 */ /* 0x000fe200000114ca */
[----:B------:R-:W-:Y:S01]  /*2240*/  IMAD R230, R85, 0x400, R82 ;  /* 0x0000040055e67824 */ /* 0x000fe200078e0252 */
[----:B------:R-:W-:-:S02]  /*2250*/  SHF.R.S32.HI R242, RZ, 0x1f, R201 ;  /* 0x0000001ffff27819 */ /* 0x000fc400000114c9 */
[----:B------:R-:W-:Y:S02]  /*2260*/  SHF.R.S32.HI R241, RZ, 0x1f, R200 ;  /* 0x0000001ffff17819 */ /* 0x000fe400000114c8 */
[----:B--2---:R-:W-:Y:S01]  /*2270*/  SHF.R.S32.HI R16, RZ, 0x1f, R233 ;  /* 0x0000001fff107819 */ /* 0x004fe200000114e9 */
[----:B------:R-:W-:-:S04]  /*2280*/  IMAD.WIDE.U32 R10, R233, c[0x0][0x1f0], R10 ;  /* 0x00007c00e90a7a25 */ /* 0x000fc800078e000a */
[----:B------:R-:W-:Y:S01]  /*2290*/  IMAD R5, R16, c[0x0][0x1f0], RZ ;  /* 0x00007c0010057a24 */ /* 0x000fe200078e02ff */
[----:B------:R-:W-:Y:S01]  /*22a0*/  IADD3 R4, P0, R10, UR16, RZ ;  /* 0x000000100a047c10 */ /* 0x000fe2000ff1e0ff */
[----:B------:R-:W-:Y:S02]  /*22b0*/  IMAD R16, R16, c[0x0][0x218], RZ ;  /* 0x0000860010107a24 */ /* 0x000fe400078e02ff */
[C---:B------:R-:W-:Y:S02]  /*22c0*/  IMAD R5, R233.reuse, c[0x0][0x1f4], R5 ;  /* 0x00007d00e9057a24 */ /* 0x040fe400078e0205 */
[----:B------:R-:W-:-:S03]  /*22d0*/  IMAD.WIDE.U32 R20, R233, c[0x0][0x218], R20 ;  /* 0x00008600e9147a25 */ /* 0x000fc600078e0014 */
[----:B------:R-:W-:Y:S01]  /*22e0*/  IADD3.X R5, R11, UR9, R5, P0, !PT ;  /* 0x000000090b057c10 */ /* 0x000fe200087fe405 */
[----:B------:R-:W-:Y:S01]  /*22f0*/  IMAD.SHL.U32 R11, R15, 0x40, RZ ;  /* 0x000000400f0b7824 */ /* 0x000fe200078e00ff */
[----:B------:R-:W-:Y:S01]  /*2300*/  LEA R10, P0, R4, c[0x0][0x1c8], 0x1 ;  /* 0x00007200040a7a11 */ /* 0x000fe200078008ff */
[----:B------:R-:W-:-:S03]  /*2310*/  IMAD R16, R233, c[0x0][0x21c], R16 ;  /* 0x00008700e9107a24 */ /* 0x000fc600078e0210 */
[----:B------:R-:W-:Y:S01]  /*2320*/  LEA.HI.X R4, R4, c[0x0][0x1cc], R5, 0x1, P0 ;  /* 0x0000730004047a11 */ /* 0x000fe200000f0c05 */
[----:B------:R-:W-:Y:S01]  /*2330*/  SHFL.IDX PT, R18, R10, RZ, 0x181f ;  /* 0x00181fff0a127589 */ /* 0x000fe200000e0000 */
[----:B------:R-:W-:Y:S02]  /*2340*/  LOP3.LUT R11, R11, 0x1c0, RZ, 0xc0, !PT ;  /* 0x000001c00b0b7812 */ /* 0x000fe400078ec0ff */
[----:B------:R-:W-:Y:S01]  /*2350*/  IADD3 R5, P0, R20, UR24, RZ ;  /* 0x0000001814057c10 */ /* 0x000fe2000ff1e0ff */
[----:B------:R-:W1:Y:S01]  /*2360*/  SHFL.IDX PT, R19, R4, RZ, 0x181f ;  /* 0x00181fff04137589 */ /* 0x000e6200000e0000 */
[----:B------:R-:W-:Y:S02]  /*2370*/  LOP3.LUT R229, R11, 0x8, R229, 0xf8, !PT ;  /* 0x000000080be57812 */ /* 0x000fe400078ef8e5 */
[----:B------:R-:W-:Y:S01]  /*2380*/  SHF.R.U32.HI R11, RZ, 0x3, R11 ;  /* 0x00000003ff0b7819 */ /* 0x000fe2000001160b */
[----:B------:R-:W-:Y:S01]  /*2390*/  SHFL.IDX PT, R10, R10, 0x1, 0x181f ;  /* 0x00381f000a0a7f89 */ /* 0x000fe200000e0000 */
[----:B------:R-:W-:-:S02]  /*23a0*/  IADD3.X R16, R21, UR20, R16, P0, !PT ;  /* 0x0000001415107c10 */ /* 0x000fc400087fe410 */
[----:B------:R-:W-:Y:S02]  /*23b0*/  LEA R8, P0, R5, c[0x0][0x1f8], 0x1 ;  /* 0x00007e0005087a11 */ /* 0x000fe400078008ff */
[----:B------:R-:W-:Y:S02]  /*23c0*/  LOP3.LUT R229, R229, R11, RZ, 0x3c, !PT ;  /* 0x0000000be5e57212 */ /* 0x000fe400078e3cff */
[----:B------:R-:W-:Y:S01]  /*23d0*/  LEA.HI.X R16, R5, c[0x0][0x1fc], R16, 0x1, P0 ;  /* 0x00007f0005107a11 */ /* 0x000fe200000f0c10 */
[----:B------:R-:W2:Y:S01]  /*23e0*/  SHFL.IDX PT, R11, R4, 0x1, 0x181f ;  /* 0x00381f00040b7f89 */ /* 0x000ea200000e0000 */
[----:B------:R-:W-:Y:S01]  /*23f0*/  LOP3.LUT P0, RZ, R15, 0x2, RZ, 0xc0, !PT ;  /* 0x000000020fff7812 */ /* 0x000fe2000780c0ff */
[----:B------:R-:W-:Y:S01]  /*2400*/  IMAD R229, R7, 0x200, R229 ;  /* 0x0000020007e57824 */ /* 0x000fe200078e02e5 */
[----:B------:R-:W-:Y:S01]  /*2410*/  SHF.R.U32.HI R7, RZ, 0x3, R9 ;  /* 0x00000003ff077819 */ /* 0x000fe20000011609 */
[----:B------:R-:W3:Y:S02]  /*2420*/  SHFL.IDX PT, R28, R8, RZ, 0x181f ;  /* 0x00181fff081c7589 */ /* 0x000ee400000e0000 */
[----:B------:R-:W-:Y:S01]  /*2430*/  IMAD.SHL.U32 R229, R229, 0x2, RZ ;  /* 0x00000002e5e57824 */ /* 0x000fe200078e00ff */
[----:B------:R-:W-:Y:S01]  /*2440*/  LOP3.LUT R81, R81, R7, RZ, 0x3c, !PT ;  /* 0x0000000751517212 */ /* 0x000fe200078e3cff */
[----:B------:R-:W4:Y:S01]  /*2450*/  SHFL.IDX PT, R5, R16, RZ, 0x181f ;  /* 0x00181fff10057589 */ /* 0x000f2200000e0000 */
[----:B------:R-:W-:-:S02]  /*2460*/  IMAD.WIDE R6, R200, 0x2, RZ ;  /* 0x00000002c8067825 */ /* 0x000fc400078e02ff */
[C---:B------:R-:W-:Y:S01]  /*2470*/  IADD3 R17, R229.reuse, 0x8100, RZ ;  /* 0x00008100e5117810 */ /* 0x040fe20007ffe0ff */
[----:B------:R-:W5:Y:S01]  /*2480*/  SHFL.IDX PT, R8, R8, 0x1, 0x181f ;  /* 0x00381f0008087f89 */ /* 0x000f6200000e0000 */
[----:B------:R-:W-:Y:S01]  /*2490*/  IADD3 R228, R229, 0x8120, RZ ;  /* 0x00008120e5e47810 */ /* 0x000fe20007ffe0ff */
[--C-:B-1----:R-:W-:Y:S01]  /*24a0*/  @P1 IMAD.WIDE R22, R203, 0x2, R18.reuse ;  /* 0x00000002cb161825 */ /* 0x102fe200078e0212 */
[----:B------:R-:W-:Y:S01]  /*24b0*/  @P0 IADD3 R228, R17, -0x20, RZ ;  /* 0xffffffe011e40810 */ /* 0x000fe20007ffe0ff */
[----:B------:R1:W1:Y:S01]  /*24c0*/  SHFL.IDX PT, R4, R16, 0x1, 0x181f ;  /* 0x00381f0010047f89 */ /* 0x00026200000e0000 */
[----:B------:R-:W-:Y:S01]  /*24d0*/  ISETP.GT.AND P0, PT, R12, 0x20, PT ;  /* 0x000000200c00780c */ /* 0x000fe20003f04270 */
[----:B------:R-:W-:Y:S01]  /*24e0*/  @P1 IMAD.WIDE R20, R202, 0x2, R18 ;  /* 0x00000002ca141825 */ /* 0x000fe200078e0212 */
[C---:B------:R-:W-:Y:S01]  /*24f0*/  IADD3 R219, R228.reuse, 0x800, RZ ;  /* 0x00000800e4db7810 */ /* 0x040fe20007ffe0ff */
[----:B------:R5:W-:Y:S01]  /*2500*/  @P1 LDGSTS.E.BYPASS.LTC128B.128 [R231+0x8100], [R22.64], !P3 ;  /* 0x0810000016e71fae */ /* 0x000be2000d901d52 */
[C---:B------:R-:W-:Y:S01]  /*2510*/  IADD3 R218, R228.reuse, 0x1000, RZ ;  /* 0x00001000e4da7810 */ /* 0x040fe20007ffe0ff */
[----:B------:R-:W-:Y:S01]  /*2520*/  IMAD.IADD R230, R81, 0x1, R230 ;  /* 0x0000000151e67824 */ /* 0x000fe200078e02e6 */
[C---:B------:R-:W-:Y:S01]  /*2530*/  IADD3 R217, R228.reuse, 0x1800, RZ ;  /* 0x00001800e4d97810 */ /* 0x040fe20007ffe0ff */
[----:B------:R3:W-:Y:S01]  /*2540*/  @P1 LDGSTS.E.BYPASS.LTC128B.128 [R231+0xa100], [R20.64], !P5 ;  /* 0x0a10000014e71fae */ /* 0x0007e2000e901d52 */
[----:B------:R-:W-:Y:S01]  /*2550*/  IADD3 R215, R228, 0x2000, RZ ;  /* 0x00002000e4d77810 */ /* 0x000fe20007ffe0ff */
[----:B------:R-:W-:Y:S01]  /*2560*/  IMAD.SHL.U32 R230, R230, 0x2, RZ ;  /* 0x00000002e6e67824 */ /* 0x000fe200078e00ff */
[----:B------:R-:W-:-:S02]  /*2570*/  IADD3 R214, R228, 0x2800, RZ ;  /* 0x00002800e4d67810 */ /* 0x000fc40007ffe0ff */
[C---:B------:R-:W-:Y:S01]  /*2580*/  IADD3 R213, R228.reuse, 0x3000, RZ ;  /* 0x00003000e4d57810 */ /* 0x040fe20007ffe0ff */
[----:B--2---:R-:W-:Y:S01]  /*2590*/  @P0 IMAD.WIDE R24, R201, 0x2, R10 ;  /* 0x00000002c9180825 */ /* 0x004fe200078e020a */
[C---:B------:R-:W-:Y:S02]  /*25a0*/  IADD3 R212, R228.reuse, 0x3800, RZ ;  /* 0x00003800e4d47810 */ /* 0x040fe40007ffe0ff */
[C---:B------:R-:W-:Y:S01]  /*25b0*/  IADD3 R211, R228.reuse, 0x4000, RZ ;  /* 0x00004000e4d37810 */ /* 0x040fe20007ffe0ff */
[--C-:B------:R-:W-:Y:S01]  /*25c0*/  IMAD R226, R3, 0x2, R230.reuse ;  /* 0x0000000203e27824 */ /* 0x100fe200078e02e6 */
[----:B------:R-:W-:Y:S01]  /*25d0*/  IADD3 R210, R228, 0x4800, RZ ;  /* 0x00004800e4d27810 */ /* 0x000fe20007ffe0ff */
[----:B------:R-:W-:Y:S01]  /*25e0*/  IMAD R225, R2, 0x2, R230 ;  /* 0x0000000202e17824 */ /* 0x000fe200078e02e6 */
[----:B------:R-:W-:Y:S01]  /*25f0*/  IADD3 R209, R228, 0x5000, RZ ;  /* 0x00005000e4d17810 */ /* 0x000fe20007ffe0ff */
[----:B------:R-:W-:Y:S01]  /*2600*/  IMAD R223, R2, 0x2, R226 ;  /* 0x0000000202df7824 */ /* 0x000fe200078e02e2 */
[C---:B------:R-:W-:Y:S01]  /*2610*/  IADD3 R208, R228.reuse, 0x5800, RZ ;  /* 0x00005800e4d07810 */ /* 0x040fe20007ffe0ff */
[----:B-1----:R-:W-:Y:S01]  /*2620*/  IMAD.WIDE R16, R203, 0x2, RZ ;  /* 0x00000002cb107825 */ /* 0x002fe200078e02ff */
[----:B------:R-:W-:-:S02]  /*2630*/  IADD3 R207, R228, 0x6000, RZ ;  /* 0x00006000e4cf7810 */ /* 0x000fc40007ffe0ff */
[C---:B------:R-:W-:Y:S02]  /*2640*/  IADD3 R206, R228.reuse, 0x6800, RZ ;  /* 0x00006800e4ce7810 */ /* 0x040fe40007ffe0ff */
[C---:B------:R-:W-:Y:S02]  /*2650*/  IADD3 R205, R228.reuse, 0x7000, RZ ;  /* 0x00007000e4cd7810 */ /* 0x040fe40007ffe0ff */
[----:B------:R-:W-:Y:S01]  /*2660*/  IADD3 R204, R228, 0x7800, RZ ;  /* 0x00007800e4cc7810 */ /* 0x000fe20007ffe0ff */
[----:B---3--:R-:W-:-:S04]  /*2670*/  @P1 IMAD.WIDE R20, R201, 0x2, R18 ;  /* 0x00000002c9141825 */ /* 0x008fc800078e0212 */
[----:B------:R-:W-:Y:S01]  /*2680*/  @P1 IMAD.WIDE R18, R200, 0x2, R18 ;  /* 0x00000002c8121825 */ /* 0x000fe200078e0212 */
[----:B------:R1:W-:Y:S04]  /*2690*/  @P1 LDGSTS.E.BYPASS.LTC128B.128 [R231+0xc100], [R20.64], !P4 ;  /* 0x0c10000014e71fae */ /* 0x0003e8000e101d52 */
[----:B------:R2:W-:Y:S01]  /*26a0*/  @P1 LDGSTS.E.BYPASS.LTC128B.128 [R231+0xe100], [R18.64], !P6 ;  /* 0x0e10000012e71fae */ /* 0x0005e2000f101d52 */
[----:B------:R-:W-:-:S05]  /*26b0*/  IADD3 R38, P1, R28, R16, RZ ;  /* 0x000000101c267210 */ /* 0x000fca0007f3e0ff */
[----:B----4-:R-:W-:Y:S01]  /*26c0*/  IMAD.X R39, R5, 0x1, R17, P1 ;  /* 0x0000000105277824 */ /* 0x010fe200008e0611 */
[----:B-----5:R-:W-:-:S05]  /*26d0*/  IADD3 R22, P1, R16, R8, RZ ;  /* 0x0000000810167210 */ /* 0x020fca0007f3e0ff */
[----:B------:R-:W-:Y:S02]  /*26e0*/  IMAD.X R23, R17, 0x1, R4, P1 ;  /* 0x0000000111177824 */ /* 0x000fe400008e0604 */
[----:B------:R-:W-:-:S05]  /*26f0*/  IMAD.WIDE R16, R202, 0x2, RZ ;  /* 0x00000002ca107825 */ /* 0x000fca00078e02ff */
[----:B------:R-:W-:Y:S01]  /*2700*/  IADD3 R36, P1, R28, R16, RZ ;  /* 0x000000101c247210 */ /* 0x000fe20007f3e0ff */
[----:B-1----:R-:W-:-:S04]  /*2710*/  @P0 IMAD.WIDE R20, R203, 0x2, R10 ;  /* 0x00000002cb140825 */ /* 0x002fc800078e020a */
[--C-:B--2---:R-:W-:Y:S01]  /*2720*/  @P0 IMAD.WIDE R18, R202, 0x2, R10.reuse ;  /* 0x00000002ca120825 */ /* 0x104fe200078e020a */
[----:B------:R1:W-:Y:S03]  /*2730*/  @P0 LDGSTS.E.BYPASS.LTC128B.128 [R231+0x9100], [R20.64], !P3 ;  /* 0x0910000014e70fae */ /* 0x0003e6000d901d52 */
[----:B------:R-:W-:Y:S01]  /*2740*/  @P0 IMAD.WIDE R10, R200, 0x2, R10 ;  /* 0x00000002c80a0825 */ /* 0x000fe200078e020a */
[----:B------:R2:W-:Y:S03]  /*2750*/  @P0 LDGSTS.E.BYPASS.LTC128B.128 [R231+0xb100], [R18.64], !P5 ;  /* 0x0b10000012e70fae */ /* 0x0005e6000e901d52 */
[----:B------:R-:W-:Y:S01]  /*2760*/  IMAD.X R37, R5, 0x1, R17, P1 ;  /* 0x0000000105257824 */ /* 0x000fe200008e0611 */
[----:B------:R3:W-:Y:S04]  /*2770*/  @P0 LDGSTS.E.BYPASS.LTC128B.128 [R231+0xd100], [R24.64], !P4 ;  /* 0x0d10000018e70fae */ /* 0x0007e8000e101d52 */
[----:B------:R4:W-:Y:S04]  /*2780*/  @P0 LDGSTS.E.BYPASS.LTC128B.128 [R231+0xf100], [R10.64], !P6 ;  /* 0x0f1000000ae70fae */ /* 0x0009e8000f101d52 */
[----:B------:R-:W0:Y:S01]  /*2790*/  LDGDEPBAR ;  /* 0x00000000000079af */ /* 0x000e220000000000 */
[----:B-1----:R-:W-:-:S05]  /*27a0*/  IADD3 R20, P0, R16, R8, RZ ;  /* 0x0000000810147210 */ /* 0x002fca0007f1e0ff */
[----:B------:R-:W-:Y:S02]  /*27b0*/  IMAD.X R21, R17, 0x1, R4, P0 ;  /* 0x0000000111157824 */ /* 0x000fe400000e0604 */
[----:B----4-:R-:W-:Y:S01]  /*27c0*/  IMAD.WIDE R10, R201, 0x2, RZ ;  /* 0x00000002c90a7825 */ /* 0x010fe200078e02ff */
[----:B------:R-:W-:-:S04]  /*27d0*/  DEPBAR.LE SB0, 0x1 ;  /* 0x000080400000791a */ /* 0x000fc80000000000 */
[----:B------:R-:W-:Y:S01]  /*27e0*/  IADD3 R30, P1, R28, R10, RZ ;  /* 0x0000000a1c1e7210 */ /* 0x000fe20007f3e0ff */
[----:B------:R-:W-:-:S04]  /*27f0*/  DEPBAR.LE SB0, 0x0 ;  /* 0x000080000000791a */ /* 0x000fc80000000000 */
[----:B------:R-:W-:Y:S01]  /*2800*/  BAR.SYNC.DEFER_BLOCKING 0x0 ;  /* 0x0000000000007b1d */ /* 0x000fe20000010000 */
[----:B------:R-:W-:Y:S01]  /*2810*/  IADD3 R10, P0, R10, R8, RZ ;  /* 0x000000080a0a7210 */ /* 0x000fe20007f1e0ff */
[----:B------:R-:W-:Y:S01]  /*2820*/  IMAD.X R31, R5, 0x1, R11, P1 ;  /* 0x00000001051f7824 */ /* 0x000fe200008e060b */
[----:B------:R-:W-:-:S03]  /*2830*/  IADD3 R28, P1, R28, R6, RZ ;  /* 0x000000061c1c7210 */ /* 0x000fc60007f3e0ff */
[----:B------:R-:W-:Y:S01]  /*2840*/  IMAD.X R11, R11, 0x1, R4, P0 ;  /* 0x000000010b0b7824 */ /* 0x000fe200000e0604 */
[----:B------:R-:W-:Y:S01]  /*2850*/  IADD3 R8, P0, R6, R8, RZ ;  /* 0x0000000806087210 */ /* 0x000fe20007f1e0ff */
[----:B------:R-:W-:Y:S01]  /*2860*/  IMAD.X R29, R5, 0x1, R7, P1 ;  /* 0x00000001051d7824 */ /* 0x000fe200008e0607 */
[----:B------:R-:W-:-:S03]  /*2870*/  ISETP.GE.AND P1, PT, R14, c[0x0][0x1d4], PT ;  /* 0x000075000e007a0c */ /* 0x000fc60003f26270 */
[----:B------:R-:W-:Y:S01]  /*2880*/  IMAD.X R9, R7, 0x1, R4, P0 ;  /* 0x0000000107097824 */ /* 0x000fe200000e0604 */
[C---:B------:R-:W-:Y:S02]  /*2890*/  ISETP.LT.OR P0, PT, R12.reuse, 0x1, P2 ;  /* 0x000000010c00780c */ /* 0x040fe40001701670 */
[----:B------:R-:W-:Y:S01]  /*28a0*/  ISETP.GE.AND P2, PT, R13, c[0x0][0x1d4], PT ;  /* 0x000075000d007a0c */ /* 0x000fe20003f46270 */
[----:B------:R-:W-:Y:S04]  /*28b0*/  LDSM.16.M88.4 R68, [R230+0x10100] ;  /* 0x01010000e644783b */ /* 0x000fe80000000200 */
[----:B------:R-:W-:Y:S04]  /*28c0*/  LDSM.16.M88.4 R48, [R226+0x10100] ;  /* 0x01010000e230783b */ /* 0x000fe80000000200 */
[----:B------:R-:W1:Y:S04]  /*28d0*/  LDSM.16.M88.4 R40, [R229+0x8100] ;  /* 0x00810000e528783b */ /* 0x000e680000000200 */
[----:B------:R-:W-:Y:S04]  /*28e0*/  LDSM.16.M88.4 R32, [R229+0x8900] ;  /* 0x00890000e520783b */ /* 0x000fe80000000200 */
[----:B---3--:R-:W-:Y:S04]  /*28f0*/  LDSM.16.M88.4 R24, [R229+0x9100] ;  /* 0x00910000e518783b */ /* 0x008fe80000000200 */
[----:B------:R-:W-:Y:S04]  /*2900*/  LDSM.16.M88.4 R4, [R229+0x9900] ;  /* 0x00990000e504783b */ /* 0x000fe80000000200 */
[----:B------:R-:W3:Y:S04]  /*2910*/  LDSM.16.M88.4 R56, [R228] ;  /* 0x00000000e438783b */ /* 0x000ee80000000200 */
[----:B--2---:R-:W2:Y:S04]  /*2920*/  LDSM.16.M88.4 R16, [R228+0x800] ;  /* 0x00080000e410783b */ /* 0x004ea80000000200 */
[----:B------:R-:W4:Y:S04]  /*2930*/  LDSM.16.M88.4 R60, [R228+0x1000] ;  /* 0x00100000e43c783b */ /* 0x000f280000000200 */
[----:B------:R-:W5:Y:S04]  /*2940*/  LDSM.16.M88.4 R52, [R228+0x1800] ;  /* 0x00180000e434783b */ /* 0x000f680000000200 */
[----:B------:R-:W-:Y:S01]  /*2950*/  @!PT LDS RZ, [RZ] ;  /* 0x00000000fffff984 */ /* 0x000fe20000000800 */
[----:B------:R-:W-:Y:S01]  /*2960*/  @!PT LDS RZ, [RZ] ;  /* 0x00000000fffff984 */ /* 0x000fe20000000800 */
[----:B------:R-:W-:Y:S01]  /*2970*/  @!PT LDS RZ, [RZ] ;  /* 0x00000000fffff984 */ /* 0x000fe20000000800 */
[----:B------:R2:W-:Y:S01]  /*2980*/  LDGSTS.E.BYPASS.LTC128B.128 [R231+0x100], [R38.64], !P0 ;  /* 0x0010000026e77fae */ /* 0x0005e2000c101d52 */
[C---:B------:R-:W-:Y:S01]  /*2990*/  ISETP.LT.OR P0, PT, R12.reuse, 0x1, P1 ;  /* 0x000000010c00780c */ /* 0x040fe20000f01670 */
[C---:B-1----:R-:W-:Y:S11]  /*29a0*/  HMMA.16816.F32.BF16 R44, R68.reuse, R40, RZ ;  /* 0x00000028442c723c */ /* 0x042ff600000418ff */
[----:B------:R-:W-:Y:S01]  /*29b0*/  @!UPT UIADD3 URZ, URZ, URZ, URZ ;  /* 0x0000003f3f3ff290 */ /* 0x000fe2000fffe03f */
[----:B------:R2:W-:Y:S01]  /*29c0*/  LDGSTS.E.BYPASS.LTC128B.128 [R231+0x2100], [R36.64], !P0 ;  /* 0x0210000024e77fae */ /* 0x0005e2000c101d52 */
[----:B------:R-:W-:Y:S01]  /*29d0*/  ISETP.LT.OR P0, PT, R12, 0x1, P2 ;  /* 0x000000010c00780c */ /* 0x000fe20001701670 */
[----:B------:R-:W-:Y:S01]  /*29e0*/  HMMA.16816.F32.BF16 R40, R68, R42, RZ ;  /* 0x0000002a4428723c */ /* 0x000fe200000418ff */
[----:B------:R-:W-:Y:S01]  /*29f0*/  ISETP.GE.AND P2, PT, R0, c[0x0][0x1d4], PT ;  /* 0x0000750000007a0c */ /* 0x000fe20003f46270 */
[----:B------:R-:W-:-:S10]  /*2a00*/  IMAD.MOV.U32 R0, RZ, RZ, 0x40 ;  /* 0x00000040ff007424 */ /* 0x000fd400078e00ff */
[----:B------:R1:W-:Y:S01]  /*2a10*/  LDGSTS.E.BYPASS.LTC128B.128 [R231+0x4100], [R30.64], !P0 ;  /* 0x041000001ee77fae */ /* 0x0003e2000c101d52 */
[----:B------:R-:W-:Y:S01]  /*2a20*/  ISETP.LT.OR P0, PT, R12, 0x1, P2 ;  /* 0x000000010c00780c */ /* 0x000fe20001701670 */
[C---:B---3--:R-:W-:Y:S10]  /*2a30*/  HMMA.16816.F32.BF16 R44, R48.reuse, R56, R44 ;  /* 0x00000038302c723c */ /* 0x048ff4000004182c */
[----:B------:R-:W-:Y:S02]  /*2a40*/  HMMA.16816.F32.BF16 R40, R48, R58, R40 ;  /* 0x0000003a3028723c */ /* 0x000fe40000041828 */
[----:B------:R1:W-:Y:S01]  /*2a50*/  LDGSTS.E.BYPASS.LTC128B.128 [R231+0x6100], [R28.64], !P0 ;  /* 0x061000001ce77fae */ /* 0x0003e2000c101d52 */
[----:B------:R-:W-:-:S04]  /*2a60*/  ISETP.GE.AND P0, PT, R203, c[0x0][0x1d4], PT ;  /* 0x00007500cb007a0c */ /* 0x000fc80003f06270 */
[C---:B------:R-:W-:Y:S01]  /*2a70*/  ISETP.LT.OR P0, PT, R12.reuse, 0x21, P0 ;  /* 0x000000210c00780c */ /* 0x040fe20000701670 */
[C---:B--2---:R-:W-:Y:S08]  /*2a80*/  HMMA.16816.F32.BF16 R36, R68.reuse, R32, RZ ;  /* 0x000000204424723c */ /* 0x044ff000000418ff */
[----:B------:R-:W-:Y:S04]  /*2a90*/  HMMA.16816.F32.BF16 R32, R68, R34, RZ ;  /* 0x000000224420723c */ /* 0x000fe800000418ff */
[----:B------:R2:W-:Y:S01]  /*2aa0*/  LDGSTS.E.BYPASS.LTC128B.128 [R231+0x1100], [R22.64], !P0 ;  /* 0x0110000016e77fae */ /* 0x0005e2000c101d52 */
[----:B------:R-:W-:-:S02]  /*2ab0*/  ISETP.LT.OR P0, PT, R12, 0x21, P1 ;  /* 0x000000210c00780c */ /* 0x000fc40000f01670 */
[----:B------:R-:W-:-:S04]  /*2ac0*/  ISETP.GE.AND P1, PT, R13, c[0x0][0x1d4], PT ;  /* 0x000075000d007a0c */ /* 0x000fc80003f26270 */
[----:B------:R-:W-:Y:S01]  /*2ad0*/  ISETP.LT.OR P1, PT, R12, 0x21, P1 ;  /* 0x000000210c00780c */ /* 0x000fe20000f21670 */
[C---:B-1----:R-:W-:Y:S06]  /*2ae0*/  HMMA.16816.F32.BF16 R28, R68.reuse, R24, RZ ;  /* 0x00000018441c723c */ /* 0x042fec00000418ff */
[----:B------:R2:W-:Y:S01]  /*2af0*/  LDGSTS.E.BYPASS.LTC128B.128 [R231+0x3100], [R20.64], !P0 ;  /* 0x0310000014e77fae */ /* 0x0005e2000c101d52 */
[----:B------:R-:W-:Y:S01]  /*2b00*/  LOP3.LUT P0, RZ, R15, 0x4, RZ, 0xc0, !PT ;  /* 0x000000040fff7812 */ /* 0x000fe2000780c0ff */
[----:B------:R-:W-:Y:S03]  /*2b10*/  HMMA.16816.F32.BF16 R24, R68, R26, RZ ;  /* 0x0000001a4418723c */ /* 0x000fe600000418ff */
[----:B------:R-:W-:Y:S01]  /*2b20*/  SEL R0, R0, 0xffffffc0, !P0 ;  /* 0xffffffc000007807 */ /* 0x000fe20004000000 */
[----:B------:R1:W-:Y:S01]  /*2b30*/  LDGSTS.E.BYPASS.LTC128B.128 [R231+0x5100], [R10.64], !P1 ;  /* 0x051000000ae77fae */ /* 0x0003e2000c901d52 */
[----:B------:R-:W-:-:S02]  /*2b40*/  ISETP.LT.OR P0, PT, R12, 0x21, P2 ;  /* 0x000000210c00780c */ /* 0x000fc40001701670 */
[----:B------:R-:W-:Y:S01]  /*2b50*/  ISETP.GT.AND P2, PT, R235, 0x3f, PT ;  /* 0x0000003feb00780c */ /* 0x000fe20003f44270 */
[----:B------:R-:W-:Y:S01]  /*2b60*/  IMAD.IADD R224, R229, 0x1, R0 ;  /* 0x00000001e5e07824 */ /* 0x000fe200078e0200 */
[----:B------:R-:W-:Y:S01]  /*2b70*/  HMMA.16816.F32.BF16 R36, R48, R16, R36 ;  /* 0x000000103024723c */ /* 0x000fe20000041824 */
[----:B------:R-:W-:-:S07]  /*2b80*/  IMAD.IADD R216, R0, 0x1, R228 ;  /* 0x0000000100d87824 */ /* 0x000fce00078e02e4 */
[----:B------:R-:W-:Y:S01]  /*2b90*/  HMMA.16816.F32.BF16 R32, R48, R18, R32 ;  /* 0x000000123020723c */ /* 0x000fe20000041820 */
[----:B------:R1:W-:Y:S01]  /*2ba0*/  LDGSTS.E.BYPASS.LTC128B.128 [R231+0x7100], [R8.64], !P0 ;  /* 0x0710000008e77fae */ /* 0x0003e2000c101d52 */
[----:B------:R-:W-:-:S03]  /*2bb0*/  PLOP3.LUT P0, PT, PT, PT, UP0, 0x40, 0x0 ;  /* 0x000000000000781c */ /* 0x000fc60003f0e808 */
[----:B------:R-:W-:Y:S03]  /*2bc0*/  LDSM.16.M88.4 R12, [R224+0x8900] ;  /* 0x00890000e00c783b */ /* 0x000fe60000000200 */
[C---:B--2---:R-:W-:Y:S01]  /*2bd0*/  HMMA.16816.F32.BF16 R20, R68.reuse, R4, RZ ;  /* 0x000000044414723c */ /* 0x044fe200000418ff */
[----:B------:R-:W-:Y:S04]  /*2be0*/  LDSM.16.M88.4 R56, [R224+0x9100] ;  /* 0x00910000e038783b */ /* 0x000fe80000000200 */
[----:B------:R-:W-:Y:S03]  /*2bf0*/  LDSM.16.M88.4 R16, [R224+0x9900] ;  /* 0x00990000e010783b */ /* 0x000fe60000000200 */
[----:B------:R-:W-:Y:S01]  /*2c00*/  HMMA.16816.F32.BF16 R68, R68, R6, RZ ;  /* 0x000000064444723c */ /* 0x000fe200000418ff */
[----:B------:R-:W2:Y:S04]  /*2c10*/  LDSM.16.M88.4 R4, [R225+0x10100] ;  /* 0x01010000e104783b */ /* 0x000ea80000000200 */
[----:B------:R-:W-:Y:S03]  /*2c20*/  LDSM.16.M88.4 R72, [R216+0x3000] ;  /* 0x00300000d848783b */ /* 0x000fe60000000200 */
[C---:B----4-:R-:W-:Y:S01]  /*2c30*/  HMMA.16816.F32.BF16 R28, R48.reuse, R60, R28 ;  /* 0x0000003c301c723c */ /* 0x050fe2000004181c */
[----:B------:R-:W-:Y:S04]  /*2c40*/  LDSM.16.M88.4 R64, [R229+0xd100] ;  /* 0x00d10000e540783b */ /* 0x000fe80000000200 */
[----:B-1----:R-:W1:Y:S03]  /*2c50*/  LDSM.16.M88.4 R8, [R224+0x8100] ;  /* 0x00810000e008783b */ /* 0x002e660000000200 */
[C---:B------:R-:W-:Y:S01]  /*2c60*/  HMMA.16816.F32.BF16 R24, R48.reuse, R62, R24 ;  /* 0x0000003e3018723c */ /* 0x040fe20000041818 */
[----:B------:R-:W-:Y:S04]  /*2c70*/  LDSM.16.M88.4 R60, [R224+0xb900] ;  /* 0x00b90000e03c783b */ /* 0x000fe80000000200 */
[----:B------:R-:W-:Y:S03]  /*2c80*/  LDSM.16.M88.4 R76, [R224+0xd900] ;  /* 0x00d90000e04c783b */ /* 0x000fe60000000200 */
[C---:B-----5:R-:W-:Y:S01]  /*2c90*/  HMMA.16816.F32.BF16 R20, R48.reuse, R52, R20 ;  /* 0x000000343014723c */ /* 0x060fe20000041814 */
[----:B------:R-:W0:Y:S07]  /*2ca0*/  LDGDEPBAR ;  /* 0x00000000000079af */ /* 0x000e2e0000000000 */
[----:B------:R-:W-:Y:S01]  /*2cb0*/  HMMA.16816.F32.BF16 R68, R48, R54, R68 ;  /* 0x000000363044723c */ /* 0x000fe20000041844 */
[----:B------:R-:W-:Y:S04]  /*2cc0*/  LDSM.16.M88.4 R48, [R223+0x10100] ;  /* 0x01010000df30783b */ /* 0x000fe80000000200 */
[----:B------:R-:W3:Y:S03]  /*2cd0*/  LDSM.16.M88.4 R52, [R216+0x800] ;  /* 0x00080000d834783b */ /* 0x000ee60000000200 */
[C---:B--2---:R-:W-:Y:S08]  /*2ce0*/  HMMA.16816.F32.BF16 R36, R4.reuse, R12, R36 ;  /* 0x0000000c0424723c */ /* 0x044ff00000041824 */
[C---:B------:R-:W-:Y:S01]  /*2cf0*/  HMMA.16816.F32.BF16 R32, R4.reuse, R14, R32 ;  /* 0x0000000e0420723c */ /* 0x040fe20000041820 */
[----:B------:R-:W-:Y:S07]  /*2d00*/  LDSM.16.M88.4 R12, [R216+0x1000] ;  /* 0x00100000d80c783b */ /* 0x000fee0000000200 */
[C---:B-1----:R-:W-:Y:S08]  /*2d10*/  HMMA.16816.F32.BF16 R44, R4.reuse, R8, R44 ;  /* 0x00000008042c723c */ /* 0x042ff0000004182c */
[C---:B------:R-:W-:Y:S01]  /*2d20*/  HMMA.16816.F32.BF16 R40, R4.reuse, R10, R40 ;  /* 0x0000000a0428723c */ /* 0x040fe20000041828 */
[----:B------:R-:W1:Y:S07]  /*2d30*/  LDSM.16.M88.4 R8, [R216] ;  /* 0x00000000d808783b */ /* 0x000e6e0000000200 */
[C---:B------:R-:W-:Y:S08]  /*2d40*/  HMMA.16816.F32.BF16 R28, R4.reuse, R56, R28 ;  /* 0x00000038041c723c */ /* 0x040ff0000004181c */
[C---:B------:R-:W-:Y:S01]  /*2d50*/  HMMA.16816.F32.BF16 R24, R4.reuse, R58, R24 ;  /* 0x0000003a0418723c */ /* 0x040fe20000041818 */
[----:B------:R-:W2:Y:S07]  /*2d60*/  LDSM.16.M88.4 R56, [R216+0x1800] ;  /* 0x00180000d838783b */ /* 0x000eae0000000200 */
[C---:B------:R-:W-:Y:S08]  /*2d70*/  HMMA.16816.F32.BF16 R20, R4.reuse, R16, R20 ;  /* 0x000000100414723c */ /* 0x040ff00000041814 */
[----:B------:R-:W-:Y:S01]  /*2d80*/  HMMA.16816.F32.BF16 R68, R4, R18, R68 ;  /* 0x000000120444723c */ /* 0x000fe20000041844 */
[----:B------:R-:W-:Y:S04]  /*2d90*/  LDSM.16.M88.4 R4, [R230+0x14100] ;  /* 0x01410000e604783b */ /* 0x000fe80000000200 */
[----:B------:R-:W4:Y:S03]  /*2da0*/  LDSM.16.M88.4 R16, [R229+0xa100] ;  /* 0x00a10000e510783b */ /* 0x000f260000000200 */
[C---:B---3--:R-:W-:Y:S08]  /*2db0*/  HMMA.16816.F32.BF16 R36, R48.reuse, R52, R36 ;  /* 0x000000343024723c */ /* 0x048ff00000041824 */
[C---:B-1----:R-:W-:Y:S08]  /*2dc0*/  HMMA.16816.F32.BF16 R44, R48.reuse, R8, R44 ;  /* 0x00000008302c723c */ /* 0x042ff0000004182c */
[C---:B------:R-:W-:Y:S01]  /*2dd0*/  HMMA.16816.F32.BF16 R40, R48.reuse, R10, R40 ;  /* 0x0000000a3028723c */ /* 0x040fe20000041828 */
[----:B------:R-:W1:Y:S07]  /*2de0*/  LDSM.16.M88.4 R8, [R229+0xa900] ;  /* 0x00a90000e508783b */ /* 0x000e6e0000000200 */
[C---:B------:R-:W-:Y:S01]  /*2df0*/  HMMA.16816.F32.BF16 R32, R48.reuse, R54, R32 ;  /* 0x000000363020723c */ /* 0x040fe20000041820 */
[----:B------:R-:W3:Y:S07]  /*2e00*/  LDSM.16.M88.4 R52, [R229+0xb100] ;  /* 0x00b10000e534783b */ /* 0x000eee0000000200 */
[C---:B------:R-:W-:Y:S08]  /*2e10*/  HMMA.16816.F32.BF16 R28, R48.reuse, R12, R28 ;  /* 0x0000000c301c723c */ /* 0x040ff0000004181c */
[C---:B------:R-:W-:Y:S01]  /*2e20*/  HMMA.16816.F32.BF16 R24, R48.reuse, R14, R24 ;  /* 0x0000000e3018723c */ /* 0x040fe20000041818 */
[----:B------:R-:W5:Y:S07]  /*2e30*/  LDSM.16.M88.4 R12, [R229+0xb900] ;  /* 0x00b90000e50c783b */ /* 0x000f6e0000000200 */
[C---:B--2---:R-:W-:Y:S08]  /*2e40*/  HMMA.16816.F32.BF16 R20, R48.reuse, R56, R20 ;  /* 0x000000383014723c */ /* 0x044ff00000041814 */
[----:B------:R-:W-:Y:S01]  /*2e50*/  HMMA.16816.F32.BF16 R68, R48, R58, R68 ;  /* 0x0000003a3044723c */ /* 0x000fe20000041844 */
[----:B------:R-:W-:Y:S04]  /*2e60*/  LDSM.16.M88.4 R48, [R228+0x2000] ;  /* 0x00200000e430783b */ /* 0x000fe80000000200 */
[----:B------:R-:W-:Y:S03]  /*2e70*/  LDSM.16.M88.4 R56, [R228+0x3000] ;  /* 0x00300000e438783b */ /* 0x000fe60000000200 */
[C---:B----4-:R-:W-:Y:S08]  /*2e80*/  HMMA.16816.F32.BF16 R44, R4.reuse, R16, R44 ;  /* 0x00000010042c723c */ /* 0x050ff0000004182c */
        /* <DEDUP_REMOVED lines=10> */
[----:B------:R-:W-:Y:S04]  /*2f30*/  LDSM.16.M88.4 R12, [R225+0x14100] ;  /* 0x01410000e10c783b */ /* 0x000fe80000000200 */
[----:B------:R-:W4:Y:S03]  /*2f40*/  LDSM.16.M88.4 R4, [R224+0xa100] ;  /* 0x00a10000e004783b */ /* 0x000f260000000200 */
        /* <DEDUP_REMOVED lines=16> */
[C---:B--2---:R-:W-:Y:S08]  /*3050*/  HMMA.16816.F32.BF16 R36, R12.reuse, R48, R36 ;  /* 0x000000300c24723c */ /* 0x044ff00000041824 */
[C---:B------:R-:W-:Y:S01]  /*3060*/  HMMA.16816.F32.BF16 R32, R12.reuse, R50, R32 ;  /* 0x000000320c20723c */ /* 0x040fe20000041820 */
[----:B------:R-:W-:Y:S07]  /*3070*/  LDSM.16.M88.4 R48, [R229+0xc100] ;  /* 0x00c10000e530783b */ /* 0x000fee0000000200 */
[C---:B-1----:R-:W-:Y:S08]  /*3080*/  HMMA.16816.F32.BF16 R28, R12.reuse, R8, R28 ;  /* 0x000000080c1c723c */ /* 0x042ff0000004181c */
[C---:B------:R-:W-:Y:S01]  /*3090*/  HMMA.16816.F32.BF16 R24, R12.reuse, R10, R24 ;  /* 0x0000000a0c18723c */ /* 0x040fe20000041818 */
[----:B------:R-:W1:Y:S07]  /*30a0*/  LDSM.16.M88.4 R8, [R230+0x18100] ;  /* 0x01810000e608783b */ /* 0x000e6e0000000200 */
[C---:B------:R-:W-:Y:S08]  /*30b0*/  HMMA.16816.F32.BF16 R20, R12.reuse, R60, R20 ;  /* 0x0000003c0c14723c */ /* 0x040ff00000041814 */
[----:B------:R-:W-:Y:S01]  /*30c0*/  HMMA.16816.F32.BF16 R68, R12, R62, R68 ;  /* 0x0000003e0c44723c */ /* 0x000fe20000041844 */
[----:B------:R-:W2:Y:S04]  /*30d0*/  LDSM.16.M88.4 R12, [R229+0xc900] ;  /* 0x00c90000e50c783b */ /* 0x000ea80000000200 */
[----:B------:R-:W5:Y:S03]  /*30e0*/  LDSM.16.M88.4 R60, [R229+0xd900] ;  /* 0x00d90000e53c783b */ /* 0x000f660000000200 */
[C---:B---3--:R-:W-:Y:S08]  /*30f0*/  HMMA.16816.F32.BF16 R44, R52.reuse, R16, R44 ;  /* 0x00000010342c723c */ /* 0x048ff0000004182c */
[C---:B------:R-:W-:Y:S01]  /*3100*/  HMMA.16816.F32.BF16 R40, R52.reuse, R18, R40 ;  /* 0x000000123428723c */ /* 0x040fe20000041828 */
[----:B------:R-:W-:Y:S07]  /*3110*/  LDSM.16.M88.4 R16, [R226+0x18100] ;  /* 0x01810000e210783b */ /* 0x000fee0000000200 */
[C---:B----4-:R-:W-:Y:S08]  /*3120*/  HMMA.16816.F32.BF16 R36, R52.reuse, R4, R36 ;  /* 0x000000043424723c */ /* 0x050ff00000041824 */
[C---:B------:R-:W-:Y:S01]  /*3130*/  HMMA.16816.F32.BF16 R32, R52.reuse, R6, R32 ;  /* 0x000000063420723c */ /* 0x040fe20000041820 */
[----:B------:R-:W3:Y:S07]  /*3140*/  LDSM.16.M88.4 R4, [R228+0x4000] ;  /* 0x00400000e404783b */ /* 0x000eee0000000200 */
[C---:B------:R-:W-:Y:S08]  /*3150*/  HMMA.16816.F32.BF16 R28, R52.reuse, R72, R28 ;  /* 0x00000048341c723c */ /* 0x040ff0000004181c */
[C---:B------:R-:W-:Y:S01]  /*3160*/  HMMA.16816.F32.BF16 R24, R52.reuse, R74, R24 ;  /* 0x0000004a3418723c */ /* 0x040fe20000041818 */
[----:B------:R-:W-:Y:S07]  /*3170*/  LDSM.16.M88.4 R72, [R225+0x18100] ;  /* 0x01810000e148783b */ /* 0x000fee0000000200 */
[C---:B------:R-:W-:Y:S08]  /*3180*/  HMMA.16816.F32.BF16 R20, R52.reuse, R56, R20 ;  /* 0x000000383414723c */ /* 0x040ff00000041814 */
[----:B------:R-:W-:Y:S01]  /*3190*/  HMMA.16816.F32.BF16 R68, R52, R58, R68 ;  /* 0x0000003a3444723c */ /* 0x000fe20000041844 */
[----:B------:R-:W4:Y:S04]  /*31a0*/  LDSM.16.M88.4 R56, [R228+0x4800] ;  /* 0x00480000e438783b */ /* 0x000f280000000200 */
[----:B------:R-:W3:Y:S03]  /*31b0*/  LDSM.16.M88.4 R52, [R228+0x5000] ;  /* 0x00500000e434783b */ /* 0x000ee60000000200 */
[C---:B-1----:R-:W-:Y:S08]  /*31c0*/  HMMA.16816.F32.BF16 R44, R8.reuse, R48, R44 ;  /* 0x00000030082c723c */ /* 0x042ff0000004182c */
[C---:B------:R-:W-:Y:S01]  /*31d0*/  HMMA.16816.F32.BF16 R40, R8.reuse, R50, R40 ;  /* 0x000000320828723c */ /* 0x040fe20000041828 */
[----:B------:R-:W1:Y:S07]  /*31e0*/  LDSM.16.M88.4 R48, [R228+0x5800] ;  /* 0x00580000e430783b */ /* 0x000e6e0000000200 */
[C---:B--2---:R-:W-:Y:S08]  /*31f0*/  HMMA.16816.F32.BF16 R36, R8.reuse, R12, R36 ;  /* 0x0000000c0824723c */ /* 0x044ff00000041824 */
[C---:B------:R-:W-:Y:S01]  /*3200*/  HMMA.16816.F32.BF16 R32, R8.reuse, R14, R32 ;  /* 0x0000000e0820723c */ /* 0x040fe20000041820 */
[----:B------:R-:W-:Y:S07]  /*3210*/  LDSM.16.M88.4 R12, [R224+0xc100] ;  /* 0x00c10000e00c783b */ /* 0x000fee0000000200 */
[C---:B------:R-:W-:Y:S08]  /*3220*/  HMMA.16816.F32.BF16 R28, R8.reuse, R64, R28 ;  /* 0x00000040081c723c */ /* 0x040ff0000004181c */
[C---:B------:R-:W-:Y:S01]  /*3230*/  HMMA.16816.F32.BF16 R24, R8.reuse, R66, R24 ;  /* 0x000000420818723c */ /* 0x040fe20000041818 */
[----:B------:R-:W-:Y:S07]  /*3240*/  LDSM.16.M88.4 R64, [R223+0x18100] ;  /* 0x01810000df40783b */ /* 0x000fee0000000200 */
[C---:B-----5:R-:W-:Y:S08]  /*3250*/  HMMA.16816.F32.BF16 R20, R8.reuse, R60, R20 ;  /* 0x0000003c0814723c */ /* 0x060ff00000041814 */
[----:B------:R-:W-:Y:S01]  /*3260*/  HMMA.16816.F32.BF16 R68, R8, R62, R68 ;  /* 0x0000003e0844723c */ /* 0x000fe20000041844 */
[----:B------:R-:W2:Y:S04]  /*3270*/  LDSM.16.M88.4 R8, [R224+0xc900] ;  /* 0x00c90000e008783b */ /* 0x000ea80000000200 */
[----:B------:R-:W-:Y:S03]  /*3280*/  LDSM.16.M88.4 R60, [R216+0x4000] ;  /* 0x00400000d83c783b */ /* 0x000fe60000000200 */
[C---:B---3--:R-:W-:Y:S08]  /*3290*/  HMMA.16816.F32.BF16 R44, R16.reuse, R4, R44 ;  /* 0x00000004102c723c */ /* 0x048ff0000004182c */
[C---:B------:R-:W-:Y:S01]  /*32a0*/  HMMA.16816.F32.BF16 R40, R16.reuse, R6, R40 ;  /* 0x000000061028723c */ /* 0x040fe20000041828 */
[----:B------:R-:W3:Y:S07]  /*32b0*/  LDSM.16.M88.4 R4, [R224+0xd100] ;  /* 0x00d10000e004783b */ /* 0x000eee0000000200 */
[C---:B----4-:R-:W-:Y:S08]  /*32c0*/  HMMA.16816.F32.BF16 R36, R16.reuse, R56, R36 ;  /* 0x000000381024723c */ /* 0x050ff00000041824 */
[C---:B------:R-:W-:Y:S01]  /*32d0*/  HMMA.16816.F32.BF16 R32, R16.reuse, R58, R32 ;  /* 0x0000003a1020723c */ /* 0x040fe20000041820 */
[----:B------:R-:W4:Y:S07]  /*32e0*/  LDSM.16.M88.4 R56, [R216+0x4800] ;  /* 0x00480000d838783b */ /* 0x000f2e0000000200 */
[C---:B------:R-:W-:Y:S08]  /*32f0*/  HMMA.16816.F32.BF16 R28, R16.reuse, R52, R28 ;  /* 0x00000034101c723c */ /* 0x040ff0000004181c */
[C---:B------:R-:W-:Y:S01]  /*3300*/  HMMA.16816.F32.BF16 R24, R16.reuse, R54, R24 ;  /* 0x000000361018723c */ /* 0x040fe20000041818 */
[----:B------:R-:W5:Y:S07]  /*3310*/  LDSM.16.M88.4 R52, [R216+0x5000] ;  /* 0x00500000d834783b */ /* 0x000f6e0000000200 */
[C---:B-1----:R-:W-:Y:S08]  /*3320*/  HMMA.16816.F32.BF16 R20, R16.reuse, R48, R20 ;  /* 0x000000301014723c */ /* 0x042ff00000041814 */
        /* <DEDUP_REMOVED lines=11> */
[----:B------:R-:W1:Y:S07]  /*33e0*/  LDSM.16.M88.4 R12, [R229+0xe100] ;  /* 0x00e10000e50c783b */ /* 0x000e6e0000000200 */
[C---:B------:R-:W-:Y:S08]  /*33f0*/  HMMA.16816.F32.BF16 R20, R72.reuse, R76, R20 ;  /* 0x0000004c4814723c */ /* 0x040ff00000041814 */
[----:B------:R-:W-:Y:S08]  /*3400*/  HMMA.16816.F32.BF16 R68, R72, R78, R68 ;  /* 0x0000004e4844723c */ /* 0x000ff00000041844 */
        /* <DEDUP_REMOVED lines=9> */
[C---:B-1----:R-:W-:Y:S01]  /*34a0*/  HMMA.16816.F32.BF16 R72, R64.reuse, R48, R20 ;  /* 0x000000304048723c */ /* 0x042fe20000041814 */
[----:B------:R-:W1:Y:S07]  /*34b0*/  LDSM.16.M88.4 R20, [R228+0x6800] ;  /* 0x00680000e414783b */ /* 0x000e6e0000000200 */
[----:B------:R-:W-:Y:S01]  /*34c0*/  HMMA.16816.F32.BF16 R68, R64, R50, R68 ;  /* 0x000000324044723c */ /* 0x000fe20000041844 */
[----:B------:R-:W5:Y:S04]  /*34d0*/  LDSM.16.M88.4 R48, [R228+0x7000] ;  /* 0x00700000e430783b */ /* 0x000f680000000200 */
[----:B------:R-:W-:Y:S03]  /*34e0*/  LDSM.16.M88.4 R64, [R216+0x6800] ;  /* 0x00680000d840783b */ /* 0x000fe60000000200 */
[C---:B--2---:R-:W-:Y:S08]  /*34f0*/  HMMA.16816.F32.BF16 R36, R16.reuse, R8, R36 ;  /* 0x000000081024723c */ /* 0x044ff00000041824 */
[C---:B------:R-:W-:Y:S01]  /*3500*/  HMMA.16816.F32.BF16 R32, R16.reuse, R10, R32 ;  /* 0x0000000a1020723c */ /* 0x040fe20000041820 */
[----:B------:R-:W2:Y:S07]  /*3510*/  LDSM.16.M88.4 R8, [R228+0x7800] ;  /* 0x00780000e408783b */ /* 0x000eae0000000200 */
[C---:B---3--:R-:W-:Y:S08]  /*3520*/  HMMA.16816.F32.BF16 R28, R16.reuse, R4, R28 ;  /* 0x00000004101c723c */ /* 0x048ff0000004181c */
[C---:B------:R-:W-:Y:S01]  /*3530*/  HMMA.16816.F32.BF16 R24, R16.reuse, R6, R24 ;  /* 0x000000061018723c */ /* 0x040fe20000041818 */
[----:B------:R-:W-:Y:S07]  /*3540*/  LDSM.16.M88.4 R4, [R224+0xe100] ;  /* 0x00e10000e004783b */ /* 0x000fee0000000200 */
[C---:B------:R-:W-:Y:S08]  /*3550*/  HMMA.16816.F32.BF16 R44, R16.reuse, R12, R44 ;  /* 0x0000000c102c723c */ /* 0x040ff0000004182c */
[C---:B------:R-:W-:Y:S01]  /*3560*/  HMMA.16816.F32.BF16 R40, R16.reuse, R14, R40 ;  /* 0x0000000e1028723c */ /* 0x040fe20000041828 */
[----:B------:R-:W3:Y:S07]  /*3570*/  LDSM.16.M88.4 R12, [R225+0x1c100] ;  /* 0x01c10000e10c783b */ /* 0x000eee0000000200 */
[C---:B----4-:R-:W-:Y:S08]  /*3580*/  HMMA.16816.F32.BF16 R72, R16.reuse, R52, R72 ;  /* 0x000000341048723c */ /* 0x050ff00000041848 */
[----:B------:R-:W-:Y:S01]  /*3590*/  HMMA.16816.F32.BF16 R68, R16, R54, R68 ;  /* 0x000000361044723c */ /* 0x000fe20000041844 */
[----:B------:R-:W-:Y:S04]  /*35a0*/  LDSM.16.M88.4 R16, [R224+0xf100] ;  /* 0x00f10000e010783b */ /* 0x000fe80000000200 */
[----:B------:R-:W-:Y:S03]  /*35b0*/  LDSM.16.M88.4 R52, [R216+0x6000] ;  /* 0x00600000d834783b */ /* 0x000fe60000000200 */
[C---:B-1----:R-:W-:Y:S08]  /*35c0*/  HMMA.16816.F32.BF16 R36, R60.reuse, R20, R36 ;  /* 0x000000143c24723c */ /* 0x042ff00000041824 */
[C---:B------:R-:W-:Y:S01]  /*35d0*/  HMMA.16816.F32.BF16 R32, R60.reuse, R22, R32 ;  /* 0x000000163c20723c */ /* 0x040fe20000041820 */
[----:B------:R-:W1:Y:S07]  /*35e0*/  LDSM.16.M88.4 R20, [R224+0xe900] ;  /* 0x00e90000e014783b */ /* 0x000e6e0000000200 */
[C---:B-----5:R-:W-:Y:S08]  /*35f0*/  HMMA.16816.F32.BF16 R28, R60.reuse, R48, R28 ;  /* 0x000000303c1c723c */ /* 0x060ff0000004181c */
[C---:B------:R-:W-:Y:S01]  /*3600*/  HMMA.16816.F32.BF16 R24, R60.reuse, R50, R24 ;  /* 0x000000323c18723c */ /* 0x040fe20000041818 */
[----:B------:R-:W4:Y:S07]  /*3610*/  LDSM.16.M88.4 R48, [R224+0xf900] ;  /* 0x00f90000e030783b */ /* 0x000f2e0000000200 */
[C---:B------:R-:W-:Y:S08]  /*3620*/  HMMA.16816.F32.BF16 R44, R60.reuse, R56, R44 ;  /* 0x000000383c2c723c */ /* 0x040ff0000004182c */
[C---:B------:R-:W-:Y:S01]  /*3630*/  HMMA.16816.F32.BF16 R40, R60.reuse, R58, R40 ;  /* 0x0000003a3c28723c */ /* 0x040fe20000041828 */
[----:B------:R-:W5:Y:S07]  /*3640*/  LDSM.16.M88.4 R56, [R223+0x1c100] ;  /* 0x01c10000df38783b */ /* 0x000f6e0000000200 */
[C---:B--2---:R-:W-:Y:S08]  /*3650*/  HMMA.16816.F32.BF16 R72, R60.reuse, R8, R72 ;  /* 0x000000083c48723c */ /* 0x044ff00000041848 */
[----:B------:R-:W-:Y:S01]  /*3660*/  HMMA.16816.F32.BF16 R68, R60, R10, R68 ;  /* 0x0000000a3c44723c */ /* 0x000fe20000041844 */
[----:B------:R-:W2:Y:S04]  /*3670*/  LDSM.16.M88.4 R60, [R216+0x7000] ;  /* 0x00700000d83c783b */ /* 0x000ea80000000200 */
[----:B------:R-:W2:Y:S01]  /*3680*/  LDSM.16.M88.4 R8, [R216+0x7800] ;  /* 0x00780000d808783b */ /* 0x000ea20000000200 */
[----:B------:R-:W-:-:S04]  /*3690*/  DEPBAR.LE SB0, 0x0 ;  /* 0x000080000000791a */ /* 0x000fc80000000000 */
[C---:B---3--:R-:W-:Y:S08]  /*36a0*/  HMMA.16816.F32.BF16 R44, R12.reuse, R4, R44 ;  /* 0x000000040c2c723c */ /* 0x048ff0000004182c */
[C---:B------:R-:W-:Y:S08]  /*36b0*/  HMMA.16816.F32.BF16 R40, R12.reuse, R6, R40 ;  /* 0x000000060c28723c */ /* 0x040ff00000041828 */
[C---:B-1----:R-:W-:Y:S08]  /*36c0*/  HMMA.16816.F32.BF16 R36, R12.reuse, R20, R36 ;  /* 0x000000140c24723c */ /* 0x042ff00000041824 */
[C---:B------:R-:W-:Y:S08]  /*36d0*/  HMMA.16816.F32.BF16 R32, R12.reuse, R22, R32 ;  /* 0x000000160c20723c */ /* 0x040ff00000041820 */
[C---:B------:R-:W-:Y:S08]  /*36e0*/  HMMA.16816.F32.BF16 R28, R12.reuse, R16, R28 ;  /* 0x000000100c1c723c */ /* 0x040ff0000004181c */
[C---:B------:R-:W-:Y:S08]  /*36f0*/  HMMA.16816.F32.BF16 R24, R12.reuse, R18, R24 ;  /* 0x000000120c18723c */ /* 0x040ff00000041818 */
[C---:B----4-:R-:W-:Y:S08]  /*3700*/  HMMA.16816.F32.BF16 R72, R12.reuse, R48, R72 ;  /* 0x000000300c48723c */ /* 0x050ff00000041848 */
[----:B------:R-:W-:Y:S07]  /*3710*/  HMMA.16816.F32.BF16 R68, R12, R50, R68 ;  /* 0x000000320c44723c */ /* 0x000fee0000041844 */
[----:B------:R-:W-:Y:S01]  /*3720*/  SHF.R.S32.HI R13, RZ, 0x1f, R203 ;  /* 0x0000001fff0d7819 */ /* 0x000fe200000114cb */
[C---:B-----5:R-:W-:Y:S08]  /*3730*/  HMMA.16816.F32.BF16 R44, R56.reuse, R52, R44 ;  /* 0x00000034382c723c */ /* 0x060ff0000004182c */
[C---:B------:R-:W-:Y:S08]  /*3740*/  HMMA.16816.F32.BF16 R40, R56.reuse, R54, R40 ;  /* 0x000000363828723c */ /* 0x040ff00000041828 */
[C---:B------:R-:W-:Y:S08]  /*3750*/  HMMA.16816.F32.BF16 R36, R56.reuse, R64, R36 ;  /* 0x000000403824723c */ /* 0x040ff00000041824 */
[C---:B------:R-:W-:Y:S08]  /*3760*/  HMMA.16816.F32.BF16 R32, R56.reuse, R66, R32 ;  /* 0x000000423820723c */ /* 0x040ff00000041820 */
[C---:B--2---:R-:W-:Y:S08]  /*3770*/  HMMA.16816.F32.BF16 R28, R56.reuse, R60, R28 ;  /* 0x0000003c381c723c */ /* 0x044ff0000004181c */
[C---:B------:R-:W-:Y:S08]  /*3780*/  HMMA.16816.F32.BF16 R24, R56.reuse, R62, R24 ;  /* 0x0000003e3818723c */ /* 0x040ff00000041818 */
[C---:B------:R-:W-:Y:S08]  /*3790*/  HMMA.16816.F32.BF16 R72, R56.reuse, R8, R72 ;  /* 0x000000083848723c */ /* 0x040ff00000041848 */
[----:B------:R-:W-:Y:S01]  /*37a0*/  HMMA.16816.F32.BF16 R68, R56, R10, R68 ;  /* 0x0000000a3844723c */ /* 0x000fe20000041844 */
[----:B------:R-:W-:Y:S06]  /*37b0*/  BAR.SYNC.DEFER_BLOCKING 0x0 ;  /* 0x0000000000007b1d */ /* 0x000fec0000010000 */
[----:B------:R-:W-:Y:S05]  /*37c0*/  @P0 BRA `(.L_x_1056) ;  /* 0x000004e000000947 */ /* 0x000fea0003800000 */
[----:B------:R-:W-:Y:S01]  /*37d0*/  ISETP.NE.AND P1, PT, R232, 0x1, PT ;  /* 0x00000001e800780c */ /* 0x000fe20003f25270 */
[----:B------:R-:W-:Y:S01]  /*37e0*/  IMAD.MOV.U32 R233, RZ, RZ, RZ ;  /* 0x000000ffffe97224 */ /* 0x000fe200078e00ff */
[----:B------:R-:W-:-:S04]  /*37f0*/  IADD3 R234, R235, UR11, R80 ;  /* 0x0000000bebea7c10 */ /* 0x000fc8000fffe050 */
[----:B------:R-:W-:-:S05]  /*3800*/  IADD3 R234, R234, -0x40, RZ ;  /* 0xffffffc0eaea7810 */ /* 0x000fca0007ffe0ff */
[----:B------:R-:W-:Y:S02]  /*3810*/  IMAD.MOV.U32 R0, RZ, RZ, R234 ;  /* 0x000000ffff007224 */ /* 0x000fe400078e00ea */
[----:B------:R-:W-:-:S05]  /*3820*/  @P1 IMAD.HI.U32 R4, R234, c[0x0][0x2bc], RZ ;  /* 0x0000af00ea041a27 */ /* 0x000fca00078e00ff */
        /* <DEDUP_REMOVED lines=13> */
[----:B------:R-:W-:Y:S01]  /*3900*/  IADD3 R22, -R8, 0x10, RZ ;  /* 0x0000001008167810 */ /* 0x000fe20007ffe1ff */
[----:B------:R-:W-:Y:S01]  /*3910*/  IMAD.SHL.U32 R6, R201, 0x2, RZ ;  /* 0x00000002c9067824 */ /* 0x000fe200078e00ff */
[----:B------:R-:W-:-:S02]  /*3920*/  SHF.R.S32.HI R0, RZ, 0x1f, R234 ;  /* 0x0000001fff007819 */ /* 0x000fc400000114ea */
[----:B------:R-:W-:Y:S02]  /*3930*/  LOP3.LUT R48, R48, 0xf, RZ, 0xc0, !PT ;  /* 0x0000000f30307812 */ /* 0x000fe400078ec0ff */
[----:B------:R-:W-:Y:S01]  /*3940*/  SHF.L.U64.HI R14, R203, 0x1, R13 ;  /* 0x00000001cb0e7819 */ /* 0x000fe2000001020d */
[----:B------:R-:W-:Y:S01]  /*3950*/  IMAD R0, R0, c[0x0][0x1e0], RZ ;  /* 0x0000780000007a24 */ /* 0x000fe200078e02ff */
[----:B------:R-:W-:Y:S02]  /*3960*/  LOP3.LUT R22, R22, 0xf, RZ, 0xc0, !PT ;  /* 0x0000000f16167812 */ /* 0x000fe400078ec0ff */
[----:B------:R-:W-:Y:S01]  /*3970*/  SHF.L.U64.HI R10, R202, 0x1, R243 ;  /* 0x00000001ca0a7819 */ /* 0x000fe200000102f3 */
[----:B------:R-:W-:Y:S01]  /*3980*/  IMAD R0, R234, c[0x0][0x1e4], R0 ;  /* 0x00007900ea007a24 */ /* 0x000fe200078e0200 */
[----:B------:R-:W-:Y:S02]  /*3990*/  IADD3 R17, -R244, 0x10, RZ ;  /* 0x00000010f4117810 */ /* 0x000fe40007ffe1ff */
[----:B------:R-:W-:-:S02]  /*39a0*/  SHF.L.U64.HI R7, R201, 0x1, R242 ;  /* 0x00000001c9077819 */ /* 0x000fc400000102f2 */
[----:B------:R-:W-:Y:S01]  /*39b0*/  LOP3.LUT R17, R17, 0xf, RZ, 0xc0, !PT ;  /* 0x0000000f11117812 */ /* 0x000fe200078ec0ff */
[----:B-1----:R-:W-:-:S04]  /*39c0*/  IMAD.WIDE.U32 R4, R234, c[0x0][0x1e0], RZ ;  /* 0x00007800ea047a25 */ /* 0x002fc800078e00ff */
[----:B------:R-:W-:Y:S01]  /*39d0*/  IMAD.IADD R5, R5, 0x1, R0 ;  /* 0x0000000105057824 */ /* 0x000fe200078e0200 */
[----:B--2---:R-:W-:-:S03]  /*39e0*/  SHF.R.S32.HI R0, RZ, 0x1f, R233 ;  /* 0x0000001fff007819 */ /* 0x004fc600000114e9 */
[----:B------:R-:W-:-:S04]  /*39f0*/  IMAD.WIDE.U32 R4, R233, c[0x0][0x1f0], R4 ;  /* 0x00007c00e9047a25 */ /* 0x000fc800078e0004 */
[----:B------:R-:W-:Y:S01]  /*3a00*/  IMAD R0, R0, c[0x0][0x1f0], RZ ;  /* 0x00007c0000007a24 */ /* 0x000fe200078e02ff */
[----:B------:R-:W-:Y:S02]  /*3a10*/  IADD3 R15, P0, R4, UR16, RZ ;  /* 0x00000010040f7c10 */ /* 0x000fe4000ff1e0ff */
[----:B------:R-:W-:Y:S01]  /*3a20*/  SHF.L.U64.HI R4, R200, 0x1, R241 ;  /* 0x00000001c8047819 */ /* 0x000fe200000102f1 */
[----:B------:R-:W-:-:S05]  /*3a30*/  IMAD R0, R233, c[0x0][0x1f4], R0 ;  /* 0x00007d00e9007a24 */ /* 0x000fca00078e0200 */
[----:B------:R-:W-:Y:S02]  /*3a40*/  IADD3.X R0, R5, UR9, R0, P0, !PT ;  /* 0x0000000905007c10 */ /* 0x000fe400087fe400 */
[C---:B------:R-:W-:Y:S02]  /*3a50*/  LEA R16, P0, R15.reuse, c[0x0][0x1c8], 0x1 ;  /* 0x000072000f107a11 */ /* 0x040fe400078008ff */
[----:B------:R-:W-:Y:S02]  /*3a60*/  SEL R5, RZ, 0x10, P4 ;  /* 0x00000010ff057807 */ /* 0x000fe40002000000 */
[----:B------:R-:W-:Y:S01]  /*3a70*/  LEA.HI.X R15, R15, c[0x0][0x1cc], R0, 0x1, P0 ;  /* 0x000073000f0f7a11 */ /* 0x000fe200000f0c00 */
[----:B------:R-:W1:Y:S01]  /*3a80*/  SHFL.IDX PT, R18, R16, 0x1, 0x181f ;  /* 0x00381f0010127f89 */ /* 0x000e6200000e0000 */
[----:B------:R-:W-:Y:S01]  /*3a90*/  IADD3 R20, -R5, 0x10, RZ ;  /* 0x0000001005147810 */ /* 0x000fe20007ffe1ff */
[----:B------:R-:W-:Y:S02]  /*3aa0*/  IMAD.SHL.U32 R0, R200, 0x2, RZ ;  /* 0x00000002c8007824 */ /* 0x000fe400078e00ff */
[----:B------:R-:W2:Y:S01]  /*3ab0*/  SHFL.IDX PT, R19, R15, 0x1, 0x181f ;  /* 0x00381f000f137f89 */ /* 0x000ea200000e0000 */
[----:B------:R-:W-:-:S03]  /*3ac0*/  LOP3.LUT R20, R20, 0xf, RZ, 0xc0, !PT ;  /* 0x0000000f14147812 */ /* 0x000fc600078ec0ff */
        /* <DEDUP_REMOVED lines=10> */
[----:B---3--:R-:W-:-:S05]  /*3b70*/  IADD3 R50, P0, R16, R12, RZ ;  /* 0x0000000c10327210 */ /* 0x008fca0007f1e0ff */
[----:B----4-:R-:W-:Y:S01]  /*3b80*/  IMAD.X R51, R15, 0x1, R14, P0 ;  /* 0x000000010f337824 */ /* 0x010fe200000e060e */
        /* <DEDUP_REMOVED lines=18> */
.L_x_1056:
[----:B------:R-:W-:Y:S01]  /*3cb0*/  LOP3.LUT R0, R86, 0xffffffe0, RZ, 0xc0, !PT ;  /* 0xffffffe056007812 */ /* 0x000fe200078ec0ff */
[----:B------:R-:W-:Y:S01]  /*3cc0*/  UIADD3 UR21, UR8, 0x1, -UR21 ;  /* 0x0000000108157890 */ /* 0x000fe2000fffe815 */
[----:B------:R-:W-:Y:S01]  /*3cd0*/  LEA.HI R5, R84, R83, RZ, 0x2 ;  /* 0x0000005354057211 */ /* 0x000fe200078f10ff */
[----:B------:R-:W0:Y:S01]  /*3ce0*/  LDGDEPBAR ;  /* 0x00000000000079af */ /* 0x000e220000000000 */
[----:B-1----:R-:W-:Y:S01]  /*3cf0*/  SHF.R.S32.HI R6, RZ, 0x1f, R85 ;  /* 0x0000001fff067819 */ /* 0x002fe20000011455 */
        /* <DEDUP_REMOVED lines=8> */
[----:B------:R-:W-:Y:S01]  /*3d80*/  ULOP3.LUT UR21, URZ, UR21, URZ, 0x33, !UPT ;  /* 0x000000153f157292 */ /* 0x000fe2000f8e333f */
[----:B------:R-:W-:-:S02]  /*3d90*/  LEA.HI R4, R4, R0, RZ, 0x2 ;  /* 0x0000000004047211 */ /* 0x000fc400078f10ff */
[----:B------:R-:W-:Y:S01]  /*3da0*/  LEA.HI R5, R83, R83, RZ, 0x1 ;  /* 0x0000005353057211 */ /* 0x000fe200078f08ff */
[----:B------:R-:W-:Y:S01]  /*3db0*/  IMAD.IADD R85, R85, 0x1, -R6 ;  /* 0x0000000155557824 */ /* 0x000fe200078e0a06 */
[----:B------:R-:W-:Y:S02]  /*3dc0*/  PLOP3.LUT P0, PT, PT, PT, UP2, 0x80, 0x0 ;  /* 0x000000000000781c */ /* 0x000fe40003f0f028 */
[C---:B------:R-:W-:Y:S02]  /*3dd0*/  LEA.HI.SX32 R6, R4.reuse, UR26, 0x1e ;  /* 0x0000001a04067c11 */ /* 0x040fe4000f8ff2ff */
[----:B------:R-:W-:Y:S02]  /*3de0*/  LOP3.LUT R5, R5, 0x1ffffffe, RZ, 0xc0, !PT ;  /* 0x1ffffffe05057812 */ /* 0x000fe400078ec0ff */
[----:B------:R-:W-:Y:S01]  /*3df0*/  LOP3.LUT R237, R4, 0x7ffffffc, RZ, 0xc0, !PT ;  /* 0x7ffffffc04ed7812 */ /* 0x000fe200078ec0ff */
[----:B------:R-:W-:Y:S02]  /*3e00*/  IMAD R6, R85, 0x10, R6 ;  /* 0x0000001055067824 */ /* 0x000fe400078e0206 */
[----:B------:R-:W-:-:S02]  /*3e10*/  IMAD.IADD R5, R83, 0x1, -R5 ;  /* 0x0000000153057824 */ /* 0x000fc400078e0a05 */
[----:B------:R-:W-:Y:S02]  /*3e20*/  IMAD.IADD R237, R0, 0x1, -R237 ;  /* 0x0000000100ed7824 */ /* 0x000fe400078e0aed */
[----:B------:R-:W-:Y:S02]  /*3e30*/  IMAD R236, R5, 0x8, R6 ;  /* 0x0000000805ec7824 */ /* 0x000fe400078e0206 */
[----:B------:R-:W-:Y:S02]  /*3e40*/  IMAD.SHL.U32 R237, R237, 0x2, RZ ;  /* 0x00000002eded7824 */ /* 0x000fe400078e00ff */
[----:B------:R-:W-:Y:S01]  /*3e50*/  @P0 IMAD.HI.U32 R5, R236, c[0x0][0x2c8], RZ ;  /* 0x0000b200ec050a27 */ /* 0x000fe200078e00ff */
[----:B------:R-:W-:Y:S02]  /*3e60*/  PLOP3.LUT P0, PT, PT, PT, UP2, 0x80, 0x0 ;  /* 0x000000000000781c */ /* 0x000fe40003f0f028 */
[----:B------:R-:W-:Y:S01]  /*3e70*/  IADD3 R7, R7, -UR12, -R237 ;  /* 0x8000000c07077c10 */ /* 0x000fe2000fffe8ed */
[----:B------:R-:W-:Y:S01]  /*3e80*/  IMAD.MOV.U32 R9, RZ, RZ, R236 ;  /* 0x000000ffff097224 */ /* 0x000fe200078e00ec */
[----:B------:R-:W-:Y:S01]  /*3e90*/  IADD3 R0, -R237, UR8, -R80 ;  /* 0x00000008ed007c10 */ /* 0x000fe2000fffe950 */
[----:B------:R-:W-:Y:S01]  /*3ea0*/  IMAD.IADD R4, R82, 0x1, R81 ;  /* 0x0000000152047824 */ /* 0x000fe200078e0251 */
[----:B------:R-:W-:-:S02]  /*3eb0*/  IADD3 R8, R7, c[0x0][0x328], RZ ;  /* 0x0000ca0007087a10 */ /* 0x000fc40007ffe0ff */
        /* <DEDUP_REMOVED lines=20> */
.L_x_1059:
[----:B------:R-:W-:-:S04]  /*4000*/  MOV R5, 0x1 ;  /* 0x0000000100057802 */ /* 0x000fc80000000f00 */
[----:B------:R-:W-:-:S13]  /*4010*/  ISETP.NE.AND P0, PT, R5, c[0x0][0x32c], PT ;  /* 0x0000cb0005007a0c */ /* 0x000fda0003f05270 */
[----:B------:R-:W-:-:S05]  /*4020*/  @P0 IMAD.HI.U32 R5, R6, c[0x0][0x330], RZ ;  /* 0x0000cc0006050a27 */ /* 0x000fca00078e00ff */
[----:B------:R-:W-:Y:S02]  /*4030*/  @P0 SHF.R.U32.HI R6, RZ, c[0x0][0x334], R5 ;  /* 0x0000cd00ff060a19 */ /* 0x000fe40000011605 */
.L_x_1060:
[----:B------:R-:W-:Y:S05]  /*4040*/  BSYNC B0 ;  /* 0x0000000000007941 */ /* 0x000fea0003800000 */
.L_x_1058:
[----:B------:R-:W-:-:S04]  /*4050*/  IMAD R6, R6, c[0x0][0x32c], -R80 ;  /* 0x0000cb0006067a24 */ /* 0x000fc800078e0a50 */
[----:B------:R-:W-:-:S05]  /*4060*/  IMAD.IADD R6, R6, 0x1, -R237 ;  /* 0x0000000106067824 */ /* 0x000fca00078e0aed */
[----:B------:R-:W-:Y:S02]  /*4070*/  IADD3 R5, R6, c[0x0][0x32c], RZ ;  /* 0x0000cb0006057a10 */ /* 0x000fe40007ffe0ff */
[----:B------:R-:W-:Y:S02]  /*4080*/  IMNMX R10, R10, R6, !PT ;  /* 0x000000060a0a7217 */ /* 0x000fe40007800200 */
[----:B------:R-:W-:Y:S02]  /*4090*/  IMNMX R11, R11, R5, PT ;  /* 0x000000050b0b7217 */ /* 0x000fe40003800200 */
.L_x_1057:
        /* <DEDUP_REMOVED lines=9> */
[--C-:B-1----:R-:W-:Y:S02]  /*4130*/  IMAD.IADD R8, R8, 0x1, R9.reuse ;  /* 0x0000000108087824 */ /* 0x102fe400078e0209 */
[----:B------:R-:W-:Y:S01]  /*4140*/  IMAD.IADD R7, R7, 0x1, R9 ;  /* 0x0000000107077824 */ /* 0x000fe200078e0209 */
[----:B------:R-:W-:Y:S02]  /*4150*/  ISETP.LT.OR P0, PT, R11, 0x9, P0 ;  /* 0x000000090b00780c */ /* 0x000fe40000701670 */
[----:B------:R-:W-:Y:S02]  /*4160*/  IMNMX R0, R8, R0, PT ;  /* 0x0000000008007217 */ /* 0x000fe40003800200 */
[----:B------:R-:W-:-:S02]  /*4170*/  FSEL R40, R40, -INF , !P0 ;  /* 0xff80000028287808 */ /* 0x000fc40004000000 */
        /* <DEDUP_REMOVED lines=39> */
[----:B------:R-:W-:-:S13]  /*43f0*/  PLOP3.LUT P0, PT, PT, PT, UP1, 0x40, 0x0 ;  /* 0x000000000000781c */ /* 0x000fda0003f0e818 */
        /* <DEDUP_REMOVED lines=13> */
.L_x_1063:
[----:B------:R-:W-:-:S04]  /*44d0*/  MOV R8, 0x1 ;  /* 0x0000000100087802 */ /* 0x000fc80000000f00 */
[----:B------:R-:W-:-:S13]  /*44e0*/  ISETP.NE.AND P0, PT, R8, c[0x0][0x32c], PT ;  /* 0x0000cb0008007a0c */ /* 0x000fda0003f05270 */
[----:B------:R-:W-:-:S05]  /*44f0*/  @P0 IMAD.HI.U32 R8, R9, c[0x0][0x330], RZ ;  /* 0x0000cc0009080a27 */ /* 0x000fca00078e00ff */
[----:B------:R-:W-:Y:S02]  /*4500*/  @P0 SHF.R.U32.HI R9, RZ, c[0x0][0x334], R8 ;  /* 0x0000cd00ff090a19 */ /* 0x000fe40000011608 */
.L_x_1064:
[----:B------:R-:W-:Y:S05]  /*4510*/  BSYNC B0 ;  /* 0x0000000000007941 */ /* 0x000fea0003800000 */
.L_x_1062:
[----:B------:R-:W-:-:S04]  /*4520*/  IMAD R9, R9, c[0x0][0x32c], -R80 ;  /* 0x0000cb0009097a24 */ /* 0x000fc800078e0a50 */
[----:B------:R-:W-:-:S05]  /*4530*/  IMAD.IADD R9, R9, 0x1, -R237 ;  /* 0x0000000109097824 */ /* 0x000fca00078e0aed */
[----:B------:R-:W-:Y:S02]  /*4540*/  IADD3 R8, R9, c[0x0][0x32c], RZ ;  /* 0x0000cb0009087a10 */ /* 0x000fe40007ffe0ff */
[----:B------:R-:W-:Y:S02]  /*4550*/  IMNMX R7, R7, R9, !PT ;  /* 0x0000000907077217 */ /* 0x000fe40007800200 */
[----:B------:R-:W-:Y:S02]  /*4560*/  IMNMX R0, R0, R8, PT ;  /* 0x0000000800007217 */ /* 0x000fe40003800200 */
.L_x_1061:
[----:B------:R-:W-:Y:S01]  /*4570*/  ISETP.GT.AND P0, PT, R7, 0x8, P1 ;  /* 0x000000080700780c */ /* 0x000fe20000f04270 */
[----:B------:R-:W-:Y:S01]  /*4580*/  IMAD.SHL.U32 R227, R4, 0x2, RZ ;  /* 0x0000000204e37824 */ /* 0x000fe200078e00ff */
[----:B------:R-:W-:Y:S01]  /*4590*/  FMNMX.FTZ R11, R44, R45, !PT ;  /* 0x0000002d2c0b7209 */ /* 0x000fe20007810000 */
[----:B------:R-:W-:Y:S01]  /*45a0*/  @UP2 USHF.L.U32 UR27, UR27, 0x7, URZ ;  /* 0x000000071b1b2899 */ /* 0x000fe2000800063f */
        /* <DEDUP_REMOVED lines=9> */
[----:B------:R-:W-:Y:S01]  /*4640*/  ULDC.64 UR4, c[0x0][0x2c8] ;  /* 0x0000b20000047ab9 */ /* 0x000fe20000000a00 */
[----:B------:R-:W-:Y:S01]  /*4650*/  ISETP.LT.OR P0, PT, R0, 0xa, P0 ;  /* 0x0000000a0000780c */ /* 0x000fe20000701670 */
[----:B------:R-:W-:Y:S01]  /*4660*/  LDSM.16.MT88.4 R156, [R227+0x100] ;  /* 0x00010000e39c783b */ /* 0x000fe20000004200 */
[----:B------:R-:W-:Y:S01]  /*4670*/  FMNMX.FTZ R11, R6, R11, !PT ;  /* 0x0000000b060b7209 */ /* 0x000fe20007810000 */
[----:B------:R-:W-:Y:S01]  /*4680*/  UIMAD.WIDE.U32 UR28, UR27, UR4, URZ ;  /* 0x000000041b1c72a5 */ /* 0x000fe2000f8e003f */
[----:B------:R-:W-:Y:S01]  /*4690*/  FSEL R43, R43, -INF , !P0 ;  /* 0xff8000002b2b7808 */ /* 0x000fe20004000000 */
[----:B------:R-:W-:Y:S01]  /*46a0*/  LDSM.16.MT88.4 R144, [R221+0x100] ;  /* 0x00010000dd90783b */ /* 0x000fe20000004200 */
[----:B------:R-:W-:Y:S01]  /*46b0*/  ISETP.GT.AND P0, PT, R7, 0x10, P1 ;  /* 0x000000100700780c */ /* 0x000fe20000f04270 */
[----:B------:R-:W-:Y:S01]  /*46c0*/  UIADD3 UR22, UR22, -0x2, URZ ;  /* 0xfffffffe16167890 */ /* 0x000fe2000fffe03f */
[----:B------:R-:W-:Y:S01]  /*46d0*/  FMNMX.FTZ R11, R5, R11, !PT ;  /* 0x0000000b050b7209 */ /* 0x000fe20007810000 */
[----:B------:R-:W-:Y:S01]  /*46e0*/  LDSM.16.MT88.4 R152, [R220+0x100] ;  /* 0x00010000dc98783b */ /* 0x000fe20000004200 */
[----:B------:R-:W-:Y:S01]  /*46f0*/  ISETP.LT.OR P0, PT, R0, 0x11, P0 ;  /* 0x000000110000780c */ /* 0x000fe20000701670 */
[----:B------:R-:W-:Y:S01]  /*4700*/  @UP2 UMOV UR27, UR29 ;  /* 0x0000001d001b2c82 */ /* 0x000fe20008000000 */
[----:B------:R-:W-:Y:S01]  /*4710*/  FMNMX.FTZ R11, R32, R11, !PT ;  /* 0x0000000b200b7209 */ /* 0x000fe20007810000 */
[----:B------:R-:W-:Y:S01]  /*4720*/  LDSM.16.MT88.4 R48, [R222+0x2100] ;  /* 0x00210000de30783b */ /* 0x000fe20000004200 */
[----:B------:R-:W-:Y:S01]  /*4730*/  FSEL R10, R38, -INF , !P0 ;  /* 0xff800000260a7808 */ /* 0x000fe20004000000 */
[----:B------:R-:W-:Y:S01]  /*4740*/  @UP2 USHF.R.U32.HI UR26, URZ, UR5, UR27 ;  /* 0x000000053f1a2299 */ /* 0x000fe2000801161b */
[----:B------:R-:W-:Y:S01]  /*4750*/  ISETP.GT.AND P0, PT, R7, 0x11, P1 ;  /* 0x000000110700780c */ /* 0x000fe20000f04270 */
[----:B------:R-:W-:Y:S01]  /*4760*/  LDSM.16.MT88.4 R56, [R221+0x2100] ;  /* 0x00210000dd38783b */ /* 0x000fe20000004200 */
[----:B------:R-:W-:Y:S01]  /*4770*/  FMNMX.FTZ R11, R33, R11, !PT ;  /* 0x0000000b210b7209 */ /* 0x000fe20007810000 */
[----:B------:R-:W-:Y:S01]  /*4780*/  UIADD3 UR4, UR23, UR26, URZ ;  /* 0x0000001a17047290 */ /* 0x000fe2000fffe03f */
[----:B------:R-:W-:Y:S01]  /*4790*/  ISETP.LT.OR P0, PT, R0, 0x12, P0 ;  /* 0x000000120000780c */ /* 0x000fe20000701670 */
[----:B------:R-:W-:Y:S01]  /*47a0*/  LDSM.16.MT88.4 R64, [R220+0x2100] ;  /* 0x00210000dc40783b */ /* 0x000fe20000004200 */
[----:B------:R-:W-:Y:S01]  /*47b0*/  FMNMX.FTZ R11, R180, R11, !PT ;  /* 0x0000000bb40b7209 */ /* 0x000fe20007810000 */
[----:B------:R-:W-:Y:S01]  /*47c0*/  ULDC UR23, c[0x0][0x328] ;  /* 0x0000ca0000177ab9 */ /* 0x000fe20000000800 */
[----:B------:R-:W-:Y:S01]  /*47d0*/  FSEL R9, R39, -INF , !P0 ;  /* 0xff80000027097808 */ /* 0x000fe20004000000 */
[----:B------:R-:W-:Y:S01]  /*47e0*/  LDSM.16.MT88.4 R80, [R222+0x4100] ;  /* 0x00410000de50783b */ /* 0x000fe20000004200 */
[----:B------:R-:W-:Y:S01]  /*47f0*/  ISETP.GT.AND P0, PT, R7, 0x18, P1 ;  /* 0x000000180700780c */ /* 0x000fe20000f04270 */
[----:B------:R-:W-:Y:S01]  /*4800*/  UIADD3 UR23, UR4, UR23, URZ ;  /* 0x0000001704177290 */ /* 0x000fe2000fffe03f */
[----:B------:R-:W-:Y:S01]  /*4810*/  FMNMX.FTZ R11, R181, R11, !PT ;  /* 0x0000000bb50b7209 */ /* 0x000fe20007810000 */
[----:B------:R-:W-:Y:S01]  /*4820*/  LDSM.16.MT88.4 R88, [R221+0x4100] ;  /* 0x00410000dd58783b */ /* 0x000fe20000004200 */
[----:B------:R-:W-:-:S02]  /*4830*/  ISETP.LT.OR P0, PT, R0, 0x19, P0 ;  /* 0x000000190000780c */ /* 0x000fc40000701670 */
[----:B------:R-:W-:Y:S01]  /*4840*/  FMNMX.FTZ R11, R182, R11, !PT ;  /* 0x0000000bb60b7209 */ /* 0x000fe20007810000 */
[----:B------:R-:W-:Y:S01]  /*4850*/  LDSM.16.MT88.4 R96, [R220+0x4100] ;  /* 0x00410000dc60783b */ /* 0x000fe20000004200 */
[----:B------:R-:W-:Y:S02]  /*4860*/  FSEL R8, R34, -INF , !P0 ;  /* 0xff80000022087808 */ /* 0x000fe40004000000 */
[----:B------:R-:W-:Y:S01]  /*4870*/  ISETP.GT.AND P0, PT, R7, 0x19, P1 ;  /* 0x000000190700780c */ /* 0x000fe20000f04270 */
[----:B------:R-:W-:Y:S01]  /*4880*/  LDSM.16.MT88.4 R104, [R227+0x6100] ;  /* 0x00610000e368783b */ /* 0x000fe20000004200 */
[----:B------:R-:W-:Y:S02]  /*4890*/  FMNMX.FTZ R11, R183, R11, !PT ;  /* 0x0000000bb70b7209 */ /* 0x000fe40007810000 */
        /* <DEDUP_REMOVED lines=9> */
[----:B------:R-:W-:Y:S02]  /*4930*/  FMNMX.FTZ R11, R167, R11, !PT ;  /* 0x0000000ba70b7209 */ /* 0x000fe40007810000 */
[----:B------:R-:W-:-:S02]  /*4940*/  FSEL R187, R30, -INF , !P0 ;  /* 0xff8000001ebb7808 */ /* 0x000fc40004000000 */
[----:B------:R-:W-:Y:S02]  /*4950*/  ISETP.GT.AND P0, PT, R7, 0x21, P1 ;  /* 0x000000210700780c */ /* 0x000fe40000f04270 */
[----:B------:R-:W-:Y:S02]  /*4960*/  FMNMX.FTZ R11, R165, R11, !PT ;  /* 0x0000000ba50b7209 */ /* 0x000fe40007810000 */
[----:B------:R-:W-:-:S03]  /*4970*/  ISETP.LT.OR P0, PT, R0, 0x22, P0 ;  /* 0x000000220000780c */ /* 0x000fc60000701670 */
[----:B------:R-:W1:Y:S01]  /*4980*/  SHFL.BFLY PT, R12, R11, 0x2, 0x1f ;  /* 0x0c401f000b0c7f89 */ /* 0x000e6200000e0000 */
[----:B------:R-:W-:Y:S02]  /*4990*/  FSEL R189, R31, -INF , !P0 ;  /* 0xff8000001fbd7808 */ /* 0x000fe40004000000 */
[----:B------:R-:W-:Y:S01]  /*49a0*/  ISETP.GT.AND P0, PT, R7, 0x28, P1 ;  /* 0x000000280700780c */ /* 0x000fe20000f04270 */
[----:B------:R-:W-:Y:S03]  /*49b0*/  LDSM.16.MT88.4 R28, [R221+0x900] ;  /* 0x00090000dd1c783b */ /* 0x000fe60000004200 */
        /* <DEDUP_REMOVED lines=13> */
[----:B------:R-:W-:Y:S01]  /*4a90*/  ISETP.GT.AND P0, PT, R7, 0x1, P1 ;  /* 0x000000010700780c */ /* 0x000fe20000f04270 */
[----:B------:R-:W-:Y:S03]  /*4aa0*/  LDSM.16.MT88.4 R72, [R227+0x4100] ;  /* 0x00410000e348783b */ /* 0x000fe60000004200 */
        /* <DEDUP_REMOVED lines=12> */
[----:B------:R-:W-:Y:S02]  /*4b70*/  FMNMX.FTZ R14, R10, R14, !PT ;  /* 0x0000000e0a0e7209 */ /* 0x000fe40007810000 */
[----:B------:R-:W-:Y:S02]  /*4b80*/  ISETP.LT.OR P0, PT, R0, 0x3a, P0 ;  /* 0x0000003a0000780c */ /* 0x000fe40000701670 */
[----:B------:R-:W-:Y:S02]  /*4b90*/  FMNMX.FTZ R14, R9, R14, !PT ;  /* 0x0000000e090e7209 */ /* 0x000fe40007810000 */
[----:B------:R-:W-:-:S02]  /*4ba0*/  FSEL R184, R71, -INF , !P0 ;  /* 0xff80000047b87808 */ /* 0x000fc40004000000 */
        /* <DEDUP_REMOVED lines=9> */
[----:B------:R-:W-:Y:S02]  /*4c40*/  FMNMX.FTZ R7, R184, R0, !PT ;  /* 0x00000000b8077209 */ /* 0x000fe40007810000 */
        /* <DEDUP_REMOVED lines=18> */
[----:B------:R-:W-:Y:S01]  /*4d70*/  LDSM.16.MT88.4 R32, [R227+0x900] ;  /* 0x00090000e320783b */ /* 0x000fe20000004200 */
[--C-:B------:R-:W-:Y:S01]  /*4d80*/  FFMA.FTZ R180, R180, c[0x0][0x2d0], -R166.reuse ;  /* 0x0000b400b4b47a23 */ /* 0x100fe200000108a6 */
[----:B-1----:R-:W-:Y:S01]  /*4d90*/  FMNMX.FTZ R12, R12, R7, !PT ;  /* 0x000000070c0c7209 */ /* 0x002fe20007810000 */
[--C-:B------:R-:W-:Y:S01]  /*4da0*/  FFMA.FTZ R181, R181, c[0x0][0x2d0], -R166.reuse ;  /* 0x0000b400b5b57a23 */ /* 0x100fe200000108a6 */
[----:B------:R-:W-:Y:S01]  /*4db0*/  LDSM.16.MT88.4 R4, [R220+0x6100] ;  /* 0x00610000dc04783b */ /* 0x000fe20000004200 */
        /* <DEDUP_REMOVED lines=14> */
[----:B------:R-:W-:-:S02]  /*4ea0*/  FFMA.FTZ R175, R42, c[0x0][0x2d0], -R186 ;  /* 0x0000b4002aaf7a23 */ /* 0x000fc400000108ba */
[--C-:B------:R-:W-:Y:S01]  /*4eb0*/  FFMA.FTZ R169, R43, c[0x0][0x2d0], -R186.reuse ;  /* 0x0000b4002ba97a23 */ /* 0x100fe200000108ba */
[----:B------:R-:W-:Y:S01]  /*4ec0*/  MUFU.EX2 R172, R172 ;  /* 0x000000ac00ac7308 */ /* 0x000fe20000000800 */
[----:B------:R-:W2:Y:S01]  /*4ed0*/  LDSM.16.MT88.4 R40, [R227+0x2100] ;  /* 0x00210000e328783b */ /* 0x000ea20000004200 */
[--C-:B------:R-:W-:Y:S02]  /*4ee0*/  FFMA.FTZ R168, R10, c[0x0][0x2d0], -R186.reuse ;  /* 0x0000b4000aa87a23 */ /* 0x100fe400000108ba */
[--C-:B------:R-:W-:Y:S02]  /*4ef0*/  FFMA.FTZ R14, R9, c[0x0][0x2d0], -R186.reuse ;  /* 0x0000b400090e7a23 */ /* 0x100fe400000108ba */
[--C-:B------:R-:W-:Y:S02]  /*4f00*/  FFMA.FTZ R3, R8, c[0x0][0x2d0], -R186.reuse ;  /* 0x0000b40008037a23 */ /* 0x100fe400000108ba */
[----:B------:R-:W3:Y:S01]  /*4f10*/  MUFU.EX2 R174, R174 ;  /* 0x000000ae00ae7308 */ /* 0x000ee20000000800 */
[----:B------:R-:W4:Y:S01]  /*4f20*/  LDSM.16.MT88.4 R8, [R222+0x900] ;  /* 0x00090000de08783b */ /* 0x000f220000004200 */
[----:B-1----:R-:W-:Y:S01]  /*4f30*/  F2FP.BF16.PACK_AB R130, R173, R177 ;  /* 0x000000b1ad82723e */ /* 0x002fe200000010ff */
[----:B------:R-:W-:-:S02]  /*4f40*/  FFMA.FTZ R2, R16, c[0x0][0x2d0], -R186 ;  /* 0x0000b40010027a23 */ /* 0x000fc400000108ba */
[----:B------:R-:W1:Y:S01]  /*4f50*/  LDSM.16.MT88.4 R16, [R222+0x2900] ;  /* 0x00290000de10783b */ /* 0x000e620000004200 */
[--C-:B------:R-:W-:Y:S02]  /*4f60*/  FFMA.FTZ R187, R187, c[0x0][0x2d0], -R186.reuse ;  /* 0x0000b400bbbb7a23 */ /* 0x100fe400000108ba */
[----:B------:R-:W-:Y:S01]  /*4f70*/  MUFU.EX2 R175, R175 ;  /* 0x000000af00af7308 */ /* 0x000fe20000000800 */
[--C-:B------:R-:W-:Y:S02]  /*4f80*/  FFMA.FTZ R189, R189, c[0x0][0x2d0], -R186.reuse ;  /* 0x0000b400bdbd7a23 */ /* 0x100fe400000108ba */
[--C-:B------:R-:W-:Y:S02]  /*4f90*/  FFMA.FTZ R190, R190, c[0x0][0x2d0], -R186.reuse ;  /* 0x0000b400bebe7a23 */ /* 0x100fe400000108ba */
[----:B------:R-:W-:Y:S02]  /*4fa0*/  FFMA.FTZ R191, R191, c[0x0][0x2d0], -R186 ;  /* 0x0000b400bfbf7a23 */ /* 0x000fe400000108ba */
[----:B------:R-:W-:Y:S01]  /*4fb0*/  FFMA.FTZ R240, R165, c[0x0][0x2d0], -R166 ;  /* 0x0000b400a5f07a23 */ /* 0x000fe200000108a6 */
[----:B------:R-:W5:Y:S01]  /*4fc0*/  MUFU.EX2 R169, R169 ;  /* 0x000000a900a97308 */ /* 0x000f620000000800 */
[----:B---3--:R-:W-:Y:S01]  /*4fd0*/  F2FP.BF16.PACK_AB R129, R174, R172 ;  /* 0x000000acae81723e */ /* 0x008fe200000010ff */
[----:B------:R-:W-:-:S02]  /*4fe0*/  FFMA.FTZ R195, R164, c[0x0][0x2d0], -R186 ;  /* 0x0000b400a4c37a23 */ /* 0x000fc400000108ba */
[--C-:B------:R-:W-:Y:S01]  /*4ff0*/  FFMA.FTZ R188, R188, c[0x0][0x2d0], -R186.reuse ;  /* 0x0000b400bcbc7a23 */ /* 0x100fe200000108ba */
[----:B------:R-:W-:Y:S01]  /*5000*/  LDSM.16.MT88.4 R164, [R227+0x1900] ;  /* 0x00190000e3a4783b */ /* 0x000fe20000004200 */
[--C-:B------:R-:W-:Y:S02]  /*5010*/  FFMA.FTZ R185, R185, c[0x0][0x2d0], -R186.reuse ;  /* 0x0000b400b9b97a23 */ /* 0x100fe400000108ba */
[----:B------:R-:W-:Y:S01]  /*5020*/  MUFU.EX2 R176, R176 ;  /* 0x000000b000b07308 */ /* 0x000fe20000000800 */
[----:B------:R-:W-:Y:S02]  /*5030*/  FFMA.FTZ R239, R184, c[0x0][0x2d0], -R186 ;  /* 0x0000b400b8ef7a23 */ /* 0x000fe400000108ba */
[----:B------:R-:W-:Y:S02]  /*5040*/  FADD.FTZ R178, R179, R178 ;  /* 0x000000b2b3b27221 */ /* 0x000fe40000010000 */
[----:B------:R-:W-:Y:S02]  /*5050*/  FADD.FTZ R172, R172, R174 ;  /* 0x000000aeacac7221 */ /* 0x000fe40000010000 */
[----:B------:R-:W-:Y:S01]  /*5060*/  FADD.FTZ R177, R177, R178 ;  /* 0x000000b2b1b17221 */ /* 0x000fe20000010000 */
[----:B-----5:R-:W-:Y:S01]  /*5070*/  F2FP.BF16.PACK_AB R131, R169, R175 ;  /* 0x000000afa983723e */ /* 0x020fe200000010ff */
[----:B------:R-:W3:Y:S01]  /*5080*/  MUFU.EX2 R171, R171 ;  /* 0x000000ab00ab7308 */ /* 0x000ee20000000800 */
[----:B------:R-:W-:-:S02]  /*5090*/  FADD.FTZ R175, R175, R172 ;  /* 0x000000acafaf7221 */ /* 0x000fc40000010000 */
[----:B------:R-:W-:Y:S02]  /*50a0*/  FADD.FTZ R177, R173, R177 ;  /* 0x000000b1adb17221 */ /* 0x000fe40000010000 */
        /* <DEDUP_REMOVED lines=11> */
[C---:B--2---:R-:W-:Y:S02]  /*5160*/  HMMA.16816.F32.BF16 R36, R128.reuse, R40, RZ ;  /* 0x000000288024723c */ /* 0x044fe400000418ff */
[----:B------:R-:W2:Y:S06]  /*5170*/  MUFU.EX2 R2, R2 ;  /* 0x0000000200027308 */ /* 0x000eac0000000800 */
        /* <DEDUP_REMOVED lines=49> */
[----:B--2---:R-:W-:Y:S01]  /*5490*/  F2FP.BF16.PACK_AB R7, R2, R3 ;  /* 0x000000030207723e */ /* 0x004fe200000010ff */
[----:B------:R-:W-:Y:S02]  /*54a0*/  FADD.FTZ R170, R170, R176 ;  /* 0x000000b0aaaa7221 */ /* 0x000fe40000010000 */
[----:B------:R-:W-:Y:S02]  /*54b0*/  FADD.FTZ R3, R3, R168 ;  /* 0x000000a803037221 */ /* 0x000fe40000010000 */
[----:B------:R-:W-:-:S02]  /*54c0*/  FADD.FTZ R170, R15, R170 ;  /* 0x000000aa0faa7221 */ /* 0x000fc40000010000 */
[----:B----4-:R-:W-:Y:S01]  /*54d0*/  HMMA.16816.F32.BF16 R132, R4, R8, R132 ;  /* 0x000000080484723c */ /* 0x010fe20000041884 */
        /* <DEDUP_REMOVED lines=10> */
[C---:B--2---:R-:W-:Y:S08]  /*5580*/  HMMA.16816.F32.BF16 R52, R4.reuse, R8, R52 ;  /* 0x000000080434723c */ /* 0x044ff00000041834 */
[C---:B------:R-:W-:Y:S01]  /*5590*/  HMMA.16816.F32.BF16 R56, R4.reuse, R10, R56 ;  /* 0x0000000a0438723c */ /* 0x040fe20000041838 */
[----:B------:R-:W2:Y:S07]  /*55a0*/  LDSM.16.MT88.4 R8, [R220+0x4900] ;  /* 0x00490000dc08783b */ /* 0x000eae0000004200 */
[C---:B-1----:R-:W-:Y:S08]  /*55b0*/  HMMA.16816.F32.BF16 R84, R4.reuse, R16, R84 ;  /* 0x000000100454723c */ /* 0x042ff00000041854 */
[C---:B------:R-:W-:Y:S01]  /*55c0*/  HMMA.16816.F32.BF16 R88, R4.reuse, R18, R88 ;  /* 0x000000120458723c */ /* 0x040fe20000041858 */
[----:B------:R-:W1:Y:S07]  /*55d0*/  LDSM.16.MT88.4 R16, [R221+0x6900] ;  /* 0x00690000dd10783b */ /* 0x000e6e0000004200 */
        /* <DEDUP_REMOVED lines=45> */
[----:B------:R-:W-:Y:S01]  /*58b0*/  HMMA.16816.F32.BF16 R40, R4, R18, R40 ;  /* 0x000000120428723c */ /* 0x000fe20000041828 */
[----:B------:R-:W1:Y:S01]  /*58c0*/  LDSM.16.MT88.4 R16, [R221+0x5100] ;  /* 0x00510000dd10783b */ /* 0x000e620000004200 */
[----:B------:R-:W-:-:S04]  /*58d0*/  FADD.FTZ R190, R195, R190 ;  /* 0x000000bec3be7221 */ /* 0x000fc80000010000 */
[----:B------:R-:W-:Y:S02]  /*58e0*/  FADD.FTZ R190, R188, R190 ;  /* 0x000000bebcbe7221 */ /* 0x000fe40000010000 */
        /* <DEDUP_REMOVED lines=17> */
[----:B------:R-:W5:Y:S07]  /*5a00*/  LDSM.16.MT88.4 R32, [R227+0x5100] ;  /* 0x00510000e320783b */ /* 0x000f6e0000004200 */
[C---:B------:R-:W-:Y:S08]  /*5a10*/  HMMA.16816.F32.BF16 R148, R4.reuse, R28, R148 ;  /* 0x0000001c0494723c */ /* 0x040ff00000041894 */
        /* <DEDUP_REMOVED lines=36> */
[----:B------:R-:W-:-:S07]  /*5c60*/  FADD.FTZ R240, R240, R193 ;  /* 0x000000c1f0f07221 */ /* 0x000fce0000010000 */
[C---:B------:R-:W-:Y:S01]  /*5c70*/  HMMA.16816.F32.BF16 R40, R4.reuse, R18, R40 ;  /* 0x000000120428723c */ /* 0x040fe20000041828 */
[----:B------:R-:W1:Y:S07]  /*5c80*/  LDSM.16.MT88.4 R16, [R227+0x5900] ;  /* 0x00590000e310783b */ /* 0x000e6e0000004200 */
[C---:B--2---:R-:W-:Y:S08]  /*5c90*/  HMMA.16816.F32.BF16 R52, R4.reuse, R8, R52 ;  /* 0x000000080434723c */ /* 0x044ff00000041834 */
[C---:B------:R-:W-:Y:S01]  /*5ca0*/  HMMA.16816.F32.BF16 R56, R4.reuse, R10, R56 ;  /* 0x0000000a0438723c */ /* 0x040fe20000041838 */
[----:B------:R-:W2:Y:S07]  /*5cb0*/  LDSM.16.MT88.4 R8, [R227+0x7900] ;  /* 0x00790000e308783b */ /* 0x000eae0000004200 */
        /* <DEDUP_REMOVED lines=49> */
.L_x_1066:
[----:B------:R-:W-:Y:S02]  /*5fd0*/  UMOV UR5, 0x1 ;  /* 0x0000000100057882 */ /* 0x000fe40000000000 */
[----:B------:R-:W-:Y:S02]  /*5fe0*/  ULDC UR4, c[0x0][0x32c] ;  /* 0x0000cb0000047ab9 */ /* 0x000fe40000000800 */
[----:B------:R-:W-:-:S03]  /*5ff0*/  UISETP.NE.AND UP0, UPT, UR5, UR4, UPT ;  /* 0x000000040500728c */ /* 0x000fc6000bf05270 */
[----:B------:R-:W-:Y:S02]  /*6000*/  ULDC.64 UR4, c[0x0][0x330] ;  /* 0x0000cc0000047ab9 */ /* 0x000fe40000000a00 */
[----:B------:R-:W-:-:S07]  /*6010*/  UIMAD.WIDE.U32 UR28, UR26, UR4, URZ ;  /* 0x000000041a1c72a5 */ /* 0x000fce000f8e003f */
[----:B------:R-:W-:Y:S02]  /*6020*/  @UP0 UMOV UR27, UR29 ;  /* 0x0000001d001b0c82 */ /* 0x000fe40008000000 */
[----:B------:R-:W-:Y:S02]  /*6030*/  @UP0 USHF.R.U32.HI UR26, URZ, UR5, UR27 ;  /* 0x000000053f1a0299 */ /* 0x000fe4000801161b */
.L_x_1067:
[----:B------:R-:W-:Y:S02]  /*6040*/  ULDC UR4, c[0x0][0x32c] ;  /* 0x0000cb0000047ab9 */ /* 0x000fe40000000800 */
[----:B------:R-:W-:-:S04]  /*6050*/  UIMAD UR4, UR26, UR4, UR4 ;  /* 0x000000041a0472a4 */ /* 0x000fc8000f8e0204 */
[----:B------:R-:W-:-:S04]  /*6060*/  UISETP.LT.AND UP0, UPT, UR23, UR4, UPT ;  /* 0x000000041700728c */ /* 0x000fc8000bf01270 */
[----:B------:R-:W-:-:S04]  /*6070*/  USEL UR23, UR23, UR4, UP0 ;  /* 0x0000000417177287 */ /* 0x000fc80008000000 */
.L_x_1065:
        /* <DEDUP_REMOVED lines=18> */
.L_x_1079:
        /* <DEDUP_REMOVED lines=25> */
[----:B------:R-:W-:Y:S01]  /*6330*/  IMAD R0, R233, c[0x0][0x21c], R0 ;  /* 0x00008700e9007a24 */ /* 0x000fe200078e0200 */
[----:B------:R-:W-:Y:S01]  /*6340*/  IADD3 R14, -R244, 0x10, RZ ;  /* 0x00000010f40e7810 */ /* 0x000fe20007ffe1ff */
[----:B------:R-:W-:Y:S01]  /*6350*/  IMAD.IADD R7, R7, 0x1, R4 ;  /* 0x0000000107077824 */ /* 0x000fe200078e0204 */
[----:B------:R-:W-:Y:S02]  /*6360*/  SHF.L.U64.HI R4, R200, 0x1, R241 ;  /* 0x00000001c8047819 */ /* 0x000fe400000102f1 */
[----:B------:R-:W-:Y:S01]  /*6370*/  LOP3.LUT R14, R14, 0xf, RZ, 0xc0, !PT ;  /* 0x0000000f0e0e7812 */ /* 0x000fe200078ec0ff */
[----:B------:R-:W-:Y:S05]  /*6380*/  IMAD.WIDE.U32 R6, R233, c[0x0][0x218], R6 ;  /* 0x00008600e9067a25 */ /* 0x000fea00078e0006 */
[----:B------:R-:W-:Y:S04]  /*6390*/  IADD3 R5, P0, R6, UR24, RZ ;  /* 0x0000001806057c10 */ /* 0x000fe8000ff1e0ff */
[----:B------:R-:W-:Y:S02]  /*63a0*/  IADD3.X R0, R7, UR20, R0, P0, !PT ;  /* 0x0000001407007c10 */ /* 0x000fe400087fe400 */
[C---:B------:R-:W-:Y:S04]  /*63b0*/  LEA R6, P0, R5.reuse, c[0x0][0x1f8], 0x1 ;  /* 0x00007e0005067a11 */ /* 0x040fe800078008ff */
[----:B------:R-:W-:Y:S01]  /*63c0*/  LEA.HI.X R5, R5, c[0x0][0x1fc], R0, 0x1, P0 ;  /* 0x00007f0005057a11 */ /* 0x000fe200000f0c00 */
[----:B------:R-:W5:Y:S01]  /*63d0*/  SHFL.IDX PT, R7, R6, 0x1, 0x181f ;  /* 0x00381f0006077f89 */ /* 0x000f6200000e0000 */
[----:B------:R-:W-:Y:S03]  /*63e0*/  IMAD.SHL.U32 R0, R200, 0x2, RZ ;  /* 0x00000002c8007824 */ /* 0x000fe600078e00ff */
[----:B------:R-:W4:Y:S04]  /*63f0*/  SHFL.IDX PT, R12, R5, 0x1, 0x181f ;  /* 0x00381f00050c7f89 */ /* 0x000f2800000e0000 */
[----:B------:R-:W3:Y:S04]  /*6400*/  SHFL.IDX PT, R6, R6, RZ, 0x181f ;  /* 0x00181fff06067589 */ /* 0x000ee800000e0000 */
[----:B------:R-:W2:Y:S01]  /*6410*/  SHFL.IDX PT, R5, R5, RZ, 0x181f ;  /* 0x00181fff05057589 */ /* 0x000ea200000e0000 */
[-C--:B-----5:R-:W-:Y:S04]  /*6420*/  IADD3 R22, P1, P0, R22, R7.reuse, R249 ;  /* 0x0000000716167210 */ /* 0x0a0fe8000783e0f9 */
[-C--:B----4-:R-:W-:Y:S02]  /*6430*/  IADD3.X R23, RZ, R12.reuse, R250, P1, P0 ;  /* 0x0000000cff177210 */ /* 0x090fe40000fe04fa */
[-C--:B------:R-:W-:Y:S04]  /*6440*/  IADD3 R20, P1, P0, R20, R7.reuse, R246 ;  /* 0x0000000714147210 */ /* 0x080fe8000783e0f6 */
[-CC-:B------:R-:W-:Y:S02]  /*6450*/  IADD3.X R21, RZ, R12.reuse, R247.reuse, P1, P0 ;  /* 0x0000000cff157210 */ /* 0x180fe40000fe04f7 */
[----:B------:R-:W-:Y:S04]  /*6460*/  IADD3 R14, P1, P0, R14, R7, R0 ;  /* 0x000000070e0e7210 */ /* 0x000fe8000783e000 */
[--C-:B------:R-:W-:Y:S02]  /*6470*/  IADD3.X R15, RZ, R12, R4.reuse, P1, P0 ;  /* 0x0000000cff0f7210 */ /* 0x100fe40000fe0404 */
[C---:B---3--:R-:W-:Y:S05]  /*6480*/  IADD3 R28, P0, R6.reuse, R0, RZ ;  /* 0x00000000061c7210 */ /* 0x048fea0007f1e0ff */
        /* <DEDUP_REMOVED lines=22> */
.L_x_1069:
        /* <DEDUP_REMOVED lines=204> */
[----:B------:R-:W-:Y:S01]  /*72b0*/  ISETP.NE.AND P1, PT, R232, 0x1, PT ;  /* 0x00000001e800780c */ /* 0x000fe20003f25270 */
[----:B------:R-:W-:Y:S01]  /*72c0*/  ULEA UR5, UR22, UR11, 0x6 ;  /* 0x0000000b16057291 */ /* 0x000fe2000f8e303f */
[----:B------:R-:W-:Y:S01]  /*72d0*/  IADD3 R174, -R248, 0x10, RZ ;  /* 0x00000010f8ae7810 */ /* 0x000fe20007ffe1ff */
[----:B------:R-:W-:Y:S01]  /*72e0*/  IMAD.MOV.U32 R233, RZ, RZ, RZ ;  /* 0x000000ffffe97224 */ /* 0x000fe200078e00ff */
[----:B------:R-:W-:Y:S02]  /*72f0*/  IADD3 R172, -R245, 0x10, RZ ;  /* 0x00000010f5ac7810 */ /* 0x000fe40007ffe1ff */
[----:B------:R-:W-:Y:S01]  /*7300*/  LOP3.LUT R174, R174, 0xf, RZ, 0xc0, !PT ;  /* 0x0000000faeae7812 */ /* 0x000fe200078ec0ff */
[----:B------:R-:W-:Y:S01]  /*7310*/  IMAD.U32 R234, RZ, RZ, UR5 ;  /* 0x00000005ffea7e24 */ /* 0x000fe2000f8e00ff */
[----:B------:R-:W-:Y:S02]  /*7320*/  LOP3.LUT R172, R172, 0xf, RZ, 0xc0, !PT ;  /* 0x0000000facac7812 */ /* 0x000fe400078ec0ff */
[----:B------:R-:W-:Y:S02]  /*7330*/  IADD3 R170, -R244, 0x10, RZ ;  /* 0x00000010f4aa7810 */ /* 0x000fe40007ffe1ff */
[----:B------:R-:W-:Y:S02]  /*7340*/  IADD3 R234, R234, -0x40, R235 ;  /* 0xffffffc0eaea7810 */ /* 0x000fe40007ffe0eb */
[----:B------:R-:W-:Y:S03]  /*7350*/  LOP3.LUT R170, R170, 0xf, RZ, 0xc0, !PT ;  /* 0x0000000faaaa7812 */ /* 0x000fe600078ec0ff */
        /* <DEDUP_REMOVED lines=11> */
[----:B------:R1:W2:Y:S04]  /*7410*/  @!P2 LDG.E R233, [R164.64] ;  /* 0x00000012a4e9a981 */ /* 0x0002a8000c1e1900 */
[----:B------:R-:W-:Y:S04]  /*7420*/  IMAD R0, R0, c[0x0][0x1e0], RZ ;  /* 0x0000780000007a24 */ /* 0x000fe800078e02ff */
[----:B------:R-:W-:Y:S04]  /*7430*/  IMAD R0, R234, c[0x0][0x1e4], R0 ;  /* 0x00007900ea007a24 */ /* 0x000fe800078e0200 */
[----:B------:R-:W-:Y:S01]  /*7440*/  IMAD.IADD R167, R167, 0x1, R0 ;  /* 0x00000001a7a77824 */ /* 0x000fe200078e0200 */
[----:B-1----:R-:W-:Y:S02]  /*7450*/  SHF.L.U64.HI R164, R200, 0x1, R241 ;  /* 0x00000001c8a47819 */ /* 0x002fe400000102f1 */
[----:B--2---:R-:W-:Y:S01]  /*7460*/  SHF.R.S32.HI R165, RZ, 0x1f, R233 ;  /* 0x0000001fffa57819 */ /* 0x004fe200000114e9 */
[----:B------:R-:W-:Y:S04]  /*7470*/  IMAD.WIDE.U32 R166, R233, c[0x0][0x1f0], R166 ;  /* 0x00007c00e9a67a25 */ /* 0x000fe800078e00a6 */
[----:B------:R-:W-:Y:S01]  /*7480*/  IMAD R165, R165, c[0x0][0x1f0], RZ ;  /* 0x00007c00a5a57a24 */ /* 0x000fe200078e02ff */
[----:B------:R-:W-:Y:S03]  /*7490*/  IADD3 R0, P0, R166, UR16, RZ ;  /* 0x00000010a6007c10 */ /* 0x000fe6000ff1e0ff */
[----:B------:R-:W-:Y:S05]  /*74a0*/  IMAD R165, R233, c[0x0][0x1f4], R165 ;  /* 0x00007d00e9a57a24 */ /* 0x000fea00078e02a5 */
[----:B------:R-:W-:Y:S02]  /*74b0*/  IADD3.X R165, R167, UR9, R165, P0, !PT ;  /* 0x00000009a7a57c10 */ /* 0x000fe400087fe4a5 */
[C---:B------:R-:W-:Y:S04]  /*74c0*/  LEA R166, P0, R0.reuse, c[0x0][0x1c8], 0x1 ;  /* 0x0000720000a67a11 */ /* 0x040fe800078008ff */
[----:B------:R-:W-:Y:S01]  /*74d0*/  LEA.HI.X R165, R0, c[0x0][0x1cc], R165, 0x1, P0 ;  /* 0x0000730000a57a11 */ /* 0x000fe200000f0ca5 */
[----:B------:R-:W1:Y:S01]  /*74e0*/  SHFL.IDX PT, R167, R166, 0x1, 0x181f ;  /* 0x00381f00a6a77f89 */ /* 0x000e6200000e0000 */
[----:B------:R-:W-:Y:S03]  /*74f0*/  IMAD.SHL.U32 R0, R200, 0x2, RZ ;  /* 0x00000002c8007824 */ /* 0x000fe600078e00ff */
[----:B------:R-:W2:Y:S04]  /*7500*/  SHFL.IDX PT, R168, R165, 0x1, 0x181f ;  /* 0x00381f00a5a87f89 */ /* 0x000ea800000e0000 */
[----:B------:R-:W3:Y:S04]  /*7510*/  SHFL.IDX PT, R166, R166, RZ, 0x181f ;  /* 0x00181fffa6a67589 */ /* 0x000ee800000e0000 */
[----:B------:R-:W4:Y:S01]  /*7520*/  SHFL.IDX PT, R165, R165, RZ, 0x181f ;  /* 0x00181fffa5a57589 */ /* 0x000f2200000e0000 */
[-C--:B-1----:R-:W-:Y:S04]  /*7530*/  IADD3 R174, P1, P0, R174, R167.reuse, R249 ;  /* 0x000000a7aeae7210 */ /* 0x082fe8000783e0f9 */
[-C--:B--2---:R-:W-:Y:S02]  /*7540*/  IADD3.X R175, RZ, R168.reuse, R250, P1, P0 ;  /* 0x000000a8ffaf7210 */ /* 0x084fe40000fe04fa */
[-C--:B------:R-:W-:Y:S04]  /*7550*/  IADD3 R172, P1, P0, R172, R167.reuse, R246 ;  /* 0x000000a7acac7210 */ /* 0x080fe8000783e0f6 */
[-CC-:B------:R-:W-:Y:S02]  /*7560*/  IADD3.X R173, RZ, R168.reuse, R247.reuse, P1, P0 ;  /* 0x000000a8ffad7210 */ /* 0x180fe40000fe04f7 */
[----:B------:R-:W-:Y:S04]  /*7570*/  IADD3 R170, P1, P0, R170, R167, R0 ;  /* 0x000000a7aaaa7210 */ /* 0x000fe8000783e000 */
[--C-:B------:R-:W-:Y:S02]  /*7580*/  IADD3.X R171, RZ, R168, R164.reuse, P1, P0 ;  /* 0x000000a8ffab7210 */ /* 0x100fe40000fe04a4 */
[C---:B---3--:R-:W-:Y:S05]  /*7590*/  IADD3 R176, P0, R166.reuse, R0, RZ ;  /* 0x00000000a6b07210 */ /* 0x048fea0007f1e0ff */
        /* <DEDUP_REMOVED lines=22> */
.L_x_1070:
        /* <DEDUP_REMOVED lines=33> */
.L_x_1073:
[----:B------:R-:W-:Y:S04]  /*7910*/  MOV R166, 0x1 ;  /* 0x0000000100a67802 */ /* 0x000fe80000000f00 */
[----:B------:R-:W-:Y:S11]  /*7920*/  ISETP.NE.AND P0, PT, R166, c[0x0][0x32c], PT ;  /* 0x0000cb00a6007a0c */ /* 0x000ff60003f05270 */
[----:B------:R-:W-:Y:S02]  /*7930*/  @!UPT UIADD3 URZ, URZ, URZ, URZ ;  /* 0x0000003f3f3ff290 */ /* 0x000fe4000fffe03f */
[----:B------:R-:W-:Y:S05]  /*7940*/  @P0 IMAD.HI.U32 R166, R167, c[0x0][0x330], RZ ;  /* 0x0000cc00a7a60a27 */ /* 0x000fea00078e00ff */
[----:B------:R-:W-:Y:S02]  /*7950*/  @P0 SHF.R.U32.HI R167, RZ, c[0x0][0x334], R166 ;  /* 0x0000cd00ffa70a19 */ /* 0x000fe400000116a6 */
.L_x_1074:
[----:B------:R-:W-:Y:S05]  /*7960*/  BSYNC B0 ;  /* 0x0000000000007941 */ /* 0x000fea0003800000 */
.L_x_1072:
[----:B------:R-:W-:Y:S04]  /*7970*/  IMAD R167, R167, c[0x0][0x32c], -R0 ;  /* 0x0000cb00a7a77a24 */ /* 0x000fe800078e0a00 */
[----:B------:R-:W-:Y:S05]  /*7980*/  IMAD.IADD R167, R167, 0x1, -R237 ;  /* 0x00000001a7a77824 */ /* 0x000fea00078e0aed */
[----:B------:R-:W-:Y:S02]  /*7990*/  IADD3 R166, R167, c[0x0][0x32c], RZ ;  /* 0x0000cb00a7a67a10 */ /* 0x000fe40007ffe0ff */
[----:B------:R-:W-:Y:S02]  /*79a0*/  IMNMX R168, R168, R167, !PT ;  /* 0x000000a7a8a87217 */ /* 0x000fe40007800200 */
[----:B------:R-:W-:Y:S02]  /*79b0*/  IMNMX R169, R169, R166, PT ;  /* 0x000000a6a9a97217 */ /* 0x000fe40003800200 */
.L_x_1071:
        /* <DEDUP_REMOVED lines=85> */
.L_x_1077:
[----:B------:R-:W-:Y:S04]  /*7f10*/  MOV R4, 0x1 ;  /* 0x0000000100047802 */ /* 0x000fe80000000f00 */
[----:B------:R-:W-:Y:S11]  /*7f20*/  ISETP.NE.AND P0, PT, R4, c[0x0][0x32c], PT ;  /* 0x0000cb0004007a0c */ /* 0x000ff60003f05270 */
[----:B------:R-:W-:Y:S02]  /*7f30*/  @!UPT UIADD3 URZ, URZ, URZ, URZ ;  /* 0x0000003f3f3ff290 */ /* 0x000fe4000fffe03f */
[----:B------:R-:W-:Y:S05]  /*7f40*/  @P0 IMAD.HI.U32 R4, R5, c[0x0][0x330], RZ ;  /* 0x0000cc0005040a27 */ /* 0x000fea00078e00ff */
[----:B------:R-:W-:Y:S02]  /*7f50*/  @P0 SHF.R.U32.HI R5, RZ, c[0x0][0x334], R4 ;  /* 0x0000cd00ff050a19 */ /* 0x000fe40000011604 */
.L_x_1078:
[----:B------:R-:W-:Y:S05]  /*7f60*/  BSYNC B0 ;  /* 0x0000000000007941 */ /* 0x000fea0003800000 */
.L_x_1076:
[----:B------:R-:W-:Y:S04]  /*7f70*/  IMAD R0, R5, c[0x0][0x32c], -R0 ;  /* 0x0000cb0005007a24 */ /* 0x000fe800078e0a00 */
[----:B------:R-:W-:Y:S05]  /*7f80*/  IMAD.IADD R4, R0, 0x1, -R237 ;  /* 0x0000000100047824 */ /* 0x000fea00078e0aed */
[----:B------:R-:W-:Y:S02]  /*7f90*/  IADD3 R0, R4, c[0x0][0x32c], RZ ;  /* 0x0000cb0004007a10 */ /* 0x000fe40007ffe0ff */
[----:B------:R-:W-:Y:S02]  /*7fa0*/  IMNMX R164, R164, R4, !PT ;  /* 0x00000004a4a47217 */ /* 0x000fe40007800200 */
[----:B------:R-:W-:Y:S02]  /*7fb0*/  IMNMX R165, R165, R0, PT ;  /* 0x00000000a5a57217 */ /* 0x000fe40003800200 */
.L_x_1075:
        /* <DEDUP_REMOVED lines=52> */
[----:B------:R-:W-:Y:S01]  /*8300*/  FMNMX.FTZ R5, R193, R5, !PT ;  /* 0x00000005c1057209 */ /* 0x000fe20007810000 */
[----:B------:R-:W1:Y:S01]  /*8310*/  SHFL.BFLY PT, R4, R0, 0x2, 0x1f ;  /* 0x0c401f0000047f89 */ /* 0x000e6200000e0000 */
[----:B------:R-:W-:Y:S04]  /*8320*/  ISETP.LT.OR P0, PT, R165, 0x1a, P0 ;  /* 0x0000001aa500780c */ /* 0x000fe80000701670 */
        /* <DEDUP_REMOVED lines=105> */
[----:B------:R-:W-:Y:S02]  /*89c0*/  FMUL.FTZ R33, R3, R153 ;  /* 0x0000009903217220 */ /* 0x000fe40000410000 */
[--C-:B------:R-:W-:Y:S02]  /*89d0*/  FFMA.FTZ R177, R177, c[0x0][0x2d0], -R172.reuse ;  /* 0x0000b400b1b17a23 */ /* 0x100fe400000108ac */
[--C-:B------:R-:W-:Y:S01]  /*89e0*/  FFMA.FTZ R175, R175, c[0x0][0x2d0], -R172.reuse ;  /* 0x0000b400afaf7a23 */ /* 0x100fe200000108ac */
[----:B------:R-:W2:Y:S01]  /*89f0*/  MUFU.EX2 R184, R184 ;  /* 0x000000b800b87308 */ /* 0x000ea20000000800 */
[--C-:B------:R-:W-:Y:S02]  /*8a00*/  FFMA.FTZ R173, R173, c[0x0][0x2d0], -R172.reuse ;  /* 0x0000b400adad7a23 */ /* 0x100fe400000108ac */
        /* <DEDUP_REMOVED lines=8> */
[C---:B------:R-:W-:Y:S01]  /*8a90*/  FMUL.FTZ R6, R2.reuse, R162 ;  /* 0x000000a202067220 */ /* 0x040fe20000410000 */
[----:B------:R-:W-:Y:S01]  /*8aa0*/  MOV R162, R16 ;  /* 0x0000001000a27202 */ /* 0x000fe20000000f00 */
[C---:B------:R-:W-:Y:S01]  /*8ab0*/  FMUL.FTZ R10, R2.reuse, R158 ;  /* 0x0000009e020a7220 */ /* 0x040fe20000410000 */
[----:B------:R-:W1:Y:S01]  /*8ac0*/  MUFU.EX2 R182, R182 ;  /* 0x000000b600b67308 */ /* 0x000e620000000800 */
[----:B------:R-:W-:Y:S02]  /*8ad0*/  FMUL.FTZ R11, R2, R159 ;  /* 0x0000009f020b7220 */ /* 0x000fe40000410000 */
[C---:B------:R-:W-:Y:S01]  /*8ae0*/  FMUL.FTZ R16, R3.reuse, R136 ;  /* 0x0000008803107220 */ /* 0x040fe20000410000 */
        /* <DEDUP_REMOVED lines=13> */
[C---:B------:R-:W-:Y:S01]  /*8bc0*/  FMUL.FTZ R42, R2.reuse, R42 ;  /* 0x0000002a022a7220 */ /* 0x040fe20000410000 */
[----:B------:R-:W-:Y:S01]  /*8bd0*/  LDSM.16.MT88.4 R144, [R222+0x900] ;  /* 0x00090000de90783b */ /* 0x000fe20000004200 */
[----:B------:R-:W-:Y:S01]  /*8be0*/  FMUL.FTZ R43, R2, R43 ;  /* 0x0000002b022b7220 */ /* 0x000fe20000410000 */
        /* <DEDUP_REMOVED lines=151> */
[C---:B------:R-:W-:Y:S03]  /*9560*/  FMUL.FTZ R127, R2.reuse, R127 ;  /* 0x0000007f027f7220 */ /* 0x040fe60000410000 */
[----:B------:R-:W5:Y:S01]  /*9570*/  MUFU.EX2 R194, R194 ;  /* 0x000000c200c27308 */ /* 0x000f620000000800 */
[----:B------:R-:W-:Y:S02]  /*9580*/  FFMA.FTZ R195, R195, c[0x0][0x2d0], -R172 ;  /* 0x0000b400c3c37a23 */ /* 0x000fe400000108ac */
[C---:B------:R-:W-:Y:S01]  /*9590*/  FMUL.FTZ R128, R3.reuse, R128 ;  /* 0x0000008003807220 */ /* 0x040fe20000410000 */
[C---:B-1----:R-:W-:Y:S03]  /*95a0*/  HMMA.16816.F32.BF16 R124, R168.reuse, R132, R124 ;  /* 0x00000084a87c723c */ /* 0x042fe6000004187c */
[C---:B------:R-:W-:Y:S02]  /*95b0*/  FMUL.FTZ R129, R3.reuse, R129 ;  /* 0x0000008103817220 */ /* 0x040fe40000410000 */
[C---:B------:R-:W-:Y:S01]  /*95c0*/  FMUL.FTZ R130, R2.reuse, R130 ;  /* 0x0000008202827220 */ /* 0x040fe20000410000 */
[----:B------:R-:W-:Y:S01]  /*95d0*/  MUFU.EX2 R197, R197 ;  /* 0x000000c500c57308 */ /* 0x000fe20000000800 */
[----:B------:R-:W-:Y:S01]  /*95e0*/  FMUL.FTZ R131, R2, R131 ;  /* 0x0000008302837220 */ /* 0x000fe20000410000 */
[----:B------:R-:W-:Y:S01]  /*95f0*/  F2FP.BF16.PACK_AB R132, R188, R187 ;  /* 0x000000bbbc84723e */ /* 0x000fe200000010ff */
[----:B------:R-:W-:Y:S03]  /*9600*/  FFMA.FTZ R181, R3, R240, R181 ;  /* 0x000000f003b57223 */ /* 0x000fe600000100b5 */
[----:B--2---:R-:W-:Y:S01]  /*9610*/  F2FP.BF16.PACK_AB R133, R192, R191 ;  /* 0x000000bfc085723e */ /* 0x004fe200000010ff */
[----:B------:R-:W-:Y:S01]  /*9620*/  FFMA.FTZ R185, R2, R239, R185 ;  /* 0x000000ef02b97223 */ /* 0x000fe200000100b9 */
[----:B------:R-:W-:Y:S02]  /*9630*/  HMMA.16816.F32.BF16 R128, R168, R134, R128 ;  /* 0x00000086a880723c */ /* 0x000fe40000041880 */
[----:B------:R-:W-:Y:S01]  /*9640*/  MUFU.EX2 R196, R196 ;  /* 0x000000c400c47308 */ /* 0x000fe20000000800 */
[----:B------:R-:W-:Y:S01]  /*9650*/  MOV R3, R0 ;  /* 0x0000000000037202 */ /* 0x000fe20000000f00 */
[----:B------:R-:W-:Y:S02]  /*9660*/  FADD.FTZ R181, R167, R181 ;  /* 0x000000b5a7b57221 */ /* 0x000fe40000010000 */
[----:B------:R-:W-:Y:S01]  /*9670*/  FADD.FTZ R185, R184, R185 ;  /* 0x000000b9b8b97221 */ /* 0x000fe20000010000 */
[----:B------:R-:W-:Y:S01]  /*9680*/  F2FP.BF16.PACK_AB R134, R190, R189 ;  /* 0x000000bdbe86723e */ /* 0x000fe200000010ff */
[----:B------:R-:W-:Y:S01]  /*9690*/  FADD.FTZ R166, R166, R181 ;  /* 0x000000b5a6a67221 */ /* 0x000fe20000010000 */
[----:B-----5:R-:W-:Y:S03]  /*96a0*/  F2FP.BF16.PACK_AB R135, R194, R193 ;  /* 0x000000c1c287723e */ /* 0x020fe600000010ff */
[----:B------:R-:W-:Y:S01]  /*96b0*/  MOV R171, R162 ;  /* 0x000000a200ab7202 */ /* 0x000fe20000000f00 */
[----:B------:R-:W-:Y:S01]  /*96c0*/  MUFU.EX2 R195, R195 ;  /* 0x000000c300c37308 */ /* 0x000fe20000000800 */
[----:B------:R-:W-:Y:S01]  /*96d0*/  MOV R170, R161 ;  /* 0x000000a100aa7202 */ /* 0x000fe20000000f00 */
[----:B------:R-:W-:Y:S01]  /*96e0*/  FADD.FTZ R185, R183, R185 ;  /* 0x000000b9b7b97221 */ /* 0x000fe20000010000 */
[C---:B---3--:R-:W-:Y:S05]  /*96f0*/  HMMA.16816.F32.BF16 R4, R132.reuse, R136, R4 ;  /* 0x000000888404723c */ /* 0x048fea0000041804 */
[----:B------:R-:W-:Y:S01]  /*9700*/  MOV R169, R160 ;  /* 0x000000a000a97202 */ /* 0x000fe20000000f00 */
[----:B------:R-:W-:Y:S01]  /*9710*/  FADD.FTZ R166, R180, R166 ;  /* 0x000000a6b4a67221 */ /* 0x000fe20000010000 */
[----:B------:R-:W-:Y:S01]  /*9720*/  LDSM.16.MT88.4 R160, [R222+0x4900] ;  /* 0x00490000dea0783b */ /* 0x000fe20000004200 */
[C---:B------:R-:W-:Y:S04]  /*9730*/  HMMA.16816.F32.BF16 R8, R132.reuse, R138, R8 ;  /* 0x0000008a8408723c */ /* 0x040fe80000041808 */
[----:B------:R-:W-:Y:S02]  /*9740*/  FADD.FTZ R182, R182, R185 ;  /* 0x000000b9b6b67221 */ /* 0x000fe40000010000 */
[----:B------:R-:W-:Y:S01]  /*9750*/  FADD.FTZ R187, R187, R166 ;  /* 0x000000a6bbbb7221 */ /* 0x000fe20000010000 */
[----:B------:R-:W1:Y:S01]  /*9760*/  LDSM.16.MT88.4 R136, [R222+0x2900] ;  /* 0x00290000de88783b */ /* 0x000e620000004200 */
        /* <DEDUP_REMOVED lines=11> */
[----:B------:R-:W2:Y:S03]  /*9820*/  LDSM.16.MT88.4 R140, [R221+0x2900] ;  /* 0x00290000dd8c783b */ /* 0x000ea60000004200 */
[----:B------:R-:W-:Y:S04]  /*9830*/  FADD.FTZ R194, R194, R192 ;  /* 0x000000c0c2c27221 */ /* 0x000fe80000010000 */
        /* <DEDUP_REMOVED lines=12> */
[C---:B------:R-:W-:Y:S07]  /*9900*/  HMMA.16816.F32.BF16 R60, R132.reuse, R144, R60 ;  /* 0x00000090843c723c */ /* 0x040fee000004183c */
[--C-:B------:R-:W-:Y:S01]  /*9910*/  FFMA.FTZ R144, R169, c[0x0][0x2d0], -R186.reuse ;  /* 0x0000b400a9907a23 */ /* 0x100fe200000108ba */
[C---:B------:R-:W-:Y:S03]  /*9920*/  HMMA.16816.F32.BF16 R64, R132.reuse, R146, R64 ;  /* 0x000000928440723c */ /* 0x040fe60000041840 */
[----:B------:R4:W-:Y:S05]  /*9930*/  MUFU.EX2 R169, R144 ;  /* 0x0000009000a97308 */ /* 0x0009ea0000000800 */
[C---:B------:R-:W-:Y:S08]  /*9940*/  HMMA.16816.F32.BF16 R68, R132.reuse, R156, R68 ;  /* 0x0000009c8444723c */ /* 0x040ff00000041844 */
[C---:B------:R-:W-:Y:S01]  /*9950*/  HMMA.16816.F32.BF16 R72, R132.reuse, R158, R72 ;  /* 0x0000009e8448723c */ /* 0x040fe20000041848 */
[----:B------:R-:W-:Y:S07]  /*9960*/  LDSM.16.MT88.4 R156, [R220+0x1100] ;  /* 0x00110000dc9c783b */ /* 0x000fee0000004200 */
[C---:B------:R-:W-:Y:S01]  /*9970*/  HMMA.16816.F32.BF16 R76, R132.reuse, R160, R76 ;  /* 0x000000a0844c723c */ /* 0x040fe2000004184c */
[----:B----4-:R-:W4:Y:S07]  /*9980*/  LDSM.16.MT88.4 R144, [R222+0x6900] ;  /* 0x00690000de90783b */ /* 0x010f2e0000004200 */
[C---:B------:R-:W-:Y:S01]  /*9990*/  HMMA.16816.F32.BF16 R80, R132.reuse, R162, R80 ;  /* 0x000000a28450723c */ /* 0x040fe20000041850 */
[----:B------:R-:W-:Y:S07]  /*99a0*/  LDSM.16.MT88.4 R160, [R222+0x5100] ;  /* 0x00510000dea0783b */ /* 0x000fee0000004200 */
[C---:B---3--:R-:W-:Y:S07]  /*99b0*/  HMMA.16816.F32.BF16 R84, R132.reuse, R148, R84 ;  /* 0x000000948454723c */ /* 0x048fee0000041854 */
[--C-:B------:R-:W-:Y:S01]  /*99c0*/  FFMA.FTZ R148, R170, c[0x0][0x2d0], -R186.reuse ;  /* 0x0000b400aa947a23 */ /* 0x100fe200000108ba */
[C---:B------:R-:W-:Y:S03]  /*99d0*/  HMMA.16816.F32.BF16 R88, R132.reuse, R150, R88 ;  /* 0x000000968458723c */ /* 0x040fe60000041858 */
[----:B------:R3:W5:Y:S01]  /*99e0*/  MUFU.EX2 R170, R148 ;  /* 0x0000009400aa7308 */ /* 0x0007620000000800 */
[----:B------:R-:W-:Y:S04]  /*99f0*/  FFMA.FTZ R186, R174, c[0x0][0x2d0], -R186 ;  /* 0x0000b400aeba7a23 */ /* 0x000fe800000108ba */
[C---:B-1----:R-:W-:Y:S05]  /*9a00*/  HMMA.16816.F32.BF16 R92, R132.reuse, R136, R92 ;  /* 0x00000088845c723c */ /* 0x042fea000004185c */
[----:B------:R-:W-:Y:S02]  /*9a10*/  MUFU.EX2 R186, R186 ;  /* 0x000000ba00ba7308 */ /* 0x000fe40000000800 */
[--C-:B------:R-:W-:Y:S01]  /*9a20*/  FFMA.FTZ R136, R171, c[0x0][0x2d0], -R172.reuse ;  /* 0x0000b400ab887a23 */ /* 0x100fe200000108ac */
[C---:B------:R-:W-:Y:S04]  /*9a30*/  HMMA.16816.F32.BF16 R96, R132.reuse, R138, R96 ;  /* 0x0000008a8460723c */ /* 0x040fe80000041860 */
[----:B------:R-:W-:Y:S03]  /*9a40*/  FFMA.FTZ R172, R165, c[0x0][0x2d0], -R172 ;  /* 0x0000b400a5ac7a23 */ /* 0x000fe600000108ac */
[----:B------:R1:W1:Y:S01]  /*9a50*/  MUFU.EX2 R168, R136 ;  /* 0x0000008800a87308 */ /* 0x0002620000000800 */
[C---:B--2---:R-:W-:Y:S01]  /*9a60*/  HMMA.16816.F32.BF16 R100, R132.reuse, R140, R100 ;  /* 0x0000008c8464723c */ /* 0x044fe20000041864 */
[----:B---3--:R-:W2:Y:S07]  /*9a70*/  LDSM.16.MT88.4 R148, [R221+0x6900] ;  /* 0x00690000dd94783b */ /* 0x008eae0000004200 */
[C---:B------:R-:W-:Y:S01]  /*9a80*/  HMMA.16816.F32.BF16 R104, R132.reuse, R142, R104 ;  /* 0x0000008e8468723c */ /* 0x040fe20000041868 */
[----:B------:R-:W-:Y:S01]  /*9a90*/  MUFU.EX2 R171, R177 ;  /* 0x000000b100ab7308 */ /* 0x000fe20000000800 */
[----:B------:R-:W-:Y:S06]  /*9aa0*/  LDSM.16.MT88.4 R140, [R227+0x1100] ;  /* 0x00110000e38c783b */ /* 0x000fec0000004200 */
[C---:B----4-:R-:W-:Y:S03]  /*9ab0*/  HMMA.16816.F32.BF16 R108, R132.reuse, R144, R108 ;  /* 0x00000090846c723c */ /* 0x050fe6000004186c */
[----:B------:R-:W-:Y:S01]  /*9ac0*/  MUFU.EX2 R165, R172 ;  /* 0x000000ac00a57308 */ /* 0x000fe20000000800 */
[----:B-1----:R-:W1:Y:S04]  /*9ad0*/  LDSM.16.MT88.4 R136, [R220+0x6900] ;  /* 0x00690000dc88783b */ /* 0x002e680000004200 */
[C---:B------:R-:W-:Y:S04]  /*9ae0*/  HMMA.16816.F32.BF16 R112, R132.reuse, R146, R112 ;  /* 0x000000928470723c */ /* 0x040fe80000041870 */
[----:B------:R-:W3:Y:S04]  /*9af0*/  LDSM.16.MT88.4 R144, [R221+0x1100] ;  /* 0x00110000dd90783b */ /* 0x000ee80000004200 */
[C---:B--2---:R-:W-:Y:S08]  /*9b00*/  HMMA.16816.F32.BF16 R116, R132.reuse, R148, R116 ;  /* 0x000000948474723c */ /* 0x044ff00000041874 */
[C---:B------:R-:W-:Y:S01]  /*9b10*/  HMMA.16816.F32.BF16 R120, R132.reuse, R150, R120 ;  /* 0x000000968478723c */ /* 0x040fe20000041878 */
[----:B------:R-:W-:Y:S07]  /*9b20*/  LDSM.16.MT88.4 R148, [R221+0x3100] ;  /* 0x00310000dd94783b */ /* 0x000fee0000004200 */
[C---:B-1----:R-:W-:Y:S08]  /*9b30*/  HMMA.16816.F32.BF16 R124, R132.reuse, R136, R124 ;  /* 0x00000088847c723c */ /* 0x042ff0000004187c */
[----:B------:R-:W-:Y:S01]  /*9b40*/  HMMA.16816.F32.BF16 R128, R132, R138, R128 ;  /* 0x0000008a8480723c */ /* 0x000fe20000041880 */
[----:B------:R-:W1:Y:S06]  /*9b50*/  LDSM.16.MT88.4 R136, [R227+0x3100] ;  /* 0x00310000e388783b */ /* 0x000e6c0000004200 */
[----:B-----5:R-:W-:Y:S02]  /*9b60*/  F2FP.BF16.PACK_AB R132, R170, R169 ;  /* 0x000000a9aa84723e */ /* 0x020fe400000010ff */
[----:B------:R-:W-:Y:S03]  /*9b70*/  F2FP.BF16.PACK_AB R134, R198, R199 ;  /* 0x000000c7c686723e */ /* 0x000fe600000010ff */
[----:B------:R-:W-:Y:S02]  /*9b80*/  F2FP.BF16.PACK_AB R133, R197, R168 ;  /* 0x000000a8c585723e */ /* 0x000fe400000010ff */
[----:B------:R-:W-:Y:S07]  /*9b90*/  F2FP.BF16.PACK_AB R135, R195, R196 ;  /* 0x000000c4c387723e */ /* 0x000fee00000010ff */
[C---:B------:R-:W-:Y:S08]  /*9ba0*/  HMMA.16816.F32.BF16 R4, R132.reuse, R140, R4 ;  /* 0x0000008c8404723c */ /* 0x040ff00000041804 */
[C---:B------:R-:W-:Y:S01]  /*9bb0*/  HMMA.16816.F32.BF16 R8, R132.reuse, R142, R8 ;  /* 0x0000008e8408723c */ /* 0x040fe20000041808 */
[----:B------:R-:W2:Y:S07]  /*9bc0*/  LDSM.16.MT88.4 R140, [R222+0x3100] ;  /* 0x00310000de8c783b */ /* 0x000eae0000004200 */
[C---:B------:R-:W-:Y:S08]  /*9bd0*/  HMMA.16816.F32.BF16 R12, R132.reuse, R152, R12 ;  /* 0x00000098840c723c */ /* 0x040ff0000004180c */
[C---:B------:R-:W-:Y:S01]  /*9be0*/  HMMA.16816.F32.BF16 R16, R132.reuse, R154, R16 ;  /* 0x0000009a8410723c */ /* 0x040fe20000041810 */
[----:B------:R-:W4:Y:S07]  /*9bf0*/  LDSM.16.MT88.4 R152, [R220+0x3100] ;  /* 0x00310000dc98783b */ /* 0x000f2e0000004200 */
[C---:B---3--:R-:W-:Y:S08]  /*9c00*/  HMMA.16816.F32.BF16 R20, R132.reuse, R144, R20 ;  /* 0x000000908414723c */ /* 0x048ff00000041814 */
        /* <DEDUP_REMOVED lines=14> */
[C---:B----4-:R-:W-:Y:S07]  /*9cf0*/  HMMA.16816.F32.BF16 R60, R132.reuse, R152, R60 ;  /* 0x00000098843c723c */ /* 0x050fee000004183c */
[----:B------:R-:W-:Y:S01]  /*9d00*/  MOV R153, R169 ;  /* 0x000000a900997202 */ /* 0x000fe20000000f00 */
[C---:B------:R-:W-:Y:S01]  /*9d10*/  HMMA.16816.F32.BF16 R64, R132.reuse, R154, R64 ;  /* 0x0000009a8440723c */ /* 0x040fe20000041840 */
[----:B------:R-:W-:Y:S03]  /*9d20*/  MUFU.EX2 R169, R176 ;  /* 0x000000b000a97308 */ /* 0x000fe60000000800 */
[----:B------:R-:W-:Y:S04]  /*9d30*/  MOV R152, R168 ;  /* 0x000000a800987202 */ /* 0x000fe80000000f00 */
[C---:B---3--:R-:W-:Y:S03]  /*9d40*/  HMMA.16816.F32.BF16 R68, R132.reuse, R144, R68 ;  /* 0x000000908444723c */ /* 0x048fe60000041844 */
[----:B------:R-:W-:Y:S05]  /*9d50*/  MUFU.EX2 R168, R175 ;  /* 0x000000af00a87308 */ /* 0x000fea0000000800 */
[C---:B------:R-:W-:Y:S01]  /*9d60*/  HMMA.16816.F32.BF16 R72, R132.reuse, R146, R72 ;  /* 0x000000928448723c */ /* 0x040fe20000041848 */
[----:B------:R-:W3:Y:S07]  /*9d70*/  LDSM.16.MT88.4 R144, [R222+0x7100] ;  /* 0x00710000de90783b */ /* 0x000eee0000004200 */
[C---:B------:R-:W-:Y:S01]  /*9d80*/  HMMA.16816.F32.BF16 R76, R132.reuse, R160, R76 ;  /* 0x000000a0844c723c */ /* 0x040fe2000004184c */
[----:B------:R-:W-:Y:S06]  /*9d90*/  MUFU.EX2 R161, R178 ;  /* 0x000000b200a17308 */ /* 0x000fec0000000800 */
[----:B------:R-:W-:Y:S01]  /*9da0*/  MOV R160, R170 ;  /* 0x000000aa00a07202 */ /* 0x000fe20000000f00 */
[C---:B------:R-:W-:Y:S03]  /*9db0*/  HMMA.16816.F32.BF16 R80, R132.reuse, R162, R80 ;  /* 0x000000a28450723c */ /* 0x040fe60000041850 */
[----:B------:R4:W2:Y:S05]  /*9dc0*/  MUFU.EX2 R163, R179 ;  /* 0x000000b300a37308 */ /* 0x0008aa0000000800 */
[C---:B-----5:R-:W-:Y:S05]  /*9dd0*/  HMMA.16816.F32.BF16 R84, R132.reuse, R156, R84 ;  /* 0x0000009c8454723c */ /* 0x060fea0000041854 */
[----:B------:R5:W2:Y:S03]  /*9de0*/  MUFU.EX2 R170, R173 ;  /* 0x000000ad00aa7308 */ /* 0x000aa60000000800 */
[C---:B------:R-:W-:Y:S01]  /*9df0*/  HMMA.16816.F32.BF16 R88, R132.reuse, R158, R88 ;  /* 0x0000009e8458723c */ /* 0x040fe20000041858 */
[----:B------:R-:W-:Y:S07]  /*9e00*/  LDSM.16.MT88.4 R156, [R227+0x1900] ;  /* 0x00190000e39c783b */ /* 0x000fee0000004200 */
[C---:B-1----:R-:W-:Y:S01]  /*9e10*/  HMMA.16816.F32.BF16 R92, R132.reuse, R136, R92 ;  /* 0x00000088845c723c */ /* 0x042fe2000004185c */
[----:B----4-:R-:W-:Y:S07]  /*9e20*/  LDSM.16.MT88.4 R176, [R222+0x3900] ;  /* 0x00390000deb0783b */ /* 0x010fee0000004200 */
[C---:B------:R-:W-:Y:S01]  /*9e30*/  HMMA.16816.F32.BF16 R96, R132.reuse, R138, R96 ;  /* 0x0000008a8460723c */ /* 0x040fe20000041860 */
[----:B------:R-:W1:Y:S07]  /*9e40*/  LDSM.16.MT88.4 R136, [R220+0x7100] ;  /* 0x00710000dc88783b */ /* 0x000e6e0000004200 */
[C---:B--2---:R-:W-:Y:S01]  /*9e50*/  HMMA.16816.F32.BF16 R100, R132.reuse, R140, R100 ;  /* 0x0000008c8464723c */ /* 0x044fe20000041864 */
[----:B-----5:R-:W-:Y:S07]  /*9e60*/  LDSM.16.MT88.4 R172, [R227+0x3900] ;  /* 0x00390000e3ac783b */ /* 0x020fee0000004200 */
[C---:B------:R-:W-:Y:S01]  /*9e70*/  HMMA.16816.F32.BF16 R104, R132.reuse, R142, R104 ;  /* 0x0000008e8468723c */ /* 0x040fe20000041868 */
[----:B------:R-:W2:Y:S07]  /*9e80*/  LDSM.16.MT88.4 R140, [R222+0x1900] ;  /* 0x00190000de8c783b */ /* 0x000eae0000004200 */
[C---:B---3--:R-:W-:Y:S08]  /*9e90*/  HMMA.16816.F32.BF16 R108, R132.reuse, R144, R108 ;  /* 0x00000090846c723c */ /* 0x048ff0000004186c */
[C---:B------:R-:W-:Y:S01]  /*9ea0*/  HMMA.16816.F32.BF16 R112, R132.reuse, R146, R112 ;  /* 0x000000928470723c */ /* 0x040fe20000041870 */
[----:B------:R-:W3:Y:S07]  /*9eb0*/  LDSM.16.MT88.4 R144, [R221+0x1900] ;  /* 0x00190000dd90783b */ /* 0x000eee0000004200 */
        /* <DEDUP_REMOVED lines=13> */
[----:B------:R-:W-:Y:S02]  /*9f90*/  MOV R139, R168 ;  /* 0x000000a8008b7202 */ /* 0x000fe40000000f00 */
[----:B------:R-:W-:Y:S02]  /*9fa0*/  F2FP.BF16.PACK_AB R168, R136, R150 ;  /* 0x0000009688a8723e */ /* 0x000fe400000010ff */
[-C--:B------:R-:W-:Y:S02]  /*9fb0*/  F2FP.BF16.PACK_AB R170, R186, R138.reuse ;  /* 0x0000008abaaa723e */ /* 0x080fe400000010ff */
[----:B------:R-:W-:Y:S02]  /*9fc0*/  F2FP.BF16.PACK_AB R169, R139, R137 ;  /* 0x000000898ba9723e */ /* 0x000fe400000010ff */
[-C--:B------:R-:W-:Y:S07]  /*9fd0*/  F2FP.BF16.PACK_AB R171, R165, R135.reuse ;  /* 0x00000087a5ab723e */ /* 0x080fee00000010ff */
[C---:B------:R-:W-:Y:S01]  /*9fe0*/  HMMA.16816.F32.BF16 R160, R168.reuse, R156, R4 ;  /* 0x0000009ca8a0723c */ /* 0x040fe20000041804 */
[----:B------:R-:W1:Y:S07]  /*9ff0*/  LDSM.16.MT88.4 R4, [R221+0x3900] ;  /* 0x00390000dd04783b */ /* 0x000e6e0000004200 */
[C---:B------:R-:W-:Y:S07]  /*a000*/  HMMA.16816.F32.BF16 R156, R168.reuse, R158, R8 ;  /* 0x0000009ea89c723c */ /* 0x040fee0000041808 */
[----:B------:R-:W-:Y:S02]  /*a010*/  MOV R8, R135 ;  /* 0x0000008700087202 */ /* 0x000fe40000000f00 */
[C---:B--2---:R-:W-:Y:S03]  /*a020*/  HMMA.16816.F32.BF16 R132, R168.reuse, R140, R12 ;  /* 0x0000008ca884723c */ /* 0x044fe6000004180c */
[----:B------:R-:W-:Y:S02]  /*a030*/  MOV R9, R138 ;  /* 0x0000008a00097202 */ /* 0x000fe40000000f00 */
[----:B------:R-:W-:Y:S02]  /*a040*/  MOV R10, R139 ;  /* 0x0000008b000a7202 */ /* 0x000fe40000000f00 */
[----:B------:R-:W-:Y:S02]  /*a050*/  MOV R11, R136 ;  /* 0x00000088000b7202 */ /* 0x000fe40000000f00 */
[----:B------:R-:W-:Y:S02]  /*a060*/  MOV R15, R137 ;  /* 0x00000089000f7202 */ /* 0x000fe40000000f00 */
[C---:B------:R-:W-:Y:S07]  /*a070*/  HMMA.16816.F32.BF16 R136, R168.reuse, R142, R16 ;  /* 0x0000008ea888723c */ /* 0x040fee0000041810 */
[----:B------:R-:W-:Y:S01]  /*a080*/  MOV R19, R150 ;  /* 0x0000009600137202 */ /* 0x000fe20000000f00 */
[C---:B---3--:R-:W-:Y:S04]  /*a090*/  HMMA.16816.F32.BF16 R140, R168.reuse, R144, R20 ;  /* 0x00000090a88c723c */ /* 0x048fe80000041814 */
[----:B------:R-:W-:Y:S02]  /*a0a0*/  MOV R18, R15 ;  /* 0x0000000f00127202 */ /* 0x000fe40000000f00 */
[----:B------:R-:W-:Y:S01]  /*a0b0*/  LDSM.16.MT88.4 R12, [R227+0x5900] ;  /* 0x00590000e30c783b */ /* 0x000fe20000004200 */
[----:B------:R-:W-:Y:S01]  /*a0c0*/  MOV R21, R151 ;  /* 0x0000009700157202 */ /* 0x000fe20000000f00 */
[C---:B------:R-:W-:Y:S04]  /*a0d0*/  HMMA.16816.F32.BF16 R144, R168.reuse, R146, R24 ;  /* 0x00000092a890723c */ /* 0x040fe80000041818 */
[----:B------:R-:W-:Y:S02]  /*a0e0*/  MOV R22, R148 ;  /* 0x0000009400167202 */ /* 0x000fe40000000f00 */
[----:B------:R-:W-:Y:S01]  /*a0f0*/  MOV R23, R149 ;  /* 0x0000009500177202 */ /* 0x000fe20000000f00 */
[----:B------:R-:W-:Y:S01]  /*a100*/  LDSM.16.MT88.4 R24, [R220+0x5900] ;  /* 0x00590000dc18783b */ /* 0x000fe20000004200 */
[C---:B----4-:R-:W-:Y:S07]  /*a110*/  HMMA.16816.F32.BF16 R148, R168.reuse, R152, R28 ;  /* 0x00000098a894723c */ /* 0x050fee000004181c */
[----:B------:R-:W-:Y:S01]  /*a120*/  LDSM.16.MT88.4 R28, [R227+0x7900] ;  /* 0x00790000e31c783b */ /* 0x000fe20000004200 */
        /* <DEDUP_REMOVED lines=10> */
[----:B------:R-:W-:Y:S02]  /*a1d0*/  MOV R172, R19 ;  /* 0x0000001300ac7202 */ /* 0x000fe40000000f00 */
[----:B------:R-:W3:Y:S01]  /*a1e0*/  LDSM.16.MT88.4 R16, [R222+0x5900] ;  /* 0x00590000de10783b */ /* 0x000ee20000004200 */
[----:B------:R-:W-:Y:S01]  /*a1f0*/  MOV R175, R21 ;  /* 0x0000001500af7202 */ /* 0x000fe20000000f00 */
[C---:B------:R-:W-:Y:S04]  /*a200*/  HMMA.16816.F32.BF16 R48, R168.reuse, R178, R48 ;  /* 0x000000b2a830723c */ /* 0x040fe80000041830 */
[----:B------:R-:W-:Y:S02]  /*a210*/  MOV R174, R22 ;  /* 0x0000001600ae7202 */ /* 0x000fe40000000f00 */
[----:B------:R-:W-:Y:S02]  /*a220*/  MOV R177, R23 ;  /* 0x0000001700b17202 */ /* 0x000fe40000000f00 */
[C---:B-1----:R-:W-:Y:S01]  /*a230*/  HMMA.16816.F32.BF16 R52, R168.reuse, R4, R52 ;  /* 0x00000004a834723c */ /* 0x042fe20000041834 */
[----:B------:R-:W1:Y:S03]  /*a240*/  LDSM.16.MT88.4 R20, [R221+0x5900] ;  /* 0x00590000dd14783b */ /* 0x000e660000004200 */
[----:B------:R-:W-:Y:S02]  /*a250*/  FADD.FTZ R2, R177, R2 ;  /* 0x00000002b1027221 */ /* 0x000fe40000010000 */
[----:B------:R-:W-:Y:S02]  /*a260*/  FADD.FTZ R194, R174, R194 ;  /* 0x000000c2aec27221 */ /* 0x000fe40000010000 */
[C---:B------:R-:W-:Y:S01]  /*a270*/  HMMA.16816.F32.BF16 R56, R168.reuse, R6, R56 ;  /* 0x00000006a838723c */ /* 0x040fe20000041838 */
[----:B------:R-:W4:Y:S03]  /*a280*/  LDSM.16.MT88.4 R4, [R222+0x7900] ;  /* 0x00790000de04783b */ /* 0x000f260000004200 */
[----:B------:R-:W-:Y:S02]  /*a290*/  FADD.FTZ R2, R175, R2 ;  /* 0x00000002af027221 */ /* 0x000fe40000010000 */
[----:B------:R-:W-:Y:S02]  /*a2a0*/  FADD.FTZ R197, R197, R194 ;  /* 0x000000c2c5c57221 */ /* 0x000fe40000010000 */
[----:B------:R-:W-:Y:S04]  /*a2b0*/  FADD.FTZ R199, R199, R2 ;  /* 0x00000002c7c77221 */ /* 0x000fe80000010000 */
[----:B------:R-:W-:Y:S01]  /*a2c0*/  FADD.FTZ R197, R196, R197 ;  /* 0x000000c5c4c57221 */ /* 0x000fe20000010000 */
[C---:B--2---:R-:W-:Y:S03]  /*a2d0*/  HMMA.16816.F32.BF16 R60, R168.reuse, R8, R60 ;  /* 0x00000008a83c723c */ /* 0x044fe6000004183c */
[----:B------:R-:W-:Y:S02]  /*a2e0*/  FADD.FTZ R2, R198, R199 ;  /* 0x000000c7c6027221 */ /* 0x000fe40000010000 */
        /* <DEDUP_REMOVED lines=10> */
[----:B------:R-:W5:Y:S03]  /*a390*/  LDSM.16.MT88.4 R12, [R220+0x7900] ;  /* 0x00790000dc0c783b */ /* 0x000f660000004200 */
[----:B------:R-:W-:Y:S02]  /*a3a0*/  FADD.FTZ R195, R35, R195 ;  /* 0x000000c323c37221 */ /* 0x000fe40000010000 */
[----:B------:R-:W-:Y:S01]  /*a3b0*/  FADD.FTZ R240, R186, R2 ;  /* 0x00000002baf07221 */ /* 0x000fe20000010000 */
[-C--:B------:R-:W-:Y:S01]  /*a3c0*/  MOV R2, R164.reuse ;  /* 0x000000a400027202 */ /* 0x080fe20000000f00 */
[C---:B---3--:R-:W-:Y:S04]  /*a3d0*/  HMMA.16816.F32.BF16 R76, R168.reuse, R16, R76 ;  /* 0x00000010a84c723c */ /* 0x048fe8000004184c */
[----:B------:R-:W-:Y:S04]  /*a3e0*/  FADD.FTZ R239, R165, R195 ;  /* 0x000000c3a5ef7221 */ /* 0x000fe80000010000 */
[C---:B------:R-:W-:Y:S08]  /*a3f0*/  HMMA.16816.F32.BF16 R80, R168.reuse, R18, R80 ;  /* 0x00000012a850723c */ /* 0x040ff00000041850 */
        /* <DEDUP_REMOVED lines=10> */
[C---:B-----5:R-:W-:Y:S07]  /*a4a0*/  HMMA.16816.F32.BF16 R124, R168.reuse, R12, R124 ;  /* 0x0000000ca87c723c */ /* 0x060fee000004187c */
[----:B------:R-:W-:Y:S01]  /*a4b0*/  MOV R12, R164 ;  /* 0x000000a4000c7202 */ /* 0x000fe20000000f00 */
[----:B------:R-:W-:Y:S01]  /*a4c0*/  HMMA.16816.F32.BF16 R128, R168, R14, R128 ;  /* 0x0000000ea880723c */ /* 0x000fe20000041880 */
[----:B------:R-:W-:-:S07]  /*a4d0*/  @P0 BRA `(.L_x_1079) ;  /* 0xffffbcc000000947 */ /* 0x000fce000383ffff */
.L_x_1068:
        /* <DEDUP_REMOVED lines=26> */
.L_x_1081:
[----:B------:R-:W-:Y:S02]  /*a680*/  UMOV UR5, 0x1 ;  /* 0x0000000100057882 */ /* 0x000fe40000000000 */
[----:B------:R-:W-:Y:S02]  /*a690*/  ULDC UR4, c[0x0][0x32c] ;  /* 0x0000cb0000047ab9 */ /* 0x000fe40000000800 */
[----:B------:R-:W-:-:S03]  /*a6a0*/  UISETP.NE.AND UP0, UPT, UR5, UR4, UPT ;  /* 0x000000040500728c */ /* 0x000fc6000bf05270 */
[----:B------:R-:W-:Y:S02]  /*a6b0*/  ULDC.64 UR4, c[0x0][0x330] ;  /* 0x0000cc0000047ab9 */ /* 0x000fe40000000a00 */
[----:B------:R-:W-:-:S07]  /*a6c0*/  UIMAD.WIDE.U32 UR28, UR26, UR4, URZ ;  /* 0x000000041a1c72a5 */ /* 0x000fce000f8e003f */
[----:B------:R-:W-:Y:S02]  /*a6d0*/  @UP0 UMOV UR27, UR29 ;  /* 0x0000001d001b0c82 */ /* 0x000fe40008000000 */
[----:B------:R-:W-:Y:S02]  /*a6e0*/  @UP0 USHF.R.U32.HI UR26, URZ, UR5, UR27 ;  /* 0x000000053f1a0299 */ /* 0x000fe4000801161b */
.L_x_1082:
[----:B------:R-:W-:Y:S02]  /*a6f0*/  ULDC UR4, c[0x0][0x32c] ;  /* 0x0000cb0000047ab9 */ /* 0x000fe40000000800 */
[----:B------:R-:W-:-:S04]  /*a700*/  UIMAD UR4, UR26, UR4, URZ ;  /* 0x000000041a0472a4 */ /* 0x000fc8000f8e023f */
[----:B------:R-:W-:-:S04]  /*a710*/  UISETP.LT.AND UP0, UPT, UR23, UR4, UPT ;  /* 0x000000041700728c */ /* 0x000fc8000bf01270 */
[----:B------:R-:W-:-:S04]  /*a720*/  USEL UR23, UR23, UR4, !UP0 ;  /* 0x0000000417177287 */ /* 0x000fc8000c000000 */
.L_x_1080:
        /* <DEDUP_REMOVED lines=20> */
.L_x_1086:
        /* <DEDUP_REMOVED lines=69> */
.L_x_1084:
        /* <DEDUP_REMOVED lines=273> */
.L_x_1085:
[----:B-1----:R-:W-:Y:S01]  /*bdd0*/  FMNMX.FTZ R166, R4, R3, !PT ;  /* 0x0000000304a67209 */ /* 0x002fe20007810000 */
[----:B------:R-:W-:Y:S01]  /*bde0*/  LDSM.16.MT88.4 R168, [R227+0x100] ;  /* 0x00010000e3a8783b */ /* 0x000fe20000004200 */
        /* <DEDUP_REMOVED lines=391> */
[C---:B---3--:R-:W-:Y:S01]  /*d660*/  HMMA.16816.F32.BF16 R60, R12.reuse, R160, R60 ;  /* 0x000000a00c3c723c */ /* 0x048fe2000004183c */
[----:B------:R3:W-:Y:S07]  /*d670*/  MUFU.EX2 R161, R34 ;  /* 0x0000002200a17308 */ /* 0x0007ee0000000800 */
[C---:B------:R-:W-:Y:S08]  /*d680*/  HMMA.16816.F32.BF16 R64, R12.reuse, R162, R64 ;  /* 0x000000a20c40723c */ /* 0x040ff00000041840 */
[C---:B----4-:R-:W-:Y:S08]  /*d690*/  HMMA.16816.F32.BF16 R68, R12.reuse, R24, R68 ;  /* 0x000000180c44723c */ /* 0x050ff00000041844 */
[C---:B------:R-:W-:Y:S01]  /*d6a0*/  HMMA.16816.F32.BF16 R72, R12.reuse, R26, R72 ;  /* 0x0000001a0c48723c */ /* 0x040fe20000041848 */
[----:B------:R-:W4:Y:S07]  /*d6b0*/  LDSM.16.MT88.4 R24, [R222+0x7100] ;  /* 0x00710000de18783b */ /* 0x000f2e0000004200 */
        /* <DEDUP_REMOVED lines=14> */
[----:B---3--:R-:W-:Y:S01]  /*d7a0*/  LDSM.16.MT88.4 R32, [R220+0x1900] ;  /* 0x00190000dc20783b */ /* 0x008fe20000004200 */
[----:B------:R-:W1:Y:S06]  /*d7b0*/  MUFU.EX2 R174, R174 ;  /* 0x000000ae00ae7308 */ /* 0x000e6c0000000800 */
[C---:B------:R-:W-:Y:S01]  /*d7c0*/  HMMA.16816.F32.BF16 R96, R12.reuse, R18, R96 ;  /* 0x000000120c60723c */ /* 0x040fe20000041860 */
[----:B------:R-:W2:Y:S03]  /*d7d0*/  LDSM.16.MT88.4 R16, [R220+0x7100] ;  /* 0x00710000dc10783b */ /* 0x000ea60000004200 */
[----:B------:R-:W3:Y:S04]  /*d7e0*/  MUFU.EX2 R175, R175 ;  /* 0x000000af00af7308 */ /* 0x000ee80000000800 */
[C---:B------:R-:W-:Y:S01]  /*d7f0*/  HMMA.16816.F32.BF16 R100, R12.reuse, R20, R100 ;  /* 0x000000140c64723c */ /* 0x040fe20000041864 */
[----:B------:R-:W-:Y:S05]  /*d800*/  LDSM.16.MT88.4 R168, [R227+0x3900] ;  /* 0x00390000e3a8783b */ /* 0x000fea0000004200 */
[----:B------:R-:W5:Y:S02]  /*d810*/  MUFU.EX2 R190, R190 ;  /* 0x000000be00be7308 */ /* 0x000f640000000800 */
[C---:B------:R-:W-:Y:S01]  /*d820*/  HMMA.16816.F32.BF16 R104, R12.reuse, R22, R104 ;  /* 0x000000160c68723c */ /* 0x040fe20000041868 */
[----:B------:R-:W5:Y:S03]  /*d830*/  LDSM.16.MT88.4 R20, [R227+0x1900] ;  /* 0x00190000e314783b */ /* 0x000f660000004200 */
[----:B-1----:R-:W-:Y:S04]  /*d840*/  FADD.FTZ R183, R174, R183 ;  /* 0x000000b7aeb77221 */ /* 0x002fe80000010000 */
[C---:B----4-:R-:W-:Y:S01]  /*d850*/  HMMA.16816.F32.BF16 R108, R12.reuse, R24, R108 ;  /* 0x000000180c6c723c */ /* 0x050fe2000004186c */
[----:B------:R-:W1:Y:S03]  /*d860*/  MUFU.EX2 R189, R189 ;  /* 0x000000bd00bd7308 */ /* 0x000e660000000800 */
[----:B---3--:R-:W-:Y:S04]  /*d870*/  FADD.FTZ R183, R175, R183 ;  /* 0x000000b7afb77221 */ /* 0x008fe80000010000 */
[C---:B------:R-:W-:Y:S01]  /*d880*/  HMMA.16816.F32.BF16 R112, R12.reuse, R26, R112 ;  /* 0x0000001a0c70723c */ /* 0x040fe20000041870 */
[----:B------:R-:W3:Y:S07]  /*d890*/  LDSM.16.MT88.4 R24, [R221+0x1900] ;  /* 0x00190000dd18783b */ /* 0x000eee0000004200 */
[C---:B------:R-:W-:Y:S07]  /*d8a0*/  HMMA.16816.F32.BF16 R116, R12.reuse, R156, R116 ;  /* 0x0000009c0c74723c */ /* 0x040fee0000041874 */
[----:B------:R-:W-:Y:S01]  /*d8b0*/  MOV R157, R161 ;  /* 0x000000a1009d7202 */ /* 0x000fe20000000f00 */
[C---:B------:R-:W-:Y:S08]  /*d8c0*/  HMMA.16816.F32.BF16 R120, R12.reuse, R158, R120 ;  /* 0x0000009e0c78723c */ /* 0x040ff00000041878 */
[C---:B--2---:R-:W-:Y:S08]  /*d8d0*/  HMMA.16816.F32.BF16 R124, R12.reuse, R16, R124 ;  /* 0x000000100c7c723c */ /* 0x044ff0000004187c */
[----:B------:R-:W-:Y:S01]  /*d8e0*/  HMMA.16816.F32.BF16 R128, R12, R18, R128 ;  /* 0x000000120c80723c */ /* 0x000fe20000041880 */
[----:B------:R-:W2:Y:S06]  /*d8f0*/  LDSM.16.MT88.4 R16, [R222+0x3900] ;  /* 0x00390000de10783b */ /* 0x000eac0000004200 */
[----:B------:R-:W-:Y:S01]  /*d900*/  F2FP.BF16.PACK_AB R12, R173, R172 ;  /* 0x000000acad0c723e */ /* 0x000fe200000010ff */
[----:B------:R-:W-:Y:S01]  /*d910*/  FADD.FTZ R172, R172, R180 ;  /* 0x000000b4acac7221 */ /* 0x000fe20000010000 */
[----:B------:R-:W-:Y:S03]  /*d920*/  F2FP.BF16.PACK_AB R13, R175, R174 ;  /* 0x000000aeaf0d723e */ /* 0x000fe600000010ff */
[C---:B-----5:R-:W-:Y:S01]  /*d930*/  F2FP.BF16.PACK_AB R14, R190.reuse, R199 ;  /* 0x000000c7be0e723e */ /* 0x060fe200000010ff */
[----:B------:R-:W-:Y:S01]  /*d940*/  FADD.FTZ R172, R173, R172 ;  /* 0x000000acadac7221 */ /* 0x000fe20000010000 */
[-C--:B-1----:R-:W-:Y:S03]  /*d950*/  F2FP.BF16.PACK_AB R15, R189, R157.reuse ;  /* 0x0000009dbd0f723e */ /* 0x082fe600000010ff */
[----:B------:R-:W-:Y:S04]  /*d960*/  FADD.FTZ R172, R199, R172 ;  /* 0x000000acc7ac7221 */ /* 0x000fe80000010000 */
[C---:B------:R-:W-:Y:S03]  /*d970*/  HMMA.16816.F32.BF16 R160, R12.reuse, R20, R4 ;  /* 0x000000140ca0723c */ /* 0x040fe60000041804 */
[----:B------:R-:W-:Y:S04]  /*d980*/  FADD.FTZ R240, R190, R172 ;  /* 0x000000acbef07221 */ /* 0x000fe80000010000 */
[----:B------:R-:W-:Y:S02]  /*d990*/  MOV R7, R157 ;  /* 0x0000009d00077202 */ /* 0x000fe40000000f00 */
[C---:B------:R-:W-:Y:S01]  /*d9a0*/  HMMA.16816.F32.BF16 R156, R12.reuse, R22, R8 ;  /* 0x000000160c9c723c */ /* 0x040fe20000041808 */
[----:B------:R-:W-:Y:S07]  /*d9b0*/  LDSM.16.MT88.4 R8, [R220+0x3900] ;  /* 0x00390000dc08783b */ /* 0x000fee0000004200 */
[C---:B------:R-:W-:Y:S01]  /*d9c0*/  HMMA.16816.F32.BF16 R132, R12.reuse, R28, R132 ;  /* 0x0000001c0c84723c */ /* 0x040fe20000041884 */
[----:B------:R-:W-:Y:S06]  /*d9d0*/  LDSM.16.MT88.4 R20, [R227+0x5900] ;  /* 0x00590000e314783b */ /* 0x000fec0000004200 */
[----:B------:R-:W-:Y:S01]  /*d9e0*/  MOV R29, R7 ;  /* 0x00000007001d7202 */ /* 0x000fe20000000f00 */
        /* <DEDUP_REMOVED lines=9> */
[----:B------:R-:W-:Y:S01]  /*da80*/  MOV R169, R29 ;  /* 0x0000001d00a97202 */ /* 0x000fe20000000f00 */
        /* <DEDUP_REMOVED lines=14> */
[C---:B------:R-:W-:Y:S08]  /*db70*/  HMMA.16816.F32.BF16 R72, R12.reuse, R22, R72 ;  /* 0x000000160c48723c */ /* 0x040ff00000041848 */
[C---:B---3--:R-:W-:Y:S08]  /*db80*/  HMMA.16816.F32.BF16 R76, R12.reuse, R24, R76 ;  /* 0x000000180c4c723c */ /* 0x048ff0000004184c */
[C---:B------:R-:W-:Y:S08]  /*db90*/  HMMA.16816.F32.BF16 R80, R12.reuse, R26, R80 ;  /* 0x0000001a0c50723c */ /* 0x040ff00000041850 */
[C---:B----4-:R-:W-:Y:S08]  /*dba0*/  HMMA.16816.F32.BF16 R84, R12.reuse, R28, R84 ;  /* 0x0000001c0c54723c */ /* 0x050ff00000041854 */
[C---:B------:R-:W-:Y:S08]  /*dbb0*/  HMMA.16816.F32.BF16 R88, R12.reuse, R30, R88 ;  /* 0x0000001e0c58723c */ /* 0x040ff00000041858 */
[C---:B------:R-:W-:Y:S08]  /*dbc0*/  HMMA.16816.F32.BF16 R92, R12.reuse, R32, R92 ;  /* 0x000000200c5c723c */ /* 0x040ff0000004185c */
[C---:B------:R-:W-:Y:S08]  /*dbd0*/  HMMA.16816.F32.BF16 R96, R12.reuse, R34, R96 ;  /* 0x000000220c60723c */ /* 0x040ff00000041860 */
[C---:B--2---:R-:W-:Y:S08]  /*dbe0*/  HMMA.16816.F32.BF16 R100, R12.reuse, R16, R100 ;  /* 0x000000100c64723c */ /* 0x044ff00000041864 */
[C---:B------:R-:W-:Y:S01]  /*dbf0*/  HMMA.16816.F32.BF16 R104, R12.reuse, R18, R104 ;  /* 0x000000120c68723c */ /* 0x040fe20000041868 */
[----:B------:R-:W2:Y:S07]  /*dc00*/  LDSM.16.MT88.4 R16, [R220+0x7900] ;  /* 0x00790000dc10783b */ /* 0x000eae0000004200 */
[C---:B-1----:R-:W-:Y:S08]  /*dc10*/  HMMA.16816.F32.BF16 R108, R12.reuse, R4, R108 ;  /* 0x000000040c6c723c */ /* 0x042ff0000004186c */
[C---:B------:R-:W-:Y:S08]  /*dc20*/  HMMA.16816.F32.BF16 R112, R12.reuse, R6, R112 ;  /* 0x000000060c70723c */ /* 0x040ff00000041870 */
[C---:B-----5:R-:W-:Y:S08]  /*dc30*/  HMMA.16816.F32.BF16 R116, R12.reuse, R8, R116 ;  /* 0x000000080c74723c */ /* 0x060ff00000041874 */
[C---:B------:R-:W-:Y:S08]  /*dc40*/  HMMA.16816.F32.BF16 R120, R12.reuse, R10, R120 ;  /* 0x0000000a0c78723c */ /* 0x040ff00000041878 */
[C---:B--2---:R-:W-:Y:S08]  /*dc50*/  HMMA.16816.F32.BF16 R124, R12.reuse, R16, R124 ;  /* 0x000000100c7c723c */ /* 0x044ff0000004187c */
[----:B------:R-:W-:Y:S07]  /*dc60*/  HMMA.16816.F32.BF16 R128, R12, R18, R128 ;  /* 0x000000120c80723c */ /* 0x000fee0000041880 */
[----:B------:R-:W-:Y:S01]  /*dc70*/  MOV R12, R164 ;  /* 0x000000a4000c7202 */ /* 0x000fe20000000f00 */
[----:B------:R-:W-:-:S05]  /*dc80*/  @P0 BRA `(.L_x_1086) ;  /* 0xffffcbe000000947 */ /* 0x000fca000383ffff */
.L_x_1083:
        /* <DEDUP_REMOVED lines=14> */
.L_x_1097:
[----:B------:R-:W-:Y:S04]  /*dd70*/  DEPBAR.LE SB0, 0x0 ;  /* 0x000080000000791a */ /* 0x000fe80000000000 */
[----:B------:R-:W-:Y:S01]  /*dd80*/  BAR.SYNC.DEFER_BLOCKING 0x0 ;  /* 0x0000000000007b1d */ /* 0x000fe20000010000 */
[----:B------:R-:W-:Y:S01]  /*dd90*/  SHF.R.S32.HI R0, RZ, 0x1f, R234 ;  /* 0x0000001fff007819 */ /* 0x000fe200000114ea */
[----:B------:R-:W-:Y:S01]  /*dda0*/  IMAD.WIDE.U32 R4, R234, c[0x0][0x208], RZ ;  /* 0x00008200ea047a25 */ /* 0x000fe200078e00ff */
[----:B------:R-:W-:Y:S01]  /*ddb0*/  SHF.R.S32.HI R28, RZ, 0x1f, R233 ;  /* 0x0000001fff1c7819 */ /* 0x000fe200000114e9 */
[----:B------:R-:W-:Y:S02]  /*ddc0*/  UISETP.GT.AND UP0, UPT, UR22, UR7, UPT ;  /* 0x000000071600728c */ /* 0x000fe4000bf04270 */
        /* <DEDUP_REMOVED lines=255> */
[----:B------:R-:W-:Y:S01]  /*edc0*/  ISETP.NE.AND P1, PT, R232, 0x1, PT ;  /* 0x00000001e800780c */ /* 0x000fe20003f25270 */
[----:B------:R-:W-:Y:S04]  /*edd0*/  IMAD.MOV.U32 R233, RZ, RZ, RZ ;  /* 0x000000ffffe97224 */ /* 0x000fe800078e00ff */
        /* <DEDUP_REMOVED lines=52> */
[----:B------:R1:W-:Y:S03]  /*f120*/  LDGSTS.E.BYPASS.LTC128B.128 [R231+0xf100], [R170.64], !P6 ;  /* 0x0f100000aae77fae */ /* 0x0003e6000f101d52 */
.L_x_1088:
        /* <DEDUP_REMOVED lines=33> */
.L_x_1091:
[----:B------:R-:W-:Y:S04]  /*f340*/  MOV R166, 0x1 ;  /* 0x0000000100a67802 */ /* 0x000fe80000000f00 */
[----:B------:R-:W-:Y:S11]  /*f350*/  ISETP.NE.AND P0, PT, R166, c[0x0][0x32c], PT ;  /* 0x0000cb00a6007a0c */ /* 0x000ff60003f05270 */
[----:B------:R-:W-:Y:S02]  /*f360*/  @!UPT UIADD3 URZ, URZ, URZ, URZ ;  /* 0x0000003f3f3ff290 */ /* 0x000fe4000fffe03f */
[----:B------:R-:W-:Y:S05]  /*f370*/  @P0 IMAD.HI.U32 R166, R167, c[0x0][0x330], RZ ;  /* 0x0000cc00a7a60a27 */ /* 0x000fea00078e00ff */
[----:B------:R-:W-:Y:S02]  /*f380*/  @P0 SHF.R.U32.HI R167, RZ, c[0x0][0x334], R166 ;  /* 0x0000cd00ffa70a19 */ /* 0x000fe400000116a6 */
.L_x_1092:
[----:B------:R-:W-:Y:S05]  /*f390*/  BSYNC B0 ;  /* 0x0000000000007941 */ /* 0x000fea0003800000 */
.L_x_1090:
[----:B------:R-:W-:Y:S04]  /*f3a0*/  IMAD R167, R167, c[0x0][0x32c], -R0 ;  /* 0x0000cb00a7a77a24 */ /* 0x000fe800078e0a00 */
[----:B------:R-:W-:Y:S05]  /*f3b0*/  IMAD.IADD R167, R167, 0x1, -R237 ;  /* 0x00000001a7a77824 */ /* 0x000fea00078e0aed */
[----:B------:R-:W-:Y:S02]  /*f3c0*/  IADD3 R166, R167, c[0x0][0x32c], RZ ;  /* 0x0000cb00a7a67a10 */ /* 0x000fe40007ffe0ff */
[----:B------:R-:W-:Y:S02]  /*f3d0*/  IMNMX R172, R172, R167, !PT ;  /* 0x000000a7acac7217 */ /* 0x000fe40007800200 */
[----:B------:R-:W-:Y:S02]  /*f3e0*/  IMNMX R173, R173, R166, PT ;  /* 0x000000a6adad7217 */ /* 0x000fe40003800200 */
.L_x_1089:
        /* <DEDUP_REMOVED lines=85> */
.L_x_1095:
[----:B------:R-:W-:Y:S04]  /*f940*/  MOV R12, 0x1 ;  /* 0x00000001000c7802 */ /* 0x000fe80000000f00 */
[----:B------:R-:W-:Y:S11]  /*f950*/  ISETP.NE.AND P0, PT, R12, c[0x0][0x32c], PT ;  /* 0x0000cb000c007a0c */ /* 0x000ff60003f05270 */
[----:B------:R-:W-:Y:S02]  /*f960*/  @!UPT UIADD3 URZ, URZ, URZ, URZ ;  /* 0x0000003f3f3ff290 */ /* 0x000fe4000fffe03f */
[----:B------:R-:W-:Y:S05]  /*f970*/  @P0 IMAD.HI.U32 R12, R13, c[0x0][0x330], RZ ;  /* 0x0000cc000d0c0a27 */ /* 0x000fea00078e00ff */
[----:B------:R-:W-:Y:S02]  /*f980*/  @P0 SHF.R.U32.HI R13, RZ, c[0x0][0x334], R12 ;  /* 0x0000cd00ff0d0a19 */ /* 0x000fe4000001160c */
.L_x_1096:
[----:B------:R-:W-:Y:S05]  /*f990*/  BSYNC B0 ;  /* 0x0000000000007941 */ /* 0x000fea0003800000 */
.L_x_1094:
[----:B------:R-:W-:Y:S04]  /*f9a0*/  IMAD R0, R13, c[0x0][0x32c], -R0 ;  /* 0x0000cb000d007a24 */ /* 0x000fe800078e0a00 */
[----:B------:R-:W-:Y:S05]  /*f9b0*/  IMAD.IADD R12, R0, 0x1, -R237 ;  /* 0x00000001000c7824 */ /* 0x000fea00078e0aed */
[----:B------:R-:W-:Y:S02]  /*f9c0*/  IADD3 R0, R12, c[0x0][0x32c], RZ ;  /* 0x0000cb000c007a10 */ /* 0x000fe40007ffe0ff */
[----:B------:R-:W-:Y:S02]  /*f9d0*/  IMNMX R5, R5, R12, !PT ;  /* 0x0000000c05057217 */ /* 0x000fe40007800200 */
[----:B------:R-:W-:Y:S02]  /*f9e0*/  IMNMX R4, R4, R0, PT ;  /* 0x0000000004047217 */ /* 0x000fe40003800200 */
.L_x_1093:
        /* <DEDUP_REMOVED lines=556> */
.L_x_1087:
[----:B------:R-:W1:Y:S01]  /*11cb0*/  SHFL.BFLY PT, R5, R240, 0x2, 0x1f ;  /* 0x0c401f00f0057f89 */ /* 0x000e6200000e0000 */
[----:B------:R-:W-:-:S02]  /*11cc0*/  MOV R4, RZ ;  /* 0x000000ff00047202 */ /* 0x000fc40000000f00 */
[----:B------:R-:W-:Y:S01]  /*11cd0*/  MOV R7, 0xff800000 ;  /* 0xff80000000077802 */ /* 0x000fe20000000f00 */
        /* <DEDUP_REMOVED lines=152> */
.L_x_1049:
        /* <DEDUP_REMOVED lines=66> */
[----:B------:R-:W-:Y:S01]  /*12a80*/  IMAD.IADD R16, R13, 0x1, R4 ;  /* 0x000000010d107824 */ /* 0x000fe200078e0204 */
        /* <DEDUP_REMOVED lines=99> */
[----:B------:R-:W-:Y:S04]  /*130c0*/  STS [R16+0xc000], R120 ;  /* 0x00c0007810007388 */ /* 0x000fe80000000800 */
[----:B------:R-:W-:Y:S01]  /*130d0*/  STS [R16+0xc400], R122 ;  /* 0x00c4007a10007388 */ /* 0x000fe20000000800 */
[----:B-1----:R-:W-:-:S03]  /*130e0*/  IMAD.U32 R14, RZ, RZ, UR4 ;  /* 0x00000004ff0e7e24 */ /* 0x002fc6000f8e00ff */
[----:B------:R-:W-:Y:S04]  /*130f0*/  STS [R17+0xc080], R124 ;  /* 0x00c0807c11007388 */ /* 0x000fe80000000800 */
[----:B------:R-:W-:Y:S04]  /*13100*/  STS [R17+0xc480], R126 ;  /* 0x00c4807e11007388 */ /* 0x000fe80000000800 */
[----:B------:R-:W-:Y:S04]  /*13110*/  STS [R13+0xc000], R128 ;  /* 0x00c000800d007388 */ /* 0x000fe80000000800 */
[----:B------:R1:W-:Y:S01]  /*13120*/  STS [R13+0xc400], R3 ;  /* 0x00c400030d007388 */ /* 0x0003e20000000800 */
[----:B--2---:R-:W-:Y:S01]  /*13130*/  IMAD.U32 R15, RZ, RZ, UR5 ;  /* 0x00000005ff0f7e24 */ /* 0x004fe2000f8e00ff */
[----:B------:R-:W-:-:S02]  /*13140*/  ULDC.64 UR4, c[0x0][0x508] ;  /* 0x0001420000047ab9 */ /* 0x000fc40000000a00 */
[----:B------:R-:W-:Y:S01]  /*13150*/  BAR.SYNC.DEFER_BLOCKING 0x1, 0x100 ;  /* 0x0044000000007b1d */ /* 0x000fe20000010000 */
[----:B------:R-:W-:-:S04]  /*13160*/  UISETP.NE.U32.AND UP0, UPT, URZ, UR4, UPT ;  /* 0x000000043f00728c */ /* 0x000fc8000bf05070 */
[----:B------:R-:W-:Y:S01]  /*13170*/  UISETP.NE.AND.EX UP0, UPT, URZ, UR5, UPT, UP0 ;  /* 0x000000053f00728c */ /* 0x000fe2000bf05300 */
[----:B-1----:R-:W2:Y:S02]  /*13180*/  @P0 LDG.E R3, [R14.64] ;  /* 0x000000120e030981 */ /* 0x002ea4000c1e1900 */
[----:B------:R-:W-:-:S03]  /*13190*/  ULDC.64 UR4, c[0x0][0x508] ;  /* 0x0001420000047ab9 */ /* 0x000fc60000000a00 */
[----:B------:R-:W-:-:S05]  /*131a0*/  PLOP3.LUT P1, PT, PT, PT, UP0, 0x80, 0x0 ;  /* 0x000000000000781c */ /* 0x000fca0003f2f008 */
[----:B------:R-:W-:Y:S01]  /*131b0*/  @UP0 UIMAD.WIDE UR4, UR13, UR6, UR4 ;  /* 0x000000060d0402a5 */ /* 0x000fe2000f8e0204 */
[----:B------:R-:W-:-:S05]  /*131c0*/  IMAD.MOV.U32 R4, RZ, RZ, c[0x0][0x388] ;  /* 0x0000e200ff047624 */ /* 0x000fca00078e00ff */
        /* <DEDUP_REMOVED lines=14> */
.L_x_1099:
[----:B-1----:R-:W-:Y:S01]  /*132b0*/  LOP3.LUT R3, R9, 0xffffffe0, RZ, 0xc0, !PT ;  /* 0xffffffe009037812 */ /* 0x002fe200078ec0ff */
[----:B------:R-:W-:Y:S01]  /*132c0*/  IMAD.MOV.U32 R9, RZ, RZ, c[0x0][0x4e8] ;  /* 0x00013a00ff097624 */ /* 0x000fe200078e00ff */
[----:B------:R-:W-:Y:S01]  /*132d0*/  SHF.R.S32.HI R6, RZ, 0x1f, R11 ;  /* 0x0000001fff067819 */ /* 0x000fe2000001140b */
[----:B------:R-:W1:Y:S01]  /*132e0*/  S2R R75, SR_CTAID.X ;  /* 0x00000000004b7919 */ /* 0x000e620000002500 */
[----:B------:R-:W-:Y:S01]  /*132f0*/  LEA.HI R10, R5, R5, RZ, 0x1 ;  /* 0x00000005050a7211 */ /* 0x000fe200078f08ff */
[----:B------:R-:W-:Y:S01]  /*13300*/  IMAD.IADD R3, R0, 0x1, -R3 ;  /* 0x0000000100037824 */ /* 0x000fe200078e0a03 */
[----:B------:R-:W-:Y:S01]  /*13310*/  ISETP.NE.AND P1, PT, R9, 0x1, PT ;  /* 0x000000010900780c */ /* 0x000fe20003f25270 */
[----:B------:R-:W-:Y:S01]  /*13320*/  ULDC.64 UR6, c[0x0][0x490] ;  /* 0x0001240000067ab9 */ /* 0x000fe20000000a00 */
[----:B------:R-:W-:Y:S01]  /*13330*/  LEA.HI R6, R6, R11, RZ, 0x3 ;  /* 0x0000000b06067211 */ /* 0x000fe200078f18ff */
[----:B------:R-:W-:Y:S01]  /*13340*/  USHF.R.S32.HI UR11, URZ, 0x1f, UR13 ;  /* 0x0000001f3f0b7899 */ /* 0x000fe2000801140d */
[----:B------:R-:W-:Y:S01]  /*13350*/  SHF.R.S32.HI R9, RZ, 0x1f, R3 ;  /* 0x0000001fff097819 */ /* 0x000fe20000011403 */
[----:B------:R-:W-:Y:S01]  /*13360*/  ULDC.64 UR4, c[0x0][0x3a0] ;  /* 0x0000e80000047ab9 */ /* 0x000fe20000000a00 */
[----:B------:R-:W-:Y:S01]  /*13370*/  LOP3.LUT R6, R6, 0xffffff8, RZ, 0xc0, !PT ;  /* 0x0ffffff806067812 */ /* 0x000fe200078ec0ff */
[----:B------:R-:W-:Y:S01]  /*13380*/  UIMAD UR9, UR8, UR6, URZ ;  /* 0x00000006080972a4 */ /* 0x000fe2000f8e023f */
[----:B------:R-:W-:Y:S01]  /*13390*/  LEA.HI R9, R9, R3, RZ, 0x2 ;  /* 0x0000000309097211 */ /* 0x000fe200078f10ff */
[----:B------:R-:W-:Y:S01]  /*133a0*/  UMOV UR14, UR20 ;  /* 0x00000014000e7c82 */ /* 0x000fe20008000000 */
[----:B------:R-:W-:Y:S01]  /*133b0*/  LOP3.LUT R10, R10, 0x1ffffffe, RZ, 0xc0, !PT ;  /* 0x1ffffffe0a0a7812 */ /* 0x000fe200078ec0ff */
[----:B------:R-:W-:Y:S01]  /*133c0*/  IMAD.IADD R6, R11, 0x1, -R6 ;  /* 0x000000010b067824 */ /* 0x000fe200078e0a06 */
[----:B------:R-:W-:Y:S01]  /*133d0*/  SHF.R.S32.HI R9, RZ, 0x2, R9 ;  /* 0x00000002ff097819 */ /* 0x000fe20000011409 */
[----:B------:R-:W-:Y:S01]  /*133e0*/  UMOV UR15, UR21 ;  /* 0x00000015000f7c82 */ /* 0x000fe20008000000 */
[----:B------:R-:W-:Y:S01]  /*133f0*/  LOP3.LUT P2, RZ, R3, 0x3, RZ, 0xc0, !PT ;  /* 0x0000000303ff7812 */ /* 0x000fe2000784c0ff */
[----:B------:R-:W-:Y:S01]  /*13400*/  IMAD.IADD R5, R5, 0x1, -R10 ;  /* 0x0000000105057824 */ /* 0x000fe200078e0a0a */
[----:B------:R-:W-:Y:S01]  /*13410*/  UIMAD UR12, UR21, UR4, URZ ;  /* 0x00000004150c72a4 */ /* 0x000fe2000f8e023f */
[----:B------:R-:W-:Y:S01]  /*13420*/  IMAD R6, R6, 0x10, R9 ;  /* 0x0000001006067824 */ /* 0x000fe200078e0209 */
[----:B------:R-:W-:Y:S01]  /*13430*/  USEL UR11, UR11, URZ, !UP1 ;  /* 0x0000003f0b0b7287 */ /* 0x000fe2000c800000 */
[CC--:B------:R-:W-:Y:S01]  /*13440*/  LEA.HI R3, R2.reuse, R0.reuse, RZ, 0x3 ;  /* 0x0000000002037211 */ /* 0x0c0fe200078f18ff */
[----:B------:R-:W-:Y:S01]  /*13450*/  UIMAD.WIDE.U32 UR14, UR10, UR6, UR14 ;  /* 0x000000060a0e72a5 */ /* 0x000fe2000f8e000e */
[----:B------:R-:W-:Y:S01]  /*13460*/  IMAD R5, R5, 0x8, R6 ;  /* 0x0000000805057824 */ /* 0x000fe200078e0206 */
[----:B------:R-:W-:Y:S01]  /*13470*/  UIMAD UR9, UR10, UR7, UR9 ;  /* 0x000000070a0972a4 */ /* 0x000fe2000f8e0209 */
[----:B------:R-:W-:Y:S01]  /*13480*/  LOP3.LUT R10, R3, 0xfffffff8, RZ, 0xc0, !PT ;  /* 0xfffffff8030a7812 */ /* 0x000fe200078ec0ff */
[----:B------:R-:W-:Y:S01]  /*13490*/  UIMAD.WIDE.U32 UR16, UR20, UR4, URZ ;  /* 0x00000004141072a5 */ /* 0x000fe2000f8e003f */
[----:B-1----:R-:W-:Y:S01]  /*134a0*/  IMAD R9, R75, 0x80, R5 ;  /* 0x000000804b097824 */ /* 0x002fe200078e0205 */
[----:B------:R-:W-:Y:S01]  /*134b0*/  ULDC.64 UR6, c[0x0][0x498] ;  /* 0x0001260000067ab9 */ /* 0x000fe20000000a00 */
[----:B------:R-:W-:Y:S01]  /*134c0*/  SHF.R.S32.HI R3, RZ, 0x3, R3 ;  /* 0x00000003ff037819 */ /* 0x000fe20000011403 */
[----:B------:R-:W-:Y:S01]  /*134d0*/  UIMAD UR12, UR20, UR5, UR12 ;  /* 0x00000005140c72a4 */ /* 0x000fe2000f8e020c */
[----:B------:R-:W-:Y:S01]  /*134e0*/  @P1 IMAD.HI.U32 R5, R9, c[0x0][0x4ec], RZ ;  /* 0x00013b0009051a27 */ /* 0x000fe200078e00ff */
[----:B------:R-:W-:Y:S01]  /*134f0*/  MOV R12, R9 ;  /* 0x00000009000c7202 */ /* 0x000fe20000000f00 */
[----:B------:R-:W-:Y:S01]  /*13500*/  USEL UR13, UR13, URZ, !UP1 ;  /* 0x0000003f0d0d7287 */ /* 0x000fe2000c800000 */
[----:B------:R-:W-:Y:S01]  /*13510*/  BSSY B0, `(.L_x_1100) ;  /* 0x0000078000007945 */ /* 0x000fe20003800000 */
[----:B------:R-:W-:Y:S01]  /*13520*/  UIMAD UR20, UR11, UR6, URZ ;  /* 0x000000060b1472a4 */ /* 0x000fe2000f8e023f */
[----:B------:R-:W-:Y:S01]  /*13530*/  @P1 SHF.R.U32.HI R12, RZ, c[0x0][0x4f0], R5 ;  /* 0x00013c00ff0c1a19 */ /* 0x000fe20000011605 */
[----:B------:R-:W-:Y:S01]  /*13540*/  UIADD3 UR15, UR15, UR9, URZ ;  /* 0x000000090f0f7290 */ /* 0x000fe2000fffe03f */
[----:B------:R-:W-:Y:S01]  /*13550*/  LEA.HI R5, R2, R0, RZ, 0x6 ;  /* 0x0000000002057211 */ /* 0x000fe200078f30ff */
[----:B------:R-:W-:Y:S01]  /*13560*/  UIMAD UR7, UR13, UR7, UR20 ;  /* 0x000000070d0772a4 */ /* 0x000fe2000f8e0214 */
[----:B------:R-:W-:Y:S01]  /*13570*/  IMAD.IADD R0, R0, 0x1, -R10 ;  /* 0x0000000100007824 */ /* 0x000fe200078e0a0a */
[----:B------:R-:W-:Y:S01]  /*13580*/  UIMAD.WIDE.U32 UR14, UR13, UR6, UR14 ;  /* 0x000000060d0e72a5 */ /* 0x000fe2000f8e000e */
[--C-:B------:R-:W-:Y:S01]  /*13590*/  IMAD.MOV R2, RZ, RZ, -R12.reuse ;  /* 0x000000ffff027224 */ /* 0x100fe200078e0a0c */
[----:B------:R-:W-:Y:S01]  /*135a0*/  SHF.R.S32.HI R10, RZ, 0x1f, R12 ;  /* 0x0000001fff0a7819 */ /* 0x000fe2000001140c */
[----:B------:R-:W-:Y:S01]  /*135b0*/  IMAD R15, R0, 0x20, R3 ;  /* 0x00000020000f7824 */ /* 0x000fe200078e0203 */
[----:B------:R-:W-:Y:S01]  /*135c0*/  ULDC.64 UR4, c[0x0][0x3e8] ;  /* 0x0000fa0000047ab9 */ /* 0x000fe20000000a00 */
[----:B------:R-:W-:Y:S01]  /*135d0*/  IMAD R9, R2, c[0x0][0x4e8], R9 ;  /* 0x00013a0002097a24 */ /* 0x000fe200078e0209 */
[----:B------:R-:W-:Y:S01]  /*135e0*/  IADD3 R12, P0, R12, UR14, RZ ;  /* 0x0000000e0c0c7c10 */ /* 0x000fe2000ff1e0ff */
[----:B------:R-:W-:Y:S01]  /*135f0*/  IMAD.U32 R2, RZ, RZ, UR7 ;  /* 0x00000007ff027e24 */ /* 0x000fe2000f8e00ff */
[----:B------:R-:W-:Y:S01]  /*13600*/  LEA R15, R75, R15, 0x7 ;  /* 0x0000000f4b0f7211 */ /* 0x000fe200078e38ff */
[----:B------:R-:W-:Y:S01]  /*13610*/  UIMAD UR8, UR8, UR4, URZ ;  /* 0x00000004080872a4 */ /* 0x000fe2000f8e023f */
[----:B------:R-:W-:Y:S01]  /*13620*/  SHF.R.S32.HI R11, RZ, 0x1f, R9 ;  /* 0x0000001fff0b7819 */ /* 0x000fe20000011409 */
[----:B------:R-:W-:Y:S01]  /*13630*/  UIADD3 UR17, UR17, UR12, URZ ;  /* 0x0000000c11117290 */ /* 0x000fe2000fffe03f */
[----:B------:R-:W-:Y:S01]  /*13640*/  IADD3.X R13, R10, UR15, R2, P0, !PT ;  /* 0x0000000f0a0d7c10 */ /* 0x000fe200087fe402 */
[----:B------:R-:W-:Y:S01]  /*13650*/  IMAD.SHL.U32 R2, R3, 0x40, RZ ;  /* 0x0000004003027824 */ /* 0x000fe200078e00ff */
[----:B------:R-:W-:Y:S01]  /*13660*/  UIMAD UR5, UR10, UR5, UR8 ;  /* 0x000000050a0572a4 */ /* 0x000fe2000f8e0208 */
[----:B------:R-:W-:Y:S01]  /*13670*/  IMAD R11, R11, c[0x0][0x488], RZ ;  /* 0x000122000b0b7a24 */ /* 0x000fe200078e02ff */
[----:B------:R-:W-:Y:S01]  /*13680*/  UIMAD.WIDE.U32 UR16, UR10, UR4, UR16 ;  /* 0x000000040a1072a5 */ /* 0x000fe2000f8e0010 */
[----:B------:R-:W-:Y:S01]  /*13690*/  IMAD.WIDE.U32 R12, R9, c[0x0][0x488], R12 ;  /* 0x00012200090c7a25 */ /* 0x000fe200078e000c */
[----:B------:R-:W-:Y:S01]  /*136a0*/  LOP3.LUT R2, R2, 0x1c0, RZ, 0xc0, !PT ;  /* 0x000001c002027812 */ /* 0x000fe200078ec0ff */
[----:B------:R-:W-:-:S02]  /*136b0*/  ULDC.64 UR6, c[0x0][0x3f0] ;  /* 0x0000fc0000067ab9 */ /* 0x000fc40000000a00 */
[----:B------:R-:W-:Y:S01]  /*136c0*/  IMAD R11, R9, c[0x0][0x48c], R11 ;  /* 0x00012300090b7a24 */ /* 0x000fe200078e020b */
[----:B------:R-:W-:Y:S01]  /*136d0*/  LEA R10, P0, R12, c[0x0][0x450], 0x2 ;  /* 0x000114000c0a7a11 */ /* 0x000fe200078010ff */
[----:B------:R-:W-:Y:S01]  /*136e0*/  IMAD.SHL.U32 R0, R0, 0x8, RZ ;  /* 0x0000000800007824 */ /* 0x000fe200078e00ff */
[----:B------:R-:W-:Y:S01]  /*136f0*/  SHF.R.U32.HI R9, RZ, 0x3, R2 ;  /* 0x00000003ff097819 */ /* 0x000fe20000011602 */
[----:B------:R-:W-:Y:S01]  /*13700*/  @P1 IMAD.HI.U32 R16, R15, c[0x0][0x4ec], RZ ;  /* 0x00013b000f101a27 */ /* 0x000fe200078e00ff */
[----:B------:R-:W-:Y:S02]  /*13710*/  UIMAD UR11, UR11, UR6, URZ ;  /* 0x000000060b0b72a4 */ /* 0x000fe4000f8e023f */
[----:B------:R-:W-:Y:S01]  /*13720*/  LOP3.LUT R2, R2, 0x38, R0, 0xf8, !PT ;  /* 0x0000003802027812 */ /* 0x000fe200078ef800 */
[----:B------:R-:W-:Y:S01]  /*13730*/  IMAD.IADD R11, R13, 0x1, R11 ;  /* 0x000000010d0b7824 */ /* 0x000fe200078e020b */
[----:B------:R-:W-:Y:S01]  /*13740*/  UIADD3 UR17, UR17, UR5, URZ ;  /* 0x0000000511117290 */ /* 0x000fe2000fffe03f */
[----:B------:R-:W-:Y:S01]  /*13750*/  IMAD.MOV.U32 R14, RZ, RZ, R15 ;  /* 0x000000ffff0e7224 */ /* 0x000fe200078e000f */
[----:B------:R-:W-:Y:S01]  /*13760*/  @P1 SHF.R.U32.HI R14, RZ, c[0x0][0x4f0], R16 ;  /* 0x00013c00ff0e1a19 */ /* 0x000fe20000011610 */
[----:B------:R-:W-:Y:S01]  /*13770*/  UIMAD UR7, UR13, UR7, UR11 ;  /* 0x000000070d0772a4 */ /* 0x000fe2000f8e020b */
[----:B------:R-:W-:Y:S01]  /*13780*/  LEA.HI.X R11, R12, c[0x0][0x454], R11, 0x2, P0 ;  /* 0x000115000c0b7a11 */ /* 0x000fe200000f140b */
[----:B------:R-:W-:Y:S01]  /*13790*/  UIMAD.WIDE.U32 UR16, UR13, UR6, UR16 ;  /* 0x000000060d1072a5 */ /* 0x000fe2000f8e0010 */
[----:B------:R-:W-:Y:S01]  /*137a0*/  LOP3.LUT R9, R2, R9, RZ, 0x3c, !PT ;  /* 0x0000000902097212 */ /* 0x000fe200078e3cff */
[--C-:B------:R-:W-:Y:S01]  /*137b0*/  IMAD.MOV R18, RZ, RZ, -R14.reuse ;  /* 0x000000ffff127224 */ /* 0x100fe200078e0a0e */
[----:B------:R-:W-:Y:S01]  /*137c0*/  SHF.R.S32.HI R2, RZ, 0x1f, R14 ;  /* 0x0000001fff027819 */ /* 0x000fe2000001140e */
[----:B------:R-:W-:Y:S01]  /*137d0*/  SHFL.IDX PT, R12, R10, RZ, 0x1c1f ;  /* 0x001c1fff0a0c7589 */ /* 0x000fe200000e0000 */
[----:B------:R-:W-:Y:S01]  /*137e0*/  IMAD R6, R75, 0x80, R6 ;  /* 0x000000804b067824 */ /* 0x000fe200078e0206 */
[----:B------:R-:W-:Y:S01]  /*137f0*/  UIADD3 UR7, UR17, UR7, URZ ;  /* 0x0000000711077290 */ /* 0x000fe2000fffe03f */
[----:B------:R-:W-:Y:S01]  /*13800*/  IMAD R18, R18, c[0x0][0x4e8], R15 ;  /* 0x00013a0012127a24 */ /* 0x000fe200078e020f */
[----:B------:R-:W1:Y:S01]  /*13810*/  SHFL.IDX PT, R13, R11, RZ, 0x1c1f ;  /* 0x001c1fff0b0d7589 */ /* 0x000e6200000e0000 */
[----:B------:R-:W-:Y:S01]  /*13820*/  IMAD R15, R2, c[0x0][0x3e0], RZ ;  /* 0x0000f800020f7a24 */ /* 0x000fe200078e02ff */
[----:B------:R-:W-:Y:S01]  /*13830*/  MOV R17, UR17 ;  /* 0x0000001100117c02 */ /* 0x000fe20008000f00 */
[----:B-----5:R-:W-:Y:S01]  /*13840*/  IMAD R2, R4, c[0x0][0x4e8], RZ ;  /* 0x00013a0004027a24 */ /* 0x020fe200078e02ff */
[----:B------:R-:W-:Y:S01]  /*13850*/  SHFL.IDX PT, R10, R10, 0x1, 0x1c1f ;  /* 0x003c1f000a0a7f89 */ /* 0x000fe200000e0000 */
[----:B------:R-:W-:Y:S01]  /*13860*/  IADD3 R4, R6, 0x8, RZ ;  /* 0x0000000806047810 */ /* 0x000fe20007ffe0ff */
[----:B------:R-:W-:-:S02]  /*13870*/  IMAD.U32 R16, RZ, RZ, UR16 ;  /* 0x00000010ff107e24 */ /* 0x000fc4000f8e00ff */
[----:B------:R-:W2:Y:S01]  /*13880*/  SHFL.IDX PT, R11, R11, 0x1, 0x1c1f ;  /* 0x003c1f000b0b7f89 */ /* 0x000ea200000e0000 */
[----:B------:R-:W-:Y:S01]  /*13890*/  IMAD.U32 R17, RZ, RZ, UR7 ;  /* 0x00000007ff117e24 */ /* 0x000fe2000f8e00ff */
[-C--:B------:R-:W-:Y:S01]  /*138a0*/  ISETP.GE.OR P1, PT, R6, R2.reuse, P2 ;  /* 0x000000020600720c */ /* 0x080fe20001726670 */
[----:B------:R-:W-:Y:S01]  /*138b0*/  IMAD.SHL.U32 R5, R5, 0x8, RZ ;  /* 0x0000000805057824 */ /* 0x000fe200078e00ff */
[----:B------:R-:W-:Y:S01]  /*138c0*/  ISETP.GE.OR P0, PT, R4, R2, P2 ;  /* 0x000000020400720c */ /* 0x000fe20001706670 */
[C---:B------:R-:W-:Y:S01]  /*138d0*/  IMAD.WIDE.U32 R16, R14.reuse, c[0x0][0x3e0], R16 ;  /* 0x0000f8000e107a25 */ /* 0x040fe200078e0010 */
[----:B------:R-:W-:Y:S02]  /*138e0*/  SHF.R.S32.HI R6, RZ, 0x1f, R18 ;  /* 0x0000001fff067819 */ /* 0x000fe40000011412 */
[----:B------:R-:W-:Y:S01]  /*138f0*/  LOP3.LUT R5, R9, 0x7ffffe00, R5, 0xf8, !PT ;  /* 0x7ffffe0009057812 */ /* 0x000fe200078ef805 */
[----:B------:R-:W-:Y:S01]  /*13900*/  IMAD R15, R14, c[0x0][0x3e4], R15 ;  /* 0x0000f9000e0f7a24 */ /* 0x000fe200078e020f */
[----:B------:R-:W-:Y:S01]  /*13910*/  MOV R14, R16 ;  /* 0x00000010000e7202 */ /* 0x000fe20000000f00 */
[----:B------:R-:W-:-:S02]  /*13920*/  IMAD R6, R6, c[0x0][0x3d8], RZ ;  /* 0x0000f60006067a24 */ /* 0x000fc400078e02ff */
[----:B------:R-:W-:Y:S02]  /*13930*/  IMAD.IADD R15, R17, 0x1, R15 ;  /* 0x00000001110f7824 */ /* 0x000fe400078e020f */
[----:B------:R-:W-:Y:S01]  /*13940*/  IMAD.SHL.U32 R16, R5, 0x2, RZ ;  /* 0x0000000205107824 */ /* 0x000fe200078e00ff */
[----:B-1----:R1:W-:Y:S01]  /*13950*/  @!P1 ST.E [R12.64], R7 ;  /* 0x000000070c009985 */ /* 0x0023e2000c101912 */
[C---:B------:R-:W-:Y:S02]  /*13960*/  IMAD R17, R18.reuse, c[0x0][0x3dc], R6 ;  /* 0x0000f70012117a24 */ /* 0x040fe400078e0206 */
[----:B------:R-:W-:-:S04]  /*13970*/  IMAD.WIDE.U32 R18, R18, c[0x0][0x3d8], R14 ;  /* 0x0000f60012127a25 */ /* 0x000fc800078e000e */
[----:B------:R-:W-:Y:S01]  /*13980*/  IMAD.IADD R17, R19, 0x1, R17 ;  /* 0x0000000113117824 */ /* 0x000fe200078e0211 */
[----:B--2---:R1:W-:Y:S01]  /*13990*/  @!P0 ST.E [R10.64], R8 ;  /* 0x000000080a008985 */ /* 0x0043e2000c101912 */
[C---:B------:R-:W-:Y:S01]  /*139a0*/  LEA R74, P0, R18.reuse, c[0x0][0x380], 0x1 ;  /* 0x0000e000124a7a11 */ /* 0x040fe200078008ff */
[----:B------:R-:W-:Y:S02]  /*139b0*/  IMAD R75, R75, 0x80, R3 ;  /* 0x000000804b4b7824 */ /* 0x000fe400078e0203 */
        /* <DEDUP_REMOVED lines=45> */
.L_x_1101:
[----:B--234-:R-:W-:Y:S05]  /*13c90*/  BSYNC B0 ;  /* 0x0000000000007941 */ /* 0x01cfea0003800000 */
.L_x_1100:
        /* <DEDUP_REMOVED lines=30> */
.L_x_1103:
[----:B------:R-:W-:Y:S05]  /*13e80*/  BSYNC B0 ;  /* 0x0000000000007941 */ /* 0x000fea0003800000 */
.L_x_1102:
        /* <DEDUP_REMOVED lines=30> */
.L_x_1105:
[----:B------:R-:W-:Y:S05]  /*14070*/  BSYNC B0 ;  /* 0x0000000000007941 */ /* 0x000fea0003800000 */
.L_x_1104:
        /* <DEDUP_REMOVED lines=31> */
.L_x_1098:
        /* <DEDUP_REMOVED lines=31> */
.L_x_1106:
        /* <DEDUP_REMOVED lines=43> */
.L_x_1108:
[----:B------:R-:W-:Y:S05]  /*14710*/  BSYNC B0 ;  /* 0x0000000000007941 */ /* 0x000fea0003800000 */
.L_x_1107:
        /* <DEDUP_REMOVED lines=8> */
[----:B------:R-:W-:Y:S01]  /*147a0*/  UIMAD UR7, UR14, UR5, UR7 ;  /* 0x000000050e0772a4 */ /* 0x000fe2000f8e0207 */
[----:B------:R-:W-:Y:S01]  /*147b0*/  LOP3.LUT R3, R5, 0xfffffff8, RZ, 0xc0, !PT ;  /* 0xfffffff805037812 */ /* 0x000fe200078ec0ff */
[----:B------:R-:W-:Y:S01]  /*147c0*/  BSSY B0, `(.L_x_1109) ;  /* 0x0000043000007945 */ /* 0x000fe20003800000 */
[----:B------:R-:W-:Y:S01]  /*147d0*/  ISETP.NE.AND P0, PT, R2, 0x1, PT ;  /* 0x000000010200780c */ /* 0x000fe20003f05270 */
[----:B------:R-:W-:Y:S01]  /*147e0*/  ULDC.64 UR4, c[0x0][0x3e8] ;  /* 0x0000fa0000047ab9 */ /* 0x000fe20000000a00 */
[----:B------:R-:W-:Y:S01]  /*147f0*/  SHF.R.S32.HI R5, RZ, 0x3, R5 ;  /* 0x00000003ff057819 */ /* 0x000fe20000011405 */
[----:B------:R-:W-:Y:S01]  /*14800*/  IMAD.IADD R9, R9, 0x1, -R3 ;  /* 0x0000000109097824 */ /* 0x000fe200078e0a03 */
[----:B------:R-:W-:-:S02]  /*14810*/  UIADD3 UR17, UR17, UR7, URZ ;  /* 0x0000000711117290 */ /* 0x000fc4000fffe03f */
[----:B------:R-:W-:Y:S02]  /*14820*/  UIMAD UR7, UR8, UR4, URZ ;  /* 0x00000004080772a4 */ /* 0x000fe4000f8e023f */
[C---:B------:R-:W-:Y:S02]  /*14830*/  LEA R3, R9.reuse, R5, 0x5 ;  /* 0x0000000509037211 */ /* 0x040fe400078e28ff */
[----:B------:R-:W-:Y:S01]  /*14840*/  UIMAD UR7, UR10, UR5, UR7 ;  /* 0x000000050a0772a4 */ /* 0x000fe2000f8e0207 */
[----:B------:R-:W-:Y:S01]  /*14850*/  SHF.L.U32 R9, R9, 0x3, RZ ;  /* 0x0000000309097819 */ /* 0x000fe200000006ff */
[----:B------:R-:W-:Y:S01]  /*14860*/  UIMAD.WIDE.U32 UR10, UR10, UR4, UR16 ;  /* 0x000000040a0a72a5 */ /* 0x000fe2000f8e0010 */
[C---:B-1----:R-:W-:Y:S02]  /*14870*/  IMAD R3, R0.reuse, 0x80, R3 ;  /* 0x0000008000037824 */ /* 0x042fe400078e0203 */
        /* <DEDUP_REMOVED lines=55> */
.L_x_1110:
[----:B------:R-:W-:Y:S05]  /*14bf0*/  BSYNC B0 ;  /* 0x0000000000007941 */ /* 0x000fea0003800000 */
.L_x_1109:
        /* <DEDUP_REMOVED lines=27> */
.L_x_1112:
[----:B------:R-:W-:Y:S05]  /*14db0*/  BSYNC B0 ;  /* 0x0000000000007941 */ /* 0x000fea0003800000 */
.L_x_1111:
        /* <DEDUP_REMOVED lines=27> */
.L_x_1114:
[----:B------:R-:W-:Y:S05]  /*14f70*/  BSYNC B0 ;  /* 0x0000000000007941 */ /* 0x000fea0003800000 */
.L_x_1113:
        /* <DEDUP_REMOVED lines=28> */
.L_x_1115:
        /* <DEDUP_REMOVED lines=12> */
.L_x_1784:


//--------------------- .text._ZN7cutlass13device_kernelIN5flash19enable_sm80_to_sm89INS1_16FlashAttnFwdSm80INS1_25CollectiveMainloopFwdSm80ILi8ELi1ELb0EN4cute5tupleIJNS5_1CILi128EEENS7_ILi48EEENS7_ILi256EEEEEELi256ENS_10bfloat16_tEfNS_4arch4Sm80ELb0ELb1ELb0ELb1ELb1ELb1ELb1ELb0EEENS1_21CollectiveEpilogueFwdINS6_IJS8_SA_S9_EEENS6_IJNS7_ILi1EEESI_SI_EEESC_SE_Li256ELb1ELb1ELb0ELb0EEENS1_19SingleTileSchedulerILb1ELb0ELb1ELi128EEEEEEEEEvNT_6ParamsE --------------------------
	.section	.text._ZN7cutlass13device_kernelIN5flash19enable_sm80_to_sm89INS1_16FlashAttnFwdSm80INS1_25CollectiveMainloopFwdSm80ILi8ELi1ELb0EN4cute5tupleIJNS5_1CILi128EEENS7_ILi48EEENS7_ILi256EEEEEELi256ENS_10bfloat16_tEfNS_4arch4Sm80ELb0ELb1ELb0ELb1ELb1ELb1ELb1ELb0EEENS1_21CollectiveEpilogueFwdINS6_IJS8_SA_S9_EEENS6_IJNS7_ILi1EEESI_SI_EEESC_SE_Li256ELb1ELb1ELb0ELb0EEENS1_19SingleTileSchedulerILb1ELb0ELb1ELi128EEEEEEEEEvNT_6ParamsE,"ax",@progbits
	.sectioninfo	@"SHI_REGISTERS=255"
	.align	128
.text._ZN7cutlass13device_kernelIN5flash19enable_sm80_to_sm89INS1_16FlashAttnFwdSm80INS1_25CollectiveMainloopFwdSm80ILi8ELi1ELb0EN4cute5tupleIJNS5_1CILi128EEENS7_ILi48EEENS7_ILi256EEEEEELi256ENS_10bfloat16_tEfNS_4arch4Sm80ELb0ELb1ELb0ELb1ELb1ELb1ELb1ELb0EEENS1_21CollectiveEpilogueFwdINS6_IJS8_SA_S9_EEENS6_IJNS7_ILi1EEESI_SI_EEESC_SE_Li256ELb1ELb1ELb0ELb0EEENS1_19SingleTileSchedulerILb1ELb0ELb1ELi128EEEEEEEEEvNT_6ParamsE:
        .type           _ZN7cutlass13device_kernelIN5flash19enable_sm80_to_sm89INS1_16FlashAttnFwdSm80INS1_25CollectiveMainloopFwdSm80ILi8ELi1ELb0EN4cute5tupleIJNS5_1CILi128EEENS7_ILi48EEENS7_ILi256EEEEEELi256ENS_10bfloat16_tEfNS_4arch4Sm80ELb0ELb1ELb0ELb1ELb1ELb1ELb1ELb0EEENS1_21CollectiveEpilogueFwdINS6_IJS8_SA_S9_EEENS6_IJNS7_ILi1EEESI_SI_EEESC_SE_Li256ELb1ELb1ELb0ELb0EEENS1_19SingleTileSchedulerILb1ELb0ELb1ELi128EEEEEEEEEvNT_6ParamsE,@function
        .size           _ZN7cutlass13device_kernelIN5flash19enable_sm80_to_sm89INS1_16FlashAttnFwdSm80INS1_25CollectiveMainloopFwdSm80ILi8ELi1ELb0EN4cute5tupleIJNS5_1CILi128EEENS7_ILi48EEENS7_ILi256EEEEEELi256ENS_10bfloat16_tEfNS_4arch4Sm80ELb0ELb1ELb0ELb1ELb1ELb1ELb1ELb0EEENS1_21CollectiveEpilogueFwdINS6_IJS8_SA_S9_EEENS6_IJNS7_ILi1EEESI_SI_EEESC_SE_Li256ELb1ELb1ELb0ELb0EEENS1_19SingleTileSchedulerILb1ELb0ELb1ELi128EEEEEEEEEvNT_6ParamsE,(.L_x_1785 - _ZN7cutlass13device_kernelIN5flash19enable_sm80_to_sm89INS1_16FlashAttnFwdSm80INS1_25CollectiveMainloopFwdSm80ILi8ELi1ELb0EN4cute5tupleIJNS5_1CILi128EEENS7_ILi48EEENS7_ILi256EEEEEELi256ENS_10bfloat16_tEfNS_4arch4Sm80ELb0ELb1ELb0ELb1ELb1ELb1ELb1ELb0EEENS1_21CollectiveEpilogueFwdINS6_IJS8_SA_S9_EEENS6_IJNS7_ILi1EEESI_SI_EEESC_SE_Li256ELb1ELb1ELb0ELb0EEENS1_19SingleTileSchedulerILb1ELb0ELb1ELi128EEEEEEEEEvNT_6ParamsE)
        .other          _ZN7cutlass13device_kernelIN5flash19enable_sm80_to_sm89INS1_16FlashAttnFwdSm80INS1_25CollectiveMainloopFwdSm80ILi8ELi1ELb0EN4cute5tupleIJNS5_1CILi128EEENS7_ILi48EEENS7_ILi256EEEEEELi256ENS_10bfloat16_tEfNS_4arch4Sm80ELb0ELb1ELb0ELb1ELb1ELb1ELb1ELb0EEENS1_21CollectiveEpilogueFwdINS6_IJS8_SA_S9_EEENS6_IJNS7_ILi1EEESI_SI_EEESC_SE_Li256ELb1ELb1ELb0ELb0EEENS1_19SingleTileSchedulerILb1ELb0ELb1ELi128EEEEEEEEEvNT_6ParamsE,@"STO_CUDA_ENTRY STV_DEFAULT"
_ZN7cutlass13device_kernelIN5flash19enable_sm80_to_sm89INS1_16FlashAttnFwdSm80INS1_25CollectiveMainloopFwdSm80ILi8ELi1ELb0EN4cute5tupleIJNS5_1CILi128EEENS7_ILi48EEENS7_ILi256EEEEEELi256ENS_10bfloat16_tEfNS_4arch4Sm80ELb0ELb1ELb0ELb1ELb1ELb1ELb1ELb0EEENS1_21CollectiveEpilogueFwdINS6_IJS8_SA_S9_EEENS6_IJNS7_ILi1EEESI_SI_EEESC_SE_Li256ELb1ELb1ELb0ELb0EEENS1_19SingleTileSchedulerILb1ELb0ELb1ELi128EEEEEEEEEvNT_6ParamsE:
[----:B------:R-:W-:Y:S02]  /*0000*/  MOV R1, c[0x0][0x28] ;  /* 0x00000a0000017a02 */ /* 0x000fe40000000f00 */
[----:B------:R-:W1:Y:S01]  /*0010*/  S2R R166, SR_TID.X ;  /* 0x0000000000a67919 */ /* 0x000e620000002100 */
[----:B------:R-:W-:Y:S01]  /*0020*/  IMAD.MOV.U32 R12, RZ, RZ, 0x4 ;  /* 0x00000004ff0c7424 */ /* 0x000fe200078e00ff */
[----:B------:R-:W-:Y:S01]  /*0030*/  ULDC.64 UR14, c[0x0][0x118] ;  /* 0x00004600000e7ab9 */ /* 0x000fe20000000a00 */
[----:B------:R-:W-:Y:S01]  /*0040*/  IADD3 R1, R1, -0x70, RZ ;  /* 0xffffff9001017810 */ /* 0x000fe20007ffe0ff */
        /* <DEDUP_REMOVED lines=12> */
.L_x_1117:
        /* <DEDUP_REMOVED lines=8> */
.L_x_1119:
[----:B------:R-:W-:-:S05]  /*0190*/  MOV R0, c[0x0][0x54c] ;  /* 0x0001530000007a02 */ /* 0x000fca0000000f00 */
.L_x_1118:
[----:B-----5:R-:W-:Y:S01]  /*01a0*/  IMAD R0, R0, c[0x0][0x548], RZ ;  /* 0x0001520000007a24 */ /* 0x020fe200078e02ff */
[----:B------:R-:W-:-:S04]  /*01b0*/  SHF.L.U32 R164, R167, 0x7, RZ ;  /* 0x00000007a7a47819 */ /* 0x000fc800000006ff */
[----:B------:R-:W-:-:S04]  /*01c0*/  ISETP.GE.AND P0, PT, R164, R0, PT ;  /* 0x00000000a400720c */ /* 0x000fc80003f06270 */
[----:B------:R-:W-:Y:S01]  /*01d0*/  SEL R252, R5, 0xffffffff, !P0 ;  /* 0xffffffff05fc7807 */ /* 0x000fe20004000000 */
[----:B------:R-:W-:Y:S05]  /*01e0*/  BRA `(.L_x_1120) ;  /* 0x0000012000007947 */ /* 0x000fea0003800000 */
.L_x_1116:
[----:B---3--:R-:W-:-:S04]  /*01f0*/  ISETP.NE.U32.AND P0, PT, RZ, c[0x0][0x568], PT ;  /* 0x00015a00ff007a0c */ /* 0x008fc80003f05070 */
[----:B------:R-:W-:-:S13]  /*0200*/  ISETP.NE.AND.EX P0, PT, RZ, c[0x0][0x56c], PT, P0 ;  /* 0x00015b00ff007a0c */ /* 0x000fda0003f05300 */
[----:B------:R-:W-:Y:S05]  /*0210*/  @!P0 BRA `(.L_x_1121) ;  /* 0x0000002000008947 */ /* 0x000fea0003800000 */
[----:B------:R1:W5:Y:S01]  /*0220*/  LDG.E R0, [R2.64] ;  /* 0x0000000e02007981 */ /* 0x000362000c1e1900 */
[----:B------:R-:W-:Y:S05]  /*0230*/  BRA `(.L_x_1122) ;  /* 0x0000009000007947 */ /* 0x000fea0003800000 */
.L_x_1121:
        /* <DEDUP_REMOVED lines=8> */
.L_x_1123:
[----:B------:R-:W-:-:S05]  /*02c0*/  MOV R0, c[0x0][0x54c] ;  /* 0x0001530000007a02 */ /* 0x000fca0000000f00 */
.L_x_1122:
[----:B-----5:R-:W-:Y:S01]  /*02d0*/  IMAD R0, R0, c[0x0][0x548], RZ ;  /* 0x0001520000007a24 */ /* 0x020fe200078e02ff */
[----:B------:R-:W-:-:S04]  /*02e0*/  SHF.L.U32 R164, R167, 0x7, RZ ;  /* 0x00000007a7a47819 */ /* 0x000fc800000006ff */
[----:B------:R-:W-:-:S04]  /*02f0*/  ISETP.GE.AND P0, PT, R164, R0, PT ;  /* 0x00000000a400720c */ /* 0x000fc80003f06270 */
[----:B------:R-:W-:-:S04]  /*0300*/  SEL R252, R5, 0xffffffff, !P0 ;  /* 0xffffffff05fc7807 */ /* 0x000fc80004000000 */
.L_x_1120:
[----:B------:R-:W-:-:S13]  /*0310*/  ISETP.GE.AND P0, PT, R252, RZ, PT ;  /* 0x000000fffc00720c */ /* 0x000fda0003f06270 */
[----:B------:R-:W-:Y:S05]  /*0320*/  @!P0 EXIT ;  /* 0x000000000000894d */ /* 0x000fea0003800000 */
[----:B------:R-:W-:Y:S01]  /*0330*/  ISETP.NE.U32.AND P0, PT, RZ, c[0x0][0x370], PT ;  /* 0x0000dc00ff007a0c */ /* 0x000fe20003f05070 */
[----:B------:R-:W-:Y:S01]  /*0340*/  IMAD.MOV.U32 R10, RZ, RZ, RZ ;  /* 0x000000ffff0a7224 */ /* 0x000fe200078e00ff */
[----:B------:R-:W-:Y:S01]  /*0350*/  ISETP.NE.U32.AND P1, PT, RZ, c[0x0][0x348], PT ;  /* 0x0000d200ff007a0c */ /* 0x000fe20003f25070 */
[----:B------:R-:W-:Y:S01]  /*0360*/  IMAD.MOV.U32 R13, RZ, RZ, RZ ;  /* 0x000000ffff0d7224 */ /* 0x000fe200078e00ff */
[----:B------:R-:W-:Y:S01]  /*0370*/  ISETP.NE.AND.EX P0, PT, RZ, c[0x0][0x374], PT, P0 ;  /* 0x0000dd00ff007a0c */ /* 0x000fe20003f05300 */
[----:B------:R-:W-:Y:S01]  /*0380*/  IMAD.WIDE R6, R252, R12, c[0x0][0x350] ;  /* 0x0000d400fc067625 */ /* 0x000fe200078e020c */
[----:B------:R-:W-:Y:S02]  /*0390*/  ISETP.NE.U32.AND P3, PT, RZ, c[0x0][0x358], PT ;  /* 0x0000d600ff007a0c */ /* 0x000fe40003f65070 */
[----:B------:R-:W-:Y:S02]  /*03a0*/  ISETP.NE.AND.EX P1, PT, RZ, c[0x0][0x34c], PT, P1 ;  /* 0x0000d300ff007a0c */ /* 0x000fe40003f25310 */
[----:B------:R-:W-:Y:S01]  /*03b0*/  ISETP.NE.AND.EX P3, PT, RZ, c[0x0][0x35c], PT, P3 ;  /* 0x0000d700ff007a0c */ /* 0x000fe20003f65330 */
[----:B------:R-:W-:Y:S01]  /*03c0*/  IMAD.MOV.U32 R15, RZ, RZ, RZ ;  /* 0x000000ffff0f7224 */ /* 0x000fe200078e00ff */
[----:B------:R-:W-:-:S02]  /*03d0*/  MOV R0, RZ ;  /* 0x000000ff00007202 */ /* 0x000fc40000000f00 */
[----:B------:R-:W-:-:S03]  /*03e0*/  ISETP.NE.U32.AND P2, PT, RZ, c[0x0][0x350], PT ;  /* 0x0000d400ff007a0c */ /* 0x000fc60003f45070 */
[----:B-1----:R-:W-:Y:S01]  /*03f0*/  @P0 IMAD.WIDE R2, R252, R12, c[0x0][0x370] ;  /* 0x0000dc00fc020625 */ /* 0x002fe200078e020c */
[----:B------:R-:W-:-:S03]  /*0400*/  ISETP.NE.AND.EX P2, PT, RZ, c[0x0][0x354], PT, P2 ;  /* 0x0000d500ff007a0c */ /* 0x000fc60003f45320 */
[CC--:B------:R-:W-:Y:S01]  /*0410*/  IMAD.WIDE R8, R252.reuse, R12.reuse, c[0x0][0x348] ;  /* 0x0000d200fc087625 */ /* 0x0c0fe200078e020c */
[----:B------:R1:W2:Y:S04]  /*0420*/  @P0 LDG.E R10, [R2.64] ;  /* 0x0000000e020a0981 */ /* 0x0002a8000c1e1900 */
[----:B------:R-:W3:Y:S05]  /*0430*/  @P1 LDG.E R0, [R8.64] ;  /* 0x0000000e08001981 */ /* 0x000eea000c1e1900 */
[----:B------:R-:W4:Y:S01]  /*0440*/  @P2 LDG.E R13, [R6.64] ;  /* 0x0000000e060d2981 */ /* 0x000f22000c1e1900 */
[----:B-1----:R-:W-:-:S05]  /*0450*/  IMAD.WIDE R2, R252, R12, c[0x0][0x358] ;  /* 0x0000d600fc027625 */ /* 0x002fca00078e020c */
[----:B------:R-:W4:Y:S01]  /*0460*/  @P3 LDG.E R15, [R2.64] ;  /* 0x0000000e020f3981 */ /* 0x000f22000c1e1900 */
[----:B------:R-:W-:-:S03]  /*0470*/  ISETP.NE.U32.AND P0, PT, RZ, c[0x0][0x360], PT ;  /* 0x0000d800ff007a0c */ /* 0x000fc60003f05070 */
[----:B------:R-:W1:Y:S01]  /*0480*/  S2R R30, SR_CTAID.Y ;  /* 0x00000000001e7919 */ /* 0x000e620000002600 */
[----:B------:R-:W-:Y:S01]  /*0490*/  ISETP.NE.AND.EX P0, PT, RZ, c[0x0][0x364], PT, P0 ;  /* 0x0000d900ff007a0c */ /* 0x000fe20003f05300 */
[----:B------:R-:W-:Y:S02]  /*04a0*/  IMAD.MOV.U32 R19, RZ, RZ, c[0x0][0x168] ;  /* 0x00005a00ff137624 */ /* 0x000fe400078e00ff */
[----:B------:R-:W-:-:S10]  /*04b0*/  IMAD.MOV.U32 R11, RZ, RZ, c[0x0][0x2ac] ;  /* 0x0000ab00ff0b7624 */ /* 0x000fd400078e00ff */
[----:B------:R-:W-:-:S05]  /*04c0*/  @P0 IMAD.WIDE R4, R252, R12, c[0x0][0x360] ;  /* 0x0000d800fc040625 */ /* 0x000fca00078e020c */
[----:B------:R4:W5:Y:S01]  /*04d0*/  @P0 LDG.E R19, [R4.64] ;  /* 0x0000000e04130981 */ /* 0x000962000c1e1900 */
[----:B------:R-:W-:Y:S01]  /*04e0*/  IMAD R11, R11, c[0x0][0x1d0], RZ ;  /* 0x000074000b0b7a24 */ /* 0x000fe200078e02ff */
[----:B-1----:R-:W-:Y:S02]  /*04f0*/  SHF.R.S32.HI R31, RZ, 0x1f, R30 ;  /* 0x0000001fff1f7819 */ /* 0x002fe4000001141e */
[----:B--2---:R-:W-:Y:S04]  /*0500*/  STL [R1+0x48], R10 ;  /* 0x0000480a01007387 */ /* 0x004fe80000100800 */
[----:B---3--:R-:W-:Y:S01]  /*0510*/  STL [R1+0x4c], R0 ;  /* 0x00004c0001007387 */ /* 0x008fe20000100800 */
[----:B----4-:R-:W-:-:S03]  /*0520*/  IADD3 R4, R13, R10, RZ ;  /* 0x0000000a0d047210 */ /* 0x010fc60007ffe0ff */
[----:B------:R-:W-:Y:S04]  /*0530*/  STL [R1+0x54], R15 ;  /* 0x0000540f01007387 */ /* 0x000fe80000100800 */
[----:B------:R1:W-:Y:S02]  /*0540*/  STL [R1+0x50], R4 ;  /* 0x0000500401007387 */ /* 0x0003e40000100800 */
[----:B-1----:R-:W-:Y:S01]  /*0550*/  MOV R4, c[0x0][0x228] ;  /* 0x00008a0000047a02 */ /* 0x002fe20000000f00 */
[----:B------:R-:W-:Y:S05]  /*0560*/  @P0 BRA `(.L_x_1124) ;  /* 0x0000004000000947 */ /* 0x000fea0003800000 */
[----:B------:R-:W-:Y:S05]  /*0570*/  @!P1 BRA `(.L_x_1124) ;  /* 0x0000003000009947 */ /* 0x000fea0003800000 */
[----:B------:R1:W2:Y:S04]  /*0580*/  LDG.E R0, [R8.64] ;  /* 0x0000000e08007981 */ /* 0x0002a8000c1e1900 */
[----:B-1----:R-:W2:Y:S02]  /*0590*/  LDG.E R8, [R8.64+0x4] ;  /* 0x0000040e08087981 */ /* 0x002ea4000c1e1900 */
[----:B--2--5:R-:W-:-:S05]  /*05a0*/  IADD3 R19, -R0, R8, RZ ;  /* 0x0000000800137210 */ /* 0x024fca0007ffe1ff */
.L_x_1124:
[----:B-----5:R1:W-:Y:S01]  /*05b0*/  STL [R1+0x58], R19 ;  /* 0x0000581301007387 */ /* 0x0203e20000100800 */
[----:B------:R-:W-:-:S04]  /*05c0*/  ISETP.NE.U32.AND P0, PT, RZ, c[0x0][0x368], PT ;  /* 0x0000da00ff007a0c */ /* 0x000fc80003f05070 */
[----:B------:R-:W-:-:S13]  /*05d0*/  ISETP.NE.AND.EX P0, PT, RZ, c[0x0][0x36c], PT, P0 ;  /* 0x0000db00ff007a0c */ /* 0x000fda0003f05300 */
[----:B------:R-:W-:Y:S05]  /*05e0*/  @!P0 BRA `(.L_x_1125) ;  /* 0x0000003000008947 */ /* 0x000fea0003800000 */
[----:B------:R-:W-:-:S05]  /*05f0*/  IMAD.WIDE R6, R252, R12, c[0x0][0x368] ;  /* 0x0000da00fc067625 */ /* 0x000fca00078e020c */
[----:B------:R2:W5:Y:S01]  /*0600*/  LDG.E R11, [R6.64] ;  /* 0x0000000e060b7981 */ /* 0x000562000c1e1900 */
[----:B------:R-:W-:Y:S05]  /*0610*/  BRA `(.L_x_1126) ;  /* 0x0000004000007947 */ /* 0x000fea0003800000 */
.L_x_1125:
[----:B------:R-:W-:Y:S05]  /*0620*/  @!P2 BRA `(.L_x_1126) ;  /* 0x000000300000a947 */ /* 0x000fea0003800000 */
[----:B------:R2:W3:Y:S04]  /*0630*/  LDG.E R0, [R6.64] ;  /* 0x0000000e06007981 */ /* 0x0004e8000c1e1900 */
[----:B--2---:R-:W3:Y:S02]  /*0640*/  LDG.E R6, [R6.64+0x4] ;  /* 0x0000040e06067981 */ /* 0x004ee4000c1e1900 */
[----:B---3--:R-:W-:Y:S02]  /*0650*/  IADD3 R11, -R0, R6, RZ ;  /* 0x00000006000b7210 */ /* 0x008fe40007ffe1ff */
.L_x_1126:
[----:B------:R-:W-:Y:S01]  /*0660*/  ISETP.NE.U32.AND P0, PT, RZ, c[0x0][0x378], PT ;  /* 0x0000de00ff007a0c */ /* 0x000fe20003f05070 */
[----:B------:R3:W4:Y:S03]  /*0670*/  @P3 LDG.E R5, [R2.64] ;  /* 0x0000000e02053981 */ /* 0x000726000c1e1900 */
[----:B------:R-:W-:Y:S01]  /*0680*/  ISETP.NE.AND.EX P0, PT, RZ, c[0x0][0x37c], PT, P0 ;  /* 0x0000df00ff007a0c */ /* 0x000fe20003f05300 */
[----:B------:R3:W4:Y:S01]  /*0690*/  @P3 LDG.E R0, [R2.64+0x4] ;  /* 0x0000040e02003981 */ /* 0x000722000c1e1900 */
[----:B-----5:R-:W-:-:S11]  /*06a0*/  IMAD.MOV.U32 R22, RZ, RZ, R11 ;  /* 0x000000ffff167224 */ /* 0x020fd600078e000b */
[----:B---3--:R-:W-:-:S05]  /*06b0*/  @P0 IMAD.WIDE R2, R252, R12, c[0x0][0x378] ;  /* 0x0000de00fc020625 */ /* 0x008fca00078e020c */
[----:B--2---:R3:W2:Y:S01]  /*06c0*/  @P0 LDG.E R22, [R2.64] ;  /* 0x0000000e02160981 */ /* 0x0046a2000c1e1900 */
[----:B------:R-:W-:Y:S02]  /*06d0*/  IMAD.IADD R10, R11, 0x1, -R10 ;  /* 0x000000010b0a7824 */ /* 0x000fe400078e0a0a */
[----:B------:R-:W-:-:S03]  /*06e0*/  IMAD.MOV.U32 R8, RZ, RZ, c[0x0][0x32c] ;  /* 0x0000cb00ff087624 */ /* 0x000fc600078e00ff */
[----:B------:R1:W-:Y:S01]  /*06f0*/  STL [R1+0x5c], R10 ;  /* 0x00005c0a01007387 */ /* 0x0003e20000100800 */
[----:B---3--:R-:W-:-:S05]  /*0700*/  IMAD.MOV.U32 R2, RZ, RZ, c[0x0][0x2c4] ;  /* 0x0000b100ff027624 */ /* 0x008fca00078e00ff */
[----:B------:R-:W-:Y:S02]  /*0710*/  ISETP.NE.AND P1, PT, R2, 0x1, PT ;  /* 0x000000010200780c */ /* 0x000fe40003f25270 */
[----:B------:R-:W-:Y:S01]  /*0720*/  ISETP.GE.AND P2, PT, R8, 0x1, PT ;  /* 0x000000010800780c */ /* 0x000fe20003f46270 */
[----:B----4-:R-:W-:Y:S01]  /*0730*/  @P3 IMAD.IADD R4, R0, 0x1, -R5 ;  /* 0x0000000100043824 */ /* 0x010fe200078e0a05 */
[----:B------:R-:W-:-:S03]  /*0740*/  IADD3 R0, R164, 0x7f, RZ ;  /* 0x0000007fa4007810 */ /* 0x000fc60007ffe0ff */
[----:B------:R-:W-:-:S06]  /*0750*/  IMAD.IADD R5, R10, 0x1, R4 ;  /* 0x000000010a057824 */ /* 0x000fcc00078e0204 */
[----:B------:R-:W-:Y:S01]  /*0760*/  @P1 IMAD.HI.U32 R2, R0, c[0x0][0x2c8], RZ ;  /* 0x0000b20000021a27 */ /* 0x000fe200078e00ff */
[----:B------:R1:W-:Y:S01]  /*0770*/  STL.64 [R1+0x60], R4 ;  /* 0x0000600401007387 */ /* 0x0003e20000100a00 */
[----:B------:R-:W-:-:S03]  /*0780*/  IADD3 R3, R5, 0x2f, RZ ;  /* 0x0000002f05037810 */ /* 0x000fc60007ffe0ff */
[----:B------:R-:W-:Y:S02]  /*0790*/  @P1 SHF.R.U32.HI R0, RZ, c[0x0][0x2cc], R2 ;  /* 0x0000b300ff001a19 */ /* 0x000fe40000011602 */
[----:B------:R-:W-:Y:S02]  /*07a0*/  IMAD.HI R3, R3, 0x2aaaaaab, RZ ;  /* 0x2aaaaaab03037827 */ /* 0x000fe400078e02ff */
[----:B------:R-:W-:Y:S01]  /*07b0*/  IADD3 R0, R0, 0x1, R5 ;  /* 0x0000000100007810 */ /* 0x000fe20007ffe005 */
[----:B--2---:R1:W-:Y:S02]  /*07c0*/  STL [R1+0x68], R22 ;  /* 0x0000681601007387 */ /* 0x0043e40000100800 */
[----:B------:R-:W-:Y:S02]  /*07d0*/  SHF.R.U32.HI R6, RZ, 0x1f, R3 ;  /* 0x0000001fff067819 */ /* 0x000fe40000011603 */
[----:B------:R-:W-:Y:S02]  /*07e0*/  IMAD.IADD R2, R0, 0x1, -R19 ;  /* 0x0000000100027824 */ /* 0x000fe400078e0a13 */
[----:B------:R-:W-:-:S03]  /*07f0*/  LEA.HI.SX32 R7, R3, R6, 0x1d ;  /* 0x0000000603077211 */ /* 0x000fc600078feaff */
[----:B------:R-:W-:Y:S01]  /*0800*/  IADD3 R6, R2, c[0x0][0x328], RZ ;  /* 0x0000ca0002067a10 */ /* 0x000fe20007ffe0ff */
[----:B------:R-:W-:Y:S05]  /*0810*/  @!P2 BRA `(.L_x_1127) ;  /* 0x000000e00000a947 */ /* 0x000fea0003800000 */
[C---:B------:R-:W-:Y:S02]  /*0820*/  ISETP.GT.AND P0, PT, R2.reuse, RZ, PT ;  /* 0x000000ff0200720c */ /* 0x040fe40003f04270 */
[----:B------:R-:W-:-:S11]  /*0830*/  IADD3 R0, R2, -0x1, RZ ;  /* 0xffffffff02007810 */ /* 0x000fd60007ffe0ff */
[----:B------:R-:W-:Y:S05]  /*0840*/  @P0 BRA `(.L_x_1128) ;  /* 0x0000006000000947 */ /* 0x000fea0003800000 */
[----:B------:R-:W-:Y:S01]  /*0850*/  ISETP.NE.AND P0, PT, R8, 0x1, PT ;  /* 0x000000010800780c */ /* 0x000fe20003f05270 */
[----:B------:R-:W-:-:S12]  /*0860*/  IMAD.MOV R0, RZ, RZ, -R2 ;  /* 0x000000ffff007224 */ /* 0x000fd800078e0a02 */
[----:B------:R-:W-:-:S05]  /*0870*/  @P0 IMAD.HI.U32 R2, R0, c[0x0][0x330], RZ ;  /* 0x0000cc0000020a27 */ /* 0x000fca00078e00ff */
[----:B------:R-:W-:-:S04]  /*0880*/  @P0 SHF.R.U32.HI R0, RZ, c[0x0][0x334], R2 ;  /* 0x0000cd00ff000a19 */ /* 0x000fc80000011602 */
[----:B------:R-:W-:Y:S01]  /*0890*/  LOP3.LUT R0, RZ, R0, RZ, 0x33, !PT ;  /* 0x00000000ff007212 */ /* 0x000fe200078e33ff */
[----:B------:R-:W-:Y:S05]  /*08a0*/  BRA `(.L_x_1129) ;  /* 0x0000003000007947 */ /* 0x000fea0003800000 */
.L_x_1128:
[----:B------:R-:W-:-:S13]  /*08b0*/  ISETP.NE.AND P0, PT, R8, 0x1, PT ;  /* 0x000000010800780c */ /* 0x000fda0003f05270 */
[----:B------:R-:W-:-:S05]  /*08c0*/  @P0 IMAD.HI.U32 R2, R0, c[0x0][0x330], RZ ;  /* 0x0000cc0000020a27 */ /* 0x000fca00078e00ff */
[----:B------:R-:W-:-:S05]  /*08d0*/  @P0 SHF.R.U32.HI R0, RZ, c[0x0][0x334], R2 ;  /* 0x0000cd00ff000a19 */ /* 0x000fca0000011602 */
.L_x_1129:
[----:B------:R-:W-:-:S05]  /*08e0*/  IMAD R0, R0, R8, c[0x0][0x32c] ;  /* 0x0000cb0000007624 */ /* 0x000fca00078e0208 */
[----:B------:R-:W-:Y:S02]  /*08f0*/  IMNMX R6, R6, R0, PT ;  /* 0x0000000006067217 */ /* 0x000fe40003800200 */
.L_x_1127:
[----:B------:R-:W-:-:S04]  /*0900*/  @P1 IMAD.HI.U32 R2, R164, c[0x0][0x2c8], RZ ;  /* 0x0000b200a4021a27 */ /* 0x000fc800078e00ff */
[----:B------:R-:W-:Y:S01]  /*0910*/  IMAD.MOV.U32 R0, RZ, RZ, R164 ;  /* 0x000000ffff007224 */ /* 0x000fe200078e00a4 */
[----:B------:R-:W-:-:S04]  /*0920*/  @P1 SHF.R.U32.HI R0, RZ, c[0x0][0x2cc], R2 ;  /* 0x0000b300ff001a19 */ /* 0x000fc80000011602 */
[----:B------:R-:W-:-:S04]  /*0930*/  IADD3 R0, R0, R5, -R19 ;  /* 0x0000000500007210 */ /* 0x000fc80007ffe813 */
[----:B------:R-:W-:Y:S01]  /*0940*/  IADD3 R3, R0, -c[0x0][0x324], RZ ;  /* 0x8000c90000037a10 */ /* 0x000fe20007ffe0ff */
[----:B------:R-:W-:Y:S05]  /*0950*/  @!P2 BRA `(.L_x_1130) ;  /* 0x000000d00000a947 */ /* 0x000fea0003800000 */
[----:B------:R-:W-:-:S13]  /*0960*/  ISETP.GT.AND P0, PT, R0, -0x1, PT ;  /* 0xffffffff0000780c */ /* 0x000fda0003f04270 */
[----:B------:R-:W-:Y:S05]  /*0970*/  @P0 BRA `(.L_x_1131) ;  /* 0x0000006000000947 */ /* 0x000fea0003800000 */
[----:B------:R-:W-:Y:S02]  /*0980*/  ISETP.NE.AND P0, PT, R8, 0x1, PT ;  /* 0x000000010800780c */ /* 0x000fe40003f05270 */
[----:B------:R-:W-:-:S11]  /*0990*/  LOP3.LUT R0, RZ, R0, RZ, 0x33, !PT ;  /* 0x00000000ff007212 */ /* 0x000fd600078e33ff */
[----:B------:R-:W-:-:S05]  /*09a0*/  @P0 IMAD.HI.U32 R2, R0, c[0x0][0x330], RZ ;  /* 0x0000cc0000020a27 */ /* 0x000fca00078e00ff */
[----:B------:R-:W-:-:S04]  /*09b0*/  @P0 SHF.R.U32.HI R0, RZ, c[0x0][0x334], R2 ;  /* 0x0000cd00ff000a19 */ /* 0x000fc80000011602 */
[----:B------:R-:W-:Y:S01]  /*09c0*/  LOP3.LUT R0, RZ, R0, RZ, 0x33, !PT ;  /* 0x00000000ff007212 */ /* 0x000fe200078e33ff */
[----:B------:R-:W-:Y:S05]  /*09d0*/  BRA `(.L_x_1132) ;  /* 0x0000003000007947 */ /* 0x000fea0003800000 */
.L_x_1131:
[----:B------:R-:W-:-:S13]  /*09e0*/  ISETP.NE.AND P0, PT, R8, 0x1, PT ;  /* 0x000000010800780c */ /* 0x000fda0003f05270 */
[----:B------:R-:W-:-:S05]  /*09f0*/  @P0 IMAD.HI.U32 R2, R0, c[0x0][0x330], RZ ;  /* 0x0000cc0000020a27 */ /* 0x000fca00078e00ff */
[----:B------:R-:W-:-:S05]  /*0a00*/  @P0 SHF.R.U32.HI R0, RZ, c[0x0][0x334], R2 ;  /* 0x0000cd00ff000a19 */ /* 0x000fca0000011602 */
.L_x_1132:
[----:B------:R-:W-:-:S05]  /*0a10*/  IMAD R0, R0, c[0x0][0x32c], RZ ;  /* 0x0000cb0000007a24 */ /* 0x000fca00078e02ff */
[----:B------:R-:W-:-:S04]  /*0a20*/  IMNMX R3, R3, R0, !PT ;  /* 0x0000000003037217 */ /* 0x000fc80007800200 */
.L_x_1130:
[----:B------:R-:W-:Y:S01]  /*0a30*/  IADD3 R2, R6, 0x2f, RZ ;  /* 0x0000002f06027810 */ /* 0x000fe20007ffe0ff */
[----:B------:R-:W-:-:S04]  /*0a40*/  IMAD.HI R0, R3, 0x2aaaaaab, RZ ;  /* 0x2aaaaaab03007827 */ /* 0x000fc800078e02ff */
[----:B------:R-:W-:Y:S01]  /*0a50*/  IMAD.HI R3, R2, 0x2aaaaaab, RZ ;  /* 0x2aaaaaab02037827 */ /* 0x000fe200078e02ff */
[----:B------:R-:W-:-:S04]  /*0a60*/  SHF.R.U32.HI R2, RZ, 0x1f, R0 ;  /* 0x0000001fff027819 */ /* 0x000fc80000011600 */
[----:B------:R-:W-:Y:S02]  /*0a70*/  SHF.R.U32.HI R6, RZ, 0x1f, R3 ;  /* 0x0000001fff067819 */ /* 0x000fe40000011603 */
[----:B------:R-:W-:Y:S02]  /*0a80*/  LEA.HI.SX32 R0, R0, R2, 0x1d ;  /* 0x0000000200007211 */ /* 0x000fe400078feaff */
[----:B------:R-:W-:Y:S02]  /*0a90*/  LEA.HI.SX32 R3, R3, R6, 0x1d ;  /* 0x0000000603037211 */ /* 0x000fe400078feaff */
[----:B------:R-:W-:Y:S02]  /*0aa0*/  IMNMX R2, RZ, R0, !PT ;  /* 0x00000000ff027217 */ /* 0x000fe40007800200 */
[----:B------:R-:W-:-:S03]  /*0ab0*/  IMNMX R0, R7, R3, PT ;  /* 0x0000000307007217 */ /* 0x000fc60003800200 */
[--C-:B------:R-:W-:Y:S02]  /*0ac0*/  IMAD R2, R2, 0x30, -R10.reuse ;  /* 0x0000003002027824 */ /* 0x100fe400078e0a0a */
[----:B------:R-:W-:-:S03]  /*0ad0*/  IMAD R0, R0, 0x30, -R10 ;  /* 0x0000003000007824 */ /* 0x000fc600078e0a0a */
[----:B------:R-:W-:Y:S02]  /*0ae0*/  IMNMX R2, RZ, R2, !PT ;  /* 0x00000002ff027217 */ /* 0x000fe40007800200 */
        /* <DEDUP_REMOVED lines=11> */
[----:B------:R-:W-:Y:S02]  /*0ba0*/  ISETP.NE.U32.AND P0, PT, RZ, c[0x0][0x340], PT ;  /* 0x0000d000ff007a0c */ /* 0x000fe40003f05070 */
[----:B------:R-:W-:Y:S01]  /*0bb0*/  SHF.R.S32.HI R26, RZ, 0x1f, R166 ;  /* 0x0000001fff1a7819 */ /* 0x000fe200000114a6 */
[----:B-1----:R-:W-:Y:S01]  /*0bc0*/  IMAD R5, R31, c[0x0][0x240], RZ ;  /* 0x000090001f057a24 */ /* 0x002fe200078e02ff */
[----:B------:R-:W-:Y:S01]  /*0bd0*/  ISETP.NE.AND.EX P2, PT, RZ, c[0x0][0x344], PT, P0 ;  /* 0x0000d100ff007a0c */ /* 0x000fe20003f45300 */
[----:B------:R-:W-:Y:S02]  /*0be0*/  UMOV UR7, 0x30 ;  /* 0x0000003000077882 */ /* 0x000fe40000000000 */
[----:B------:R-:W-:-:S10]  /*0bf0*/  ULDC.64 UR4, c[0x0][0x238] ;  /* 0x00008e0000047ab9 */ /* 0x000fd40000000a00 */
[----:B------:R-:W-:-:S05]  /*0c00*/  @P2 IMAD.WIDE R2, R252, R12, c[0x0][0x340] ;  /* 0x0000d000fc022625 */ /* 0x000fca00078e020c */
[----:B------:R1:W2:Y:S01]  /*0c10*/  @P2 LDG.E R14, [R2.64] ;  /* 0x0000000e020e2981 */ /* 0x0002a2000c1e1900 */
[----:B------:R-:W-:Y:S01]  /*0c20*/  LEA.HI R43, R26, R166, RZ, 0x3 ;  /* 0x000000a61a2b7211 */ /* 0x000fe200078f18ff */
[----:B------:R-:W-:Y:S01]  /*0c30*/  IMAD R5, R30, c[0x0][0x244], R5 ;  /* 0x000091001e057a24 */ /* 0x000fe200078e0205 */
[----:B------:R-:W-:Y:S01]  /*0c40*/  SHF.R.S32.HI R12, RZ, 0x1f, R252 ;  /* 0x0000001fff0c7819 */ /* 0x000fe200000114fc */
[----:B------:R-:W-:Y:S01]  /*0c50*/  UIMAD.WIDE.U32 UR10, UR7, UR4, URZ ;  /* 0x00000004070a72a5 */ /* 0x000fe2000f8e003f */
[----:B------:R-:W-:Y:S01]  /*0c60*/  LOP3.LUT R0, R43, 0xfffffff8, RZ, 0xc0, !PT ;  /* 0xfffffff82b007812 */ /* 0x000fe200078ec0ff */
[----:B------:R-:W-:Y:S01]  /*0c70*/  UIMAD UR8, UR7, UR5, URZ ;  /* 0x00000005070872a4 */ /* 0x000fe2000f8e023f */
[----:B------:R-:W-:Y:S01]  /*0c80*/  SEL R28, R12, RZ, !P3 ;  /* 0x000000ff0c1c7207 */ /* 0x000fe20005800000 */
[----:B------:R-:W-:Y:S01]  /*0c90*/  IMAD.IADD R156, R13, 0x1, R11 ;  /* 0x000000010d9c7824 */ /* 0x000fe200078e020b */
[----:B------:R-:W-:Y:S01]  /*0ca0*/  SEL R27, R252, RZ, !P3 ;  /* 0x000000fffc1b7207 */ /* 0x000fe20005800000 */
[----:B------:R-:W-:Y:S01]  /*0cb0*/  IMAD.IADD R0, R166, 0x1, -R0 ;  /* 0x00000001a6007824 */ /* 0x000fe200078e0a00 */
[----:B------:R-:W-:Y:S01]  /*0cc0*/  UIADD3 UR8, UR11, UR8, URZ ;  /* 0x000000080b087290 */ /* 0x000fe2000fffe03f */
[----:B------:R-:W-:Y:S01]  /*0cd0*/  IADD3 R46, R6, -0x1, RZ ;  /* 0xffffffff062e7810 */ /* 0x000fe20007ffe0ff */
[----:B------:R-:W-:Y:S01]  /*0ce0*/  IMAD R20, R31, c[0x0][0x260], RZ ;  /* 0x000098001f147a24 */ /* 0x000fe200078e02ff */
[----:B------:R-:W-:Y:S01]  /*0cf0*/  SHF.R.S32.HI R43, RZ, 0x3, R43 ;  /* 0x00000003ff2b7819 */ /* 0x000fe2000001142b */
[----:B------:R-:W-:Y:S01]  /*0d00*/  IMAD.SHL.U32 R24, R0, 0x8, RZ ;  /* 0x0000000800187824 */ /* 0x000fe200078e00ff */
[----:B------:R-:W-:Y:S01]  /*0d10*/  SHF.R.S32.HI R8, RZ, 0x1f, R46 ;  /* 0x0000001fff087819 */ /* 0x000fe2000001142e */
[----:B------:R-:W-:Y:S01]  /*0d20*/  IMAD R7, R46, -0x30, R4 ;  /* 0xffffffd02e077824 */ /* 0x000fe200078e0204 */
[----:B------:R-:W-:Y:S01]  /*0d30*/  SHF.R.S32.HI R23, RZ, 0x1f, R43 ;  /* 0x0000001fff177819 */ /* 0x000fe2000001142b */
[----:B------:R-:W-:Y:S01]  /*0d40*/  IMAD.SHL.U32 R38, R0, 0x4, RZ ;  /* 0x0000000400267824 */ /* 0x000fe200078e00ff */
[----:B------:R-:W-:Y:S01]  /*0d50*/  SHF.R.S32.HI R25, RZ, 0x1f, R24 ;  /* 0x0000001fff197819 */ /* 0x000fe20000011418 */
[C---:B------:R-:W-:Y:S01]  /*0d60*/  IMAD R20, R30.reuse, c[0x0][0x264], R20 ;  /* 0x000099001e147a24 */ /* 0x040fe200078e0214 */
[----:B------:R-:W-:Y:S01]  /*0d70*/  IADD3 R140, P0, R43, R15, RZ ;  /* 0x0000000f2b8c7210 */ /* 0x000fe20007f1e0ff */
[----:B------:R-:W-:Y:S01]  /*0d80*/  IMAD R16, R23, c[0x0][0x280], RZ ;  /* 0x0000a00017107a24 */ /* 0x000fe200078e02ff */
[----:B------:R-:W-:Y:S01]  /*0d90*/  SHF.R.S32.HI R39, RZ, 0x1f, R38 ;  /* 0x0000001fff277819 */ /* 0x000fe20000011426 */
[----:B-1----:R-:W-:Y:S01]  /*0da0*/  IMAD.WIDE.U32 R2, R30, c[0x0][0x240], R24 ;  /* 0x000090001e027a25 */ /* 0x002fe200078e0018 */
[----:B------:R-:W-:Y:S01]  /*0db0*/  LEA.HI.X.SX32 R141, R15, R23, 0x1, P0 ;  /* 0x000000170f8d7211 */ /* 0x000fe200000f0eff */
[----:B------:R-:W-:Y:S01]  /*0dc0*/  USHF.L.U32 UR9, UR4, 0x5, URZ ;  /* 0x0000000504097899 */ /* 0x000fe2000800063f */
[----:B------:R-:W-:Y:S01]  /*0dd0*/  IADD3 R37, R38, 0x40, RZ ;  /* 0x0000004026257810 */ /* 0x000fe20007ffe0ff */
[----:B------:R-:W-:Y:S01]  /*0de0*/  IMAD.IADD R3, R3, 0x1, R5 ;  /* 0x0000000103037824 */ /* 0x000fe200078e0205 */
[----:B------:R-:W-:Y:S01]  /*0df0*/  UMOV UR6, 0x5 ;  /* 0x0000000500067882 */ /* 0x000fe20000000000 */
[----:B------:R-:W-:Y:S01]  /*0e00*/  IMAD R5, R28, c[0x0][0x248], RZ ;  /* 0x000092001c057a24 */ /* 0x000fe200078e02ff */
[----:B------:R-:W-:Y:S01]  /*0e10*/  USHF.L.U64.HI UR13, UR4, UR6, UR5 ;  /* 0x00000006040d7299 */ /* 0x000fe20008010205 */
[C---:B------:R-:W-:Y:S01]  /*0e20*/  IMAD.WIDE.U32 R2, R27.reuse, c[0x0][0x248], R2 ;  /* 0x000092001b027a25 */ /* 0x040fe200078e0002 */
[C---:B------:R-:W-:Y:S01]  /*0e30*/  IADD3 R107, R24.reuse, 0x80, RZ ;  /* 0x00000080186b7810 */ /* 0x040fe20007ffe0ff */
[----:B------:R-:W-:Y:S01]  /*0e40*/  ULDC.64 UR4, c[0x0][0x290] ;  /* 0x0000a40000047ab9 */ /* 0x000fe20000000a00 */
[----:B------:R-:W-:Y:S01]  /*0e50*/  IADD3 R106, R24, 0xc0, RZ ;  /* 0x000000c0186a7810 */ /* 0x000fe20007ffe0ff */
[----:B------:R-:W-:Y:S01]  /*0e60*/  IMAD R6, R27, c[0x0][0x24c], R5 ;  /* 0x000093001b067a24 */ /* 0x000fe200078e0205 */
[----:B------:R-:W-:Y:S01]  /*0e70*/  ISETP.GE.AND P6, PT, R107, c[0x0][0x1d4], PT ;  /* 0x000075006b007a0c */ /* 0x000fe20003fc6270 */
[----:B------:R-:W-:Y:S01]  /*0e80*/  IMAD R5, R46, UR8, RZ ;  /* 0x000000082e057c24 */ /* 0x000fe2000f8e02ff */
[----:B------:R-:W-:Y:S01]  /*0e90*/  ISETP.GE.AND P5, PT, R106, c[0x0][0x1d4], PT ;  /* 0x000075006a007a0c */ /* 0x000fe20003fa6270 */
[----:B------:R-:W-:Y:S01]  /*0ea0*/  IMAD.IADD R3, R3, 0x1, R6 ;  /* 0x0000000103037824 */ /* 0x000fe200078e0206 */
[----:B------:R-:W-:Y:S01]  /*0eb0*/  IADD3 R159, R43, 0x20, RZ ;  /* 0x000000202b9f7810 */ /* 0x000fe20007ffe0ff */
[----:B------:R-:W-:Y:S01]  /*0ec0*/  IMAD R13, R8, UR10, R5 ;  /* 0x0000000a080d7c24 */ /* 0x000fe2000f8e0205 */
[----:B------:R-:W-:Y:S01]  /*0ed0*/  IMNMX R5, R7, 0x30, PT ;  /* 0x0000003007057817 */ /* 0x000fe20003800200 */
[----:B------:R-:W-:Y:S01]  /*0ee0*/  IMAD R6, R141, c[0x0][0x238], RZ ;  /* 0x00008e008d067a24 */ /* 0x000fe200078e02ff */
[----:B------:R-:W-:Y:S01]  /*0ef0*/  UIMAD.WIDE.U32 UR18, UR7, UR4, URZ ;  /* 0x00000004071272a5 */ /* 0x000fe2000f8e003f */
[C---:B------:R-:W-:Y:S01]  /*0f00*/  IMAD.WIDE.U32 R144, R140.reuse, c[0x0][0x238], R2 ;  /* 0x00008e008c907a25 */ /* 0x040fe200078e0002 */
[----:B------:R-:W-:Y:S01]  /*0f10*/  UIMAD UR12, UR7, UR5, URZ ;  /* 0x00000005070c72a4 */ /* 0x000fe2000f8e023f */
[----:B------:R-:W-:Y:S01]  /*0f20*/  P2R R139, PR, RZ, 0x40 ;  /* 0x00000040ff8b7803 */ /* 0x000fe20000000000 */
[----:B------:R-:W-:Y:S01]  /*0f30*/  USHF.L.U64.HI UR16, UR4, UR6, UR5 ;  /* 0x0000000604107299 */ /* 0x000fe20008010205 */
[----:B------:R-:W-:Y:S01]  /*0f40*/  IMAD.IADD R5, R5, 0x1, -R43 ;  /* 0x0000000105057824 */ /* 0x000fe200078e0a2b */
[----:B------:R-:W-:Y:S01]  /*0f50*/  USHF.L.U32 UR17, UR4, 0x5, URZ ;  /* 0x0000000504117899 */ /* 0x000fe2000800063f */
[----:B------:R-:W-:Y:S01]  /*0f60*/  IMAD R10, R140, c[0x0][0x23c], R6 ;  /* 0x00008f008c0a7a24 */ /* 0x000fe200078e0206 */
[----:B------:R-:W-:Y:S01]  /*0f70*/  P2R R138, PR, RZ, 0x20 ;  /* 0x00000020ff8a7803 */ /* 0x000fe20000000000 */
[----:B------:R-:W-:Y:S01]  /*0f80*/  IMAD.MOV.U32 R142, RZ, RZ, R144 ;  /* 0x000000ffff8e7224 */ /* 0x000fe200078e0090 */
[----:B------:R-:W-:Y:S01]  /*0f90*/  ISETP.GE.AND P0, PT, R5, 0x1, PT ;  /* 0x000000010500780c */ /* 0x000fe20003f06270 */
[----:B------:R-:W-:Y:S01]  /*0fa0*/  IMAD.IADD R143, R145, 0x1, R10 ;  /* 0x00000001918f7824 */ /* 0x000fe200078e020a */
[----:B------:R-:W-:Y:S01]  /*0fb0*/  ISETP.GT.AND P3, PT, R5, 0x20, PT ;  /* 0x000000200500780c */ /* 0x000fe20003f64270 */
[C---:B------:R-:W-:Y:S01]  /*0fc0*/  IMAD R16, R43.reuse, c[0x0][0x284], R16 ;  /* 0x0000a1002b107a24 */ /* 0x040fe200078e0210 */
[----:B------:R-:W-:Y:S01]  /*0fd0*/  ULDC.64 UR4, c[0x0][0x280] ;  /* 0x0000a00000047ab9 */ /* 0x000fe20000000a00 */
[C---:B------:R-:W-:Y:S01]  /*0fe0*/  IMAD.WIDE.U32 R8, R43.reuse, c[0x0][0x280], R38 ;  /* 0x0000a0002b087a25 */ /* 0x040fe200078e0026 */
[----:B------:R-:W-:Y:S01]  /*0ff0*/  USHF.L.U64.HI UR6, UR4, UR6, UR5 ;  /* 0x0000000604067299 */ /* 0x000fe20008010205 */
[C---:B------:R-:W-:Y:S01]  /*1000*/  IADD3 R114, -R43.reuse, 0x30, RZ ;  /* 0x000000302b727810 */ /* 0x040fe20007ffe1ff */
[----:B------:R-:W-:Y:S01]  /*1010*/  UIMAD.WIDE.U32 UR22, UR4, 0x30, URZ ;  /* 0x00000030041678a5 */ /* 0x000fe2000f8e003f */
[----:B------:R-:W-:Y:S01]  /*1020*/  IMAD.WIDE.U32 R10, R43, c[0x0][0x280], R24 ;  /* 0x0000a0002b0a7a25 */ /* 0x000fe200078e0018 */
[----:B------:R-:W-:Y:S01]  /*1030*/  UIMAD UR5, UR7, UR5, URZ ;  /* 0x00000005070572a4 */ /* 0x000fe2000f8e023f */
[----:B------:R-:W-:Y:S01]  /*1040*/  IADD3 R41, R38, 0x20, RZ ;  /* 0x0000002026297810 */ /* 0x000fe20007ffe0ff */
[----:B------:R-:W-:Y:S01]  /*1050*/  USHF.L.U32 UR20, UR4, 0x5, URZ ;  /* 0x0000000504147899 */ /* 0x000fe2000800063f */
[----:B------:R-:W-:Y:S01]  /*1060*/  IMAD.WIDE.U32 R2, R46, UR10, R142 ;  /* 0x0000000a2e027c25 */ /* 0x000fe2000f8e008e */
[----:B------:R-:W-:Y:S01]  /*1070*/  IADD3 R40, R38, 0x60, RZ ;  /* 0x0000006026287810 */ /* 0x000fe20007ffe0ff */
[----:B------:R-:W-:-:S02]  /*1080*/  UIADD3 UR12, UR19, UR12, URZ ;  /* 0x0000000c130c7290 */ /* 0x000fc4000fffe03f */
[----:B------:R-:W-:Y:S01]  /*1090*/  IMAD.WIDE.U32 R6, R30, c[0x0][0x260], R24 ;  /* 0x000098001e067a25 */ /* 0x000fe200078e0018 */
[----:B------:R-:W-:Y:S02]  /*10a0*/  UIADD3 UR5, UR23, UR5, URZ ;  /* 0x0000000517057290 */ /* 0x000fe4000fffe03f */
[----:B------:R-:W-:Y:S01]  /*10b0*/  ULDC.U8 UR4, c[0x0][0x298] ;  /* 0x0000a60000047ab9 */ /* 0x000fe20000000000 */
[----:B------:R-:W-:Y:S02]  /*10c0*/  IMAD.IADD R19, R9, 0x1, R16 ;  /* 0x0000000109137824 */ /* 0x000fe400078e0210 */
[----:B------:R-:W-:Y:S02]  /*10d0*/  IMAD.IADD R17, R16, 0x1, R11 ;  /* 0x0000000110117824 */ /* 0x000fe400078e020b */
[----:B------:R-:W-:Y:S01]  /*10e0*/  IMAD.MOV.U32 R18, RZ, RZ, R8 ;  /* 0x000000ffff127224 */ /* 0x000fe200078e0008 */
[----:B------:R-:W-:Y:S01]  /*10f0*/  @P0 LEA R8, P1, R2, c[0x0][0x220], 0x1 ;  /* 0x0000880002080a11 */ /* 0x000fe200078208ff */
[----:B------:R-:W-:-:S02]  /*1100*/  IMAD.IADD R5, R3, 0x1, R13 ;  /* 0x0000000103057824 */ /* 0x000fc400078e020d */
[----:B------:R-:W-:Y:S02]  /*1110*/  IMAD.MOV.U32 R16, RZ, RZ, R10 ;  /* 0x000000ffff107224 */ /* 0x000fe400078e000a */
[----:B------:R-:W-:Y:S01]  /*1120*/  IMAD.IADD R21, R7, 0x1, R20 ;  /* 0x0000000107157824 */ /* 0x000fe200078e0214 */
[----:B------:R-:W-:Y:S01]  /*1130*/  @P0 LEA.HI.X R9, R2, c[0x0][0x224], R5, 0x1, P1 ;  /* 0x0000890002090a11 */ /* 0x000fe200008f0c05 */
[----:B------:R-:W-:Y:S01]  /*1140*/  IMAD.IADD R36, R38, 0x1, R37 ;  /* 0x0000000126247824 */ /* 0x000fe200078e0225 */
[----:B------:R-:W-:Y:S01]  /*1150*/  LEA.HI R7, R26, R166, RZ, 0x6 ;  /* 0x000000a61a077211 */ /* 0x000fe200078f30ff */
[----:B------:R-:W-:Y:S01]  /*1160*/  IMAD.MOV.U32 R20, RZ, RZ, R6 ;  /* 0x000000ffff147224 */ /* 0x000fe200078e0006 */
[----:B------:R-:W-:Y:S01]  /*1170*/  @P3 IADD3 R6, P4, R2, UR9, RZ ;  /* 0x0000000902063c10 */ /* 0x000fe2000ff9e0ff */
[----:B------:R-:W-:Y:S01]  /*1180*/  IMAD.SHL.U32 R2, R43, 0x40, RZ ;  /* 0x000000402b027824 */ /* 0x000fe200078e00ff */
[----:B------:R-:W-:Y:S01]  /*1190*/  ISETP.GE.AND P1, PT, R24, c[0x0][0x27c], PT ;  /* 0x00009f0018007a0c */ /* 0x000fe20003f26270 */
[----:B------:R-:W-:-:S02]  /*11a0*/  IMAD.SHL.U32 R7, R7, 0x8, RZ ;  /* 0x0000000807077824 */ /* 0x000fc400078e00ff */
[----:B------:R-:W-:Y:S01]  /*11b0*/  IMAD R3, R23, c[0x0][0x290], RZ ;  /* 0x0000a40017037a24 */ /* 0x000fe200078e02ff */
[----:B------:R-:W-:Y:S01]  /*11c0*/  LOP3.LUT R119, R2, 0x1c0, RZ, 0xc0, !PT ;  /* 0x000001c002777812 */ /* 0x000fe200078ec0ff */
[----:B------:R-:W-:Y:S01]  /*11d0*/  IMAD.WIDE.U32 R120, R27, c[0x0][0x268], R20 ;  /* 0x00009a001b787a25 */ /* 0x000fe200078e0014 */
[----:B------:R-:W-:Y:S02]  /*11e0*/  SEL R2, RZ, c[0x0][0x27c], !P1 ;  /* 0x00009f00ff027a07 */ /* 0x000fe40004800000 */
[----:B------:R-:W-:Y:S01]  /*11f0*/  P2R R29, PR, RZ, 0x2 ;  /* 0x00000002ff1d7803 */ /* 0x000fe20000000000 */
[----:B------:R-:W-:Y:S01]  /*1200*/  IMAD R3, R43, c[0x0][0x294], R3 ;  /* 0x0000a5002b037a24 */ /* 0x000fe200078e0203 */
[----:B------:R-:W-:Y:S01]  /*1210*/  LOP3.LUT R7, R7, 0xfffffe00, RZ, 0xc0, !PT ;  /* 0xfffffe0007077812 */ /* 0x000fe200078ec0ff */
[----:B------:R-:W-:Y:S01]  /*1220*/  IMAD.IADD R2, R24, 0x1, R2 ;  /* 0x0000000118027824 */ /* 0x000fe200078e0202 */
[----:B------:R-:W-:Y:S01]  /*1230*/  LOP3.LUT R87, R119, 0x38, R24, 0xf8, !PT ;  /* 0x0000003877577812 */ /* 0x000fe200078ef818 */
[----:B------:R-:W-:Y:S01]  /*1240*/  IMAD.WIDE.U32 R124, R22, c[0x0][0x280], R16 ;  /* 0x0000a000167c7a25 */ /* 0x000fe200078e0010 */
[----:B------:R-:W-:-:S02]  /*1250*/  SHF.R.U32.HI R158, RZ, 0x3, R119 ;  /* 0x00000003ff9e7819 */ /* 0x000fc40000011677 */
[----:B------:R-:W-:Y:S01]  /*1260*/  @P3 IADD3.X R23, R5, UR13, RZ, P4, !PT ;  /* 0x0000000d05173c10 */ /* 0x000fe2000a7fe4ff */
[----:B------:R-:W-:Y:S01]  /*1270*/  IMAD.WIDE.U32 R128, R22, c[0x0][0x280], R18 ;  /* 0x0000a00016807a25 */ /* 0x000fe200078e0012 */
[----:B------:R-:W-:Y:S02]  /*1280*/  LOP3.LUT R87, R7, R87, R158, 0xf6, !PT ;  /* 0x0000005707577212 */ /* 0x000fe400078ef69e */
[----:B------:R-:W-:Y:S01]  /*1290*/  SHF.R.S32.HI R5, RZ, 0x1f, R2 ;  /* 0x0000001fff057819 */ /* 0x000fe20000011402 */
[C---:B------:R-:W-:Y:S01]  /*12a0*/  IMAD.WIDE.U32 R162, R30.reuse, c[0x0][0x1e8], RZ ;  /* 0x00007a001ea27a25 */ /* 0x040fe200078e00ff */
[----:B------:R-:W-:Y:S02]  /*12b0*/  SHF.L.U32 R87, R87, 0x1, RZ ;  /* 0x0000000157577819 */ /* 0x000fe400000006ff */
[----:B------:R-:W-:Y:S01]  /*12c0*/  LEA.HI R26, R5, R2, RZ, 0x6 ;  /* 0x00000002051a7211 */ /* 0x000fe200078f30ff */
[----:B------:R-:W-:-:S04]  /*12d0*/  IMAD.WIDE.U32 R160, R30, c[0x0][0x210], RZ ;  /* 0x000084001ea07a25 */ /* 0x000fc800078e00ff */
[----:B------:R-:W-:Y:S02]  /*12e0*/  IMAD.MOV.U32 R168, RZ, RZ, c[0x0][0x2b8] ;  /* 0x0000ae00ffa87624 */ /* 0x000fe400078e00ff */
[----:B------:R-:W-:Y:S02]  /*12f0*/  IMAD.MOV.U32 R165, RZ, RZ, c[0x0][0x27c] ;  /* 0x00009f00ffa57624 */ /* 0x000fe400078e00ff */
[----:B------:R-:W-:Y:S02]  /*1300*/  IMAD.MOV.U32 R86, RZ, RZ, c[0x0][0x27c] ;  /* 0x00009f00ff567624 */ /* 0x000fe400078e00ff */
[----:B------:R-:W-:Y:S02]  /*1310*/  IMAD R0, R0, 0x20, R43 ;  /* 0x0000002000007824 */ /* 0x000fe400078e022b */
[----:B------:R-:W-:Y:S01]  /*1320*/  IMAD.SHL.U32 R86, R86, 0x2, RZ ;  /* 0x0000000256567824 */ /* 0x000fe200078e00ff */
[--C-:B--2---:R-:W-:Y:S01]  /*1330*/  @P2 SHF.R.S32.HI R11, RZ, 0x1f, R14.reuse ;  /* 0x0000001fff0b2819 */ /* 0x104fe2000001140e */
[----:B------:R-:W-:-:S02]  /*1340*/  @P2 IMAD.MOV.U32 R10, RZ, RZ, R14 ;  /* 0x000000ffff0a2224 */ /* 0x000fc400078e000e */
[----:B------:R-:W-:Y:S02]  /*1350*/  @!P2 IMAD.MOV.U32 R10, RZ, RZ, R252 ;  /* 0x000000ffff0aa224 */ /* 0x000fe400078e00fc */
[----:B------:R-:W-:Y:S01]  /*1360*/  @!P2 IMAD.MOV.U32 R11, RZ, RZ, R12 ;  /* 0x000000ffff0ba224 */ /* 0x000fe200078e000c */
[----:B------:R-:W-:Y:S01]  /*1370*/  ISETP.GE.AND P2, PT, R24, c[0x0][0x1d4], PT ;  /* 0x0000750018007a0c */ /* 0x000fe20003f46270 */
[----:B------:R-:W-:-:S03]  /*1380*/  IMAD.WIDE.U32 R14, R43, c[0x0][0x290], R38 ;  /* 0x0000a4002b0e7a25 */ /* 0x000fc600078e0026 */
[----:B------:R-:W-:Y:S01]  /*1390*/  P2R R117, PR, RZ, 0x4 ;  /* 0x00000004ff757803 */ /* 0x000fe20000000000 */
[----:B------:R-:W-:Y:S01]  /*13a0*/  IMAD.WIDE.U32 R12, R43, c[0x0][0x290], R24 ;  /* 0x0000a4002b0c7a25 */ /* 0x000fe200078e0018 */
[----:B------:R-:W-:Y:S02]  /*13b0*/  ISETP.GE.AND P2, PT, R36, c[0x0][0x1d4], PT ;  /* 0x0000750024007a0c */ /* 0x000fe40003f46270 */
[----:B------:R-:W-:Y:S01]  /*13c0*/  ISETP.NE.AND P1, PT, R117, RZ, PT ;  /* 0x000000ff7500720c */ /* 0x000fe20003f25270 */
[----:B------:R-:W-:Y:S01]  /*13d0*/  IMAD.IADD R15, R15, 0x1, R3 ;  /* 0x000000010f0f7824 */ /* 0x000fe200078e0203 */
[----:B------:R-:W-:Y:S01]  /*13e0*/  P2R R137, PR, RZ, 0x4 ;  /* 0x00000004ff897803 */ /* 0x000fe20000000000 */
[----:B------:R-:W-:Y:S01]  /*13f0*/  IMAD.IADD R13, R3, 0x1, R13 ;  /* 0x00000001030d7824 */ /* 0x000fe200078e020d */
[----:B------:R-:W-:Y:S01]  /*1400*/  LEA.HI R3, R5, R2, RZ, 0x3 ;  /* 0x0000000205037211 */ /* 0x000fe200078f18ff */
[----:B------:R-:W-:Y:S01]  /*1410*/  IMAD R5, R28, c[0x0][0x268], RZ ;  /* 0x00009a001c057a24 */ /* 0x000fe200078e02ff */
[----:B------:R-:W-:Y:S01]  /*1420*/  ISETP.NE.AND P4, PT, R137, RZ, PT ;  /* 0x000000ff8900720c */ /* 0x000fe20003f85270 */
[----:B------:R-:W-:Y:S01]  /*1430*/  IMAD.WIDE.U32 R122, R22, c[0x0][0x290], R12 ;  /* 0x0000a400167a7a25 */ /* 0x000fe200078e000c */
[----:B------:R-:W-:-:S02]  /*1440*/  SHF.R.S32.HI R2, RZ, 0x1f, R22 ;  /* 0x0000001fff027819 */ /* 0x000fc40000011416 */
[----:B------:R-:W-:Y:S01]  /*1450*/  ISETP.GE.AND P2, PT, R36, c[0x0][0x27c], PT ;  /* 0x00009f0024007a0c */ /* 0x000fe20003f46270 */
[----:B------:R-:W-:Y:S01]  /*1460*/  IMAD R130, R27, c[0x0][0x26c], R5 ;  /* 0x00009b001b827a24 */ /* 0x000fe200078e0205 */
[----:B------:R-:W-:Y:S01]  /*1470*/  LOP3.LUT R113, R3, 0xfffffff8, RZ, 0xc0, !PT ;  /* 0xfffffff803717812 */ /* 0x000fe200078ec0ff */
[----:B------:R-:W-:Y:S01]  /*1480*/  @!PT LDS RZ, [RZ] ;  /* 0x00000000fffff984 */ /* 0x000fe20000000800 */
[----:B------:R-:W-:Y:S01]  /*1490*/  @!PT LDS RZ, [RZ] ;  /* 0x00000000fffff984 */ /* 0x000fe20000000800 */
[----:B------:R-:W-:Y:S01]  /*14a0*/  @!PT LDS RZ, [RZ] ;  /* 0x00000000fffff984 */ /* 0x000fe20000000800 */
[----:B------:R1:W-:Y:S01]  /*14b0*/  @P0 LDGSTS.E.BYPASS.LTC128B.128 [R87+0xa080], [R8.64], !P1 ;  /* 0x0a08000008570fae */ /* 0x0003e2000c901d4e */
[----:B------:R-:W-:Y:S01]  /*14c0*/  SEL R5, RZ, c[0x0][0x27c], !P2 ;  /* 0x00009f00ff057a07 */ /* 0x000fe20005000000 */
[----:B------:R-:W-:Y:S01]  /*14d0*/  IMAD.SHL.U32 R13, R159, 0x40, RZ ;  /* 0x000000409f0d7824 */ /* 0x000fe200078e00ff */
[----:B------:R-:W-:Y:S01]  /*14e0*/  SHF.R.S32.HI R84, RZ, 0x3, R3 ;  /* 0x00000003ff547819 */ /* 0x000fe20000011403 */
[----:B------:R-:W-:Y:S01]  /*14f0*/  IMAD.WIDE.U32 R126, R22, c[0x0][0x290], R14 ;  /* 0x0000a400167e7a25 */ /* 0x000fe200078e000e */
[----:B------:R-:W-:Y:S01]  /*1500*/  SHF.R.S32.HI R133, RZ, 0x1f, R113 ;  /* 0x0000001fff857819 */ /* 0x000fe20000011471 */
[----:B------:R1:W-:Y:S01]  /*1510*/  @P0 LDGSTS.E.BYPASS.LTC128B.128 [R87+0xb880], [R8.64+0x80], !P4 ;  /* 0x0b88008008570fae */ /* 0x0003e2000e101d4e */
[----:B------:R-:W-:Y:S01]  /*1520*/  LOP3.LUT R118, R13, 0x1c0, RZ, 0xc0, !PT ;  /* 0x000001c00d767812 */ /* 0x000fe200078ec0ff */
[----:B------:R-:W-:-:S02]  /*1530*/  IMAD.IADD R5, R36, 0x1, R5 ;  /* 0x0000000124057824 */ /* 0x000fc400078e0205 */
[----:B------:R1:W-:Y:S01]  /*1540*/  @P0 LDGSTS.E.BYPASS.LTC128B.128 [R87+0xd080], [R8.64+0x100], !P6 ;  /* 0x0d08010008570fae */ /* 0x0003e2000f101d4e */
[----:B------:R-:W-:Y:S01]  /*1550*/  SHF.R.U32.HI R157, RZ, 0x3, R118 ;  /* 0x00000003ff9d7819 */ /* 0x000fe20000011676 */
[----:B------:R-:W-:Y:S01]  /*1560*/  IMAD.WIDE.U32 R146, R10, c[0x0][0x2b0], RZ ;  /* 0x0000ac000a927a25 */ /* 0x000fe200078e00ff */
[----:B------:R-:W-:Y:S01]  /*1570*/  LOP3.LUT R13, R118, 0x38, R3, 0xf8, !PT ;  /* 0x00000038760d7812 */ /* 0x000fe200078ef803 */
[----:B------:R1:W-:Y:S02]  /*1580*/  @P0 LDGSTS.E.BYPASS.LTC128B.128 [R87+0xe880], [R8.64+0x180], !P5 ;  /* 0x0e88018008570fae */ /* 0x0003e4000e901d4e */
[----:B------:R-:W-:Y:S01]  /*1590*/  IMAD.IADD R130, R121, 0x1, R130 ;  /* 0x0000000179827824 */ /* 0x000fe200078e0282 */
[----:B-1----:R-:W-:-:S04]  /*15a0*/  @P3 LEA R8, P0, R6, c[0x0][0x220], 0x1 ;  /* 0x0000880006083a11 */ /* 0x002fc800078008ff */
[----:B------:R-:W-:Y:S01]  /*15b0*/  @P3 LEA.HI.X R9, R6, c[0x0][0x224], R23, 0x1, P0 ;  /* 0x0000890006093a11 */ /* 0x000fe200000f0c17 */
[C---:B------:R-:W-:Y:S01]  /*15c0*/  IMAD R6, R2.reuse, c[0x0][0x280], RZ ;  /* 0x0000a00002067a24 */ /* 0x040fe200078e02ff */
[----:B------:R-:W-:Y:S01]  /*15d0*/  ISETP.GE.AND P0, PT, R165, 0x1, PT ;  /* 0x00000001a500780c */ /* 0x000fe20003f06270 */
[----:B------:R-:W-:Y:S02]  /*15e0*/  IMAD R2, R2, c[0x0][0x290], RZ ;  /* 0x0000a40002027a24 */ /* 0x000fe400078e02ff */
[C---:B------:R-:W-:Y:S01]  /*15f0*/  IMAD R21, R22.reuse, c[0x0][0x284], R6 ;  /* 0x0000a10016157a24 */ /* 0x040fe200078e0206 */
[----:B------:R-:W-:Y:S01]  /*1600*/  SHF.R.S32.HI R6, RZ, 0x1f, R5 ;  /* 0x0000001fff067819 */ /* 0x000fe20000011405 */
[----:B------:R-:W-:Y:S01]  /*1610*/  IMAD R20, R22, c[0x0][0x294], R2 ;  /* 0x0000a50016147a24 */ /* 0x000fe200078e0202 */
[----:B------:R-:W-:Y:S01]  /*1620*/  SHF.R.S32.HI R2, RZ, 0x1f, R159 ;  /* 0x0000001fff027819 */ /* 0x000fe2000001149f */
[----:B------:R1:W-:Y:S01]  /*1630*/  @P3 LDGSTS.E.BYPASS.LTC128B.128 [R87+0xb080], [R8.64], !P1 ;  /* 0x0b08000008573fae */ /* 0x0003e2000c901d4e */
[----:B------:R-:W-:Y:S01]  /*1640*/  LEA.HI R16, R6, R5, RZ, 0x6 ;  /* 0x0000000506107211 */ /* 0x000fe200078f30ff */
[----:B------:R-:W-:Y:S01]  /*1650*/  IMAD.IADD R136, R129, 0x1, R21 ;  /* 0x0000000181887824 */ /* 0x000fe200078e0215 */
[----:B------:R-:W-:Y:S01]  /*1660*/  LEA.HI R12, R2, R159, RZ, 0x3 ;  /* 0x0000009f020c7211 */ /* 0x000fe200078f18ff */
[----:B------:R1:W-:Y:S01]  /*1670*/  @P3 LDGSTS.E.BYPASS.LTC128B.128 [R87+0xc880], [R8.64+0x80], !P4 ;  /* 0x0c88008008573fae */ /* 0x0003e2000e101d4e */
[----:B------:R-:W-:Y:S01]  /*1680*/  LEA.HI R2, R6, R5, RZ, 0x3 ;  /* 0x0000000506027211 */ /* 0x000fe200078f18ff */
[----:B------:R-:W-:Y:S01]  /*1690*/  IMAD.IADD R134, R21, 0x1, R125 ;  /* 0x0000000115867824 */ /* 0x000fe200078e027d */
[----:B------:R-:W-:Y:S01]  /*16a0*/  SHF.R.S32.HI R5, RZ, 0x6, R26 ;  /* 0x00000006ff057819 */ /* 0x000fe2000001141a */
[----:B------:R-:W-:Y:S01]  /*16b0*/  IMAD.SHL.U32 R12, R12, 0x40, RZ ;  /* 0x000000400c0c7824 */ /* 0x000fe200078e00ff */
[----:B------:R-:W-:Y:S01]  /*16c0*/  LOP3.LUT R6, R119, 0x38, R3, 0xf8, !PT ;  /* 0x0000003877067812 */ /* 0x000fe200078ef803 */
[----:B------:R1:W-:Y:S01]  /*16d0*/  @P3 LDGSTS.E.BYPASS.LTC128B.128 [R87+0xe080], [R8.64+0x100], !P6 ;  /* 0x0e08010008573fae */ /* 0x0003e2000f101d4e */
[----:B------:R-:W-:Y:S01]  /*16e0*/  LOP3.LUT R112, R2, 0xfffffff8, RZ, 0xc0, !PT ;  /* 0xfffffff802707812 */ /* 0x000fe200078ec0ff */
[----:B------:R-:W-:Y:S01]  /*16f0*/  IMAD R15, R5, 0xc00, R7 ;  /* 0x00000c00050f7824 */ /* 0x000fe200078e0207 */
[----:B------:R-:W-:Y:S01]  /*1700*/  LOP3.LUT R12, R12, 0xfffffe00, RZ, 0xc0, !PT ;  /* 0xfffffe000c0c7812 */ /* 0x000fe200078ec0ff */
[----:B------:R1:W-:Y:S01]  /*1710*/  @P3 LDGSTS.E.BYPASS.LTC128B.128 [R87+0xf880], [R8.64+0x180], !P5 ;  /* 0x0f88018008573fae */ /* 0x0003e2000e901d4e */
[-C--:B------:R-:W-:Y:S01]  /*1720*/  LOP3.LUT R14, R6, R158.reuse, RZ, 0x3c, !PT ;  /* 0x0000009e060e7212 */ /* 0x080fe200078e3cff */
[----:B------:R-:W-:Y:S01]  /*1730*/  IMAD.IADD R135, R127, 0x1, R20 ;  /* 0x000000017f877824 */ /* 0x000fe200078e0214 */
[----:B------:R-:W-:Y:S01]  /*1740*/  ISETP.NE.AND P1, PT, R29, RZ, PT ;  /* 0x000000ff1d00720c */ /* 0x000fe20003f25270 */
[----:B------:R-:W-:Y:S01]  /*1750*/  IMAD R6, R5, 0xc00, R12 ;  /* 0x00000c0005067824 */ /* 0x000fe200078e020c */
[-C--:B------:R-:W-:Y:S01]  /*1760*/  LOP3.LUT R5, R13, R157.reuse, RZ, 0x3c, !PT ;  /* 0x0000009d0d057212 */ /* 0x080fe200078e3cff */
[----:B------:R-:W-:Y:S01]  /*1770*/  IMAD.IADD R18, R15, 0x1, R14 ;  /* 0x000000010f127824 */ /* 0x000fe200078e020e */
[--C-:B------:R-:W-:Y:S01]  /*1780*/  LOP3.LUT R13, R118, 0x38, R2.reuse, 0xf8, !PT ;  /* 0x00000038760d7812 */ /* 0x100fe200078ef802 */
[----:B------:R-:W0:Y:S01]  /*1790*/  LDGDEPBAR ;  /* 0x00000000000079af */ /* 0x000e220000000000 */
[----:B------:R-:W-:Y:S01]  /*17a0*/  IMAD.IADD R132, R20, 0x1, R123 ;  /* 0x0000000114847824 */ /* 0x000fe200078e027b */
[----:B------:R-:W-:Y:S01]  /*17b0*/  SHF.R.S32.HI R83, RZ, 0x3, R2 ;  /* 0x00000003ff537819 */ /* 0x000fe20000011402 */
[----:B------:R-:W-:Y:S01]  /*17c0*/  IMAD.IADD R17, R6, 0x1, R5 ;  /* 0x0000000106117824 */ /* 0x000fe200078e0205 */
[----:B------:R-:W-:Y:S01]  /*17d0*/  SHF.R.S32.HI R5, RZ, 0x6, R16 ;  /* 0x00000006ff057819 */ /* 0x000fe20000011410 */
[----:B------:R-:W-:Y:S01]  /*17e0*/  IMAD.SHL.U32 R152, R18, 0x2, RZ ;  /* 0x0000000212987824 */ /* 0x000fe200078e00ff */
[----:B------:R-:W-:Y:S01]  /*17f0*/  LOP3.LUT R6, R119, 0x38, R2, 0xf8, !PT ;  /* 0x0000003877067812 */ /* 0x000fe200078ef802 */
[----:B------:R-:W-:Y:S01]  /*1800*/  IMAD.SHL.U32 R151, R17, 0x2, RZ ;  /* 0x0000000211977824 */ /* 0x000fe200078e00ff */
[----:B------:R-:W-:Y:S01]  /*1810*/  SHF.R.S32.HI R131, RZ, 0x1f, R112 ;  /* 0x0000001fff837819 */ /* 0x000fe20000011470 */
[C---:B------:R-:W-:Y:S01]  /*1820*/  IMAD R15, R5.reuse, 0xc00, R7 ;  /* 0x00000c00050f7824 */ /* 0x040fe200078e0207 */
[----:B------:R-:W-:Y:S01]  /*1830*/  LOP3.LUT R14, R6, R158, RZ, 0x3c, !PT ;  /* 0x0000009e060e7212 */ /* 0x000fe200078e3cff */
[----:B------:R-:W-:Y:S01]  /*1840*/  IMAD R6, R5, 0xc00, R12 ;  /* 0x00000c0005067824 */ /* 0x000fe200078e020c */
[----:B------:R-:W-:Y:S01]  /*1850*/  LOP3.LUT R5, R13, R157, RZ, 0x3c, !PT ;  /* 0x0000009d0d057212 */ /* 0x000fe200078e3cff */
[----:B------:R-:W-:Y:S01]  /*1860*/  BAR.SYNC.DEFER_BLOCKING 0x0 ;  /* 0x0000000000007b1d */ /* 0x000fe20000010000 */
[----:B------:R-:W-:Y:S01]  /*1870*/  ISETP.NE.AND P3, PT, R168, 0x1, PT ;  /* 0x00000001a800780c */ /* 0x000fe20003f65270 */
[----:B------:R-:W-:-:S02]  /*1880*/  IMAD.IADD R14, R15, 0x1, R14 ;  /* 0x000000010f0e7824 */ /* 0x000fc400078e020e */
[----:B------:R-:W-:Y:S02]  /*1890*/  IMAD.IADD R13, R6, 0x1, R5 ;  /* 0x00000001060d7824 */ /* 0x000fe400078e0205 */
[C---:B------:R-:W-:Y:S01]  /*18a0*/  IMAD R6, R31.reuse, c[0x0][0x1e8], RZ ;  /* 0x00007a001f067a24 */ /* 0x040fe200078e02ff */
[----:B-1----:R-:W-:Y:S01]  /*18b0*/  SHF.R.S32.HI R9, RZ, 0x1f, R36 ;  /* 0x0000001fff097819 */ /* 0x002fe20000011424 */
[----:B------:R-:W-:Y:S02]  /*18c0*/  IMAD R5, R31, c[0x0][0x210], RZ ;  /* 0x000084001f057a24 */ /* 0x000fe400078e02ff */
[C---:B------:R-:W-:Y:S01]  /*18d0*/  IMAD R6, R30.reuse, c[0x0][0x1ec], R6 ;  /* 0x00007b001e067a24 */ /* 0x040fe200078e0206 */
[----:B------:R-:W-:Y:S01]  /*18e0*/  LEA.HI R9, R9, R36, RZ, 0x3 ;  /* 0x0000002409097211 */ /* 0x000fe200078f18ff */
[----:B------:R-:W-:Y:S02]  /*18f0*/  IMAD R5, R30, c[0x0][0x214], R5 ;  /* 0x000085001e057a24 */ /* 0x000fe400078e0205 */
[----:B------:R-:W-:Y:S01]  /*1900*/  IMAD.IADD R155, R163, 0x1, R6 ;  /* 0x00000001a39b7824 */ /* 0x000fe200078e0206 */
[----:B------:R-:W-:Y:S01]  /*1910*/  SHF.R.S32.HI R6, RZ, 0x1f, R107 ;  /* 0x0000001fff067819 */ /* 0x000fe2000001146b */
[----:B------:R-:W-:Y:S01]  /*1920*/  IMAD.IADD R154, R161, 0x1, R5 ;  /* 0x00000001a19a7824 */ /* 0x000fe200078e0205 */
[----:B------:R-:W-:Y:S01]  /*1930*/  SHF.R.S32.HI R5, RZ, 0x1f, R106 ;  /* 0x0000001fff057819 */ /* 0x000fe2000001146a */
[----:B------:R-:W-:Y:S01]  /*1940*/  IMAD R8, R11, c[0x0][0x2b0], RZ ;  /* 0x0000ac000b087a24 */ /* 0x000fe200078e02ff */
[----:B------:R-:W-:Y:S01]  /*1950*/  LEA.HI R6, R6, R107, RZ, 0x3 ;  /* 0x0000006b06067211 */ /* 0x000fe200078f18ff */
[----:B------:R-:W-:Y:S01]  /*1960*/  IMAD.SHL.U32 R150, R14, 0x2, RZ ;  /* 0x000000020e967824 */ /* 0x000fe200078e00ff */
[----:B------:R-:W-:Y:S01]  /*1970*/  LEA.HI R5, R5, R106, RZ, 0x3 ;  /* 0x0000006a05057211 */ /* 0x000fe200078f18ff */
[----:B------:R-:W-:Y:S01]  /*1980*/  IMAD R8, R10, c[0x0][0x2b4], R8 ;  /* 0x0000ad000a087a24 */ /* 0x000fe200078e0208 */
[----:B------:R-:W-:Y:S01]  /*1990*/  LOP3.LUT R103, R6, 0xfffffff8, RZ, 0xc0, !PT ;  /* 0xfffffff806677812 */ /* 0x000fe200078ec0ff */
[----:B------:R-:W-:Y:S01]  /*19a0*/  IMAD.SHL.U32 R149, R13, 0x2, RZ ;  /* 0x000000020d957824 */ /* 0x000fe200078e00ff */
[----:B------:R-:W-:-:S02]  /*19b0*/  LOP3.LUT R102, R5, 0xfffffff8, RZ, 0xc0, !PT ;  /* 0xfffffff805667812 */ /* 0x000fc400078ec0ff */
[----:B------:R-:W-:Y:S02]  /*19c0*/  LOP3.LUT R101, R9, 0xfffffff8, RZ, 0xc0, !PT ;  /* 0xfffffff809657812 */ /* 0x000fe400078ec0ff */
[----:B------:R-:W-:Y:S02]  /*19d0*/  SHF.R.S32.HI R111, RZ, 0x1f, R103 ;  /* 0x0000001fff6f7819 */ /* 0x000fe40000011467 */
[----:B------:R-:W-:Y:S02]  /*19e0*/  SHF.R.S32.HI R110, RZ, 0x1f, R102 ;  /* 0x0000001fff6e7819 */ /* 0x000fe40000011466 */
[----:B------:R-:W-:Y:S02]  /*19f0*/  IADD3 R153, R147, R8, RZ ;  /* 0x0000000893997210 */ /* 0x000fe40007ffe0ff */
[----:B------:R-:W-:Y:S02]  /*1a00*/  SHF.R.S32.HI R109, RZ, 0x1f, R101 ;  /* 0x0000001fff6d7819 */ /* 0x000fe40000011465 */
.L_x_1173:
[----:B-12---:R-:W-:Y:S01]  /*1a10*/  IMAD R2, R46, 0x30, R0 ;  /* 0x000000302e027824 */ /* 0x006fe200078e0200 */
[----:B------:R-:W-:Y:S01]  /*1a20*/  ISETP.NE.AND P3, PT, R168, 0x1, PT ;  /* 0x00000001a800780c */ /* 0x000fe20003f65270 */
[----:B------:R-:W-:Y:S01]  /*1a30*/  IMAD.MOV.U32 R105, RZ, RZ, RZ ;  /* 0x000000ffff697224 */ /* 0x000fe200078e00ff */
[----:B------:R-:W-:Y:S04]  /*1a40*/  DEPBAR.LE SB0, 0x0 ;  /* 0x000080000000791a */ /* 0x000fe80000000000 */
[----:B---3--:R-:W-:Y:S01]  /*1a50*/  IMAD.IADD R3, R156, 0x1, R2 ;  /* 0x000000019c037824 */ /* 0x008fe200078e0202 */
[----:B------:R-:W-:Y:S01]  /*1a60*/  ISETP.GE.AND P0, PT, R2, R4, PT ;  /* 0x000000040200720c */ /* 0x000fe20003f06270 */
[----:B------:R-:W-:Y:S01]  /*1a70*/  BSSY B2, `(.L_x_1134) ;  /* 0x0000534000027945 */ /* 0x000fe20003800000 */
[----:B------:R-:W-:Y:S01]  /*1a80*/  ISETP.GE.AND P4, PT, R165, 0x1, PT ;  /* 0x00000001a500780c */ /* 0x000fe20003f86270 */
[----:B------:R-:W-:Y:S01]  /*1a90*/  IMAD.MOV.U32 R2, RZ, RZ, R3 ;  /* 0x000000ffff027224 */ /* 0x000fe200078e0003 */
[----:B------:R-:W-:Y:S02]  /*1aa0*/  ISETP.GT.OR P0, PT, R0, 0x2f, P0 ;  /* 0x0000002f0000780c */ /* 0x000fe40000704670 */
[----:B------:R-:W-:Y:S05]  /*1ab0*/  @P3 IMAD.HI.U32 R5, R3, c[0x0][0x2bc], RZ ;  /* 0x0000af0003053a27 */ /* 0x000fea00078e00ff */
[----:B------:R-:W-:Y:S06]  /*1ac0*/  @P3 SHF.R.U32.HI R2, RZ, c[0x0][0x2c0], R5 ;  /* 0x0000b000ff023a19 */ /* 0x000fec0000011605 */
[C---:B------:R-:W-:Y:S04]  /*1ad0*/  @!P0 IADD3 R5, P3, R2.reuse, R146, RZ ;  /* 0x0000009202058210 */ /* 0x040fe80007f7e0ff */
[----:B------:R-:W-:Y:S01]  /*1ae0*/  @!P0 LEA.HI.X.SX32 R6, R2, R153, 0x1, P3 ;  /* 0x0000009902068211 */ /* 0x000fe200018f0eff */
        /* <DEDUP_REMOVED lines=9> */
[----:B------:R-:W-:Y:S04]  /*1b80*/  IMAD R5, R108, c[0x0][0x1e4], R5 ;  /* 0x000079006c057a24 */ /* 0x000fe800078e0205 */
[----:B------:R-:W-:Y:S01]  /*1b90*/  IMAD.IADD R3, R3, 0x1, R5 ;  /* 0x0000000103037824 */ /* 0x000fe200078e0205 */
[----:B--2---:R-:W-:Y:S03]  /*1ba0*/  SHF.R.S32.HI R116, RZ, 0x1f, R105 ;  /* 0x0000001fff747819 */ /* 0x004fe60000011469 */
[C---:B------:R-:W-:Y:S04]  /*1bb0*/  IMAD.WIDE.U32 R2, R105.reuse, c[0x0][0x1f0], R2 ;  /* 0x00007c0069027a25 */ /* 0x040fe800078e0002 */
[----:B------:R-:W-:Y:S01]  /*1bc0*/  IMAD R5, R116, c[0x0][0x1f0], RZ ;  /* 0x00007c0074057a24 */ /* 0x000fe200078e02ff */
[----:B------:R-:W-:Y:S03]  /*1bd0*/  IADD3 R2, P0, R162, R2, RZ ;  /* 0x00000002a2027210 */ /* 0x000fe60007f1e0ff */
[----:B------:R-:W-:Y:S05]  /*1be0*/  IMAD R5, R105, c[0x0][0x1f4], R5 ;  /* 0x00007d0069057a24 */ /* 0x000fea00078e0205 */
[----:B------:R-:W-:Y:S02]  /*1bf0*/  IADD3.X R3, R155, R3, R5, P0, !PT ;  /* 0x000000039b037210 */ /* 0x000fe400007fe405 */
[C---:B------:R-:W-:Y:S04]  /*1c00*/  LEA R100, P0, R2.reuse, c[0x0][0x1c8], 0x1 ;  /* 0x0000720002647a11 */ /* 0x040fe800078008ff */
        /* <DEDUP_REMOVED lines=36> */
[----:B------:R-:W-:Y:S02]  /*1e50*/  CS2R R56, SRZ ;  /* 0x0000000000387805 */ /* 0x000fe4000001ff00 */
[----:B------:R-:W-:Y:S01]  /*1e60*/  IMAD.X R6, R44, 0x1, R135, P0 ;  /* 0x000000012c067824 */ /* 0x000fe200000e0687 */
[C---:B------:R-:W-:Y:S04]  /*1e70*/  LEA R10, P0, R2.reuse, c[0x0][0x270], 0x1 ;  /* 0x00009c00020a7a11 */ /* 0x040fe800078008ff */
[----:B------:R-:W-:Y:S02]  /*1e80*/  LEA.HI.X R11, R2, c[0x0][0x274], R5, 0x1, P0 ;  /* 0x00009d00020b7a11 */ /* 0x000fe400000f0c05 */
[C---:B------:R-:W-:Y:S04]  /*1e90*/  LEA R8, P0, R3.reuse, c[0x0][0x288], 0x1 ;  /* 0x0000a20003087a11 */ /* 0x040fe800078008ff */
[----:B------:R-:W-:Y:S02]  /*1ea0*/  LEA.HI.X R9, R3, c[0x0][0x28c], R6, 0x1, P0 ;  /* 0x0000a30003097a11 */ /* 0x000fe400000f0c06 */
[----:B------:R-:W-:Y:S01]  /*1eb0*/  ISETP.GE.AND P0, PT, R38, c[0x0][0x27c], PT ;  /* 0x00009f0026007a0c */ /* 0x000fe20003f06270 */
[----:B------:R-:W-:Y:S11]  /*1ec0*/  CS2R R2, SRZ ;  /* 0x0000000000027805 */ /* 0x000ff6000001ff00 */
[----:B------:R-:W-:Y:S01]  /*1ed0*/  @!UPT UIADD3 URZ, URZ, URZ, URZ ;  /* 0x0000003f3f3ff290 */ /* 0x000fe2000fffe03f */
        /* <DEDUP_REMOVED lines=14> */
.L_x_1138:
[----:B------:R-:W-:Y:S05]  /*1fc0*/  BSYNC B0 ;  /* 0x0000000000007941 */ /* 0x000fea0003800000 */
.L_x_1137:
[----:B-----5:R-:W-:Y:S01]  /*1fd0*/  MOV R5, R17 ;  /* 0x0000001100057202 */ /* 0x020fe20000000f00 */
[----:B-1----:R-:W-:Y:S01]  /*1fe0*/  IMAD.MOV.U32 R9, RZ, RZ, R18 ;  /* 0x000000ffff097224 */ /* 0x002fe200078e0012 */
[----:B------:R-:W-:Y:S01]  /*1ff0*/  ISETP.GE.AND P5, PT, R159, R104, PT ;  /* 0x000000689f00720c */ /* 0x000fe20003fa6270 */
[----:B------:R-:W-:Y:S01]  /*2000*/  IMAD.MOV.U32 R8, RZ, RZ, R19 ;  /* 0x000000ffff087224 */ /* 0x000fe200078e0013 */
[----:B------:R-:W-:Y:S01]  /*2010*/  BSSY B0, `(.L_x_1139) ;  /* 0x000003e000007945 */ /* 0x000fe20003800000 */
[----:B------:R-:W-:Y:S01]  /*2020*/  IMAD.MOV.U32 R6, RZ, RZ, R16 ;  /* 0x000000ffff067224 */ /* 0x000fe200078e0010 */
[----:B------:R-:W-:Y:S01]  /*2030*/  CS2R R26, SRZ ;  /* 0x00000000001a7805 */ /* 0x000fe2000001ff00 */
[----:B------:R-:W-:Y:S01]  /*2040*/  CS2R R22, SRZ ;  /* 0x0000000000167805 */ /* 0x000fe2000001ff00 */
[----:B------:R-:W-:Y:S01]  /*2050*/  PRMT R33, R8, 0x5410, R9 ;  /* 0x0000541008217816 */ /* 0x000fe20000000009 */
[----:B------:R-:W-:Y:S01]  /*2060*/  IMAD.MOV.U32 R9, RZ, RZ, R14 ;  /* 0x000000ffff097224 */ /* 0x000fe200078e000e */
[----:B------:R-:W-:Y:S01]  /*2070*/  PRMT R32, R5, 0x5410, R6 ;  /* 0x0000541005207816 */ /* 0x000fe20000000006 */
[----:B------:R-:W-:Y:S01]  /*2080*/  IMAD.MOV.U32 R8, RZ, RZ, R15 ;  /* 0x000000ffff087224 */ /* 0x000fe200078e000f */
[----:B------:R-:W-:Y:S01]  /*2090*/  MOV R6, R2 ;  /* 0x0000000200067202 */ /* 0x000fe20000000f00 */
        /* <DEDUP_REMOVED lines=16> */
[----:B------:R-:W-:Y:S01]  /*21a0*/  CS2R R58, SRZ ;  /* 0x00000000003a7805 */ /* 0x000fe2000001ff00 */
[----:B------:R-:W-:Y:S02]  /*21b0*/  MOV R5, R49 ;  /* 0x0000003100057202 */ /* 0x000fe40000000f00 */
[----:B------:R-:W-:Y:S02]  /*21c0*/  PRMT R66, R9, 0x5410, R8 ;  /* 0x0000541009427816 */ /* 0x000fe40000000008 */
[----:B------:R-:W-:Y:S01]  /*21d0*/  PRMT R45, R6, 0x5410, R5 ;  /* 0x00005410062d7816 */ /* 0x000fe20000000005 */
        /* <DEDUP_REMOVED lines=33> */
.L_x_1140:
[----:B------:R-:W-:Y:S05]  /*23f0*/  BSYNC B0 ;  /* 0x0000000000007941 */ /* 0x000fea0003800000 */
.L_x_1139:
[----:B-----5:R-:W-:Y:S01]  /*2400*/  IMAD.MOV.U32 R6, RZ, RZ, R30 ;  /* 0x000000ffff067224 */ /* 0x020fe200078e001e */
[----:B------:R2:W3:Y:S01]  /*2410*/  SHFL.IDX PT, R76, R99, RZ, 0x181f ;  /* 0x00181fff634c7589 */ /* 0x0004e200000e0000 */
[----:B------:R-:W-:Y:S01]  /*2420*/  IMAD.MOV.U32 R5, RZ, RZ, R31 ;  /* 0x000000ffff057224 */ /* 0x000fe200078e001f */
[----:B------:R-:W-:Y:S01]  /*2430*/  BSSY B1, `(.L_x_1141) ;  /* 0x0000103000017945 */ /* 0x000fe20003800000 */
[----:B-1----:R-:W-:Y:S02]  /*2440*/  IMAD.MOV.U32 R8, RZ, RZ, R26 ;  /* 0x000000ffff087224 */ /* 0x002fe400078e001a */
[----:B------:R-:W-:Y:S01]  /*2450*/  IMAD.MOV.U32 R9, RZ, RZ, R22 ;  /* 0x000000ffff097224 */ /* 0x000fe200078e0016 */
[----:B------:R-:W-:Y:S02]  /*2460*/  PRMT R44, R5, 0x5410, R6 ;  /* 0x00005410052c7816 */ /* 0x000fe40000000006 */
[----:B------:R-:W-:Y:S01]  /*2470*/  MOV R5, R27 ;  /* 0x0000001b00057202 */ /* 0x000fe20000000f00 */
[----:B------:R2:W1:Y:S01]  /*2480*/  SHFL.IDX PT, R73, R100, RZ, 0x181f ;  /* 0x00181fff64497589 */ /* 0x00046200000e0000 */
[----:B------:R-:W-:Y:S02]  /*2490*/  MOV R6, R20 ;  /* 0x0000001400067202 */ /* 0x000fe40000000f00 */
[----:B------:R-:W-:Y:S01]  /*24a0*/  PRMT R42, R5, 0x5410, R8 ;  /* 0x00005410052a7816 */ /* 0x000fe20000000008 */
[----:B------:R-:W-:Y:S02]  /*24b0*/  IMAD.MOV.U32 R8, RZ, RZ, R23 ;  /* 0x000000ffff087224 */ /* 0x000fe400078e0017 */
[----:B------:R-:W-:Y:S03]  /*24c0*/  IMAD.MOV.U32 R5, RZ, RZ, R21 ;  /* 0x000000ffff057224 */ /* 0x000fe600078e0015 */
[----:B------:R-:W-:Y:S01]  /*24d0*/  PRMT R35, R8, 0x5410, R9 ;  /* 0x0000541008237816 */ /* 0x000fe20000000009 */
[----:B------:R-:W-:Y:S01]  /*24e0*/  IMAD.MOV.U32 R9, RZ, RZ, R64 ;  /* 0x000000ffff097224 */ /* 0x000fe200078e0040 */
[----:B------:R-:W-:Y:S01]  /*24f0*/  PRMT R34, R5, 0x5410, R6 ;  /* 0x0000541005227816 */ /* 0x000fe20000000006 */
[----:B------:R-:W-:Y:S01]  /*2500*/  IMAD.MOV.U32 R6, RZ, RZ, R62 ;  /* 0x000000ffff067224 */ /* 0x000fe200078e003e */
[----:B------:R-:W-:Y:S01]  /*2510*/  MOV R8, R65 ;  /* 0x0000004100087202 */ /* 0x000fe20000000f00 */
[----:B------:R-:W-:Y:S03]  /*2520*/  IMAD.MOV.U32 R5, RZ, RZ, R63 ;  /* 0x000000ffff057224 */ /* 0x000fe600078e003f */
[----:B------:R-:W-:Y:S01]  /*2530*/  PRMT R72, R9, 0x5410, R8 ;  /* 0x0000541009487816 */ /* 0x000fe20000000008 */
[----:B------:R-:W-:Y:S01]  /*2540*/  IMAD.MOV.U32 R8, RZ, RZ, R61 ;  /* 0x000000ffff087224 */ /* 0x000fe200078e003d */
[----:B------:R-:W-:Y:S01]  /*2550*/  PRMT R71, R6, 0x5410, R5 ;  /* 0x0000541006477816 */ /* 0x000fe20000000005 */
[----:B------:R-:W-:Y:S01]  /*2560*/  IMAD.MOV.U32 R6, RZ, RZ, R58 ;  /* 0x000000ffff067224 */ /* 0x000fe200078e003a */
[----:B------:R-:W-:Y:S02]  /*2570*/  MOV R9, R60 ;  /* 0x0000003c00097202 */ /* 0x000fe40000000f00 */
[----:B------:R-:W-:Y:S02]  /*2580*/  MOV R5, R59 ;  /* 0x0000003b00057202 */ /* 0x000fe40000000f00 */
        /* <DEDUP_REMOVED lines=14> */
[C---:B------:R-:W-:Y:S02]  /*2670*/  @!P0 PRMT R48, R45.reuse, 0x5410, R48 ;  /* 0x000054102d308816 */ /* 0x040fe40000000030 */
[----:B------:R-:W-:Y:S02]  /*2680*/  @!P0 SHF.R.U32.HI R50, RZ, 0x10, R49 ;  /* 0x00000010ff328819 */ /* 0x000fe40000011631 */
[----:B------:R-:W-:Y:S02]  /*2690*/  @!P0 PRMT R2, R28, 0x5432, R2 ;  /* 0x000054321c028816 */ /* 0x000fe40000000002 */
[----:B------:R-:W-:Y:S02]  /*26a0*/  @!P0 SHF.R.U32.HI R13, RZ, 0x10, R3 ;  /* 0x00000010ff0d8819 */ /* 0x000fe40000011603 */
[----:B------:R-:W-:Y:S01]  /*26b0*/  @!P0 PRMT R50, R45, 0x5432, R50 ;  /* 0x000054322d328816 */ /* 0x000fe20000000032 */
[C---:B------:R-:W-:Y:S01]  /*26c0*/  @!P0 IMAD.U32 R45, R48.reuse, 0x10000, RZ ;  /* 0x00010000302d8824 */ /* 0x040fe200078e00ff */
[----:B------:R-:W-:Y:S02]  /*26d0*/  @!P0 LOP3.LUT R48, R48, 0xffff0000, RZ, 0xc0, !PT ;  /* 0xffff000030308812 */ /* 0x000fe400078ec0ff */
[----:B------:R-:W-:Y:S01]  /*26e0*/  @!P0 PRMT R13, R28, 0x5410, R13 ;  /* 0x000054101c0d8816 */ /* 0x000fe2000000000d */
[C---:B------:R-:W-:Y:S01]  /*26f0*/  @!P0 IMAD.U32 R28, R2.reuse, 0x10000, RZ ;  /* 0x00010000021c8824 */ /* 0x040fe200078e00ff */
[----:B------:R-:W-:Y:S01]  /*2700*/  @!P0 LOP3.LUT R6, R2, 0xffff0000, RZ, 0xc0, !PT ;  /* 0xffff000002068812 */ /* 0x000fe200078ec0ff */
[C---:B-1----:R-:W-:Y:S01]  /*2710*/  @!P0 IMAD.U32 R47, R8.reuse, 0x10000, RZ ;  /* 0x00010000082f8824 */ /* 0x042fe200078e00ff */
[----:B------:R-:W-:Y:S02]  /*2720*/  @!P0 LOP3.LUT R3, R8, 0xffff0000, RZ, 0xc0, !PT ;  /* 0xffff000008038812 */ /* 0x000fe400078ec0ff */
[C---:B------:R-:W-:Y:S02]  /*2730*/  @!P0 LOP3.LUT R5, R9.reuse, 0xffff0000, RZ, 0xc0, !PT ;  /* 0xffff000009058812 */ /* 0x040fe400078ec0ff */
[----:B------:R-:W-:Y:S01]  /*2740*/  @!P0 SHF.L.U32 R49, R9, 0x10, RZ ;  /* 0x0000001009318819 */ /* 0x000fe200000006ff */
[C---:B------:R-:W-:Y:S02]  /*2750*/  @!P0 FMUL.FTZ R51, R3.reuse, R45 ;  /* 0x0000002d03338220 */ /* 0x040fe40000410000 */
[----:B------:R-:W-:Y:S02]  /*2760*/  @!P0 FMUL.FTZ R2, R3, R28 ;  /* 0x0000001c03028220 */ /* 0x000fe40000410000 */
[----:B------:R-:W-:Y:S02]  /*2770*/  @!P0 FMUL.FTZ R77, R5, R48 ;  /* 0x00000030054d8220 */ /* 0x000fe40000410000 */
[----:B------:R-:W-:Y:S01]  /*2780*/  @!P0 FFMA.FTZ R80, R47, R28, -R51 ;  /* 0x0000001c2f508223 */ /* 0x000fe20000010833 */
[----:B------:R-:W-:Y:S01]  /*2790*/  @!P0 SHF.L.U32 R28, R13, 0x10, RZ ;  /* 0x000000100d1c8819 */ /* 0x000fe200000006ff */
[-C--:B------:R-:W-:Y:S01]  /*27a0*/  @!P0 FMUL.FTZ R3, R5, R6.reuse ;  /* 0x0000000605038220 */ /* 0x080fe20000410000 */
[----:B------:R-:W-:Y:S01]  /*27b0*/  @!P0 LOP3.LUT R5, R10, 0xffff0000, RZ, 0xc0, !PT ;  /* 0xffff00000a058812 */ /* 0x000fe200078ec0ff */
[----:B------:R-:W-:Y:S01]  /*27c0*/  @!P0 FFMA.FTZ R2, R45, R47, R2 ;  /* 0x0000002f2d028223 */ /* 0x000fe20000010002 */
[----:B------:R-:W-:Y:S01]  /*27d0*/  @!P0 LOP3.LUT R13, R13, 0xffff0000, RZ, 0xc0, !PT ;  /* 0xffff00000d0d8812 */ /* 0x000fe200078ec0ff */
[C---:B------:R-:W-:Y:S01]  /*27e0*/  @!P0 IMAD.U32 R45, R50.reuse, 0x10000, RZ ;  /* 0x00010000322d8824 */ /* 0x040fe200078e00ff */
[----:B------:R-:W-:Y:S01]  /*27f0*/  @!P0 LOP3.LUT R50, R50, 0xffff0000, RZ, 0xc0, !PT ;  /* 0xffff000032328812 */ /* 0x000fe200078ec0ff */
[----:B------:R-:W-:Y:S01]  /*2800*/  @!P0 FFMA.FTZ R79, R49, R6, -R77 ;  /* 0x00000006314f8223 */ /* 0x000fe2000001084d */
[----:B------:R-:W-:Y:S01]  /*2810*/  @!P0 LOP3.LUT R6, R11, 0xffff0000, RZ, 0xc0, !PT ;  /* 0xffff00000b068812 */ /* 0x000fe200078ec0ff */
[----:B------:R-:W-:Y:S01]  /*2820*/  @!P0 IMAD.U32 R47, R10, 0x10000, RZ ;  /* 0x000100000a2f8824 */ /* 0x000fe200078e00ff */
[----:B------:R-:W-:Y:S01]  /*2830*/  @!P0 F2FP.BF16.PACK_AB R2, R2, R80 ;  /* 0x000000500202823e */ /* 0x000fe200000010ff */
[C---:B------:R-:W-:Y:S02]  /*2840*/  @!P0 FMUL.FTZ R77, R5.reuse, R45 ;  /* 0x0000002d054d8220 */ /* 0x040fe40000410000 */
[----:B------:R-:W-:Y:S02]  /*2850*/  @!P0 FMUL.FTZ R5, R5, R28 ;  /* 0x0000001c05058220 */ /* 0x000fe40000410000 */
[----:B------:R-:W-:Y:S02]  /*2860*/  @!P0 IMAD.U32 R51, R11, 0x10000, RZ ;  /* 0x000100000b338824 */ /* 0x000fe400078e00ff */
        /* <DEDUP_REMOVED lines=15> */
.L_x_1144:
[----:B------:R-:W-:Y:S05]  /*2960*/  BSYNC B0 ;  /* 0x0000000000007941 */ /* 0x000fea0003800000 */
.L_x_1143:
        /* <DEDUP_REMOVED lines=10> */
[--C-:B------:R-:W-:Y:S02]  /*2a10*/  @!P0 SHF.R.U64 R2, R14, 0x10, R15.reuse ;  /* 0x000000100e028819 */ /* 0x100fe4000000120f */
[----:B------:R-:W-:Y:S02]  /*2a20*/  @!P0 PRMT R6, R66, 0x5410, R6 ;  /* 0x0000541042068816 */ /* 0x000fe40000000006 */
[C---:B------:R-:W-:Y:S02]  /*2a30*/  @!P0 PRMT R2, R29.reuse, 0x5432, R2 ;  /* 0x000054321d028816 */ /* 0x040fe40000000002 */
[----:B------:R-:W-:Y:S01]  /*2a40*/  @!P0 SHF.R.U32.HI R13, RZ, 0x10, R15 ;  /* 0x00000010ff0d8819 */ /* 0x000fe2000001160f */
[----:B------:R-:W-:Y:S01]  /*2a50*/  @!P0 IMAD.U32 R15, R6, 0x10000, RZ ;  /* 0x00010000060f8824 */ /* 0x000fe200078e00ff */
[----:B------:R-:W-:Y:S01]  /*2a60*/  @!P0 SHF.R.U32.HI R47, RZ, 0x10, R53 ;  /* 0x00000010ff2f8819 */ /* 0x000fe20000011635 */
[----:B------:R-:W-:Y:S01]  /*2a70*/  @!P0 IMAD.U32 R14, R2, 0x10000, RZ ;  /* 0x00010000020e8824 */ /* 0x000fe200078e00ff */
[----:B------:R-:W-:Y:S02]  /*2a80*/  @!P0 PRMT R13, R29, 0x5410, R13 ;  /* 0x000054101d0d8816 */ /* 0x000fe4000000000d */
[----:B------:R-:W-:Y:S02]  /*2a90*/  @!P0 LOP3.LUT R29, R6, 0xffff0000, RZ, 0xc0, !PT ;  /* 0xffff0000061d8812 */ /* 0x000fe400078ec0ff */
[----:B------:R-:W-:Y:S02]  /*2aa0*/  @!P0 LOP3.LUT R6, R2, 0xffff0000, RZ, 0xc0, !PT ;  /* 0xffff000002068812 */ /* 0x000fe400078ec0ff */
[----:B------:R-:W-:Y:S01]  /*2ab0*/  @!P0 PRMT R47, R66, 0x5432, R47 ;  /* 0x00005432422f8816 */ /* 0x000fe2000000002f */
[C---:B-1----:R-:W-:Y:S01]  /*2ac0*/  @!P0 IMAD.U32 R28, R8.reuse, 0x10000, RZ ;  /* 0x00010000081c8824 */ /* 0x042fe200078e00ff */
[----:B------:R-:W-:Y:S02]  /*2ad0*/  @!P0 LOP3.LUT R3, R8, 0xffff0000, RZ, 0xc0, !PT ;  /* 0xffff000008038812 */ /* 0x000fe400078ec0ff */
[C---:B------:R-:W-:Y:S02]  /*2ae0*/  @!P0 LOP3.LUT R5, R9.reuse, 0xffff0000, RZ, 0xc0, !PT ;  /* 0xffff000009058812 */ /* 0x040fe400078ec0ff */
[----:B------:R-:W-:Y:S01]  /*2af0*/  @!P0 SHF.L.U32 R45, R9, 0x10, RZ ;  /* 0x00000010092d8819 */ /* 0x000fe200000006ff */
[C---:B------:R-:W-:Y:S02]  /*2b00*/  @!P0 FMUL.FTZ R48, R3.reuse, R15 ;  /* 0x0000000f03308220 */ /* 0x040fe40000410000 */
[-C--:B------:R-:W-:Y:S02]  /*2b10*/  @!P0 FMUL.FTZ R2, R3, R14.reuse ;  /* 0x0000000e03028220 */ /* 0x080fe40000410000 */
[----:B------:R-:W-:Y:S02]  /*2b20*/  @!P0 FMUL.FTZ R49, R5, R29 ;  /* 0x0000001d05318220 */ /* 0x000fe40000410000 */
[----:B------:R-:W-:Y:S01]  /*2b30*/  @!P0 FFMA.FTZ R66, R28, R14, -R48 ;  /* 0x0000000e1c428223 */ /* 0x000fe20000010830 */
[----:B------:R-:W-:Y:S01]  /*2b40*/  @!P0 SHF.L.U32 R14, R13, 0x10, RZ ;  /* 0x000000100d0e8819 */ /* 0x000fe200000006ff */
[----:B------:R-:W-:Y:S01]  /*2b50*/  @!P0 FMUL.FTZ R3, R5, R6 ;  /* 0x0000000605038220 */ /* 0x000fe20000410000 */
[C---:B------:R-:W-:Y:S01]  /*2b60*/  @!P0 LOP3.LUT R5, R10.reuse, 0xffff0000, RZ, 0xc0, !PT ;  /* 0xffff00000a058812 */ /* 0x040fe200078ec0ff */
        /* <DEDUP_REMOVED lines=26> */
.L_x_1146:
[----:B------:R-:W-:Y:S05]  /*2d10*/  BSYNC B0 ;  /* 0x0000000000007941 */ /* 0x000fea0003800000 */
.L_x_1145:
        /* <DEDUP_REMOVED lines=11> */
[----:B------:R-:W-:Y:S02]  /*2dd0*/  @!P0 SHF.R.U32.HI R16, RZ, 0x10, R17 ;  /* 0x00000010ff108819 */ /* 0x000fe40000011611 */
[----:B------:R-:W-:Y:S02]  /*2de0*/  @!P0 PRMT R17, R67, 0x5410, R3 ;  /* 0x0000541043118816 */ /* 0x000fe40000000003 */
[C---:B------:R-:W-:Y:S02]  /*2df0*/  @!P0 PRMT R2, R32.reuse, 0x5432, R2 ;  /* 0x0000543220028816 */ /* 0x040fe40000000002 */
[----:B------:R-:W-:Y:S01]  /*2e00*/  @!P0 PRMT R16, R32, 0x5410, R16 ;  /* 0x0000541020108816 */ /* 0x000fe20000000010 */
[C---:B------:R-:W-:Y:S01]  /*2e10*/  @!P0 IMAD.U32 R14, R17.reuse, 0x10000, RZ ;  /* 0x00010000110e8824 */ /* 0x040fe200078e00ff */
[----:B------:R-:W-:Y:S01]  /*2e20*/  @!P0 SHF.R.U32.HI R29, RZ, 0x10, R55 ;  /* 0x00000010ff1d8819 */ /* 0x000fe20000011637 */
[C---:B------:R-:W-:Y:S01]  /*2e30*/  @!P0 IMAD.U32 R13, R2.reuse, 0x10000, RZ ;  /* 0x00010000020d8824 */ /* 0x040fe200078e00ff */
        /* <DEDUP_REMOVED lines=40> */
.L_x_1148:
[----:B------:R-:W-:Y:S05]  /*30c0*/  BSYNC B0 ;  /* 0x0000000000007941 */ /* 0x000fea0003800000 */
.L_x_1147:
[----:B------:R-:W-:Y:S11]  /*30d0*/  ISETP.GE.AND P0, PT, R106, c[0x0][0x1d4], PT ;  /* 0x000075006a007a0c */ /* 0x000ff60003f06270 */
[----:B------:R-:W-:Y:S02]  /*30e0*/  @!UPT UIADD3 URZ, URZ, URZ, URZ ;  /* 0x0000003f3f3ff290 */ /* 0x000fe4000fffe03f */
[----:B------:R-:W-:-:S05]  /*30f0*/  @P0 BRA `(.L_x_1142) ;  /* 0x0000036000000947 */ /* 0x000fca0003800000 */
[C---:B-1----:R-:W-:Y:S01]  /*3100*/  LEA R48, P0, R102.reuse, R73, 0x1 ;  /* 0x0000004966307211 */ /* 0x042fe200078008ff */
[----:B------:R-:W1:Y:S03]  /*3110*/  LDS.128 R8, [R87+0xe880] ;  /* 0x00e8800057087984 */ /* 0x000e660000000c00 */
[----:B------:R-:W-:Y:S02]  /*3120*/  LEA.HI.X R49, R102, R76, R110, 0x1, P0 ;  /* 0x0000004c66317211 */ /* 0x000fe400000f0c6e */
[----:B------:R-:W-:Y:S11]  /*3130*/  ISETP.GE.AND P0, PT, R40, c[0x0][0x27c], PT ;  /* 0x00009f0028007a0c */ /* 0x000ff60003f06270 */
[----:B------:R-:W-:Y:S02]  /*3140*/  @!UPT UIADD3 URZ, URZ, URZ, URZ ;  /* 0x0000003f3f3ff290 */ /* 0x000fe4000fffe03f */
[----:B------:R-:W-:Y:S02]  /*3150*/  @!P0 SHF.R.U64 R17, R56, 0x10, R57 ;  /* 0x0000001038118819 */ /* 0x000fe40000001239 */
[----:B------:R-:W-:Y:S02]  /*3160*/  @!P0 SHF.R.U64 R2, R18, 0x10, R19 ;  /* 0x0000001012028819 */ /* 0x000fe40000001213 */
[----:B------:R-:W-:Y:S02]  /*3170*/  @!P0 SHF.R.U32.HI R3, RZ, 0x10, R57 ;  /* 0x00000010ff038819 */ /* 0x000fe40000011639 */
[C---:B------:R-:W-:Y:S02]  /*3180*/  @!P0 PRMT R17, R68.reuse, 0x5410, R17 ;  /* 0x0000541044118816 */ /* 0x040fe40000000011 */
[----:B------:R-:W-:Y:S02]  /*3190*/  @!P0 PRMT R2, R33, 0x5432, R2 ;  /* 0x0000543221028816 */ /* 0x000fe40000000002 */
[----:B------:R-:W-:Y:S01]  /*31a0*/  @!P0 SHF.R.U32.HI R13, RZ, 0x10, R19 ;  /* 0x00000010ff0d8819 */ /* 0x000fe20000011613 */
[C---:B------:R-:W-:Y:S01]  /*31b0*/  @!P0 IMAD.U32 R15, R17.reuse, 0x10000, RZ ;  /* 0x00010000110f8824 */ /* 0x040fe200078e00ff */
[----:B------:R-:W-:Y:S01]  /*31c0*/  @!P0 PRMT R19, R68, 0x5432, R3 ;  /* 0x0000543244138816 */ /* 0x000fe20000000003 */
        /* <DEDUP_REMOVED lines=41> */
.L_x_1142:
[----:B-123--:R-:W-:Y:S05]  /*3460*/  BSYNC B1 ;  /* 0x0000000000017941 */ /* 0x00efea0003800000 */
.L_x_1141:
[----:B------:R1:W2:Y:S04]  /*3470*/  SHFL.IDX PT, R47, R99, 0x1, 0x181f ;  /* 0x00381f00632f7f89 */ /* 0x0002a800000e0000 */
[----:B------:R1:W3:Y:S01]  /*3480*/  SHFL.IDX PT, R45, R100, 0x1, 0x181f ;  /* 0x00381f00642d7f89 */ /* 0x0002e200000e0000 */
        /* <DEDUP_REMOVED lines=14> */
[----:B------:R-:W-:Y:S01]  /*3570*/  @!P0 SHF.R.U32.HI R13, RZ, 0x10, R21 ;  /* 0x00000010ff0d8819 */ /* 0x000fe20000011615 */
[C---:B------:R-:W-:Y:S01]  /*3580*/  @!P0 IMAD.U32 R15, R17.reuse, 0x10000, RZ ;  /* 0x00010000110f8824 */ /* 0x040fe200078e00ff */
[----:B------:R-:W-:Y:S01]  /*3590*/  @!P0 SHF.R.U32.HI R19, RZ, 0x10, R59 ;  /* 0x00000010ff138819 */ /* 0x000fe2000001163b */
[C---:B------:R-:W-:Y:S01]  /*35a0*/  @!P0 IMAD.U32 R14, R2.reuse, 0x10000, RZ ;  /* 0x00010000020e8824 */ /* 0x040fe200078e00ff */
[----:B------:R-:W-:Y:S02]  /*35b0*/  @!P0 LOP3.LUT R17, R17, 0xffff0000, RZ, 0xc0, !PT ;  /* 0xffff000011118812 */ /* 0x000fe400078ec0ff */
[----:B------:R-:W-:Y:S02]  /*35c0*/  @!P0 LOP3.LUT R6, R2, 0xffff0000, RZ, 0xc0, !PT ;  /* 0xffff000002068812 */ /* 0x000fe400078ec0ff */
[----:B------:R-:W-:Y:S02]  /*35d0*/  @!P0 PRMT R13, R34, 0x5410, R13 ;  /* 0x00005410220d8816 */ /* 0x000fe4000000000d */
[----:B------:R-:W-:Y:S01]  /*35e0*/  @!P0 PRMT R19, R69, 0x5432, R19 ;  /* 0x0000543245138816 */ /* 0x000fe20000000013 */
[C---:B---3--:R-:W-:Y:S01]  /*35f0*/  @!P0 IMAD.U32 R16, R8.reuse, 0x10000, RZ ;  /* 0x0001000008108824 */ /* 0x048fe200078e00ff */
        /* <DEDUP_REMOVED lines=36> */
.L_x_1151:
[----:B------:R-:W-:Y:S05]  /*3840*/  BSYNC B0 ;  /* 0x0000000000007941 */ /* 0x000fea0003800000 */
.L_x_1150:
[----:B------:R-:W-:Y:S01]  /*3850*/  ISETP.GE.AND P0, PT, R36, c[0x0][0x1d4], PT ;  /* 0x0000750024007a0c */ /* 0x000fe20003f06270 */
[----:B------:R-:W-:Y:S01]  /*3860*/  @!UPT UIADD3 URZ, URZ, URZ, URZ ;  /* 0x0000003f3f3ff290 */ /* 0x000fe2000fffe03f */
[----:B------:R-:W-:Y:S11]  /*3870*/  BSSY B0, `(.L_x_1152) ;  /* 0x0000038000007945 */ /* 0x000ff60003800000 */
[----:B------:R-:W-:-:S05]  /*3880*/  @P0 BRA `(.L_x_1153) ;  /* 0x0000036000000947 */ /* 0x000fca0003800000 */
[C---:B--23--:R-:W-:Y:S01]  /*3890*/  LEA R28, P0, R101.reuse, R45, 0x1 ;  /* 0x0000002d651c7211 */ /* 0x04cfe200078008ff */
[----:B------:R-:W2:Y:S03]  /*38a0*/  LDS.128 R8, [R87+0xc880] ;  /* 0x00c8800057087984 */ /* 0x000ea60000000c00 */
[----:B------:R-:W-:Y:S02]  /*38b0*/  LEA.HI.X R29, R101, R47, R109, 0x1, P0 ;  /* 0x0000002f651d7211 */ /* 0x000fe400000f0c6d */
        /* <DEDUP_REMOVED lines=14> */
[C---:B--2---:R-:W-:Y:S01]  /*39a0*/  @!P0 IMAD.U32 R16, R8.reuse, 0x10000, RZ ;  /* 0x0001000008108824 */ /* 0x044fe200078e00ff */
        /* <DEDUP_REMOVED lines=36> */
.L_x_1153:
[----:B------:R-:W-:Y:S05]  /*3bf0*/  BSYNC B0 ;  /* 0x0000000000007941 */ /* 0x000fea0003800000 */
.L_x_1152:
        /* <DEDUP_REMOVED lines=58> */
.L_x_1155:
[----:B------:R-:W-:Y:S05]  /*3fa0*/  BSYNC B0 ;  /* 0x0000000000007941 */ /* 0x000fea0003800000 */
.L_x_1154:
        /* <DEDUP_REMOVED lines=58> */
.L_x_1136:
        /* <DEDUP_REMOVED lines=36> */
.L_x_1157:
[----:B------:R-:W-:Y:S05]  /*4590*/  BSYNC B0 ;  /* 0x0000000000007941 */ /* 0x000fea0003800000 */
.L_x_1156:
[----:B------:R-:W-:Y:S01]  /*45a0*/  ISETP.GE.AND P5, PT, R159, R104, PT ;  /* 0x000000689f00720c */ /* 0x000fe20003fa6270 */
[----:B-----5:R-:W-:Y:S01]  /*45b0*/  IMAD.MOV.U32 R6, RZ, RZ, R22 ;  /* 0x000000ffff067224 */ /* 0x020fe200078e0016 */
[----:B------:R-:W-:Y:S01]  /*45c0*/  BSSY B0, `(.L_x_1158) ;  /* 0x0000039000007945 */ /* 0x000fe20003800000 */
[----:B------:R-:W-:Y:S01]  /*45d0*/  IMAD.MOV.U32 R5, RZ, RZ, R23 ;  /* 0x000000ffff057224 */ /* 0x000fe200078e0017 */
[----:B------:R-:W-:Y:S01]  /*45e0*/  CS2R R32, SRZ ;  /* 0x0000000000207805 */ /* 0x000fe2000001ff00 */
[----:B-1----:R-:W-:Y:S01]  /*45f0*/  IMAD.MOV.U32 R3, RZ, RZ, R20 ;  /* 0x000000ffff037224 */ /* 0x002fe200078e0014 */
[----:B------:R-:W-:Y:S01]  /*4600*/  CS2R R30, SRZ ;  /* 0x00000000001e7805 */ /* 0x000fe2000001ff00 */
[----:B------:R-:W-:Y:S01]  /*4610*/  IMAD.MOV.U32 R2, RZ, RZ, R21 ;  /* 0x000000ffff027224 */ /* 0x000fe200078e0015 */
[----:B------:R-:W-:Y:S01]  /*4620*/  PRMT R26, R5, 0x5410, R6 ;  /* 0x00005410051a7816 */ /* 0x000fe20000000006 */
[----:B------:R-:W-:Y:S01]  /*4630*/  IMAD.MOV.U32 R5, RZ, RZ, R11 ;  /* 0x000000ffff057224 */ /* 0x000fe200078e000b */
[----:B------:R-:W-:Y:S01]  /*4640*/  MOV R6, R10 ;  /* 0x0000000a00067202 */ /* 0x000fe20000000f00 */
        /* <DEDUP_REMOVED lines=19> */
[----:B------:R-:W-:Y:S01]  /*4780*/  PRMT R55, R6, 0x7610, R55 ;  /* 0x0000761006377816 */ /* 0x000fe20000000037 */
[----:B------:R-:W-:Y:S01]  /*4790*/  CS2R R72, SRZ ;  /* 0x0000000000487805 */ /* 0x000fe2000001ff00 */
        /* <DEDUP_REMOVED lines=27> */
.L_x_1159:
[----:B------:R-:W-:Y:S05]  /*4950*/  BSYNC B0 ;  /* 0x0000000000007941 */ /* 0x000fea0003800000 */
.L_x_1158:
[----:B-1---5:R-:W-:Y:S01]  /*4960*/  MOV R2, R33 ;  /* 0x0000002100027202 */ /* 0x022fe20000000f00 */
[----:B------:R-:W-:Y:S01]  /*4970*/  IMAD.MOV.U32 R6, RZ, RZ, R34 ;  /* 0x000000ffff067224 */ /* 0x000fe200078e0022 */
[----:B------:R-:W-:Y:S01]  /*4980*/  IADD3 R85, -R86, c[0x0][0x1d4], RZ ;  /* 0x0000750056557a10 */ /* 0x000fe20007ffe1ff */
[----:B------:R-:W-:Y:S01]  /*4990*/  IMAD.MOV.U32 R5, RZ, RZ, R35 ;  /* 0x000000ffff057224 */ /* 0x000fe200078e0023 */
[----:B------:R1:W2:Y:S01]  /*49a0*/  SHFL.IDX PT, R89, R99, RZ, 0x181f ;  /* 0x00181fff63597589 */ /* 0x0002a200000e0000 */
[----:B------:R-:W-:Y:S01]  /*49b0*/  IMAD.MOV.U32 R3, RZ, RZ, R32 ;  /* 0x000000ffff037224 */ /* 0x000fe200078e0020 */
[----:B------:R-:W-:Y:S02]  /*49c0*/  BSSY B1, `(.L_x_1160) ;  /* 0x000010b000017945 */ /* 0x000fe40003800000 */
[----:B------:R-:W-:Y:S01]  /*49d0*/  PRMT R45, R5, 0x5410, R6 ;  /* 0x00005410052d7816 */ /* 0x000fe20000000006 */
[----:B------:R-:W-:Y:S01]  /*49e0*/  IMAD.MOV.U32 R6, RZ, RZ, R30 ;  /* 0x000000ffff067224 */ /* 0x000fe200078e001e */
[----:B------:R-:W-:Y:S01]  /*49f0*/  PRMT R44, R2, 0x5410, R3 ;  /* 0x00005410022c7816 */ /* 0x000fe20000000003 */
[----:B------:R-:W-:Y:S01]  /*4a00*/  IMAD.MOV.U32 R5, RZ, RZ, R31 ;  /* 0x000000ffff057224 */ /* 0x000fe200078e001f */
[----:B------:R-:W-:Y:S01]  /*4a10*/  MOV R3, R28 ;  /* 0x0000001c00037202 */ /* 0x000fe20000000f00 */
[----:B------:R1:W3:Y:S01]  /*4a20*/  SHFL.IDX PT, R88, R100, RZ, 0x181f ;  /* 0x00181fff64587589 */ /* 0x0002e200000e0000 */
[----:B------:R-:W-:Y:S02]  /*4a30*/  IMAD.MOV.U32 R2, RZ, RZ, R29 ;  /* 0x000000ffff027224 */ /* 0x000fe400078e001d */
[----:B------:R-:W-:Y:S01]  /*4a40*/  PRMT R42, R5, 0x5410, R6 ;  /* 0x00005410052a7816 */ /* 0x000fe20000000006 */
[----:B------:R-:W-:Y:S01]  /*4a50*/  IMAD.MOV.U32 R6, RZ, RZ, R78 ;  /* 0x000000ffff067224 */ /* 0x000fe200078e004e */
[----:B------:R-:W-:Y:S02]  /*4a60*/  MOV R5, R79 ;  /* 0x0000004f00057202 */ /* 0x000fe40000000f00 */
        /* <DEDUP_REMOVED lines=8> */
[----:B------:R-:W-:Y:S02]  /*4af0*/  MOV R2, R73 ;  /* 0x0000004900027202 */ /* 0x000fe40000000f00 */
[----:B------:R-:W-:Y:S02]  /*4b00*/  PRMT R80, R5, 0x5410, R6 ;  /* 0x0000541005507816 */ /* 0x000fe40000000006 */
[----:B------:R-:W-:Y:S01]  /*4b10*/  PRMT R63, R3, 0x5410, R2 ;  /* 0x00005410033f7816 */ /* 0x000fe20000000002 */
[----:B------:R-:W-:-:S05]  /*4b20*/  @P4 BRA `(.L_x_1161) ;  /* 0x00000f4000004947 */ /* 0x000fca0003800000 */
[----:B--2---:R-:W-:Y:S01]  /*4b30*/  ISETP.GE.AND P0, PT, R24, c[0x0][0x1d4], PT ;  /* 0x0000750018007a0c */ /* 0x004fe20003f06270 */
[----:B------:R-:W-:Y:S01]  /*4b40*/  @!UPT UIADD3 URZ, URZ, URZ, URZ ;  /* 0x0000003f3f3ff290 */ /* 0x000fe2000fffe03f */
[----:B------:R-:W-:Y:S11]  /*4b50*/  BSSY B0, `(.L_x_1162) ;  /* 0x0000078000007945 */ /* 0x000ff60003800000 */
[----:B------:R-:W-:-:S05]  /*4b60*/  @P0 BRA `(.L_x_1163) ;  /* 0x0000076000000947 */ /* 0x000fca0003800000 */
[----:B------:R-:W-:Y:S01]  /*4b70*/  SEL R2, R86, R85, !P1 ;  /* 0x0000005556027207 */ /* 0x000fe20004800000 */
[----:B------:R-:W2:Y:S01]  /*4b80*/  LDS.128 R64, [R152+0xa080] ;  /* 0x00a0800098407984 */ /* 0x000ea20000000c00 */
        /* <DEDUP_REMOVED lines=9> */
[----:B------:R-:W-:Y:S02]  /*4c20*/  @!P0 SHF.R.U64 R5, R8, 0x10, R9 ;  /* 0x0000001008058819 */ /* 0x000fe40000001209 */
[----:B------:R-:W-:Y:S02]  /*4c30*/  SHF.R.S32.HI R2, RZ, 0x3, R3 ;  /* 0x00000003ff027819 */ /* 0x000fe40000011403 */
[----:B------:R-:W-:Y:S02]  /*4c40*/  LOP3.LUT R3, R119, 0x38, R90, 0xf8, !PT ;  /* 0x0000003877037812 */ /* 0x000fe400078ef85a */
[----:B------:R-:W-:Y:S01]  /*4c50*/  @!P0 PRMT R48, R52, 0x5410, R6 ;  /* 0x0000541034308816 */ /* 0x000fe20000000006 */
[----:B------:R-:W-:Y:S01]  /*4c60*/  IMAD R2, R2, 0xc00, R7 ;  /* 0x00000c0002027824 */ /* 0x000fe200078e0207 */
[----:B------:R-:W-:Y:S02]  /*4c70*/  LOP3.LUT R3, R3, R158, RZ, 0x3c, !PT ;  /* 0x0000009e03037212 */ /* 0x000fe400078e3cff */
[----:B------:R-:W-:Y:S02]  /*4c80*/  @!P0 PRMT R47, R52, 0x5432, R47 ;  /* 0x00005432342f8816 */ /* 0x000fe4000000002f */
[----:B------:R-:W-:Y:S01]  /*4c90*/  @!P0 SHF.R.U32.HI R49, RZ, 0x10, R51 ;  /* 0x00000010ff318819 */ /* 0x000fe20000011633 */
[----:B------:R-:W-:Y:S01]  /*4ca0*/  IMAD.IADD R2, R2, 0x1, R3 ;  /* 0x0000000102027824 */ /* 0x000fe200078e0203 */
[--C-:B------:R-:W-:Y:S02]  /*4cb0*/  @!P0 SHF.R.U32.HI R8, RZ, 0x10, R11.reuse ;  /* 0x00000010ff088819 */ /* 0x100fe4000001160b */
[----:B------:R-:W-:Y:S01]  /*4cc0*/  @!P0 SHF.R.U64 R3, R10, 0x10, R11 ;  /* 0x000000100a038819 */ /* 0x000fe2000000120b */
[----:B------:R-:W-:Y:S01]  /*4cd0*/  IMAD.SHL.U32 R2, R2, 0x2, RZ ;  /* 0x0000000202027824 */ /* 0x000fe200078e00ff */
[----:B------:R-:W-:Y:S01]  /*4ce0*/  @!P0 SHF.R.U64 R50, R50, 0x10, R51 ;  /* 0x0000001032328819 */ /* 0x000fe20000001233 */
[----:B------:R-:W-:Y:S01]  /*4cf0*/  @!P0 IMAD.U32 R10, R48, 0x10000, RZ ;  /* 0x00010000300a8824 */ /* 0x000fe200078e00ff */
[----:B------:R-:W-:Y:S01]  /*4d00*/  @!P0 PRMT R53, R53, 0x5410, R49 ;  /* 0x0000541035358816 */ /* 0x000fe20000000031 */
[----:B--2---:R-:W-:Y:S01]  /*4d10*/  @!P0 IMAD.U32 R11, R64, 0x10000, RZ ;  /* 0x00010000400b8824 */ /* 0x004fe200078e00ff */
[----:B------:R2:W4:Y:S01]  /*4d20*/  LDS.128 R16, [R2+0xa080] ;  /* 0x00a0800002107984 */ /* 0x0005220000000c00 */
[----:B------:R-:W-:Y:S01]  /*4d30*/  @!P0 IMAD.U32 R49, R47, 0x10000, RZ ;  /* 0x000100002f318824 */ /* 0x000fe200078e00ff */
[----:B------:R-:W-:Y:S01]  /*4d40*/  @!P0 PRMT R55, R55, 0x5410, R50 ;  /* 0x0000541037378816 */ /* 0x000fe20000000032 */
[----:B------:R-:W-:Y:S01]  /*4d50*/  @!P0 IMAD.U32 R57, R53, 0x10000, RZ ;  /* 0x0001000035398824 */ /* 0x000fe200078e00ff */
[----:B------:R-:W-:Y:S01]  /*4d60*/  @!P0 SHF.L.U32 R50, R65, 0x10, RZ ;  /* 0x0000001041328819 */ /* 0x000fe200000006ff */
[----:B------:R-:W-:Y:S01]  /*4d70*/  @!P0 IMAD.U32 R58, R67, 0x10000, RZ ;  /* 0x00010000433a8824 */ /* 0x000fe200078e00ff */
[----:B------:R-:W-:Y:S02]  /*4d80*/  @!P0 LOP3.LUT R59, R53, 0xffff0000, RZ, 0xc0, !PT ;  /* 0xffff0000353b8812 */ /* 0x000fe400078ec0ff */
[----:B------:R-:W-:Y:S02]  /*4d90*/  @!P0 LOP3.LUT R60, R67, 0xffff0000, RZ, 0xc0, !PT ;  /* 0xffff0000433c8812 */ /* 0x000fe400078ec0ff */
[----:B------:R-:W-:Y:S02]  /*4da0*/  @!P0 LOP3.LUT R56, R66, 0xffff0000, RZ, 0xc0, !PT ;  /* 0xffff000042388812 */ /* 0x000fe400078ec0ff */
[----:B--2---:R-:W-:Y:S02]  /*4db0*/  @!P0 SHF.R.U32.HI R2, RZ, 0x10, R9 ;  /* 0x00000010ff028819 */ /* 0x004fe40000011609 */
[C---:B------:R-:W-:Y:S02]  /*4dc0*/  @!P0 PRMT R9, R13.reuse, 0x5432, R5 ;  /* 0x000054320d098816 */ /* 0x040fe40000000005 */
[----:B------:R-:W-:Y:S02]  /*4dd0*/  @!P0 PRMT R6, R13, 0x5410, R2 ;  /* 0x000054100d068816 */ /* 0x000fe40000000002 */
[C---:B------:R-:W-:Y:S01]  /*4de0*/  @!P0 PRMT R13, R14.reuse, 0x5410, R8 ;  /* 0x000054100e0d8816 */ /* 0x040fe20000000008 */
[C---:B------:R-:W-:Y:S01]  /*4df0*/  @!P0 IMAD.U32 R5, R9.reuse, 0x10000, RZ ;  /* 0x0001000009058824 */ /* 0x040fe200078e00ff */
[----:B------:R-:W-:Y:S01]  /*4e00*/  @!P0 PRMT R14, R14, 0x5432, R3 ;  /* 0x000054320e0e8816 */ /* 0x000fe20000000003 */
[----:B------:R-:W-:Y:S01]  /*4e10*/  @!P0 IMAD.U32 R8, R6, 0x10000, RZ ;  /* 0x0001000006088824 */ /* 0x000fe200078e00ff */
[----:B------:R-:W-:Y:S01]  /*4e20*/  @!P0 LOP3.LUT R9, R9, 0xffff0000, RZ, 0xc0, !PT ;  /* 0xffff000009098812 */ /* 0x000fe200078ec0ff */
[----:B----4-:R-:W-:Y:S01]  /*4e30*/  @!P0 IMAD.U32 R3, R17, 0x10000, RZ ;  /* 0x0001000011038824 */ /* 0x010fe200078e00ff */
[----:B------:R-:W-:Y:S03]  /*4e40*/  @!P0 SHF.L.U32 R2, R16, 0x10, RZ ;  /* 0x0000001010028819 */ /* 0x000fe600000006ff */
[----:B------:R-:W-:Y:S02]  /*4e50*/  @!P0 FMUL.FTZ R52, R3, R49 ;  /* 0x0000003103348220 */ /* 0x000fe40000410000 */
[C---:B------:R-:W-:Y:S02]  /*4e60*/  @!P0 FMUL.FTZ R51, R2.reuse, R10 ;  /* 0x0000000a02338220 */ /* 0x040fe40000410000 */
[-C--:B------:R-:W-:Y:S02]  /*4e70*/  @!P0 FMUL.FTZ R2, R2, R5.reuse ;  /* 0x0000000502028220 */ /* 0x080fe40000410000 */
[----:B------:R-:W-:Y:S01]  /*4e80*/  @!P0 FFMA.FTZ R98, R11, R5, -R51 ;  /* 0x000000050b628223 */ /* 0x000fe20000010833 */
[----:B------:R-:W-:Y:S01]  /*4e90*/  @!P0 LOP3.LUT R51, R47, 0xffff0000, RZ, 0xc0, !PT ;  /* 0xffff00002f338812 */ /* 0x000fe200078ec0ff */
[-C--:B------:R-:W-:Y:S01]  /*4ea0*/  @!P0 FMUL.FTZ R5, R3, R8.reuse ;  /* 0x0000000803058220 */ /* 0x080fe20000410000 */
[----:B------:R-:W-:Y:S01]  /*4eb0*/  @!P0 LOP3.LUT R3, R17, 0xffff0000, RZ, 0xc0, !PT ;  /* 0xffff000011038812 */ /* 0x000fe200078ec0ff */
[----:B------:R-:W-:Y:S01]  /*4ec0*/  @!P0 FFMA.FTZ R2, R10, R11, R2 ;  /* 0x0000000b0a028223 */ /* 0x000fe20000010002 */
[----:B------:R-:W-:Y:S01]  /*4ed0*/  @!P0 LOP3.LUT R10, R6, 0xffff0000, RZ, 0xc0, !PT ;  /* 0xffff0000060a8812 */ /* 0x000fe200078ec0ff */
[----:B------:R-:W-:Y:S01]  /*4ee0*/  @!P0 FFMA.FTZ R97, R50, R8, -R52 ;  /* 0x0000000832618223 */ /* 0x000fe20000010834 */
[----:B------:R-:W-:Y:S01]  /*4ef0*/  @!P0 LOP3.LUT R52, R65, 0xffff0000, RZ, 0xc0, !PT ;  /* 0xffff000041348812 */ /* 0x000fe200078ec0ff */
[C---:B------:R-:W-:Y:S01]  /*4f00*/  @!P0 FMUL.FTZ R11, R3.reuse, R51 ;  /* 0x00000033030b8220 */ /* 0x040fe20000410000 */
[----:B------:R-:W-:Y:S01]  /*4f10*/  @!P0 LOP3.LUT R47, R48, 0xffff0000, RZ, 0xc0, !PT ;  /* 0xffff0000302f8812 */ /* 0x000fe200078ec0ff */
[-C--:B------:R-:W-:Y:S01]  /*4f20*/  @!P0 FMUL.FTZ R6, R3, R10.reuse ;  /* 0x0000000a03068220 */ /* 0x080fe20000410000 */
[----:B------:R-:W-:Y:S01]  /*4f30*/  @!P0 LOP3.LUT R8, R16, 0xffff0000, RZ, 0xc0, !PT ;  /* 0xffff000010088812 */ /* 0x000fe200078ec0ff */
[----:B------:R-:W-:Y:S01]  /*4f40*/  @!P0 FFMA.FTZ R96, R52, R10, -R11 ;  /* 0x0000000a34608223 */ /* 0x000fe2000001080b */
[----:B------:R-:W-:Y:S01]  /*4f50*/  @!P0 LOP3.LUT R48, R64, 0xffff0000, RZ, 0xc0, !PT ;  /* 0xffff000040308812 */ /* 0x000fe200078ec0ff */
[C---:B------:R-:W-:Y:S01]  /*4f60*/  @!P0 IMAD.U32 R10, R19.reuse, 0x10000, RZ ;  /* 0x00010000130a8824 */ /* 0x040fe200078e00ff */
[----:B------:R-:W-:Y:S01]  /*4f70*/  @!P0 LOP3.LUT R11, R19, 0xffff0000, RZ, 0xc0, !PT ;  /* 0xffff0000130b8812 */ /* 0x000fe200078ec0ff */
[C---:B------:R-:W-:Y:S02]  /*4f80*/  @!P0 FMUL.FTZ R54, R8.reuse, R47 ;  /* 0x0000002f08368220 */ /* 0x040fe40000410000 */
[-C--:B------:R-:W-:Y:S01]  /*4f90*/  @!P0 FMUL.FTZ R3, R8, R9.reuse ;  /* 0x0000000908038220 */ /* 0x080fe20000410000 */
[C---:B------:R-:W-:Y:S01]  /*4fa0*/  @!P0 LOP3.LUT R8, R13.reuse, 0xffff0000, RZ, 0xc0, !PT ;  /* 0xffff00000d088812 */ /* 0x040fe200078ec0ff */
[----:B------:R-:W-:Y:S01]  /*4fb0*/  @!P0 FFMA.FTZ R95, R48, R9, -R54 ;  /* 0x00000009305f8223 */ /* 0x000fe20000010836 */
[----:B------:R-:W-:Y:S01]  /*4fc0*/  @!P0 SHF.L.U32 R54, R66, 0x10, RZ ;  /* 0x0000001042368819 */ /* 0x000fe200000006ff */
[----:B------:R-:W-:Y:S02]  /*4fd0*/  @!P0 IMAD.U32 R9, R13, 0x10000, RZ ;  /* 0x000100000d098824 */ /* 0x000fe400078e00ff */
[----:B------:R-:W-:Y:S02]  /*4fe0*/  @!P0 FMUL.FTZ R13, R10, R57 ;  /* 0x000000390a0d8220 */ /* 0x000fe40000410000 */
[C---:B------:R-:W-:Y:S02]  /*4ff0*/  @!P0 FMUL.FTZ R53, R11.reuse, R59 ;  /* 0x0000003b0b358220 */ /* 0x040fe40000410000 */
[-C--:B------:R-:W-:Y:S02]  /*5000*/  @!P0 FFMA.FTZ R94, R58, R9.reuse, -R13 ;  /* 0x000000093a5e8223 */ /* 0x080fe4000001080d */
[-C--:B------:R-:W-:Y:S02]  /*5010*/  @!P0 FMUL.FTZ R11, R11, R8.reuse ;  /* 0x000000080b0b8220 */ /* 0x080fe40000410000 */
[----:B------:R-:W-:Y:S02]  /*5020*/  @!P0 FFMA.FTZ R93, R60, R8, -R53 ;  /* 0x000000083c5d8223 */ /* 0x000fe40000010835 */
[C---:B------:R-:W-:Y:S01]  /*5030*/  @!P0 IMAD.U32 R53, R55.reuse, 0x10000, RZ ;  /* 0x0001000037358824 */ /* 0x040fe200078e00ff */
[----:B------:R-:W-:Y:S01]  /*5040*/  @!P0 LOP3.LUT R55, R55, 0xffff0000, RZ, 0xc0, !PT ;  /* 0xffff000037378812 */ /* 0x000fe200078ec0ff */
[----:B------:R-:W-:Y:S02]  /*5050*/  @!P0 IMAD.U32 R8, R18, 0x10000, RZ ;  /* 0x0001000012088824 */ /* 0x000fe400078e00ff */
[C---:B------:R-:W-:Y:S01]  /*5060*/  @!P0 IMAD.U32 R13, R14.reuse, 0x10000, RZ ;  /* 0x000100000e0d8824 */ /* 0x040fe200078e00ff */
[----:B------:R-:W-:Y:S01]  /*5070*/  @!P0 LOP3.LUT R14, R14, 0xffff0000, RZ, 0xc0, !PT ;  /* 0xffff00000e0e8812 */ /* 0x000fe200078ec0ff */
[----:B------:R-:W-:Y:S01]  /*5080*/  @!P0 FMUL.FTZ R10, R10, R9 ;  /* 0x000000090a0a8220 */ /* 0x000fe20000410000 */
[----:B------:R-:W-:Y:S01]  /*5090*/  @!P0 LOP3.LUT R9, R18, 0xffff0000, RZ, 0xc0, !PT ;  /* 0xffff000012098812 */ /* 0x000fe200078ec0ff */
[----:B------:R-:W-:Y:S01]  /*50a0*/  @!P0 FFMA.FTZ R3, R47, R48, R3 ;  /* 0x000000302f038223 */ /* 0x000fe20000010003 */
[----:B------:R-:W-:Y:S01]  /*50b0*/  @!P0 F2FP.BF16.PACK_AB R47, R95, R98 ;  /* 0x000000625f2f823e */ /* 0x000fe200000010ff */
[----:B------:R-:W-:Y:S01]  /*50c0*/  @!P0 FMUL.FTZ R91, R8, R53 ;  /* 0x00000035085b8220 */ /* 0x000fe20000410000 */
[----:B------:R-:W-:Y:S01]  /*50d0*/  @!P0 F2FP.BF16.PACK_AB R48, R96, R97 ;  /* 0x000000616030823e */ /* 0x000fe200000010ff */
[----:B------:R-:W-:Y:S01]  /*50e0*/  @!P0 FMUL.FTZ R8, R8, R13 ;  /* 0x0000000d08088220 */ /* 0x000fe20000410000 */
[----:B------:R-:W-:Y:S01]  /*50f0*/  @!P0 F2FP.BF16.PACK_AB R2, R3, R2 ;  /* 0x000000020302823e */ /* 0x000fe200000010ff */
[----:B------:R-:W-:Y:S01]  /*5100*/  @!P0 FFMA.FTZ R5, R49, R50, R5 ;  /* 0x0000003231058223 */ /* 0x000fe20000010005 */
[----:B------:R-:W-:Y:S01]  /*5110*/  @!P0 MOV R65, R48 ;  /* 0x0000003000418202 */ /* 0x000fe20000000f00 */
[C---:B------:R-:W-:Y:S02]  /*5120*/  @!P0 FMUL.FTZ R92, R9.reuse, R55 ;  /* 0x00000037095c8220 */ /* 0x040fe40000410000 */
[----:B------:R-:W-:Y:S02]  /*5130*/  @!P0 FMUL.FTZ R9, R9, R14 ;  /* 0x0000000e09098220 */ /* 0x000fe40000410000 */
[----:B------:R-:W-:Y:S02]  /*5140*/  @!P0 FFMA.FTZ R6, R51, R52, R6 ;  /* 0x0000003433068223 */ /* 0x000fe40000010006 */
[----:B------:R-:W-:Y:S02]  /*5150*/  @!P0 FFMA.FTZ R8, R53, R54, R8 ;  /* 0x0000003635088223 */ /* 0x000fe40000010008 */
[----:B------:R-:W-:Y:S01]  /*5160*/  @!P0 FFMA.FTZ R9, R55, R56, R9 ;  /* 0x0000003837098223 */ /* 0x000fe20000010009 */
[----:B------:R-:W-:Y:S01]  /*5170*/  @!P0 F2FP.BF16.PACK_AB R5, R6, R5 ;  /* 0x000000050605823e */ /* 0x000fe200000010ff */
[----:B------:R-:W-:Y:S02]  /*5180*/  @!P0 FFMA.FTZ R10, R57, R58, R10 ;  /* 0x0000003a390a8223 */ /* 0x000fe4000001000a */
[----:B------:R-:W-:Y:S01]  /*5190*/  @!P0 FFMA.FTZ R91, R54, R13, -R91 ;  /* 0x0000000d365b8223 */ /* 0x000fe2000001085b */
[----:B------:R-:W-:Y:S01]  /*51a0*/  @!P0 MOV R17, R5 ;  /* 0x0000000500118202 */ /* 0x000fe20000000f00 */
[----:B------:R-:W-:Y:S01]  /*51b0*/  @!P0 FFMA.FTZ R92, R56, R14, -R92 ;  /* 0x0000000e385c8223 */ /* 0x000fe2000001085c */
[----:B------:R-:W-:Y:S01]  /*51c0*/  @!P0 F2FP.BF16.PACK_AB R14, R93, R94 ;  /* 0x0000005e5d0e823e */ /* 0x000fe200000010ff */
[----:B------:R-:W-:Y:S01]  /*51d0*/  @!P0 FFMA.FTZ R11, R59, R60, R11 ;  /* 0x0000003c3b0b8223 */ /* 0x000fe2000001000b */
[----:B------:R-:W-:Y:S01]  /*51e0*/  @!P0 F2FP.BF16.PACK_AB R8, R9, R8 ;  /* 0x000000080908823e */ /* 0x000fe200000010ff */
[----:B------:R-:W-:Y:S01]  /*51f0*/  @!P0 IMAD.MOV.U32 R64, RZ, RZ, R47 ;  /* 0x000000ffff408224 */ /* 0x000fe200078e002f */
[----:B------:R-:W-:Y:S01]  /*5200*/  @!P0 F2FP.BF16.PACK_AB R13, R92, R91 ;  /* 0x0000005b5c0d823e */ /* 0x000fe200000010ff */
[----:B------:R-:W-:Y:S01]  /*5210*/  @!P0 IMAD.MOV.U32 R67, RZ, RZ, R14 ;  /* 0x000000ffff438224 */ /* 0x000fe200078e000e */
[----:B------:R-:W-:Y:S01]  /*5220*/  @!P0 F2FP.BF16.PACK_AB R10, R11, R10 ;  /* 0x0000000a0b0a823e */ /* 0x000fe200000010ff */
[----:B------:R-:W-:Y:S02]  /*5230*/  @!P0 IMAD.MOV.U32 R16, RZ, RZ, R2 ;  /* 0x000000ffff108224 */ /* 0x000fe400078e0002 */
[----:B------:R-:W-:Y:S02]  /*5240*/  @!P0 IMAD.MOV.U32 R66, RZ, RZ, R13 ;  /* 0x000000ffff428224 */ /* 0x000fe400078e000d */
[----:B------:R-:W-:Y:S02]  /*5250*/  @!P0 IMAD.MOV.U32 R18, RZ, RZ, R8 ;  /* 0x000000ffff128224 */ /* 0x000fe400078e0008 */
[----:B------:R-:W-:Y:S01]  /*5260*/  @!P0 IMAD.MOV.U32 R19, RZ, RZ, R10 ;  /* 0x000000ffff138224 */ /* 0x000fe200078e000a */
[C---:B---3--:R-:W-:Y:S04]  /*5270*/  LEA R2, P0, R113.reuse, R88, 0x1 ;  /* 0x0000005871027211 */ /* 0x048fe800078008ff */
[----:B------:R-:W-:Y:S02]  /*5280*/  LEA.HI.X R3, R113, R89, R133, 0x1, P0 ;  /* 0x0000005971037211 */ /* 0x000fe400000f0c85 */
[C---:B------:R-:W-:Y:S03]  /*5290*/  ISETP.GE.AND P0, PT, R90.reuse, c[0x0][0x1d4], PT ;  /* 0x000075005a007a0c */ /* 0x040fe60003f06270 */
[----:B------:R2:W-:Y:S10]  /*52a0*/  ST.E.128 [R2.64], R64 ;  /* 0x0000004002007985 */ /* 0x0005f4000c101d0e */
[----:B------:R-:W-:Y:S05]  /*52b0*/  @!P0 IMAD.WIDE R8, R90, 0x2, R88 ;  /* 0x000000025a088825 */ /* 0x000fea00078e0258 */
[----:B------:R2:W-:Y:S02]  /*52c0*/  @!P0 ST.E.128 [R8.64], R16 ;  /* 0x0000001008008985 */ /* 0x0005e4000c101d0e */
.L_x_1163:
[----:B------:R-:W-:Y:S05]  /*52d0*/  BSYNC B0 ;  /* 0x0000000000007941 */ /* 0x000fea0003800000 */
.L_x_1162:
[----:B------:R-:W-:Y:S11]  /*52e0*/  ISETP.GE.AND P0, PT, R36, c[0x0][0x1d4], PT ;  /* 0x0000750024007a0c */ /* 0x000ff60003f06270 */
[----:B------:R-:W-:Y:S02]  /*52f0*/  @!UPT UIADD3 URZ, URZ, URZ, URZ ;  /* 0x0000003f3f3ff290 */ /* 0x000fe4000fffe03f */
[----:B------:R-:W-:-:S05]  /*5300*/  @P0 BRA `(.L_x_1161) ;  /* 0x0000076000000947 */ /* 0x000fca0003800000 */
[----:B--2---:R-:W-:Y:S01]  /*5310*/  SEL R2, R86, R85, !P2 ;  /* 0x0000005556027207 */ /* 0x004fe20005000000 */
        /* <DEDUP_REMOVED lines=16> */
[----:B------:R-:W-:Y:S02]  /*5420*/  @!P0 SHF.R.U32.HI R8, RZ, 0x10, R23 ;  /* 0x00000010ff088819 */ /* 0x000fe40000011617 */
[----:B------:R-:W-:Y:S01]  /*5430*/  @!P0 PRMT R9, R15, 0x5432, R5 ;  /* 0x000054320f098816 */ /* 0x000fe20000000005 */
[----:B------:R-:W-:Y:S01]  /*5440*/  IMAD.IADD R2, R2, 0x1, R3 ;  /* 0x0000000102027824 */ /* 0x000fe200078e0203 */
[----:B------:R-:W-:Y:S02]  /*5450*/  @!P0 SHF.R.U64 R3, R22, 0x10, R23 ;  /* 0x0000001016038819 */ /* 0x000fe40000001217 */
[----:B------:R-:W-:Y:S01]  /*5460*/  @!P0 PRMT R23, R61, 0x5432, R10 ;  /* 0x000054323d178816 */ /* 0x000fe2000000000a */
[----:B------:R-:W-:Y:S01]  /*5470*/  IMAD.SHL.U32 R2, R2, 0x2, RZ ;  /* 0x0000000202027824 */ /* 0x000fe200078e00ff */
[--C-:B------:R-:W-:Y:S01]  /*5480*/  @!P0 SHF.R.U32.HI R13, RZ, 0x10, R71.reuse ;  /* 0x00000010ff0d8819 */ /* 0x100fe20000011647 */
[----:B------:R-:W-:Y:S01]  /*5490*/  @!P0 IMAD.U32 R10, R20, 0x10000, RZ ;  /* 0x00010000140a8824 */ /* 0x000fe200078e00ff */
[----:B------:R-:W-:Y:S01]  /*54a0*/  @!P0 SHF.R.U64 R11, R70, 0x10, R71 ;  /* 0x00000010460b8819 */ /* 0x000fe20000001247 */
[----:B------:R-:W-:Y:S01]  /*54b0*/  @!P0 IMAD.U32 R5, R9, 0x10000, RZ ;  /* 0x0001000009058824 */ /* 0x000fe200078e00ff */
[----:B------:R4:W5:Y:S01]  /*54c0*/  LDS.128 R16, [R2+0xa080] ;  /* 0x00a0800002107984 */ /* 0x0009620000000c00 */
[----:B--2---:R-:W-:Y:S01]  /*54d0*/  @!P0 IMAD.U32 R52, R59, 0x10000, RZ ;  /* 0x000100003b348824 */ /* 0x004fe200078e00ff */
[----:B------:R-:W-:Y:S02]  /*54e0*/  @!P0 PRMT R47, R62, 0x5410, R13 ;  /* 0x000054103e2f8816 */ /* 0x000fe4000000000d */
[----:B------:R-:W-:Y:S02]  /*54f0*/  @!P0 PRMT R13, R26, 0x5410, R8 ;  /* 0x000054101a0d8816 */ /* 0x000fe40000000008 */
[----:B------:R-:W-:Y:S01]  /*5500*/  @!P0 PRMT R49, R62, 0x5432, R11 ;  /* 0x000054323e318816 */ /* 0x000fe2000000000b */
[----:B------:R-:W-:Y:S01]  /*5510*/  @!P0 IMAD.U32 R11, R56, 0x10000, RZ ;  /* 0x00010000380b8824 */ /* 0x000fe200078e00ff */
[----:B------:R-:W-:Y:S01]  /*5520*/  @!P0 PRMT R14, R26, 0x5432, R3 ;  /* 0x000054321a0e8816 */ /* 0x000fe20000000003 */
[----:B------:R-:W-:Y:S01]  /*5530*/  @!P0 IMAD.U32 R51, R47, 0x10000, RZ ;  /* 0x000100002f338824 */ /* 0x000fe200078e00ff */
[----:B------:R-:W-:Y:S02]  /*5540*/  @!P0 SHF.L.U32 R22, R57, 0x10, RZ ;  /* 0x0000001039168819 */ /* 0x000fe400000006ff */
[----:B------:R-:W-:Y:S02]  /*5550*/  @!P0 LOP3.LUT R9, R9, 0xffff0000, RZ, 0xc0, !PT ;  /* 0xffff000009098812 */ /* 0x000fe400078ec0ff */
[----:B------:R-:W-:Y:S02]  /*5560*/  @!P0 LOP3.LUT R53, R47, 0xffff0000, RZ, 0xc0, !PT ;  /* 0xffff00002f358812 */ /* 0x000fe400078ec0ff */
[----:B------:R-:W-:Y:S02]  /*5570*/  @!P0 LOP3.LUT R54, R59, 0xffff0000, RZ, 0xc0, !PT ;  /* 0xffff00003b368812 */ /* 0x000fe400078ec0ff */
[----:B------:R-:W-:Y:S02]  /*5580*/  @!P0 LOP3.LUT R50, R58, 0xffff0000, RZ, 0xc0, !PT ;  /* 0xffff00003a328812 */ /* 0x000fe400078ec0ff */
[----:B----4-:R-:W-:Y:S01]  /*5590*/  @!P0 SHF.R.U32.HI R2, RZ, 0x10, R21 ;  /* 0x00000010ff028819 */ /* 0x010fe20000011615 */
[C---:B------:R-:W-:Y:S01]  /*55a0*/  @!P0 IMAD.U32 R21, R23.reuse, 0x10000, RZ ;  /* 0x0001000017158824 */ /* 0x040fe200078e00ff */
[----:B------:R-:W-:Y:S02]  /*55b0*/  @!P0 LOP3.LUT R23, R23, 0xffff0000, RZ, 0xc0, !PT ;  /* 0xffff000017178812 */ /* 0x000fe400078ec0ff */
[----:B------:R-:W-:Y:S05]  /*55c0*/  @!P0 PRMT R6, R15, 0x5410, R2 ;  /* 0x000054100f068816 */ /* 0x000fea0000000002 */
[----:B------:R-:W-:Y:S02]  /*55d0*/  @!P0 IMAD.U32 R8, R6, 0x10000, RZ ;  /* 0x0001000006088824 */ /* 0x000fe400078e00ff */
[----:B-----5:R-:W-:Y:S01]  /*55e0*/  @!P0 IMAD.U32 R3, R17, 0x10000, RZ ;  /* 0x0001000011038824 */ /* 0x020fe200078e00ff */
        /* <DEDUP_REMOVED lines=17> */
[C---:B------:R-:W-:Y:S01]  /*5700*/  @!P0 LOP3.LUT R11, R19.reuse, 0xffff0000, RZ, 0xc0, !PT ;  /* 0xffff0000130b8812 */ /* 0x040fe200078ec0ff */
[C---:B------:R-:W-:Y:S02]  /*5710*/  @!P0 FMUL.FTZ R48, R8.reuse, R15 ;  /* 0x0000000f08308220 */ /* 0x040fe40000410000 */
[----:B------:R-:W-:Y:S02]  /*5720*/  @!P0 IMAD.U32 R10, R19, 0x10000, RZ ;  /* 0x00010000130a8824 */ /* 0x000fe400078e00ff */
        /* <DEDUP_REMOVED lines=52> */
.L_x_1161:
[----:B--2---:R-:W-:Y:S05]  /*5a70*/  BSYNC B1 ;  /* 0x0000000000017941 */ /* 0x004fea0003800000 */
.L_x_1160:
[----:B------:R2:W4:Y:S04]  /*5a80*/  SHFL.IDX PT, R57, R99, 0x1, 0x181f ;  /* 0x00381f0063397f89 */ /* 0x00052800000e0000 */
[----:B------:R2:W1:Y:S01]  /*5a90*/  SHFL.IDX PT, R56, R100, 0x1, 0x181f ;  /* 0x00381f0064387f89 */ /* 0x00046200000e0000 */
[----:B------:R-:W-:-:S05]  /*5aa0*/  @P5 BRA `(.L_x_1149) ;  /* 0x0000130000005947 */ /* 0x000fca0003800000 */
[----:B------:R-:W-:Y:S01]  /*5ab0*/  ISETP.GE.AND P0, PT, R24, c[0x0][0x1d4], PT ;  /* 0x0000750018007a0c */ /* 0x000fe20003f06270 */
[----:B------:R-:W-:Y:S01]  /*5ac0*/  @!UPT UIADD3 URZ, URZ, URZ, URZ ;  /* 0x0000003f3f3ff290 */ /* 0x000fe2000fffe03f */
[----:B------:R-:W-:Y:S11]  /*5ad0*/  BSSY B0, `(.L_x_1164) ;  /* 0x0000078000007945 */ /* 0x000ff60003800000 */
[----:B------:R-:W-:-:S05]  /*5ae0*/  @P0 BRA `(.L_x_1165) ;  /* 0x0000076000000947 */ /* 0x000fca0003800000 */
[----:B------:R-:W-:Y:S01]  /*5af0*/  SEL R2, R86, R85, !P1 ;  /* 0x0000005556027207 */ /* 0x000fe20004800000 */
[----:B------:R-:W5:Y:S01]  /*5b00*/  LDS.128 R52, [R151+0xa080] ;  /* 0x00a0800097347984 */ /* 0x000f620000000c00 */
        /* <DEDUP_REMOVED lines=12> */
[----:B------:R-:W-:Y:S01]  /*5bd0*/  @!P0 SHF.R.U64 R14, R74, 0x10, R75 ;  /* 0x000000104a0e8819 */ /* 0x000fe2000000124b */
[----:B------:R-:W-:Y:S01]  /*5be0*/  IMAD R2, R2, 0xc00, R12 ;  /* 0x00000c0002027824 */ /* 0x000fe200078e020c */
[----:B------:R-:W-:Y:S02]  /*5bf0*/  LOP3.LUT R3, R3, R157, RZ, 0x3c, !PT ;  /* 0x0000009d03037212 */ /* 0x000fe400078e3cff */
[----:B------:R-:W-:Y:S02]  /*5c00*/  @!P0 PRMT R20, R63, 0x5410, R6 ;  /* 0x000054103f148816 */ /* 0x000fe40000000006 */
[----:B------:R-:W-:Y:S01]  /*5c10*/  @!P0 PRMT R9, R27, 0x5432, R5 ;  /* 0x000054321b098816 */ /* 0x000fe20000000005 */
[----:B------:R-:W-:Y:S01]  /*5c20*/  IMAD.IADD R2, R2, 0x1, R3 ;  /* 0x0000000102027824 */ /* 0x000fe200078e0203 */
[----:B------:R-:W-:Y:S02]  /*5c30*/  @!P0 SHF.R.U32.HI R3, RZ, 0x10, R29 ;  /* 0x00000010ff038819 */ /* 0x000fe4000001161d */
[----:B------:R-:W-:Y:S01]  /*5c40*/  @!P0 PRMT R15, R63, 0x5432, R10 ;  /* 0x000054323f0f8816 */ /* 0x000fe2000000000a */
[----:B------:R-:W-:Y:S01]  /*5c50*/  IMAD.SHL.U32 R2, R2, 0x2, RZ ;  /* 0x0000000202027824 */ /* 0x000fe200078e00ff */
[----:B------:R-:W-:Y:S01]  /*5c60*/  @!P0 PRMT R6, R27, 0x5410, R3 ;  /* 0x000054101b068816 */ /* 0x000fe20000000003 */
[----:B------:R-:W-:Y:S01]  /*5c70*/  @!P0 IMAD.U32 R10, R20, 0x10000, RZ ;  /* 0x00010000140a8824 */ /* 0x000fe200078e00ff */
[C---:B------:R-:W-:Y:S01]  /*5c80*/  @!P0 PRMT R29, R80.reuse, 0x5432, R14 ;  /* 0x00005432501d8816 */ /* 0x040fe2000000000e */
[----:B------:R-:W-:Y:S01]  /*5c90*/  @!P0 IMAD.U32 R5, R9, 0x10000, RZ ;  /* 0x0001000009058824 */ /* 0x000fe200078e00ff */
[----:B------:R2:W4:Y:S01]  /*5ca0*/  LDS.128 R16, [R2+0xa080] ;  /* 0x00a0800002107984 */ /* 0x0005220000000c00 */
[----:B------:R-:W-:Y:S01]  /*5cb0*/  @!P0 IMAD.U32 R21, R15, 0x10000, RZ ;  /* 0x000100000f158824 */ /* 0x000fe200078e00ff */
[----:B------:R-:W-:Y:S02]  /*5cc0*/  @!P0 SHF.R.U32.HI R11, RZ, 0x10, R75 ;  /* 0x00000010ff0b8819 */ /* 0x000fe4000001164b */
[----:B------:R-:W-:Y:S02]  /*5cd0*/  @!P0 SHF.R.U32.HI R8, RZ, 0x10, R31 ;  /* 0x00000010ff088819 */ /* 0x000fe4000001161f */
[----:B------:R-:W-:Y:S01]  /*5ce0*/  @!P0 PRMT R27, R80, 0x5410, R11 ;  /* 0x00005410501b8816 */ /* 0x000fe2000000000b */
[----:B-----5:R-:W-:Y:S01]  /*5cf0*/  @!P0 IMAD.U32 R11, R52, 0x10000, RZ ;  /* 0x00010000340b8824 */ /* 0x020fe200078e00ff */
[----:B------:R-:W-:Y:S01]  /*5d00*/  @!P0 PRMT R13, R42, 0x5410, R8 ;  /* 0x000054102a0d8816 */ /* 0x000fe20000000008 */
[----:B------:R-:W-:Y:S01]  /*5d10*/  @!P0 IMAD.U32 R8, R6, 0x10000, RZ ;  /* 0x0001000006088824 */ /* 0x000fe200078e00ff */
[----:B------:R-:W-:Y:S02]  /*5d20*/  @!P0 SHF.L.U32 R22, R53, 0x10, RZ ;  /* 0x0000001035168819 */ /* 0x000fe400000006ff */
[----:B------:R-:W-:Y:S02]  /*5d30*/  @!P0 LOP3.LUT R9, R9, 0xffff0000, RZ, 0xc0, !PT ;  /* 0xffff000009098812 */ /* 0x000fe400078ec0ff */
[----:B------:R-:W-:Y:S02]  /*5d40*/  @!P0 LOP3.LUT R47, R27, 0xffff0000, RZ, 0xc0, !PT ;  /* 0xffff00001b2f8812 */ /* 0x000fe400078ec0ff */
[----:B------:R-:W-:Y:S02]  /*5d50*/  @!P0 LOP3.LUT R48, R55, 0xffff0000, RZ, 0xc0, !PT ;  /* 0xffff000037308812 */ /* 0x000fe400078ec0ff */
[----:B--2---:R-:W-:Y:S01]  /*5d60*/  @!P0 SHF.R.U64 R2, R30, 0x10, R31 ;  /* 0x000000101e028819 */ /* 0x004fe2000000121f */
[----:B------:R-:W-:Y:S01]  /*5d70*/  @!P0 IMAD.U32 R31, R27, 0x10000, RZ ;  /* 0x000100001b1f8824 */ /* 0x000fe200078e00ff */
[----:B------:R-:W-:Y:S02]  /*5d80*/  @!P0 LOP3.LUT R30, R54, 0xffff0000, RZ, 0xc0, !PT ;  /* 0xffff0000361e8812 */ /* 0x000fe400078ec0ff */
[----:B------:R-:W-:Y:S01]  /*5d90*/  @!P0 PRMT R14, R42, 0x5432, R2 ;  /* 0x000054322a0e8816 */ /* 0x000fe20000000002 */
[----:B------:R-:W-:Y:S02]  /*5da0*/  @!P0 IMAD.U32 R42, R55, 0x10000, RZ ;  /* 0x00010000372a8824 */ /* 0x000fe400078e00ff */
        /* <DEDUP_REMOVED lines=41> */
[C---:B------:R-:W-:Y:S01]  /*6040*/  @!P0 FMUL.FTZ R49, R8.reuse, R27 ;  /* 0x0000001b08318220 */ /* 0x040fe20000410000 */
        /* <DEDUP_REMOVED lines=26> */
[C---:B-1----:R-:W-:Y:S04]  /*61f0*/  LEA R2, P0, R113.reuse, R56, 0x1 ;  /* 0x0000003871027211 */ /* 0x042fe800078008ff */
[----:B------:R-:W-:Y:S02]  /*6200*/  LEA.HI.X R3, R113, R57, R133, 0x1, P0 ;  /* 0x0000003971037211 */ /* 0x000fe400000f0c85 */
[C---:B------:R-:W-:Y:S03]  /*6210*/  ISETP.GE.AND P0, PT, R51.reuse, c[0x0][0x1d4], PT ;  /* 0x0000750033007a0c */ /* 0x040fe60003f06270 */
[----:B------:R1:W-:Y:S10]  /*6220*/  ST.E.128 [R2.64], R52 ;  /* 0x0000003402007985 */ /* 0x0003f4000c101d0e */
[----:B------:R-:W-:Y:S05]  /*6230*/  @!P0 IMAD.WIDE R8, R51, 0x2, R56 ;  /* 0x0000000233088825 */ /* 0x000fea00078e0238 */
[----:B------:R1:W-:Y:S02]  /*6240*/  @!P0 ST.E.128 [R8.64], R16 ;  /* 0x0000001008008985 */ /* 0x0003e4000c101d0e */
.L_x_1165:
[----:B------:R-:W-:Y:S05]  /*6250*/  BSYNC B0 ;  /* 0x0000000000007941 */ /* 0x000fea0003800000 */
.L_x_1164:
[----:B------:R-:W-:Y:S11]  /*6260*/  ISETP.GE.AND P0, PT, R36, c[0x0][0x1d4], PT ;  /* 0x0000750024007a0c */ /* 0x000ff60003f06270 */
[----:B------:R-:W-:Y:S02]  /*6270*/  @!UPT UIADD3 URZ, URZ, URZ, URZ ;  /* 0x0000003f3f3ff290 */ /* 0x000fe4000fffe03f */
[----:B------:R-:W-:-:S05]  /*6280*/  @P0 BRA `(.L_x_1149) ;  /* 0x00000b2000000947 */ /* 0x000fca0003800000 */
[----:B-1----:R-:W-:Y:S01]  /*6290*/  SEL R2, R86, R85, !P2 ;  /* 0x0000005556027207 */ /* 0x002fe20005000000 */
[----:B------:R-:W1:Y:S01]  /*62a0*/  LDS.128 R48, [R149+0xa080] ;  /* 0x00a0800095307984 */ /* 0x000e620000000c00 */
[C---:B------:R-:W-:Y:S02]  /*62b0*/  LEA R58, P0, R112.reuse, R56, 0x1 ;  /* 0x00000038703a7211 */ /* 0x040fe400078008ff */
[----:B------:R-:W-:Y:S02]  /*62c0*/  SHF.R.S32.HI R3, RZ, 0x1f, R2 ;  /* 0x0000001fff037819 */ /* 0x000fe40000011402 */
[----:B----4-:R-:W-:Y:S02]  /*62d0*/  LEA.HI.X R59, R112, R57, R131, 0x1, P0 ;  /* 0x00000039703b7211 */ /* 0x010fe400000f0c83 */
[----:B------:R-:W-:Y:S02]  /*62e0*/  LEA.HI R2, R3, R2, RZ, 0x4 ;  /* 0x0000000203027211 */ /* 0x000fe400078f20ff */
[----:B------:R-:W-:Y:S02]  /*62f0*/  ISETP.GE.AND P0, PT, R36, c[0x0][0x27c], PT ;  /* 0x00009f0024007a0c */ /* 0x000fe40003f06270 */
[----:B------:R-:W-:Y:S04]  /*6300*/  LEA.HI.SX32 R2, R2, R83, 0x1c ;  /* 0x0000005302027211 */ /* 0x000fe800078fe2ff */
[----:B------:R-:W-:Y:S01]  /*6310*/  SHF.R.S32.HI R3, RZ, 0x1f, R2 ;  /* 0x0000001fff037819 */ /* 0x000fe20000011402 */
[----:B------:R-:W-:Y:S03]  /*6320*/  IMAD.SHL.U32 R42, R2, 0x8, RZ ;  /* 0x00000008022a7824 */ /* 0x000fe600078e00ff */
[----:B------:R-:W-:Y:S03]  /*6330*/  LEA.HI R3, R3, R2, RZ, 0x3 ;  /* 0x0000000203037211 */ /* 0x000fe600078f18ff */
[----:B------:R-:W-:Y:S02]  /*6340*/  @!P0 SHF.R.U64 R8, R34, 0x10, R35 ;  /* 0x0000001022088819 */ /* 0x000fe40000001223 */
[----:B------:R-:W-:Y:S02]  /*6350*/  SHF.R.S32.HI R2, RZ, 0x3, R3 ;  /* 0x00000003ff027819 */ /* 0x000fe40000011403 */
[----:B------:R-:W-:Y:S02]  /*6360*/  LOP3.LUT R3, R118, 0x38, R42, 0xf8, !PT ;  /* 0x0000003876037812 */ /* 0x000fe400078ef82a */
[----:B------:R-:W-:Y:S01]  /*6370*/  @!P0 PRMT R14, R45, 0x5432, R8 ;  /* 0x000054322d0e8816 */ /* 0x000fe20000000008 */
[----:B------:R-:W-:Y:S01]  /*6380*/  IMAD R2, R2, 0xc00, R12 ;  /* 0x00000c0002027824 */ /* 0x000fe200078e020c */
[----:B------:R-:W-:Y:S02]  /*6390*/  LOP3.LUT R3, R3, R157, RZ, 0x3c, !PT ;  /* 0x0000009d03037212 */ /* 0x000fe400078e3cff */
[----:B------:R-:W-:Y:S02]  /*63a0*/  @!P0 SHF.R.U64 R6, R76, 0x10, R77 ;  /* 0x000000104c068819 */ /* 0x000fe4000000124d */
[----:B------:R-:W-:Y:S01]  /*63b0*/  @!P0 SHF.R.U64 R10, R78, 0x10, R79 ;  /* 0x000000104e0a8819 */ /* 0x000fe2000000124f */
[----:B------:R-:W-:Y:S01]  /*63c0*/  IMAD.IADD R2, R2, 0x1, R3 ;  /* 0x0000000102027824 */ /* 0x000fe200078e0203 */
[----:B------:R-:W-:Y:S02]  /*63d0*/  @!P0 PRMT R15, R81, 0x5410, R6 ;  /* 0x00005410510f8816 */ /* 0x000fe40000000006 */
[----:B------:R-:W-:Y:S01]  /*63e0*/  @!P0 SHF.R.U32.HI R3, RZ, 0x10, R33 ;  /* 0x00000010ff038819 */ /* 0x000fe20000011621 */
[----:B------:R-:W-:Y:S01]  /*63f0*/  IMAD.SHL.U32 R2, R2, 0x2, RZ ;  /* 0x0000000202027824 */ /* 0x000fe200078e00ff */
[----:B-1----:R-:W-:Y:S01]  /*6400*/  @!P0 SHF.L.U32 R22, R49, 0x10, RZ ;  /* 0x0000001031168819 */ /* 0x002fe200000006ff */
[----:B------:R-:W-:Y:S01]  /*6410*/  @!P0 IMAD.U32 R11, R48, 0x10000, RZ ;  /* 0x00010000300b8824 */ /* 0x000fe200078e00ff */
[----:B------:R-:W-:Y:S02]  /*6420*/  @!P0 LOP3.LUT R34, R51, 0xffff0000, RZ, 0xc0, !PT ;  /* 0xffff000033228812 */ /* 0x000fe400078ec0ff */
[----:B------:R1:W4:Y:S01]  /*6430*/  LDS.128 R16, [R2+0xa080] ;  /* 0x00a0800002107984 */ /* 0x0003220000000c00 */
[C---:B------:R-:W-:Y:S02]  /*6440*/  @!P0 SHF.L.U32 R28, R50.reuse, 0x10, RZ ;  /* 0x00000010321c8819 */ /* 0x040fe400000006ff */
[----:B------:R-:W-:Y:S02]  /*6450*/  @!P0 LOP3.LUT R30, R50, 0xffff0000, RZ, 0xc0, !PT ;  /* 0xffff0000321e8812 */ /* 0x000fe400078ec0ff */
[----:B------:R-:W-:Y:S02]  /*6460*/  @!P0 PRMT R6, R44, 0x5410, R3 ;  /* 0x000054102c068816 */ /* 0x000fe40000000003 */
[----:B------:R-:W-:Y:S02]  /*6470*/  @!P0 SHF.R.U32.HI R5, RZ, 0x10, R35 ;  /* 0x00000010ff058819 */ /* 0x000fe40000011623 */
[----:B------:R-:W-:Y:S01]  /*6480*/  @!P0 PRMT R29, R82, 0x5432, R10 ;  /* 0x00005432521d8816 */ /* 0x000fe2000000000a */
[C---:B------:R-:W-:Y:S01]  /*6490*/  @!P0 IMAD.U32 R10, R15.reuse, 0x10000, RZ ;  /* 0x000100000f0a8824 */ /* 0x040fe200078e00ff */
[----:B------:R-:W-:Y:S01]  /*64a0*/  @!P0 LOP3.LUT R15, R15, 0xffff0000, RZ, 0xc0, !PT ;  /* 0xffff00000f0f8812 */ /* 0x000fe200078ec0ff */
[----:B------:R-:W-:Y:S01]  /*64b0*/  @!P0 IMAD.U32 R8, R6, 0x10000, RZ ;  /* 0x0001000006088824 */ /* 0x000fe200078e00ff */
[----:B------:R-:W-:Y:S02]  /*64c0*/  @!P0 PRMT R13, R45, 0x5410, R5 ;  /* 0x000054102d0d8816 */ /* 0x000fe40000000005 */
[----:B------:R-:W-:Y:S04]  /*64d0*/  @!P0 SHF.R.U32.HI R23, RZ, 0x10, R77 ;  /* 0x00000010ff178819 */ /* 0x000fe8000001164d */
[----:B------:R-:W-:Y:S02]  /*64e0*/  @!P0 PRMT R23, R81, 0x5432, R23 ;  /* 0x0000543251178816 */ /* 0x000fe40000000017 */
[----:B-1----:R-:W-:Y:S03]  /*64f0*/  @!P0 SHF.R.U64 R2, R32, 0x10, R33 ;  /* 0x0000001020028819 */ /* 0x002fe60000001221 */
[C---:B------:R-:W-:Y:S01]  /*6500*/  @!P0 IMAD.U32 R21, R23.reuse, 0x10000, RZ ;  /* 0x0001000017158824 */ /* 0x040fe200078e00ff */
[----:B------:R-:W-:Y:S01]  /*6510*/  @!P0 LOP3.LUT R23, R23, 0xffff0000, RZ, 0xc0, !PT ;  /* 0xffff000017178812 */ /* 0x000fe200078ec0ff */
[----:B------:R-:W-:Y:S01]  /*6520*/  @!P0 IMAD.U32 R32, R51, 0x10000, RZ ;  /* 0x0001000033208824 */ /* 0x000fe200078e00ff */
[----:B------:R-:W-:Y:S02]  /*6530*/  @!P0 PRMT R9, R44, 0x5432, R2 ;  /* 0x000054322c098816 */ /* 0x000fe40000000002 */
[----:B------:R-:W-:Y:S03]  /*6540*/  @!P0 SHF.R.U32.HI R33, RZ, 0x10, R79 ;  /* 0x00000010ff218819 */ /* 0x000fe6000001164f */
[C---:B------:R-:W-:Y:S01]  /*6550*/  @!P0 IMAD.U32 R5, R9.reuse, 0x10000, RZ ;  /* 0x0001000009058824 */ /* 0x040fe200078e00ff */
[----:B------:R-:W-:Y:S02]  /*6560*/  @!P0 LOP3.LUT R9, R9, 0xffff0000, RZ, 0xc0, !PT ;  /* 0xffff000009098812 */ /* 0x000fe400078ec0ff */
[----:B------:R-:W-:Y:S01]  /*6570*/  @!P0 PRMT R33, R82, 0x5410, R33 ;  /* 0x0000541052218816 */ /* 0x000fe20000000021 */
[----:B----4-:R-:W-:Y:S01]  /*6580*/  @!P0 IMAD.U32 R3, R17, 0x10000, RZ ;  /* 0x0001000011038824 */ /* 0x010fe200078e00ff */
        /* <DEDUP_REMOVED lines=16> */
[-C--:B------:R-:W-:Y:S02]  /*6690*/  @!P0 FMUL.FTZ R6, R3, R10.reuse ;  /* 0x0000000a03068220 */ /* 0x080fe40000410000 */
[----:B------:R-:W-:Y:S01]  /*66a0*/  @!P0 FFMA.FTZ R53, R26, R10, -R11 ;  /* 0x0000000a1a358223 */ /* 0x000fe2000001080b */
[C---:B------:R-:W-:Y:S01]  /*66b0*/  @!P0 LOP3.LUT R11, R19.reuse, 0xffff0000, RZ, 0xc0, !PT ;  /* 0xffff0000130b8812 */ /* 0x040fe200078ec0ff */
[C---:B------:R-:W-:Y:S02]  /*66c0*/  @!P0 FMUL.FTZ R27, R8.reuse, R15 ;  /* 0x0000000f081b8220 */ /* 0x040fe40000410000 */
[----:B------:R-:W-:Y:S02]  /*66d0*/  @!P0 IMAD.U32 R10, R19, 0x10000, RZ ;  /* 0x00010000130a8824 */ /* 0x000fe400078e00ff */
[-C--:B------:R-:W-:Y:S01]  /*66e0*/  @!P0 FMUL.FTZ R3, R8, R9.reuse ;  /* 0x0000000908038220 */ /* 0x080fe20000410000 */
[C---:B------:R-:W-:Y:S01]  /*66f0*/  @!P0 LOP3.LUT R8, R13.reuse, 0xffff0000, RZ, 0xc0, !PT ;  /* 0xffff00000d088812 */ /* 0x040fe200078ec0ff */
[----:B------:R-:W-:Y:S02]  /*6700*/  @!P0 FFMA.FTZ R52, R20, R9, -R27 ;  /* 0x0000000914348223 */ /* 0x000fe4000001081b */
[----:B------:R-:W-:Y:S02]  /*6710*/  @!P0 IMAD.U32 R9, R13, 0x10000, RZ ;  /* 0x000100000d098824 */ /* 0x000fe400078e00ff */
[C---:B------:R-:W-:Y:S02]  /*6720*/  @!P0 FMUL.FTZ R13, R10.reuse, R31 ;  /* 0x0000001f0a0d8220 */ /* 0x040fe40000410000 */
[----:B------:R-:W-:Y:S02]  /*6730*/  @!P0 FMUL.FTZ R27, R11, R33 ;  /* 0x000000210b1b8220 */ /* 0x000fe40000410000 */
[-C--:B------:R-:W-:Y:S02]  /*6740*/  @!P0 FMUL.FTZ R10, R10, R9.reuse ;  /* 0x000000090a0a8220 */ /* 0x080fe40000410000 */
[----:B------:R-:W-:Y:S01]  /*6750*/  @!P0 FFMA.FTZ R47, R32, R9, -R13 ;  /* 0x00000009202f8223 */ /* 0x000fe2000001080d */
[----:B------:R-:W-:Y:S01]  /*6760*/  @!P0 LOP3.LUT R9, R18, 0xffff0000, RZ, 0xc0, !PT ;  /* 0xffff000012098812 */ /* 0x000fe200078ec0ff */
[-C--:B------:R-:W-:Y:S02]  /*6770*/  @!P0 FFMA.FTZ R45, R34, R8.reuse, -R27 ;  /* 0x00000008222d8223 */ /* 0x080fe4000001081b */
[C---:B------:R-:W-:Y:S01]  /*6780*/  @!P0 IMAD.U32 R27, R29.reuse, 0x10000, RZ ;  /* 0x000100001d1b8824 */ /* 0x040fe200078e00ff */
[----:B------:R-:W-:Y:S01]  /*6790*/  @!P0 LOP3.LUT R29, R29, 0xffff0000, RZ, 0xc0, !PT ;  /* 0xffff00001d1d8812 */ /* 0x000fe200078ec0ff */
[----:B------:R-:W-:Y:S02]  /*67a0*/  @!P0 FMUL.FTZ R11, R11, R8 ;  /* 0x000000080b0b8220 */ /* 0x000fe40000410000 */
[----:B------:R-:W-:Y:S02]  /*67b0*/  @!P0 IMAD.U32 R8, R18, 0x10000, RZ ;  /* 0x0001000012088824 */ /* 0x000fe400078e00ff */
[C---:B------:R-:W-:Y:S01]  /*67c0*/  @!P0 IMAD.U32 R13, R14.reuse, 0x10000, RZ ;  /* 0x000100000e0d8824 */ /* 0x040fe200078e00ff */
[----:B------:R-:W-:Y:S01]  /*67d0*/  @!P0 LOP3.LUT R14, R14, 0xffff0000, RZ, 0xc0, !PT ;  /* 0xffff00000e0e8812 */ /* 0x000fe200078ec0ff */
[----:B------:R-:W-:Y:S02]  /*67e0*/  @!P0 FMUL.FTZ R35, R8, R27 ;  /* 0x0000001b08238220 */ /* 0x000fe40000410000 */
[----:B------:R-:W-:Y:S02]  /*67f0*/  @!P0 FMUL.FTZ R44, R9, R29 ;  /* 0x0000001d092c8220 */ /* 0x000fe40000410000 */
[----:B------:R-:W-:Y:S01]  /*6800*/  @!P0 FFMA.FTZ R3, R15, R20, R3 ;  /* 0x000000140f038223 */ /* 0x000fe20000010003 */
[----:B------:R-:W-:Y:S01]  /*6810*/  @!P0 F2FP.BF16.PACK_AB R15, R52, R55 ;  /* 0x00000037340f823e */ /* 0x000fe200000010ff */
[-C--:B------:R-:W-:Y:S01]  /*6820*/  @!P0 FMUL.FTZ R8, R8, R13.reuse ;  /* 0x0000000d08088220 */ /* 0x080fe20000410000 */
[----:B------:R-:W-:Y:S01]  /*6830*/  @!P0 F2FP.BF16.PACK_AB R20, R53, R54 ;  /* 0x000000363514823e */ /* 0x000fe200000010ff */
[----:B------:R-:W-:Y:S01]  /*6840*/  @!P0 FFMA.FTZ R35, R28, R13, -R35 ;  /* 0x0000000d1c238223 */ /* 0x000fe20000010823 */
[----:B------:R-:W-:Y:S01]  /*6850*/  @!P0 F2FP.BF16.PACK_AB R2, R3, R2 ;  /* 0x000000020302823e */ /* 0x000fe200000010ff */
[----:B------:R-:W-:Y:S01]  /*6860*/  @!P0 FFMA.FTZ R44, R30, R14, -R44 ;  /* 0x0000000e1e2c8223 */ /* 0x000fe2000001082c */
[----:B------:R-:W-:Y:S01]  /*6870*/  @!P0 MOV R49, R20 ;  /* 0x0000001400318202 */ /* 0x000fe20000000f00 */
[----:B------:R-:W-:Y:S02]  /*6880*/  @!P0 FFMA.FTZ R5, R21, R22, R5 ;  /* 0x0000001615058223 */ /* 0x000fe40000010005 */
[----:B------:R-:W-:Y:S01]  /*6890*/  @!P0 FMUL.FTZ R9, R9, R14 ;  /* 0x0000000e09098220 */ /* 0x000fe20000410000 */
[----:B------:R-:W-:Y:S01]  /*68a0*/  @!P0 F2FP.BF16.PACK_AB R14, R45, R47 ;  /* 0x0000002f2d0e823e */ /* 0x000fe200000010ff */
[----:B------:R-:W-:Y:S01]  /*68b0*/  @!P0 FFMA.FTZ R6, R23, R26, R6 ;  /* 0x0000001a17068223 */ /* 0x000fe20000010006 */
[----:B------:R-:W-:Y:S01]  /*68c0*/  @!P0 F2FP.BF16.PACK_AB R13, R44, R35 ;  /* 0x000000232c0d823e */ /* 0x000fe200000010ff */
        /* <DEDUP_REMOVED lines=22> */
.L_x_1135:
        /* <DEDUP_REMOVED lines=9> */
[----:B-12---:R-:W-:Y:S02]  /*6ac0*/  ISETP.GE.AND P0, PT, R24, c[0x0][0x1d4], PT ;  /* 0x0000750018007a0c */ /* 0x006fe40003f06270 */
        /* <DEDUP_REMOVED lines=20> */
.L_x_1167:
[----:B-12---:R-:W-:Y:S05]  /*6c10*/  BSYNC B0 ;  /* 0x0000000000007941 */ /* 0x006fea0003800000 */
.L_x_1166:
[----:B---3--:R1:W2:Y:S01]  /*6c20*/  SHFL.IDX PT, R3, R99, 0x1, 0x181f ;  /* 0x00381f0063037f89 */ /* 0x0082a200000e0000 */
[----:B------:R-:W-:Y:S03]  /*6c30*/  ISETP.GE.AND P0, PT, R6, 0x21, PT ;  /* 0x000000210600780c */ /* 0x000fe60003f06270 */
[----:B------:R1:W3:Y:S10]  /*6c40*/  SHFL.IDX PT, R2, R100, 0x1, 0x181f ;  /* 0x00381f0064027f89 */ /* 0x0002f400000e0000 */
[----:B------:R-:W-:-:S05]  /*6c50*/  @!P0 BRA `(.L_x_1149) ;  /* 0x0000015000008947 */ /* 0x000fca0003800000 */
[----:B------:R-:W-:Y:S02]  /*6c60*/  ISETP.GE.AND P0, PT, R24, c[0x0][0x1d4], PT ;  /* 0x0000750018007a0c */ /* 0x000fe40003f06270 */
[----:B------:R-:W-:Y:S11]  /*6c70*/  ISETP.GE.AND P4, PT, R36, c[0x0][0x1d4], PT ;  /* 0x0000750024007a0c */ /* 0x000ff60003f86270 */
[----:B------:R-:W4:Y:S01]  /*6c80*/  @!P0 LDS.128 R20, [R87+0xb080] ;  /* 0x00b0800057148984 */ /* 0x000f220000000c00 */
[CC--:B---3--:R-:W-:Y:S04]  /*6c90*/  @!P0 LEA R8, P3, R24.reuse, R2.reuse, 0x1 ;  /* 0x0000000218088211 */ /* 0x0c8fe800078608ff */
[-C--:B--2---:R-:W-:Y:S02]  /*6ca0*/  @!P0 LEA.HI.X R9, R24, R3.reuse, R25, 0x1, P3 ;  /* 0x0000000318098211 */ /* 0x084fe400018f0c19 */
[CC--:B------:R-:W-:Y:S04]  /*6cb0*/  @!P4 LEA R14, P3, R101.reuse, R2.reuse, 0x1 ;  /* 0x00000002650ec211 */ /* 0x0c0fe800078608ff */
[-C--:B------:R-:W-:Y:S02]  /*6cc0*/  @!P4 LEA.HI.X R15, R101, R3.reuse, R109, 0x1, P3 ;  /* 0x00000003650fc211 */ /* 0x080fe400018f0c6d */
[----:B------:R-:W-:Y:S11]  /*6cd0*/  ISETP.GE.AND P3, PT, R107, c[0x0][0x1d4], PT ;  /* 0x000075006b007a0c */ /* 0x000ff60003f66270 */
[----:B------:R-:W-:Y:S02]  /*6ce0*/  @!UPT UIADD3 URZ, URZ, URZ, URZ ;  /* 0x0000003f3f3ff290 */ /* 0x000fe4000fffe03f */
[CC--:B------:R-:W-:Y:S04]  /*6cf0*/  @!P3 LEA R10, P5, R103.reuse, R2.reuse, 0x1 ;  /* 0x00000002670ab211 */ /* 0x0c0fe800078a08ff */
[-C--:B------:R-:W-:Y:S01]  /*6d00*/  @!P3 LEA.HI.X R11, R103, R3.reuse, R111, 0x1, P5 ;  /* 0x00000003670bb211 */ /* 0x080fe200028f0c6f */
[----:B----4-:R-:W-:Y:S01]  /*6d10*/  @!P0 ST.E.128 [R8.64], R20 ;  /* 0x0000001408008985 */ /* 0x010fe2000c101d0e */
        /* <DEDUP_REMOVED lines=9> */
.L_x_1149:
[----:B------:R-:W-:Y:S05]  /*6db0*/  BSYNC B2 ;  /* 0x0000000000027941 */ /* 0x000fea0003800000 */
.L_x_1134:
[----:B-1234-:R-:W-:Y:S01]  /*6dc0*/  IMAD.IADD R2, R104, 0x1, -R43 ;  /* 0x0000000168027824 */ /* 0x01efe200078e0a2b */
[----:B------:R-:W-:Y:S01]  /*6dd0*/  P2R R14, PR, RZ, 0x2 ;  /* 0x00000002ff0e7803 */ /* 0x000fe20000000000 */
[----:B------:R-:W-:Y:S01]  /*6de0*/  IMAD.WIDE R8, R46, 0x30, R140 ;  /* 0x000000302e087825 */ /* 0x000fe200078e028c */
[----:B------:R-:W-:Y:S01]  /*6df0*/  ISETP.NE.AND P1, PT, R117, RZ, PT ;  /* 0x000000ff7500720c */ /* 0x000fe20003f25270 */
[----:B------:R-:W-:Y:S01]  /*6e00*/  BSSY B0, `(.L_x_1168) ;  /* 0x000004c000007945 */ /* 0x000fe20003800000 */
[----:B------:R-:W-:Y:S01]  /*6e10*/  ISETP.GE.AND P3, PT, R2, 0x21, PT ;  /* 0x000000210200780c */ /* 0x000fe20003f66270 */
[----:B------:R-:W-:Y:S01]  /*6e20*/  IMAD R6, R116, c[0x0][0x218], RZ ;  /* 0x0000860074067a24 */ /* 0x000fe200078e02ff */
[----:B------:R-:W-:Y:S02]  /*6e30*/  ISETP.NE.AND P6, PT, R139, RZ, PT ;  /* 0x000000ff8b00720c */ /* 0x000fe40003fc5270 */
[----:B------:R-:W-:Y:S01]  /*6e40*/  ISETP.NE.AND P5, PT, R138, RZ, PT ;  /* 0x000000ff8a00720c */ /* 0x000fe20003fa5270 */
[----:B------:R-:W-:Y:S08]  /*6e50*/  IMAD R6, R105, c[0x0][0x21c], R6 ;  /* 0x0000870069067a24 */ /* 0x000ff000078e0206 */
[----:B------:R-:W-:Y:S01]  /*6e60*/  @P3 IADD3 R13, P0, R8, 0x20, RZ ;  /* 0x00000020080d3810 */ /* 0x000fe20007f1e0ff */
[--C-:B------:R-:W-:Y:S04]  /*6e70*/  @P3 IMAD.MOV.U32 R11, RZ, RZ, R130.reuse ;  /* 0x000000ffff0b3224 */ /* 0x100fe800078e0082 */
[----:B------:R-:W-:Y:S01]  /*6e80*/  @P3 IMAD.X R10, RZ, RZ, R9, P0 ;  /* 0x000000ffff0a3224 */ /* 0x000fe200000e0609 */
[----:B------:R-:W-:Y:S11]  /*6e90*/  ISETP.GE.AND P0, PT, R2, 0x1, PT ;  /* 0x000000010200780c */ /* 0x000ff60003f06270 */
[----:B------:R-:W-:Y:S02]  /*6ea0*/  @!UPT UIADD3 URZ, URZ, URZ, URZ ;  /* 0x0000003f3f3ff290 */ /* 0x000fe4000fffe03f */
[----:B------:R-:W-:Y:S01]  /*6eb0*/  @P0 MOV R2, R120 ;  /* 0x0000007800020202 */ /* 0x000fe20000000f00 */
[----:B------:R-:W-:Y:S02]  /*6ec0*/  @P0 IMAD R5, R9, c[0x0][0x258], RZ ;  /* 0x0000960009050a24 */ /* 0x000fe400078e02ff */
[----:B------:R-:W-:Y:S04]  /*6ed0*/  @P0 IMAD.MOV.U32 R3, RZ, RZ, R130 ;  /* 0x000000ffff030224 */ /* 0x000fe800078e0082 */
[C---:B------:R-:W-:Y:S04]  /*6ee0*/  @P0 IMAD.WIDE.U32 R2, R8.reuse, c[0x0][0x258], R2 ;  /* 0x0000960008020a25 */ /* 0x040fe800078e0002 */
[----:B------:R-:W-:Y:S05]  /*6ef0*/  @P0 IMAD R8, R8, c[0x0][0x25c], R5 ;  /* 0x0000970008080a24 */ /* 0x000fea00078e0205 */
[----:B------:R-:W-:Y:S02]  /*6f00*/  @P0 IADD3 R3, R3, R8, RZ ;  /* 0x0000000803030210 */ /* 0x000fe40007ffe0ff */
[C---:B------:R-:W-:Y:S04]  /*6f10*/  @P0 LEA R8, P4, R2.reuse, c[0x0][0x250], 0x1 ;  /* 0x0000940002080a11 */ /* 0x040fe800078808ff */
[----:B------:R-:W-:Y:S01]  /*6f20*/  @P0 LEA.HI.X R9, R2, c[0x0][0x254], R3, 0x1, P4 ;  /* 0x0000950002090a11 */ /* 0x000fe200020f0c03 */
[----:B------:R-:W-:Y:S04]  /*6f30*/  IMAD R2, R115, c[0x0][0x208], RZ ;  /* 0x0000820073027a24 */ /* 0x000fe800078e02ff */
[----:B------:R-:W-:Y:S01]  /*6f40*/  @!PT LDS RZ, [RZ] ;  /* 0x00000000fffff984 */ /* 0x000fe20000000800 */
[----:B------:R-:W-:Y:S01]  /*6f50*/  @!PT LDS RZ, [RZ] ;  /* 0x00000000fffff984 */ /* 0x000fe20000000800 */
[----:B------:R-:W-:Y:S01]  /*6f60*/  @!PT LDS RZ, [RZ] ;  /* 0x00000000fffff984 */ /* 0x000fe20000000800 */
[----:B------:R1:W-:Y:S01]  /*6f70*/  @P0 LDGSTS.E.BYPASS.LTC128B.128 [R87+0x4080], [R8.64], !P1 ;  /* 0x0408000008570fae */ /* 0x0003e2000c901d4e */
[C---:B------:R-:W-:Y:S02]  /*6f80*/  IMAD R5, R108.reuse, c[0x0][0x20c], R2 ;  /* 0x000083006c057a24 */ /* 0x040fe400078e0202 */
[----:B------:R-:W-:Y:S04]  /*6f90*/  IMAD.WIDE.U32 R2, R108, c[0x0][0x208], RZ ;  /* 0x000082006c027a25 */ /* 0x000fe800078e00ff */
[----:B------:R-:W-:Y:S04]  /*6fa0*/  IMAD.IADD R3, R3, 0x1, R5 ;  /* 0x0000000103037824 */ /* 0x000fe800078e0205 */
[----:B------:R-:W-:Y:S05]  /*6fb0*/  IMAD.WIDE.U32 R2, R105, c[0x0][0x218], R2 ;  /* 0x0000860069027a25 */ /* 0x000fea00078e0002 */
[----:B------:R-:W-:Y:S01]  /*6fc0*/  IADD3 R5, P4, R160, R2, RZ ;  /* 0x00000002a0057210 */ /* 0x000fe20007f9e0ff */
[----:B------:R-:W-:Y:S01]  /*6fd0*/  @P3 IMAD R2, R10, c[0x0][0x258], RZ ;  /* 0x000096000a023a24 */ /* 0x000fe200078e02ff */
[----:B------:R-:W-:Y:S02]  /*6fe0*/  @P3 MOV R10, R120 ;  /* 0x00000078000a3202 */ /* 0x000fe40000000f00 */
[----:B------:R-:W-:Y:S01]  /*6ff0*/  IADD3.X R6, R154, R3, R6, P4, !PT ;  /* 0x000000039a067210 */ /* 0x000fe200027fe406 */
[C---:B------:R-:W-:Y:S02]  /*7000*/  @P3 IMAD R2, R13.reuse, c[0x0][0x25c], R2 ;  /* 0x000097000d023a24 */ /* 0x040fe400078e0202 */
[----:B------:R-:W-:Y:S05]  /*7010*/  @P3 IMAD.WIDE.U32 R10, R13, c[0x0][0x258], R10 ;  /* 0x000096000d0a3a25 */ /* 0x000fea00078e000a */
[----:B------:R-:W-:Y:S02]  /*7020*/  @P3 IADD3 R3, R11, R2, RZ ;  /* 0x000000020b033210 */ /* 0x000fe40007ffe0ff */
[C---:B------:R-:W-:Y:S04]  /*7030*/  @P3 LEA R2, P4, R10.reuse, c[0x0][0x250], 0x1 ;  /* 0x000094000a023a11 */ /* 0x040fe800078808ff */
[----:B------:R-:W-:Y:S02]  /*7040*/  @P3 LEA.HI.X R3, R10, c[0x0][0x254], R3, 0x1, P4 ;  /* 0x000095000a033a11 */ /* 0x000fe400020f0c03 */
[C---:B------:R-:W-:Y:S04]  /*7050*/  LEA R13, P4, R5.reuse, c[0x0][0x1f8], 0x1 ;  /* 0x00007e00050d7a11 */ /* 0x040fe800078808ff */
[----:B------:R-:W-:Y:S02]  /*7060*/  LEA.HI.X R6, R5, c[0x0][0x1fc], R6, 0x1, P4 ;  /* 0x00007f0005067a11 */ /* 0x000fe400020f0c06 */
[----:B------:R-:W-:Y:S11]  /*7070*/  ISETP.NE.AND P4, PT, R137, RZ, PT ;  /* 0x000000ff8900720c */ /* 0x000ff60003f85270 */
[----:B------:R-:W-:Y:S02]  /*7080*/  @!UPT UIADD3 URZ, URZ, URZ, URZ ;  /* 0x0000003f3f3ff290 */ /* 0x000fe4000fffe03f */
        /* <DEDUP_REMOVED lines=9> */
[----:B--2---:R1:W2:Y:S01]  /*7120*/  SHFL.IDX PT, R2, R13, RZ, 0x181f ;  /* 0x00181fff0d027589 */ /* 0x0042a200000e0000 */
[----:B------:R-:W-:Y:S04]  /*7130*/  DEPBAR.LE SB0, 0x0 ;  /* 0x000080000000791a */ /* 0x000fe80000000000 */
[----:B------:R1:W3:Y:S04]  /*7140*/  SHFL.IDX PT, R3, R6, RZ, 0x181f ;  /* 0x00181fff06037589 */ /* 0x0002e800000e0000 */
[----:B------:R-:W-:Y:S06]  /*7150*/  BAR.SYNC.DEFER_BLOCKING 0x0 ;  /* 0x0000000000007b1d */ /* 0x000fec0000010000 */
[----:B------:R-:W-:-:S05]  /*7160*/  @!P0 BRA `(.L_x_1169) ;  /* 0x0000015000008947 */ /* 0x000fca0003800000 */
[----:B------:R-:W-:Y:S02]  /*7170*/  ISETP.GE.AND P0, PT, R24, c[0x0][0x1d4], PT ;  /* 0x0000750018007a0c */ /* 0x000fe40003f06270 */
[----:B------:R-:W-:Y:S11]  /*7180*/  ISETP.GE.AND P5, PT, R36, c[0x0][0x1d4], PT ;  /* 0x0000750024007a0c */ /* 0x000ff60003fa6270 */
[----:B------:R-:W4:Y:S01]  /*7190*/  @!P0 LDS.128 R20, [R87+0x4080] ;  /* 0x0040800057148984 */ /* 0x000f220000000c00 */
[CC--:B-12---:R-:W-:Y:S04]  /*71a0*/  @!P0 LEA R8, P4, R24.reuse, R2.reuse, 0x1 ;  /* 0x0000000218088211 */ /* 0x0c6fe800078808ff */
[-C--:B---3--:R-:W-:Y:S02]  /*71b0*/  @!P0 LEA.HI.X R9, R24, R3.reuse, R25, 0x1, P4 ;  /* 0x0000000318098211 */ /* 0x088fe400020f0c19 */
        /* <DEDUP_REMOVED lines=16> */
.L_x_1169:
[----:B------:R-:W-:Y:S05]  /*72c0*/  BSYNC B0 ;  /* 0x0000000000007941 */ /* 0x000fea0003800000 */
.L_x_1168:
[----:B-1-3--:R1:W3:Y:S01]  /*72d0*/  SHFL.IDX PT, R3, R6, 0x1, 0x181f ;  /* 0x00381f0006037f89 */ /* 0x00a2e200000e0000 */
[----:B------:R-:W-:Y:S03]  /*72e0*/  BSSY B0, `(.L_x_1170) ;  /* 0x0000018000007945 */ /* 0x000fe60003800000 */
[----:B--2---:R1:W2:Y:S01]  /*72f0*/  SHFL.IDX PT, R2, R13, 0x1, 0x181f ;  /* 0x00381f000d027f89 */ /* 0x0042a200000e0000 */
[----:B------:R-:W-:-:S05]  /*7300*/  @!P3 BRA `(.L_x_1171) ;  /* 0x000001500000b947 */ /* 0x000fca0003800000 */
[----:B------:R-:W-:Y:S02]  /*7310*/  ISETP.GE.AND P0, PT, R24, c[0x0][0x1d4], PT ;  /* 0x0000750018007a0c */ /* 0x000fe40003f06270 */
[----:B------:R-:W-:Y:S11]  /*7320*/  ISETP.GE.AND P4, PT, R36, c[0x0][0x1d4], PT ;  /* 0x0000750024007a0c */ /* 0x000ff60003f86270 */
[----:B------:R-:W4:Y:S01]  /*7330*/  @!P0 LDS.128 R20, [R87+0x5080] ;  /* 0x0050800057148984 */ /* 0x000f220000000c00 */
[CC--:B--2---:R-:W-:Y:S04]  /*7340*/  @!P0 LEA R8, P3, R24.reuse, R2.reuse, 0x1 ;  /* 0x0000000218088211 */ /* 0x0c4fe800078608ff */
        /* <DEDUP_REMOVED lines=17> */
.L_x_1171:
[----:B------:R-:W-:Y:S05]  /*7460*/  BSYNC B0 ;  /* 0x0000000000007941 */ /* 0x000fea0003800000 */
.L_x_1170:
[----:B------:R-:W-:Y:S11]  /*7470*/  ISETP.GT.AND P5, PT, R46, R148, PT ;  /* 0x000000942e00720c */ /* 0x000ff60003fa4270 */
[----:B------:R-:W-:Y:S02]  /*7480*/  @!UPT UIADD3 URZ, URZ, URZ, URZ ;  /* 0x0000003f3f3ff290 */ /* 0x000fe4000fffe03f */
[----:B------:R-:W-:-:S05]  /*7490*/  @!P5 BRA `(.L_x_1172) ;  /* 0x000002600000d947 */ /* 0x000fca0003800000 */
[----:B------:R-:W-:Y:S01]  /*74a0*/  IADD3 R5, R46, -0x1, RZ ;  /* 0xffffffff2e057810 */ /* 0x000fe20007ffe0ff */
[----:B--2---:R-:W-:Y:S01]  /*74b0*/  IMAD.MOV.U32 R2, RZ, RZ, R144 ;  /* 0x000000ffff027224 */ /* 0x004fe200078e0090 */
[----:B------:R-:W-:Y:S01]  /*74c0*/  ISETP.GE.AND P3, PT, R114, 0x1, PT ;  /* 0x000000017200780c */ /* 0x000fe20003f66270 */
[----:B---3--:R-:W-:Y:S01]  /*74d0*/  IMAD.MOV.U32 R3, RZ, RZ, R143 ;  /* 0x000000ffff037224 */ /* 0x008fe200078e008f */
[----:B------:R-:W-:Y:S01]  /*74e0*/  SHF.R.S32.HI R8, RZ, 0x1f, R5 ;  /* 0x0000001fff087819 */ /* 0x000fe20000011405 */
[C---:B-1----:R-:W-:Y:S01]  /*74f0*/  IMAD R6, R5.reuse, UR8, RZ ;  /* 0x0000000805067c24 */ /* 0x042fe2000f8e02ff */
        /* <DEDUP_REMOVED lines=32> */
.L_x_1172:
[----:B------:R-:W0:Y:S01]  /*7700*/  LDGDEPBAR ;  /* 0x00000000000079af */ /* 0x000e220000000000 */
[----:B------:R-:W-:Y:S01]  /*7710*/  IADD3 R46, R46, -0x1, RZ ;  /* 0xffffffff2e2e7810 */ /* 0x000fe20007ffe0ff */
[----:B------:R-:W-:-:S05]  /*7720*/  @P5 BRA `(.L_x_1173) ;  /* 0xffffa2e000005947 */ /* 0x000fca000383ffff */
[----:B------:R-:W4:Y:S04]  /*7730*/  LDL R5, [R1+0x64] ;  /* 0x0000640001057983 */ /* 0x000f280000100800 */
[----:B------:R1:W5:Y:S04]  /*7740*/  LDL R19, [R1+0x58] ;  /* 0x0000580001137983 */ /* 0x0003680000100800 */
[----:B------:R-:W-:Y:S01]  /*7750*/  BAR.SYNC.DEFER_BLOCKING 0x0 ;  /* 0x0000000000007b1d */ /* 0x000fe20000010000 */
[----:B----4-:R-:W-:-:S05]  /*7760*/  IADD3 R0, R5, 0x2f, RZ ;  /* 0x0000002f05007810 */ /* 0x010fca0007ffe0ff */
[----:B------:R-:W-:-:S05]  /*7770*/  IMAD.HI R0, R0, 0x2aaaaaab, RZ ;  /* 0x2aaaaaab00007827 */ /* 0x000fca00078e02ff */
[----:B-12---:R-:W-:-:S04]  /*7780*/  SHF.R.U32.HI R2, RZ, 0x1f, R0 ;  /* 0x0000001fff027819 */ /* 0x006fc80000011600 */
[----:B------:R-:W-:Y:S02]  /*7790*/  LEA.HI.SX32 R7, R0, R2, 0x1d ;  /* 0x0000000200077211 */ /* 0x000fe400078feaff */
.L_x_1133:
[----:B------:R-:W-:Y:S01]  /*77a0*/  IMAD.MOV.U32 R0, RZ, RZ, c[0x0][0x2c4] ;  /* 0x0000b100ff007624 */ /* 0x000fe200078e00ff */
[----:B------:R2:W-:Y:S01]  /*77b0*/  STL.64 [R1], R166 ;  /* 0x000000a601007387 */ /* 0x0005e20000100a00 */
[----:B-1----:R-:W-:-:S03]  /*77c0*/  IMAD.MOV.U32 R4, RZ, RZ, c[0x0][0x32c] ;  /* 0x0000cb00ff047624 */ /* 0x002fc600078e00ff */
[----:B------:R-:W-:Y:S02]  /*77d0*/  ISETP.NE.AND P2, PT, R0, 0x1, PT ;  /* 0x000000010000780c */ /* 0x000fe40003f45270 */
[----:B------:R-:W-:Y:S02]  /*77e0*/  IADD3 R0, R164, 0x7f, RZ ;  /* 0x0000007fa4007810 */ /* 0x000fe40007ffe0ff */
[----:B------:R-:W-:-:S09]  /*77f0*/  ISETP.GE.AND P1, PT, R4, 0x1, PT ;  /* 0x000000010400780c */ /* 0x000fd20003f26270 */
[----:B------:R-:W-:-:S05]  /*7800*/  @P2 IMAD.HI.U32 R2, R0, c[0x0][0x2c8], RZ ;  /* 0x0000b20000022a27 */ /* 0x000fca00078e00ff */
[----:B------:R-:W-:-:S04]  /*7810*/  @P2 SHF.R.U32.HI R0, RZ, c[0x0][0x2cc], R2 ;  /* 0x0000b300ff002a19 */ /* 0x000fc80000011602 */
[----:B------:R-:W-:-:S05]  /*7820*/  IADD3 R0, R0, 0x1, R5 ;  /* 0x0000000100007810 */ /* 0x000fca0007ffe005 */
[----:B-----5:R-:W-:-:S05]  /*7830*/  IMAD.IADD R2, R0, 0x1, -R19 ;  /* 0x0000000100027824 */ /* 0x020fca00078e0a13 */
[----:B---3--:R-:W-:Y:S01]  /*7840*/  IADD3 R3, R2, c[0x0][0x328], RZ ;  /* 0x0000ca0002037a10 */ /* 0x008fe20007ffe0ff */
[----:B------:R-:W-:Y:S05]  /*7850*/  @!P1 BRA `(.L_x_1174) ;  /* 0x0000010000009947 */ /* 0x000fea0003800000 */
[C---:B--2---:R-:W-:Y:S01]  /*7860*/  ISETP.GT.AND P0, PT, R2.reuse, RZ, PT ;  /* 0x000000ff0200720c */ /* 0x044fe20003f04270 */
[----:B------:R-:W-:Y:S01]  /*7870*/  BSSY B0, `(.L_x_1175) ;  /* 0x000000c000007945 */ /* 0x000fe20003800000 */
        /* <DEDUP_REMOVED lines=8> */
.L_x_1176:
[----:B------:R-:W-:-:S13]  /*7900*/  ISETP.NE.AND P0, PT, R4, 0x1, PT ;  /* 0x000000010400780c */ /* 0x000fda0003f05270 */
[----:B------:R-:W-:-:S05]  /*7910*/  @P0 IMAD.HI.U32 R2, R0, c[0x0][0x330], RZ ;  /* 0x0000cc0000020a27 */ /* 0x000fca00078e00ff */
[----:B------:R-:W-:Y:S02]  /*7920*/  @P0 SHF.R.U32.HI R0, RZ, c[0x0][0x334], R2 ;  /* 0x0000cd00ff000a19 */ /* 0x000fe40000011602 */
.L_x_1177:
[----:B------:R-:W-:Y:S05]  /*7930*/  BSYNC B0 ;  /* 0x0000000000007941 */ /* 0x000fea0003800000 */
.L_x_1175:
[----:B------:R-:W-:-:S05]  /*7940*/  IMAD R0, R0, R4, c[0x0][0x32c] ;  /* 0x0000cb0000007624 */ /* 0x000fca00078e0204 */
[----:B------:R-:W-:-:S04]  /*7950*/  IMNMX R3, R3, R0, PT ;  /* 0x0000000003037217 */ /* 0x000fc80003800200 */
.L_x_1174:
[----:B--2---:R-:W-:Y:S01]  /*7960*/  IADD3 R3, R3, 0x2f, RZ ;  /* 0x0000002f03037810 */ /* 0x004fe20007ffe0ff */
[----:B------:R-:W-:-:S04]  /*7970*/  @P2 IMAD.HI.U32 R2, R164, c[0x0][0x2c8], RZ ;  /* 0x0000b200a4022a27 */ /* 0x000fc800078e00ff */
[----:B------:R-:W-:-:S04]  /*7980*/  IMAD.HI R3, R3, 0x2aaaaaab, RZ ;  /* 0x2aaaaaab03037827 */ /* 0x000fc800078e02ff */
[----:B------:R-:W-:Y:S01]  /*7990*/  IMAD.MOV.U32 R0, RZ, RZ, R164 ;  /* 0x000000ffff007224 */ /* 0x000fe200078e00a4 */
[----:B------:R-:W-:Y:S02]  /*79a0*/  @P2 SHF.R.U32.HI R0, RZ, c[0x0][0x2cc], R2 ;  /* 0x0000b300ff002a19 */ /* 0x000fe40000011602 */
[----:B------:R-:W-:Y:S02]  /*79b0*/  SHF.R.U32.HI R2, RZ, 0x1f, R3 ;  /* 0x0000001fff027819 */ /* 0x000fe40000011603 */
[----:B------:R-:W-:Y:S02]  /*79c0*/  IADD3 R0, R0, R5, -R19 ;  /* 0x0000000500007210 */ /* 0x000fe40007ffe813 */
[----:B------:R-:W-:Y:S02]  /*79d0*/  LEA.HI.SX32 R2, R3, R2, 0x1d ;  /* 0x0000000203027211 */ /* 0x000fe400078feaff */
[----:B------:R-:W-:Y:S02]  /*79e0*/  IADD3 R3, R0, -c[0x0][0x324], RZ ;  /* 0x8000c90000037a10 */ /* 0x000fe40007ffe0ff */
[----:B------:R-:W-:Y:S01]  /*79f0*/  IMNMX R218, R2, R7, PT ;  /* 0x0000000702da7217 */ /* 0x000fe20003800200 */
[----:B------:R-:W-:Y:S05]  /*7a00*/  @!P1 BRA `(.L_x_1178) ;  /* 0x000000f000009947 */ /* 0x000fea0003800000 */
[----:B------:R-:W-:Y:S01]  /*7a10*/  ISETP.GT.AND P0, PT, R0, -0x1, PT ;  /* 0xffffffff0000780c */ /* 0x000fe20003f04270 */
[----:B------:R-:W-:-:S12]  /*7a20*/  BSSY B0, `(.L_x_1179) ;  /* 0x000000b000007945 */ /* 0x000fd80003800000 */
[----:B------:R-:W-:Y:S05]  /*7a30*/  @P0 BRA `(.L_x_1180) ;  /* 0x0000006000000947 */ /* 0x000fea0003800000 */
[----:B------:R-:W-:Y:S02]  /*7a40*/  ISETP.NE.AND P0, PT, R4, 0x1, PT ;  /* 0x000000010400780c */ /* 0x000fe40003f05270 */
[----:B------:R-:W-:-:S11]  /*7a50*/  LOP3.LUT R0, RZ, R0, RZ, 0x33, !PT ;  /* 0x00000000ff007212 */ /* 0x000fd600078e33ff */
[----:B------:R-:W-:-:S05]  /*7a60*/  @P0 IMAD.HI.U32 R2, R0, c[0x0][0x330], RZ ;  /* 0x0000cc0000020a27 */ /* 0x000fca00078e00ff */
[----:B------:R-:W-:-:S04]  /*7a70*/  @P0 SHF.R.U32.HI R0, RZ, c[0x0][0x334], R2 ;  /* 0x0000cd00ff000a19 */ /* 0x000fc80000011602 */
[----:B------:R-:W-:Y:S01]  /*7a80*/  LOP3.LUT R0, RZ, R0, RZ, 0x33, !PT ;  /* 0x00000000ff007212 */ /* 0x000fe200078e33ff */
[----:B------:R-:W-:Y:S05]  /*7a90*/  BRA `(.L_x_1181) ;  /* 0x0000003000007947 */ /* 0x000fea0003800000 */
.L_x_1180:
[----:B------:R-:W-:-:S13]  /*7aa0*/  ISETP.NE.AND P0, PT, R4, 0x1, PT ;  /* 0x000000010400780c */ /* 0x000fda0003f05270 */
[----:B------:R-:W-:-:S05]  /*7ab0*/  @P0 IMAD.HI.U32 R2, R0, c[0x0][0x330], RZ ;  /* 0x0000cc0000020a27 */ /* 0x000fca00078e00ff */
[----:B------:R-:W-:Y:S02]  /*7ac0*/  @P0 SHF.R.U32.HI R0, RZ, c[0x0][0x334], R2 ;  /* 0x0000cd00ff000a19 */ /* 0x000fe40000011602 */
.L_x_1181:
[----:B------:R-:W-:Y:S05]  /*7ad0*/  BSYNC B0 ;  /* 0x0000000000007941 */ /* 0x000fea0003800000 */
.L_x_1179:
[----:B------:R-:W-:-:S05]  /*7ae0*/  IMAD R0, R0, c[0x0][0x32c], RZ ;  /* 0x0000cb0000007a24 */ /* 0x000fca00078e02ff */
[----:B------:R-:W-:-:S05]  /*7af0*/  IMNMX R3, R3, R0, !PT ;  /* 0x0000000003037217 */ /* 0x000fca0007800200 */
.L_x_1178:
[----:B------:R-:W-:Y:S01]  /*7b00*/  IMAD.HI R0, R3, 0x2aaaaaab, RZ ;  /* 0x2aaaaaab03007827 */ /* 0x000fe200078e02ff */
[----:B------:R-:W-:Y:S01]  /*7b10*/  PLOP3.LUT P1, PT, PT, PT, PT, 0x80, 0x0 ;  /* 0x000000000000781c */ /* 0x000fe20003f2f070 */
[----:B------:R-:W-:Y:S01]  /*7b20*/  CS2R R12, SRZ ;  /* 0x00000000000c7805 */ /* 0x000fe2000001ff00 */
[----:B------:R-:W-:Y:S01]  /*7b30*/  CS2R R132, SRZ ;  /* 0x0000000000847805 */ /* 0x000fe2000001ff00 */
[----:B------:R-:W-:Y:S01]  /*7b40*/  IMAD.MOV.U32 R135, RZ, RZ, RZ ;  /* 0x000000ffff877224 */ /* 0x000fe200078e00ff */
[----:B------:R-:W-:Y:S01]  /*7b50*/  SHF.R.U32.HI R2, RZ, 0x1f, R0 ;  /* 0x0000001fff027819 */ /* 0x000fe20000011600 */
[----:B------:R-:W-:Y:S01]  /*7b60*/  CS2R R14, SRZ ;  /* 0x00000000000e7805 */ /* 0x000fe2000001ff00 */
[----:B------:R-:W-:Y:S01]  /*7b70*/  IMAD.MOV.U32 R130, RZ, RZ, RZ ;  /* 0x000000ffff827224 */ /* 0x000fe200078e00ff */
[----:B------:R-:W-:Y:S01]  /*7b80*/  CS2R R128, SRZ ;  /* 0x0000000000807805 */ /* 0x000fe2000001ff00 */
[----:B------:R-:W-:Y:S01]  /*7b90*/  LEA.HI.SX32 R0, R0, R2, 0x1d ;  /* 0x0000000200007211 */ /* 0x000fe200078feaff */
[----:B------:R-:W-:Y:S01]  /*7ba0*/  CS2R R10, SRZ ;  /* 0x00000000000a7805 */ /* 0x000fe2000001ff00 */
[----:B------:R-:W-:Y:S01]  /*7bb0*/  MOV R126, RZ ;  /* 0x000000ff007e7202 */ /* 0x000fe20000000f00 */
[----:B------:R-:W-:Y:S01]  /*7bc0*/  CS2R R124, SRZ ;  /* 0x00000000007c7805 */ /* 0x000fe2000001ff00 */
[----:B------:R-:W-:Y:S01]  /*7bd0*/  IMNMX R233, RZ, R0, !PT ;  /* 0x00000000ffe97217 */ /* 0x000fe20007800200 */
[----:B------:R-:W-:Y:S01]  /*7be0*/  IMAD.MOV.U32 R122, RZ, RZ, RZ ;  /* 0x000000ffff7a7224 */ /* 0x000fe200078e00ff */
[----:B------:R-:W-:Y:S01]  /*7bf0*/  CS2R R120, SRZ ;  /* 0x0000000000787805 */ /* 0x000fe2000001ff00 */
[----:B------:R-:W-:Y:S01]  /*7c00*/  CS2R R16, SRZ ;  /* 0x0000000000107805 */ /* 0x000fe2000001ff00 */
[----:B------:R-:W-:Y:S01]  /*7c10*/  ISETP.GT.AND P0, PT, R218, R233, PT ;  /* 0x000000e9da00720c */ /* 0x000fe20003f04270 */
        /* <DEDUP_REMOVED lines=57> */
[----:B------:R-:W-:Y:S01]  /*7fb0*/  MOV R136, RZ ;  /* 0x000000ff00887202 */ /* 0x000fe20000000f00 */
[----:B------:R-:W-:Y:S01]  /*7fc0*/  CS2R R162, SRZ ;  /* 0x0000000000a27805 */ /* 0x000fe2000001ff00 */
[----:B------:R-:W-:Y:S01]  /*7fd0*/  CS2R R160, SRZ ;  /* 0x0000000000a07805 */ /* 0x000fe2000001ff00 */
[----:B------:R-:W-:Y:S01]  /*7fe0*/  CS2R R158, SRZ ;  /* 0x00000000009e7805 */ /* 0x000fe2000001ff00 */
[----:B------:R-:W-:Y:S01]  /*7ff0*/  CS2R R156, SRZ ;  /* 0x00000000009c7805 */ /* 0x000fe2000001ff00 */
[----:B------:R-:W-:Y:S01]  /*8000*/  IMAD.MOV.U32 R49, RZ, RZ, RZ ;  /* 0x000000ffff317224 */ /* 0x000fe200078e00ff */
[----:B------:R-:W-:Y:S01]  /*8010*/  MOV R153, RZ ;  /* 0x000000ff00997202 */ /* 0x000fe20000000f00 */
[----:B------:R-:W-:Y:S05]  /*8020*/  @!P0 BRA `(.L_x_1182) ;  /* 0x0000fec000008947 */ /* 0x000fea0003800000 */
[----:B------:R-:W2:Y:S01]  /*8030*/  LDL R0, [R1+0x4c] ;  /* 0x00004c0001007983 */ /* 0x000ea20000100800 */
[----:B------:R-:W-:Y:S01]  /*8040*/  ISETP.NE.U32.AND P0, PT, RZ, c[0x0][0x340], PT ;  /* 0x0000d000ff007a0c */ /* 0x000fe20003f05070 */
[----:B------:R-:W-:-:S03]  /*8050*/  ULDC.64 UR4, c[0x0][0x18] ;  /* 0x0000060000047ab9 */ /* 0x000fc60000000a00 */
[----:B------:R-:W-:Y:S01]  /*8060*/  ISETP.NE.AND.EX P1, PT, RZ, c[0x0][0x344], PT, P0 ;  /* 0x0000d100ff007a0c */ /* 0x000fe20003f25300 */
[----:B------:R-:W1:Y:S01]  /*8070*/  S2R R7, SR_CTAID.Y ;  /* 0x0000000000077919 */ /* 0x000e620000002600 */
[----:B------:R-:W-:Y:S02]  /*8080*/  SHF.R.S32.HI R32, RZ, 0x1f, R166 ;  /* 0x0000001fff207819 */ /* 0x000fe400000114a6 */
[----:B------:R-:W-:-:S09]  /*8090*/  ISETP.NE.U32.AND P0, PT, RZ, c[0x0][0x348], PT ;  /* 0x0000d200ff007a0c */ /* 0x000fd20003f05070 */
[----:B------:R-:W-:Y:S01]  /*80a0*/  @P1 IMAD.MOV.U32 R2, RZ, RZ, 0x4 ;  /* 0x00000004ff021424 */ /* 0x000fe200078e00ff */
[----:B------:R-:W-:Y:S01]  /*80b0*/  UIADD3 UR4, UP0, UR4, 0x10080, URZ ;  /* 0x0001008004047890 */ /* 0x000fe2000ff1e03f */
[----:B------:R-:W-:Y:S01]  /*80c0*/  STL [R1+0x10], R19 ;  /* 0x0000101301007387 */ /* 0x000fe20000100800 */
[----:B------:R-:W-:Y:S01]  /*80d0*/  P2R R13, PR, RZ, 0x2 ;  /* 0x00000002ff0d7803 */ /* 0x000fe20000000000 */
[----:B------:R-:W-:-:S05]  /*80e0*/  @P1 IMAD.WIDE R2, R252, R2, c[0x0][0x340] ;  /* 0x0000d000fc021625 */ /* 0x000fca00078e0202 */
[----:B------:R2:W3:Y:S01]  /*80f0*/  @P1 LDG.E R27, [R2.64] ;  /* 0x0000000e021b1981 */ /* 0x0004e2000c1e1900 */
[CC--:B------:R-:W-:Y:S01]  /*8100*/  LEA.HI R6, R32.reuse, R166.reuse, RZ, 0x3 ;  /* 0x000000a620067211 */ /* 0x0c0fe200078f18ff */
[----:B------:R-:W-:Y:S01]  /*8110*/  UIADD3.X UR5, URZ, UR5, URZ, UP0, !UPT ;  /* 0x000000053f057290 */ /* 0x000fe200087fe43f */
[----:B-1----:R-:W-:Y:S02]  /*8120*/  SHF.R.S32.HI R7, RZ, 0x1f, R7 ;  /* 0x0000001fff077819 */ /* 0x002fe40000011407 */
[----:B------:R-:W-:Y:S02]  /*8130*/  SHF.R.S32.HI R29, RZ, 0x3, R6 ;  /* 0x00000003ff1d7819 */ /* 0x000fe40000011406 */
[----:B------:R-:W-:Y:S02]  /*8140*/  ISETP.NE.AND.EX P0, PT, RZ, c[0x0][0x34c], PT, P0 ;  /* 0x0000d300ff007a0c */ /* 0x000fe40003f05300 */
[CC--:B------:R-:W-:Y:S02]  /*8150*/  LEA.HI R31, R32.reuse, R166.reuse, RZ, 0x4 ;  /* 0x000000a6201f7211 */ /* 0x0c0fe400078f20ff */
[----:B------:R-:W-:-:S02]  /*8160*/  LEA.HI R12, R32, R166, RZ, 0x6 ;  /* 0x000000a6200c7211 */ /* 0x000fc400078f30ff */
[----:B------:R-:W-:Y:S02]  /*8170*/  IADD3 R142, R218, -0x1, RZ ;  /* 0xffffffffda8e7810 */ /* 0x000fe40007ffe0ff */
[----:B--2---:R-:W-:-:S05]  /*8180*/  SHF.R.S32.HI R2, RZ, 0x1f, R0 ;  /* 0x0000001fff027819 */ /* 0x004fca0000011400 */
[----:B------:R-:W-:-:S04]  /*8190*/  IMAD R2, R2, c[0x0][0x178], RZ ;  /* 0x00005e0002027a24 */ /* 0x000fc800078e02ff */
[C---:B------:R-:W-:Y:S02]  /*81a0*/  IMAD R4, R0.reuse, c[0x0][0x17c], R2 ;  /* 0x00005f0000047a24 */ /* 0x040fe400078e0202 */
[----:B------:R-:W-:Y:S01]  /*81b0*/  IMAD.WIDE.U32 R2, R0, c[0x0][0x178], RZ ;  /* 0x00005e0000027a25 */ /* 0x000fe200078e00ff */
[----:B------:R-:W-:-:S03]  /*81c0*/  LOP3.LUT R0, R6, 0xfffffff8, RZ, 0xc0, !PT ;  /* 0xfffffff806007812 */ /* 0x000fc600078ec0ff */
[----:B------:R-:W-:Y:S02]  /*81d0*/  IMAD.IADD R3, R3, 0x1, R4 ;  /* 0x0000000103037824 */ /* 0x000fe400078e0204 */
[----:B------:R-:W-:Y:S02]  /*81e0*/  IMAD R4, R7, c[0x0][0x1b8], RZ ;  /* 0x00006e0007047a24 */ /* 0x000fe400078e02ff */
[----:B------:R-:W1:Y:S01]  /*81f0*/  S2R R7, SR_CTAID.Y ;  /* 0x0000000000077919 */ /* 0x000e620000002600 */
[----:B------:R-:W-:Y:S01]  /*8200*/  IMAD.IADD R25, R166, 0x1, -R0 ;  /* 0x00000001a6197824 */ /* 0x000fe200078e0a00 */
[----:B------:R-:W-:-:S03]  /*8210*/  SHF.R.S32.HI R0, RZ, 0x1f, R252 ;  /* 0x0000001fff007819 */ /* 0x000fc600000114fc */
[----:B------:R-:W-:Y:S01]  /*8220*/  IMAD R8, R25, 0x20, R29 ;  /* 0x0000002019087824 */ /* 0x000fe200078e021d */
[----:B------:R-:W-:-:S03]  /*8230*/  SEL R6, R0, RZ, !P0 ;  /* 0x000000ff00067207 */ /* 0x000fc60004000000 */
[----:B------:R-:W-:Y:S02]  /*8240*/  IMAD.IADD R8, R164, 0x1, R8 ;  /* 0x00000001a4087824 */ /* 0x000fe400078e0208 */
[----:B------:R-:W-:Y:S02]  /*8250*/  IMAD R6, R6, c[0x0][0x1c0], RZ ;  /* 0x0000700006067a24 */ /* 0x000fe400078e02ff */
[----:B------:R-:W-:Y:S02]  /*8260*/  IMAD.MOV.U32 R0, RZ, RZ, R8 ;  /* 0x000000ffff007224 */ /* 0x000fe400078e0008 */
[C---:B-1----:R-:W-:Y:S02]  /*8270*/  IMAD R4, R7.reuse, c[0x0][0x1bc], R4 ;  /* 0x00006f0007047a24 */ /* 0x042fe400078e0204 */
[----:B------:R-:W-:-:S04]  /*8280*/  IMAD.WIDE.U32 R2, R7, c[0x0][0x1b8], R2 ;  /* 0x00006e0007027a25 */ /* 0x000fc800078e0002 */
[----:B------:R-:W-:-:S04]  /*8290*/  @P2 IMAD.HI.U32 R7, R8, c[0x0][0x2c8], RZ ;  /* 0x0000b20008072a27 */ /* 0x000fc800078e00ff */
[----:B------:R-:W-:Y:S01]  /*82a0*/  IMAD.IADD R3, R3, 0x1, R4 ;  /* 0x0000000103037824 */ /* 0x000fe200078e0204 */
[----:B------:R-:W-:Y:S02]  /*82b0*/  SEL R4, R252, RZ, !P0 ;  /* 0x000000fffc047207 */ /* 0x000fe40004000000 */
[----:B------:R-:W-:-:S03]  /*82c0*/  @P2 SHF.R.U32.HI R0, RZ, c[0x0][0x2cc], R7 ;  /* 0x0000b300ff002a19 */ /* 0x000fc60000011607 */
[C---:B------:R-:W-:Y:S01]  /*82d0*/  IMAD R7, R4.reuse, c[0x0][0x1c4], R6 ;  /* 0x0000710004077a24 */ /* 0x040fe200078e0206 */
[----:B------:R-:W-:Y:S01]  /*82e0*/  SHF.R.S32.HI R6, RZ, 0x1f, R0 ;  /* 0x0000001fff067819 */ /* 0x000fe20000011400 */
[----:B------:R-:W-:-:S04]  /*82f0*/  IMAD.WIDE.U32 R2, R4, c[0x0][0x1c0], R2 ;  /* 0x0000700004027a25 */ /* 0x000fc800078e0002 */
[----:B------:R-:W-:Y:S02]  /*8300*/  IMAD.MOV R4, RZ, RZ, -R0 ;  /* 0x000000ffff047224 */ /* 0x000fe400078e0a00 */
[----:B------:R-:W-:Y:S01]  /*8310*/  IMAD.IADD R3, R3, 0x1, R7 ;  /* 0x0000000103037824 */ /* 0x000fe200078e0207 */
[----:B------:R-:W-:Y:S01]  /*8320*/  LOP3.LUT R7, R31, 0xfffffff0, RZ, 0xc0, !PT ;  /* 0xfffffff01f077812 */ /* 0x000fe200078ec0ff */
[----:B------:R-:W-:Y:S02]  /*8330*/  IMAD R6, R6, c[0x0][0x1b0], RZ ;  /* 0x00006c0006067a24 */ /* 0x000fe400078e02ff */
[----:B------:R-:W-:Y:S02]  /*8340*/  IMAD R4, R4, c[0x0][0x2c4], R8 ;  /* 0x0000b10004047a24 */ /* 0x000fe400078e0208 */
[C---:B------:R-:W-:Y:S02]  /*8350*/  IMAD R6, R0.reuse, c[0x0][0x1b4], R6 ;  /* 0x00006d0000067a24 */ /* 0x040fe400078e0206 */
[----:B------:R-:W-:Y:S01]  /*8360*/  IMAD.WIDE.U32 R2, R0, c[0x0][0x1b0], R2 ;  /* 0x00006c0000027a25 */ /* 0x000fe200078e0002 */
[----:B------:R-:W-:-:S03]  /*8370*/  SHF.R.S32.HI R0, RZ, 0x1f, R4 ;  /* 0x0000001fff007819 */ /* 0x000fc60000011404 */
[----:B------:R-:W-:Y:S02]  /*8380*/  IMAD.IADD R3, R3, 0x1, R6 ;  /* 0x0000000103037824 */ /* 0x000fe400078e0206 */
[----:B------:R-:W-:Y:S02]  /*8390*/  IMAD R0, R0, c[0x0][0x1a8], RZ ;  /* 0x00006a0000007a24 */ /* 0x000fe400078e02ff */
[----:B------:R-:W-:-:S04]  /*83a0*/  IMAD.WIDE.U32 R2, R4, c[0x0][0x1a8], R2 ;  /* 0x00006a0004027a25 */ /* 0x000fc800078e0002 */
[----:B------:R-:W-:Y:S01]  /*83b0*/  IMAD R10, R4, c[0x0][0x1ac], R0 ;  /* 0x00006b00040a7a24 */ /* 0x000fe200078e0200 */
[----:B------:R-:W-:Y:S01]  /*83c0*/  LEA R20, P0, R2, c[0x0][0x160], 0x1 ;  /* 0x0000580002147a11 */ /* 0x000fe200078008ff */
[----:B------:R-:W-:Y:S02]  /*83d0*/  IMAD.IADD R0, R166, 0x1, -R7 ;  /* 0x00000001a6007824 */ /* 0x000fe400078e0a07 */
[----:B------:R-:W-:Y:S02]  /*83e0*/  IMAD.SHL.U32 R4, R29, 0x40, RZ ;  /* 0x000000401d047824 */ /* 0x000fe400078e00ff */
[----:B------:R-:W-:Y:S01]  /*83f0*/  IMAD.U32 R6, RZ, RZ, UR4 ;  /* 0x00000004ff067e24 */ /* 0x000fe2000f8e00ff */
[----:B------:R-:W-:Y:S01]  /*8400*/  SHF.R.S32.HI R11, RZ, 0x1f, R0 ;  /* 0x0000001fff0b7819 */ /* 0x000fe20000011400 */
[----:B------:R-:W-:Y:S01]  /*8410*/  IMAD.U32 R7, RZ, RZ, UR5 ;  /* 0x00000005ff077e24 */ /* 0x000fe2000f8e00ff */
[----:B------:R-:W-:Y:S01]  /*8420*/  LOP3.LUT R4, R4, 0x1c0, RZ, 0xc0, !PT ;  /* 0x000001c004047812 */ /* 0x000fe200078ec0ff */
[----:B------:R-:W-:Y:S01]  /*8430*/  IMAD.SHL.U32 R8, R25, 0x8, RZ ;  /* 0x0000000819087824 */ /* 0x000fe200078e00ff */
[----:B------:R-:W-:Y:S01]  /*8440*/  LEA.HI R30, R11, R0, RZ, 0x3 ;  /* 0x000000000b1e7211 */ /* 0x000fe200078f18ff */
[----:B------:R-:W-:Y:S01]  /*8450*/  IMAD.IADD R3, R3, 0x1, R10 ;  /* 0x0000000103037824 */ /* 0x000fe200078e020a */
[----:B------:R1:W-:Y:S01]  /*8460*/  STL.64 [R1+0x8], R6 ;  /* 0x0000080601007387 */ /* 0x0003e20000100a00 */
[----:B------:R-:W-:-:S02]  /*8470*/  SHF.R.U32.HI R9, RZ, 0x3, R4 ;  /* 0x00000003ff097819 */ /* 0x000fc40000011604 */
[----:B------:R-:W-:Y:S02]  /*8480*/  LOP3.LUT R4, R4, 0x38, R8, 0xf8, !PT ;  /* 0x0000003804047812 */ /* 0x000fe400078ef808 */
[----:B------:R-:W-:Y:S02]  /*8490*/  LEA.HI.X R18, R2, c[0x0][0x164], R3, 0x1, P0 ;  /* 0x0000590002127a11 */ /* 0x000fe400000f0c03 */
[----:B------:R-:W-:Y:S02]  /*84a0*/  ISETP.NE.AND P0, PT, R13, RZ, PT ;  /* 0x000000ff0d00720c */ /* 0x000fe40003f05270 */
[C---:B------:R-:W-:Y:S02]  /*84b0*/  IADD3 R22, R8.reuse, 0x40, RZ ;  /* 0x0000004008167810 */ /* 0x040fe40007ffe0ff */
[C---:B------:R-:W-:Y:S02]  /*84c0*/  IADD3 R23, R8.reuse, 0x80, RZ ;  /* 0x0000008008177810 */ /* 0x040fe40007ffe0ff */
[----:B------:R-:W-:-:S02]  /*84d0*/  IADD3 R24, R8, 0xc0, RZ ;  /* 0x000000c008187810 */ /* 0x000fc40007ffe0ff */
[----:B------:R-:W-:Y:S01]  /*84e0*/  LOP3.LUT R4, R4, R9, RZ, 0x3c, !PT ;  /* 0x0000000904047212 */ /* 0x000fe200078e3cff */
[----:B------:R-:W-:Y:S01]  /*84f0*/  IMAD.MOV.U32 R9, RZ, RZ, 0x10 ;  /* 0x00000010ff097424 */ /* 0x000fe200078e00ff */
[----:B------:R-:W-:Y:S02]  /*8500*/  ISETP.GE.AND P3, PT, R8, c[0x0][0x198], PT ;  /* 0x0000660008007a0c */ /* 0x000fe40003f66270 */
[----:B------:R-:W-:Y:S01]  /*8510*/  ISETP.GE.AND P6, PT, R22, c[0x0][0x198], PT ;  /* 0x0000660016007a0c */ /* 0x000fe20003fc6270 */
[----:B---3--:R-:W-:Y:S01]  /*8520*/  @!P0 IMAD.MOV.U32 R27, RZ, RZ, R252 ;  /* 0x000000ffff1b8224 */ /* 0x008fe200078e00fc */
[----:B------:R-:W-:Y:S02]  /*8530*/  ISETP.GE.AND P5, PT, R23, c[0x0][0x198], PT ;  /* 0x0000660017007a0c */ /* 0x000fe40003fa6270 */
[----:B------:R-:W-:Y:S02]  /*8540*/  ISETP.GE.AND P4, PT, R24, c[0x0][0x198], PT ;  /* 0x0000660018007a0c */ /* 0x000fe40003f86270 */
[----:B-1----:R-:W-:Y:S01]  /*8550*/  LOP3.LUT R7, R30, 0xfffffff8, RZ, 0xc0, !PT ;  /* 0xfffffff81e077812 */ /* 0x002fe200078ec0ff */
[----:B------:R-:W-:-:S04]  /*8560*/  IMAD.SHL.U32 R6, R12, 0x8, RZ ;  /* 0x000000080c067824 */ /* 0x000fc800078e00ff */
[----:B------:R-:W-:Y:S01]  /*8570*/  IMAD.IADD R28, R0, 0x1, -R7 ;  /* 0x00000001001c7824 */ /* 0x000fe200078e0a07 */
[----:B------:R-:W-:Y:S01]  /*8580*/  LOP3.LUT R21, R4, 0xfffffe00, R6, 0xf8, !PT ;  /* 0xfffffe0004157812 */ /* 0x000fe200078ef806 */
[----:B------:R-:W-:-:S03]  /*8590*/  IMAD.MOV.U32 R6, RZ, RZ, 0x20 ;  /* 0x00000020ff067424 */ /* 0x000fc600078e00ff */
[----:B------:R-:W-:-:S05]  /*85a0*/  R2P PR, R28, 0x6 ;  /* 0x000000061c007804 */ /* 0x000fca0000000000 */
[----:B------:R-:W-:Y:S02]  /*85b0*/  SEL R9, R9, 0xfffffff0, !P1 ;  /* 0xfffffff009097807 */ /* 0x000fe40004800000 */
[----:B------:R-:W-:Y:S01]  /*85c0*/  SEL R6, R6, 0xffffffe0, !P2 ;  /* 0xffffffe006067807 */ /* 0x000fe20005000000 */
[----:B------:R-:W-:Y:S05]  /*85d0*/  BRA.DIV ~URZ, `(.L_x_1183) ;  /* 0x000122027f007947 */ /* 0x000fea000b800000 */
[----:B------:R1:W2:Y:S02]  /*85e0*/  SHFL.IDX PT, R0, R18, RZ, 0x181f ;  /* 0x00181fff12007589 */ /* 0x0002a400000e0000 */
.L_x_1313:
[----:B------:R-:W-:Y:S05]  /*85f0*/  BRA.DIV ~URZ, `(.L_x_1184) ;  /* 0x000122627f007947 */ /* 0x000fea000b800000 */
[----:B------:R3:W4:Y:S02]  /*8600*/  SHFL.IDX PT, R2, R20, RZ, 0x181f ;  /* 0x00181fff14027589 */ /* 0x00072400000e0000 */
.L_x_1314:
[----:B------:R-:W-:Y:S01]  /*8610*/  IMAD R19, R19, c[0x0][0x2c4], RZ ;  /* 0x0000b10013137a24 */ /* 0x000fe200078e02ff */
[----:B------:R-:W-:Y:S01]  /*8620*/  IADD3 R17, R164, R29, RZ ;  /* 0x0000001da4117210 */ /* 0x000fe20007ffe0ff */
[----:B------:R-:W-:Y:S01]  /*8630*/  BSSY B0, `(.L_x_1185) ;  /* 0x0000019000007945 */ /* 0x000fe20003800000 */
[----:B--2---:R-:W-:Y:S02]  /*8640*/  MOV R3, R0 ;  /* 0x0000000000037202 */ /* 0x004fe40000000f00 */
[----:B------:R-:W-:-:S13]  /*8650*/  ISETP.GE.AND P0, PT, R17, R19, PT ;  /* 0x000000131100720c */ /* 0x000fda0003f06270 */
[----:B------:R-:W-:Y:S05]  /*8660*/  @P0 BRA `(.L_x_1186) ;  /* 0x0000015000000947 */ /* 0x000fea0003800000 */
[----:B------:R-:W-:Y:S01]  /*8670*/  SHF.R.S32.HI R7, RZ, 0x1f, R22 ;  /* 0x0000001fff077819 */ /* 0x000fe20000011416 */
[----:B----4-:R-:W-:Y:S01]  /*8680*/  IMAD.WIDE R14, R8, 0x2, R2 ;  /* 0x00000002080e7825 */ /* 0x010fe200078e0202 */
[----:B------:R-:W-:Y:S02]  /*8690*/  SHF.R.S32.HI R4, RZ, 0x1f, R23 ;  /* 0x0000001fff047819 */ /* 0x000fe40000011417 */
[----:B------:R-:W-:Y:S02]  /*86a0*/  SHF.R.S32.HI R0, RZ, 0x1f, R24 ;  /* 0x0000001fff007819 */ /* 0x000fe40000011418 */
[----:B------:R-:W-:Y:S02]  /*86b0*/  LEA.HI R7, R7, R22, RZ, 0x3 ;  /* 0x0000001607077211 */ /* 0x000fe400078f18ff */
[----:B------:R-:W-:Y:S02]  /*86c0*/  LEA.HI R4, R4, R23, RZ, 0x3 ;  /* 0x0000001704047211 */ /* 0x000fe400078f18ff */
[----:B------:R-:W-:-:S02]  /*86d0*/  LEA.HI R0, R0, R24, RZ, 0x3 ;  /* 0x0000001800007211 */ /* 0x000fc400078f18ff */
[----:B------:R-:W-:Y:S02]  /*86e0*/  LOP3.LUT R7, R7, 0xfffffff8, RZ, 0xc0, !PT ;  /* 0xfffffff807077812 */ /* 0x000fe400078ec0ff */
[----:B------:R-:W-:Y:S02]  /*86f0*/  LOP3.LUT R4, R4, 0xfffffff8, RZ, 0xc0, !PT ;  /* 0xfffffff804047812 */ /* 0x000fe400078ec0ff */
[----:B------:R-:W-:Y:S01]  /*8700*/  LOP3.LUT R16, R0, 0xfffffff8, RZ, 0xc0, !PT ;  /* 0xfffffff800107812 */ /* 0x000fe200078ec0ff */
[----:B------:R-:W-:Y:S02]  /*8710*/  IMAD.SHL.U32 R0, R21, 0x2, RZ ;  /* 0x0000000215007824 */ /* 0x000fe400078e00ff */
[----:B------:R-:W-:-:S03]  /*8720*/  IMAD.WIDE R12, R7, 0x2, R2 ;  /* 0x00000002070c7825 */ /* 0x000fc600078e0202 */
[----:B------:R-:W-:Y:S01]  /*8730*/  @!PT LDS RZ, [RZ] ;  /* 0x00000000fffff984 */ /* 0x000fe20000000800 */
[----:B------:R-:W-:Y:S01]  /*8740*/  @!PT LDS RZ, [RZ] ;  /* 0x00000000fffff984 */ /* 0x000fe20000000800 */
[----:B------:R-:W-:Y:S01]  /*8750*/  @!PT LDS RZ, [RZ] ;  /* 0x00000000fffff984 */ /* 0x000fe20000000800 */
[----:B------:R2:W-:Y:S01]  /*8760*/  LDGSTS.E.BYPASS.LTC128B.128 [R0+0x10080], [R14.64], !P3 ;  /* 0x100800000e007fae */ /* 0x0005e2000d901d4e */
[----:B------:R-:W-:-:S03]  /*8770*/  IMAD.WIDE R10, R4, 0x2, R2 ;  /* 0x00000002040a7825 */ /* 0x000fc600078e0202 */
[----:B------:R2:W-:Y:S01]  /*8780*/  LDGSTS.E.BYPASS.LTC128B.128 [R0+0x14080], [R12.64], !P6 ;  /* 0x140800000c007fae */ /* 0x0005e2000f101d4e */
[----:B------:R-:W-:-:S03]  /*8790*/  IMAD.WIDE R2, R16, 0x2, R2 ;  /* 0x0000000210027825 */ /* 0x000fc600078e0202 */
[----:B------:R2:W-:Y:S04]  /*87a0*/  LDGSTS.E.BYPASS.LTC128B.128 [R0+0x18080], [R10.64], !P5 ;  /* 0x180800000a007fae */ /* 0x0005e8000e901d4e */
[----:B------:R2:W-:Y:S02]  /*87b0*/  LDGSTS.E.BYPASS.LTC128B.128 [R0+0x1c080], [R2.64], !P4 ;  /* 0x1c08000002007fae */ /* 0x0005e4000e101d4e */
.L_x_1186:
[----:B------:R-:W-:Y:S05]  /*87c0*/  BSYNC B0 ;  /* 0x0000000000007941 */ /* 0x000fea0003800000 */
.L_x_1185:
[----:B------:R-:W-:Y:S05]  /*87d0*/  BRA.DIV ~URZ, `(.L_x_1187) ;  /* 0x000121027f007947 */ /* 0x000fea000b800000 */
[----:B------:R1:W2:Y:S04]  /*87e0*/  SHFL.IDX PT, R4, R18, 0x1, 0x181f ;  /* 0x00381f0012047f89 */ /* 0x0002a800000e0000 */
[----:B--2-4-:R1:W2:Y:S02]  /*87f0*/  SHFL.IDX PT, R2, R20, 0x1, 0x181f ;  /* 0x00381f0014027f89 */ /* 0x0142a400000e0000 */
.L_x_1315:
[----:B------:R-:W-:Y:S01]  /*8800*/  IADD3 R0, R17, 0x20, RZ ;  /* 0x0000002011007810 */ /* 0x000fe20007ffe0ff */
[----:B------:R-:W-:Y:S01]  /*8810*/  BSSY B0, `(.L_x_1188) ;  /* 0x0000019000007945 */ /* 0x000fe20003800000 */
[----:B------:R-:W-:-:S02]  /*8820*/  IMAD.MOV.U32 R3, RZ, RZ, R4 ;  /* 0x000000ffff037224 */ /* 0x000fc400078e0004 */
[----:B------:R-:W-:-:S13]  /*8830*/  ISETP.GE.AND P0, PT, R0, R19, PT ;  /* 0x000000130000720c */ /* 0x000fda0003f06270 */
[----:B------:R-:W-:Y:S05]  /*8840*/  @P0 BRA `(.L_x_1189) ;  /* 0x0000015000000947 */ /* 0x000fea0003800000 */
[----:B------:R-:W-:Y:S01]  /*8850*/  SHF.R.S32.HI R7, RZ, 0x1f, R22 ;  /* 0x0000001fff077819 */ /* 0x000fe20000011416 */
[----:B--2---:R-:W-:Y:S01]  /*8860*/  IMAD.WIDE R14, R8, 0x2, R2 ;  /* 0x00000002080e7825 */ /* 0x004fe200078e0202 */
        /* <DEDUP_REMOVED lines=19> */
.L_x_1189:
[----:B------:R-:W-:Y:S05]  /*89a0*/  BSYNC B0 ;  /* 0x0000000000007941 */ /* 0x000fea0003800000 */
.L_x_1188:
[----:B------:R-:W-:Y:S05]  /*89b0*/  BRA.DIV ~URZ, `(.L_x_1190) ;  /* 0x000120127f007947 */ /* 0x000fea000b800000 */
[----:B------:R4:W1:Y:S02]  /*89c0*/  SHFL.IDX PT, R4, R18, 0x2, 0x181f ;  /* 0x00581f0012047f89 */ /* 0x00086400000e0000 */
.L_x_1316:
[----:B------:R-:W-:Y:S05]  /*89d0*/  BRA.DIV ~URZ, `(.L_x_1191) ;  /* 0x000120727f007947 */ /* 0x000fea000b800000 */
[----:B--2---:R2:W3:Y:S02]  /*89e0*/  SHFL.IDX PT, R2, R20, 0x2, 0x181f ;  /* 0x00581f0014027f89 */ /* 0x0044e400000e0000 */
.L_x_1317:
[----:B------:R-:W-:Y:S01]  /*89f0*/  IADD3 R0, R17, 0x40, RZ ;  /* 0x0000004011007810 */ /* 0x000fe20007ffe0ff */
[----:B------:R-:W-:Y:S01]  /*8a00*/  BSSY B0, `(.L_x_1192) ;  /* 0x0000019000007945 */ /* 0x000fe20003800000 */
[----:B-1----:R-:W-:Y:S02]  /*8a10*/  IMAD.MOV.U32 R3, RZ, RZ, R4 ;  /* 0x000000ffff037224 */ /* 0x002fe400078e0004 */
[----:B------:R-:W-:-:S13]  /*8a20*/  ISETP.GE.AND P0, PT, R0, R19, PT ;  /* 0x000000130000720c */ /* 0x000fda0003f06270 */
[----:B------:R-:W-:Y:S05]  /*8a30*/  @P0 BRA `(.L_x_1193) ;  /* 0x0000015000000947 */ /* 0x000fea0003800000 */
[----:B------:R-:W-:Y:S01]  /*8a40*/  SHF.R.S32.HI R7, RZ, 0x1f, R22 ;  /* 0x0000001fff077819 */ /* 0x000fe20000011416 */
[----:B---3--:R-:W-:Y:S01]  /*8a50*/  IMAD.WIDE R14, R8, 0x2, R2 ;  /* 0x00000002080e7825 */ /* 0x008fe200078e0202 */
        /* <DEDUP_REMOVED lines=19> */
.L_x_1193:
[----:B------:R-:W-:Y:S05]  /*8b90*/  BSYNC B0 ;  /* 0x0000000000007941 */ /* 0x000fea0003800000 */
.L_x_1192:
[----:B------:R-:W-:Y:S05]  /*8ba0*/  BRA.DIV ~URZ, `(.L_x_1194) ;  /* 0x00011f227f007947 */ /* 0x000fea000b800000 */
[----:B-1----:R1:W2:Y:S04]  /*8bb0*/  SHFL.IDX PT, R11, R18, 0x3, 0x181f ;  /* 0x00781f00120b7f89 */ /* 0x0022a800000e0000 */
[----:B------:R1:W4:Y:S02]  /*8bc0*/  SHFL.IDX PT, R10, R20, 0x3, 0x181f ;  /* 0x00781f00140a7f89 */ /* 0x00032400000e0000 */
.L_x_1318:
[----:B----4-:R-:W4:Y:S04]  /*8bd0*/  LDL R126, [R1] ;  /* 0x00000000017e7983 */ /* 0x010f280000100800 */
[----:B------:R1:W5:Y:S04]  /*8be0*/  LDL R26, [R1+0x64] ;  /* 0x00006400011a7983 */ /* 0x0003680000100800 */
[----:B------:R1:W5:Y:S01]  /*8bf0*/  LDL R242, [R1+0x48] ;  /* 0x0000480001f27983 */ /* 0x0003620000100800 */
[----:B------:R-:W-:Y:S01]  /*8c00*/  IADD3 R0, R17, 0x60, RZ ;  /* 0x0000006011007810 */ /* 0x000fe20007ffe0ff */
[----:B------:R-:W-:Y:S01]  /*8c10*/  ULDC.64 UR4, c[0x0][0x40] ;  /* 0x0000100000047ab9 */ /* 0x000fe20000000a00 */
[----:B---3--:R-:W-:Y:S01]  /*8c20*/  IADD3 R2, P1, R1, c[0x0][0x20], RZ ;  /* 0x0000080001027a10 */ /* 0x008fe20007f3e0ff */
[----:B------:R-:W-:Y:S01]  /*8c30*/  UIADD3 UR4, UP0, UR4, 0x160, URZ ;  /* 0x0000016004047890 */ /* 0x000fe2000ff1e03f */
[----:B------:R-:W-:Y:S01]  /*8c40*/  ISETP.GE.AND P0, PT, R0, R19, PT ;  /* 0x000000130000720c */ /* 0x000fe20003f06270 */
[----:B-12---:R-:W1:Y:S01]  /*8c50*/  S2R R20, SR_CTAID.Y ;  /* 0x0000000000147919 */ /* 0x006e620000002600 */
[----:B------:R-:W-:Y:S01]  /*8c60*/  SHF.R.S32.HI R15, RZ, 0x4, R31 ;  /* 0x00000004ff0f7819 */ /* 0x000fe2000001141f */
[----:B------:R-:W-:Y:S01]  /*8c70*/  IMAD.X R3, RZ, RZ, c[0x0][0x24], P1 ;  /* 0x00000900ff037624 */ /* 0x000fe200008e06ff */
[----:B------:R-:W-:Y:S01]  /*8c80*/  UIADD3.X UR5, URZ, UR5, URZ, UP0, !UPT ;  /* 0x000000053f057290 */ /* 0x000fe200087fe43f */
[----:B------:R-:W-:Y:S01]  /*8c90*/  IADD3 R16, P2, R2, 0x8, RZ ;  /* 0x0000000802107810 */ /* 0x000fe20007f5e0ff */
[----:B------:R-:W-:Y:S01]  /*8ca0*/  IMAD.WIDE.U32 R240, R27, c[0x0][0x2b0], RZ ;  /* 0x0000ac001bf07a25 */ /* 0x000fe200078e00ff */
[----:B------:R-:W-:Y:S01]  /*8cb0*/  LOP3.LUT R208, R208, 0xfffffeff, RZ, 0xc0, !PT ;  /* 0xfffffeffd0d07812 */ /* 0x000fe200078ec0ff */
[----:B------:R-:W-:Y:S02]  /*8cc0*/  STL.64 [R1+0x20], R2 ;  /* 0x0000200201007387 */ /* 0x000fe40000100a00 */
[----:B------:R-:W-:-:S03]  /*8cd0*/  IMAD.X R17, RZ, RZ, R3, P2 ;  /* 0x000000ffff117224 */ /* 0x000fc600010e0603 */
[----:B------:R-:W-:Y:S01]  /*8ce0*/  @!P0 IMAD.SHL.U32 R18, R21, 0x2, RZ ;  /* 0x0000000215128824 */ /* 0x000fe200078e00ff */
[----:B------:R-:W-:Y:S01]  /*8cf0*/  @!P0 SHF.R.S32.HI R0, RZ, 0x1f, R24 ;  /* 0x0000001fff008819 */ /* 0x000fe20000011418 */
[----:B------:R-:W-:Y:S01]  /*8d00*/  @!P0 IMAD.WIDE R12, R8, 0x2, R10 ;  /* 0x00000002080c8825 */ /* 0x000fe200078e020a */
[----:B------:R-:W-:Y:S01]  /*8d10*/  @!P0 SHF.R.S32.HI R4, RZ, 0x1f, R23 ;  /* 0x0000001fff048819 */ /* 0x000fe20000011417 */
[----:B------:R-:W-:Y:S01]  /*8d20*/  STL.64 [R1+0x40], R16 ;  /* 0x0000401001007387 */ /* 0x000fe20000100a00 */
[----:B------:R-:W-:Y:S02]  /*8d30*/  @!P0 LEA.HI R8, R0, R24, RZ, 0x3 ;  /* 0x0000001800088211 */ /* 0x000fe400078f18ff */
[----:B------:R-:W-:Y:S01]  /*8d40*/  @!P0 SHF.R.S32.HI R7, RZ, 0x1f, R22 ;  /* 0x0000001fff078819 */ /* 0x000fe20000011416 */
[----:B------:R-:W-:Y:S01]  /*8d50*/  @!PT LDS RZ, [RZ] ;  /* 0x00000000fffff984 */ /* 0x000fe20000000800 */
[----:B------:R-:W-:Y:S01]  /*8d60*/  @!PT LDS RZ, [RZ] ;  /* 0x00000000fffff984 */ /* 0x000fe20000000800 */
[----:B------:R-:W-:Y:S01]  /*8d70*/  @!PT LDS RZ, [RZ] ;  /* 0x00000000fffff984 */ /* 0x000fe20000000800 */
[----:B------:R2:W-:Y:S01]  /*8d80*/  @!P0 LDGSTS.E.BYPASS.LTC128B.128 [R18+0x13080], [R12.64], !P3 ;  /* 0x130800000c128fae */ /* 0x0005e2000d901d4e */
[----:B------:R-:W-:Y:S02]  /*8d90*/  IADD3 R14, P3, R2, 0x10, RZ ;  /* 0x00000010020e7810 */ /* 0x000fe40007f7e0ff */
[----:B------:R-:W-:-:S02]  /*8da0*/  @!P0 LEA.HI R19, R4, R23, RZ, 0x3 ;  /* 0x0000001704138211 */ /* 0x000fc400078f18ff */
[----:B------:R-:W-:Y:S02]  /*8db0*/  @!P0 LEA.HI R7, R7, R22, RZ, 0x3 ;  /* 0x0000001607078211 */ /* 0x000fe400078f18ff */
[----:B------:R-:W-:Y:S02]  /*8dc0*/  @!P0 LOP3.LUT R8, R8, 0xfffffff8, RZ, 0xc0, !PT ;  /* 0xfffffff808088812 */ /* 0x000fe400078ec0ff */
[----:B------:R-:W-:Y:S02]  /*8dd0*/  @!P0 LOP3.LUT R4, R7, 0xfffffff8, RZ, 0xc0, !PT ;  /* 0xfffffff807048812 */ /* 0x000fe400078ec0ff */
[----:B-1----:R-:W-:Y:S02]  /*8de0*/  SHF.R.S32.HI R33, RZ, 0x1f, R20 ;  /* 0x0000001fff217819 */ /* 0x002fe40000011414 */
[----:B------:R-:W1:Y:S01]  /*8df0*/  S2R R20, SR_CTAID.Y ;  /* 0x0000000000147919 */ /* 0x000e620000002600 */
[----:B--2---:R-:W-:Y:S02]  /*8e00*/  LEA.HI R13, R31, R15, RZ, 0x1 ;  /* 0x0000000f1f0d7211 */ /* 0x004fe400078f08ff */
[----:B------:R-:W-:-:S02]  /*8e10*/  IADD3 R12, P1, R2, 0x4, RZ ;  /* 0x00000004020c7810 */ /* 0x000fc40007f3e0ff */
[----:B------:R-:W-:-:S03]  /*8e20*/  LOP3.LUT R0, R13, 0xfffffffe, RZ, 0xc0, !PT ;  /* 0xfffffffe0d007812 */ /* 0x000fc600078ec0ff */
[--C-:B------:R-:W-:Y:S02]  /*8e30*/  IMAD.X R13, RZ, RZ, R3.reuse, P1 ;  /* 0x000000ffff0d7224 */ /* 0x100fe400008e0603 */
[----:B------:R-:W-:Y:S02]  /*8e40*/  IMAD.IADD R23, R15, 0x1, -R0 ;  /* 0x000000010f177824 */ /* 0x000fe400078e0a00 */
[----:B------:R-:W-:Y:S01]  /*8e50*/  IMAD.X R15, RZ, RZ, R3, P3 ;  /* 0x000000ffff0f7224 */ /* 0x000fe200018e0603 */
[----:B------:R2:W-:Y:S01]  /*8e60*/  STL.64 [R1+0x38], R12 ;  /* 0x0000380c01007387 */ /* 0x0005e20000100a00 */
[----:B------:R-:W-:Y:S02]  /*8e70*/  IMAD.SHL.U32 R0, R28, 0x40, RZ ;  /* 0x000000401c007824 */ /* 0x000fe400078e00ff */
[----:B------:R-:W-:Y:S01]  /*8e80*/  IMAD.SHL.U32 R7, R23, 0x8, RZ ;  /* 0x0000000817077824 */ /* 0x000fe200078e00ff */
[----:B------:R3:W-:Y:S02]  /*8e90*/  STL.64 [R1+0x28], R14 ;  /* 0x0000280e01007387 */ /* 0x0007e40000100a00 */
[----:B------:R-:W-:-:S04]  /*8ea0*/  LOP3.LUT R0, R0, 0x1c0, RZ, 0xc0, !PT ;  /* 0x000001c000007812 */ /* 0x000fc800078ec0ff */
[----:B------:R-:W-:Y:S02]  /*8eb0*/  LOP3.LUT R7, R0, 0x8, R7, 0xf8, !PT ;  /* 0x0000000800077812 */ /* 0x000fe400078ef807 */
[----:B------:R-:W-:-:S04]  /*8ec0*/  SHF.R.U32.HI R0, RZ, 0x3, R0 ;  /* 0x00000003ff007819 */ /* 0x000fc80000011600 */
[----:B------:R-:W-:Y:S01]  /*8ed0*/  LOP3.LUT R22, R7, R0, RZ, 0x3c, !PT ;  /* 0x0000000007167212 */ /* 0x000fe200078e3cff */
[----:B------:R-:W-:Y:S01]  /*8ee0*/  IMAD.SHL.U32 R7, R30, 0x40, RZ ;  /* 0x000000401e077824 */ /* 0x000fe200078e00ff */
[----:B------:R-:W-:Y:S01]  /*8ef0*/  SHF.R.S32.HI R0, RZ, 0x1f, R27 ;  /* 0x0000001fff007819 */ /* 0x000fe2000001141b */
[----:B-1----:R-:W-:-:S03]  /*8f00*/  IMAD.WIDE.U32 R30, R20, c[0x0][0x210], RZ ;  /* 0x00008400141e7a25 */ /* 0x002fc600078e00ff */
[----:B------:R-:W-:Y:S01]  /*8f10*/  LOP3.LUT R21, R7, 0xfffffe00, RZ, 0xc0, !PT ;  /* 0xfffffe0007157812 */ /* 0x000fe200078ec0ff */
[----:B------:R-:W-:Y:S01]  /*8f20*/  IMAD R0, R0, c[0x0][0x2b0], RZ ;  /* 0x0000ac0000007a24 */ /* 0x000fe200078e02ff */
[----:B--2---:R-:W-:Y:S01]  /*8f30*/  IADD3 R12, P1, R2, 0x48, RZ ;  /* 0x00000048020c7810 */ /* 0x004fe20007f3e0ff */
[----:B---3--:R-:W-:Y:S02]  /*8f40*/  IMAD.U32 R14, RZ, RZ, UR4 ;  /* 0x00000004ff0e7e24 */ /* 0x008fe4000f8e00ff */
[----:B------:R-:W-:Y:S02]  /*8f50*/  IMAD.U32 R15, RZ, RZ, UR5 ;  /* 0x00000005ff0f7e24 */ /* 0x000fe4000f8e00ff */
[----:B------:R-:W-:-:S03]  /*8f60*/  IMAD.X R13, RZ, RZ, R3, P1 ;  /* 0x000000ffff0d7224 */ /* 0x000fc600008e0603 */
[----:B------:R1:W-:Y:S04]  /*8f70*/  STL.64 [R1+0x18], R14 ;  /* 0x0000180e01007387 */ /* 0x0003e80000100a00 */
[----:B------:R2:W-:Y:S01]  /*8f80*/  STL.64 [R1+0x30], R12 ;  /* 0x0000300c01007387 */ /* 0x0005e20000100a00 */
[----:B-1----:R-:W-:Y:S01]  /*8f90*/  @!P0 IMAD.WIDE R14, R4, 0x2, R10 ;  /* 0x00000002040e8825 */ /* 0x002fe200078e020a */
[----:B--2---:R-:W-:-:S04]  /*8fa0*/  @!P0 LOP3.LUT R12, R19, 0xfffffff8, RZ, 0xc0, !PT ;  /* 0xfffffff8130c8812 */ /* 0x004fc800078ec0ff */
[----:B------:R1:W-:Y:S01]  /*8fb0*/  @!P0 LDGSTS.E.BYPASS.LTC128B.128 [R18+0x17080], [R14.64], !P6 ;  /* 0x170800000e128fae */ /* 0x0003e2000f101d4e */
[----:B------:R-:W-:-:S04]  /*8fc0*/  @!P0 IMAD.WIDE R12, R12, 0x2, R10 ;  /* 0x000000020c0c8825 */ /* 0x000fc800078e020a */
[----:B------:R-:W-:Y:S01]  /*8fd0*/  @!P0 IMAD.WIDE R10, R8, 0x2, R10 ;  /* 0x00000002080a8825 */ /* 0x000fe200078e020a */
[----:B------:R2:W-:Y:S03]  /*8fe0*/  @!P0 LDGSTS.E.BYPASS.LTC128B.128 [R18+0x1b080], [R12.64], !P5 ;  /* 0x1b0800000c128fae */ /* 0x0005e6000e901d4e */
[----:B------:R-:W-:Y:S01]  /*8ff0*/  IMAD R8, R33, c[0x0][0x210], RZ ;  /* 0x0000840021087a24 */ /* 0x000fe200078e02ff */
[----:B------:R3:W-:Y:S01]  /*9000*/  @!P0 LDGSTS.E.BYPASS.LTC128B.128 [R18+0x1f080], [R10.64], !P4 ;  /* 0x1f0800000a128fae */ /* 0x0007e2000e101d4e */
[----:B------:R-:W-:Y:S02]  /*9010*/  LOP3.LUT P0, RZ, R25, 0x4, RZ, 0xc0, !PT ;  /* 0x0000000419ff7812 */ /* 0x000fe4000780c0ff */
[----:B------:R-:W-:Y:S01]  /*9020*/  IMAD R8, R20, c[0x0][0x214], R8 ;  /* 0x0000850014087a24 */ /* 0x000fe200078e0208 */
[----:B------:R-:W0:Y:S01]  /*9030*/  LDGDEPBAR ;  /* 0x00000000000079af */ /* 0x000e220000000000 */
[----:B------:R-:W-:Y:S02]  /*9040*/  WARPSYNC 0xffffffff ;  /* 0xffffffff00007948 */ /* 0x000fe40003800000 */
[----:B------:R-:W-:-:S02]  /*9050*/  IMAD.IADD R245, R31, 0x1, R8 ;  /* 0x000000011ff57824 */ /* 0x000fc400078e0208 */
[----:B--2---:R-:W-:Y:S02]  /*9060*/  IMAD.MOV.U32 R13, RZ, RZ, 0x20 ;  /* 0x00000020ff0d7424 */ /* 0x004fe400078e00ff */
[----:B------:R-:W-:Y:S02]  /*9070*/  IMAD.SHL.U32 R12, R25, 0x40, RZ ;  /* 0x00000040190c7824 */ /* 0x000fe400078e00ff */
[----:B---3--:R-:W-:Y:S01]  /*9080*/  IMAD R11, R27, c[0x0][0x2b4], R0 ;  /* 0x0000ad001b0b7a24 */ /* 0x008fe200078e0200 */
[----:B------:R-:W-:Y:S01]  /*9090*/  SEL R7, R13, 0xffffffe0, !P0 ;  /* 0xffffffe00d077807 */ /* 0x000fe20004000000 */
[----:B------:R-:W-:Y:S02]  /*90a0*/  IMAD R10, R33, c[0x0][0x1e8], RZ ;  /* 0x00007a00210a7a24 */ /* 0x000fe400078e02ff */
[----:B-1----:R-:W-:-:S04]  /*90b0*/  IMAD.WIDE.U32 R18, R20, c[0x0][0x1e8], RZ ;  /* 0x00007a0014127a25 */ /* 0x002fc800078e00ff */
[----:B------:R-:W-:Y:S01]  /*90c0*/  IMAD R10, R20, c[0x0][0x1ec], R10 ;  /* 0x00007b00140a7a24 */ /* 0x000fe200078e020a */
[----:B------:R-:W-:Y:S01]  /*90d0*/  LOP3.LUT R20, R12, 0x1c0, RZ, 0xc0, !PT ;  /* 0x000001c00c147812 */ /* 0x000fe200078ec0ff */
[----:B------:R-:W-:Y:S02]  /*90e0*/  IMAD.IADD R243, R241, 0x1, R11 ;  /* 0x00000001f1f37824 */ /* 0x000fe400078e020b */
[----:B------:R-:W-:Y:S01]  /*90f0*/  IMAD.IADD R244, R19, 0x1, R10 ;  /* 0x0000000113f47824 */ /* 0x000fe200078e020a */
[----:B----4-:R-:W-:-:S04]  /*9100*/  SHF.R.S32.HI R14, RZ, 0x1f, R126 ;  /* 0x0000001fff0e7819 */ /* 0x010fc8000001147e */
[----:B------:R-:W-:-:S04]  /*9110*/  LEA.HI R4, R14, R126, RZ, 0x3 ;  /* 0x0000007e0e047211 */ /* 0x000fc800078f18ff */
[----:B------:R-:W-:-:S05]  /*9120*/  LOP3.LUT R0, R4, 0xfffffff8, RZ, 0xc0, !PT ;  /* 0xfffffff804007812 */ /* 0x000fca00078ec0ff */
[----:B------:R-:W-:-:S04]  /*9130*/  IMAD.IADD R0, R126, 0x1, -R0 ;  /* 0x000000017e007824 */ /* 0x000fc800078e0a00 */
[----:B------:R-:W-:-:S05]  /*9140*/  IMAD.SHL.U32 R219, R0, 0x8, RZ ;  /* 0x0000000800db7824 */ /* 0x000fca00078e00ff */
[C---:B------:R-:W-:Y:S02]  /*9150*/  ISETP.GE.AND P5, PT, R219.reuse, c[0x0][0x1d4], PT ;  /* 0x00007500db007a0c */ /* 0x040fe40003fa6270 */
[C---:B------:R-:W-:Y:S02]  /*9160*/  IADD3 R17, R219.reuse, 0x40, RZ ;  /* 0x00000040db117810 */ /* 0x040fe40007ffe0ff */
[----:B------:R-:W-:Y:S02]  /*9170*/  IADD3 R16, R219, 0x80, RZ ;  /* 0x00000080db107810 */ /* 0x000fe40007ffe0ff */
[----:B------:R-:W-:Y:S02]  /*9180*/  ISETP.GE.AND P6, PT, R17, c[0x0][0x1d4], PT ;  /* 0x0000750011007a0c */ /* 0x000fe40003fc6270 */
[----:B------:R-:W-:Y:S02]  /*9190*/  ISETP.GE.AND P2, PT, R16, c[0x0][0x1d4], PT ;  /* 0x0000750010007a0c */ /* 0x000fe40003f46270 */
[----:B------:R-:W-:-:S03]  /*91a0*/  IADD3 R15, R219, 0xc0, RZ ;  /* 0x000000c0db0f7810 */ /* 0x000fc60007ffe0ff */
[----:B------:R-:W-:Y:S02]  /*91b0*/  @P5 LOP3.LUT R208, R208, 0x100, RZ, 0xfc, !PT ;  /* 0x00000100d0d05812 */ /* 0x000fe400078efcff */
[----:B------:R-:W-:Y:S02]  /*91c0*/  ISETP.GE.AND P3, PT, R15, c[0x0][0x1d4], PT ;  /* 0x000075000f007a0c */ /* 0x000fe40003f66270 */
[----:B------:R-:W-:-:S04]  /*91d0*/  LOP3.LUT R208, R208, 0xffffff7f, RZ, 0xc0, !PT ;  /* 0xffffff7fd0d07812 */ /* 0x000fc800078ec0ff */
[----:B------:R-:W-:-:S04]  /*91e0*/  @P6 LOP3.LUT R208, R208, 0x80, RZ, 0xfc, !PT ;  /* 0x00000080d0d06812 */ /* 0x000fc800078efcff */
[----:B------:R-:W-:-:S04]  /*91f0*/  LOP3.LUT R208, R208, 0xffffffbf, RZ, 0xc0, !PT ;  /* 0xffffffbfd0d07812 */ /* 0x000fc800078ec0ff */
[----:B------:R-:W-:-:S04]  /*9200*/  @P2 LOP3.LUT R208, R208, 0x40, RZ, 0xfc, !PT ;  /* 0x00000040d0d02812 */ /* 0x000fc800078efcff */
[----:B------:R-:W-:-:S04]  /*9210*/  LOP3.LUT R208, R208, 0xfffffbff, RZ, 0xc0, !PT ;  /* 0xfffffbffd0d07812 */ /* 0x000fc800078ec0ff */
[----:B------:R-:W-:Y:S02]  /*9220*/  @P3 LOP3.LUT R208, R208, 0x400, RZ, 0xfc, !PT ;  /* 0x00000400d0d03812 */ /* 0x000fe400078efcff */
[----:B------:R-:W-:Y:S01]  /*9230*/  SHF.R.S32.HI R236, RZ, 0x3, R4 ;  /* 0x00000003ffec7819 */ /* 0x000fe20000011404 */
[----:B------:R-:W-:Y:S01]  /*9240*/  IMAD.MOV.U32 R99, RZ, RZ, 0x30 ;  /* 0x00000030ff637424 */ /* 0x000fe200078e00ff */
[----:B------:R-:W-:Y:S01]  /*9250*/  BAR.SYNC.DEFER_BLOCKING 0x0 ;  /* 0x0000000000007b1d */ /* 0x000fe20000010000 */
[----:B------:R-:W-:Y:S02]  /*9260*/  IMAD.MOV.U32 R3, RZ, RZ, c[0x0][0x2b8] ;  /* 0x0000ae00ff037624 */ /* 0x000fe400078e00ff */
[----:B------:R-:W-:Y:S02]  /*9270*/  IMAD R141, R218, R99, -0x30 ;  /* 0xffffffd0da8d7424 */ /* 0x000fe400078e0263 */
[----:B------:R-:W-:Y:S01]  /*9280*/  IMAD R234, R0, 0x20, R236 ;  /* 0x0000002000ea7824 */ /* 0x000fe200078e02ec */
[----:B------:R-:W-:Y:S01]  /*9290*/  ISETP.NE.AND P1, PT, R3, 0x1, PT ;  /* 0x000000010300780c */ /* 0x000fe20003f25270 */
[----:B------:R-:W-:Y:S02]  /*92a0*/  IMAD.MOV.U32 R220, RZ, RZ, RZ ;  /* 0x000000ffffdc7224 */ /* 0x000fe400078e00ff */
[----:B------:R-:W-:-:S05]  /*92b0*/  IMAD.IADD R3, R234, 0x1, R141 ;  /* 0x00000001ea037824 */ /* 0x000fca00078e028d */
[----:B-----5:R-:W-:Y:S01]  /*92c0*/  ISETP.GE.AND P0, PT, R3, R26, PT ;  /* 0x0000001a0300720c */ /* 0x020fe20003f06270 */
[----:B------:R-:W-:-:S03]  /*92d0*/  IMAD.IADD R3, R242, 0x1, R3 ;  /* 0x00000001f2037824 */ /* 0x000fc600078e0203 */
[----:B------:R-:W-:Y:S01]  /*92e0*/  ISETP.GT.OR P0, PT, R234, 0x2f, P0 ;  /* 0x0000002fea00780c */ /* 0x000fe20000704670 */
[----:B------:R-:W-:-:S04]  /*92f0*/  @P1 IMAD.HI.U32 R4, R3, c[0x0][0x2bc], RZ ;  /* 0x0000af0003041a27 */ /* 0x000fc800078e00ff */
[----:B------:R-:W-:Y:S01]  /*9300*/  IMAD.MOV.U32 R0, RZ, RZ, R3 ;  /* 0x000000ffff007224 */ /* 0x000fe200078e0003 */
[----:B------:R-:W-:-:S07]  /*9310*/  @P1 SHF.R.U32.HI R0, RZ, c[0x0][0x2c0], R4 ;  /* 0x0000b000ff001a19 */ /* 0x000fce0000011604 */
[----:B------:R-:W-:-:S04]  /*9320*/  @!P0 IADD3 R4, P1, R0, R240, RZ ;  /* 0x000000f000048210 */ /* 0x000fc80007f3e0ff */
[----:B------:R-:W-:Y:S02]  /*9330*/  @!P0 LEA.HI.X.SX32 R8, R0, R243, 0x1, P1 ;  /* 0x000000f300088211 */ /* 0x000fe400008f0eff */
[----:B------:R-:W-:-:S04]  /*9340*/  @!P0 LEA R10, P1, R4, c[0x0][0x2a0], 0x2 ;  /* 0x0000a800040a8a11 */ /* 0x000fc800078210ff */
[----:B------:R-:W-:-:S05]  /*9350*/  @!P0 LEA.HI.X R11, R4, c[0x0][0x2a4], R8, 0x2, P1 ;  /* 0x0000a900040b8a11 */ /* 0x000fca00008f1408 */
[----:B------:R1:W2:Y:S01]  /*9360*/  @!P0 LDG.E R220, [R10.64] ;  /* 0x0000000e0adc8981 */ /* 0x0002a2000c1e1900 */
[----:B------:R-:W-:Y:S01]  /*9370*/  IMAD.MOV R0, RZ, RZ, -R0 ;  /* 0x000000ffff007224 */ /* 0x000fe200078e0a00 */
[----:B------:R-:W-:Y:S01]  /*9380*/  LEA.HI R14, R14, R126, RZ, 0x6 ;  /* 0x0000007e0e0e7211 */ /* 0x000fe200078f30ff */
[----:B------:R-:W-:Y:S01]  /*9390*/  IMAD.SHL.U32 R4, R236, 0x40, RZ ;  /* 0x00000040ec047824 */ /* 0x000fe200078e00ff */
[----:B------:R-:W-:Y:S01]  /*93a0*/  LOP3.LUT R208, R208, 0xfffffdff, RZ, 0xc0, !PT ;  /* 0xfffffdffd0d07812 */ /* 0x000fe200078ec0ff */
[----:B------:R-:W-:Y:S01]  /*93b0*/  IMAD R221, R0, c[0x0][0x2b8], R3 ;  /* 0x0000ae0000dd7a24 */ /* 0x000fe200078e0203 */
[----:B------:R-:W-:Y:S01]  /*93c0*/  BSSY B2, `(.L_x_1195) ;  /* 0x000004f000027945 */ /* 0x000fe20003800000 */
[----:B------:R-:W-:Y:S01]  /*93d0*/  IMAD R99, R218, -0x30, R99 ;  /* 0xffffffd0da637824 */ /* 0x000fe200078e0263 */
[----:B------:R-:W-:Y:S02]  /*93e0*/  IADD3 R97, R2, 0x18, RZ ;  /* 0x0000001802617810 */ /* 0x000fe40007ffe0ff */
[----:B------:R-:W-:Y:S01]  /*93f0*/  SHF.R.S32.HI R138, RZ, 0x1f, R221 ;  /* 0x0000001fff8a7819 */ /* 0x000fe200000114dd */
[----:B------:R-:W-:Y:S01]  /*9400*/  IMAD.IADD R139, R26, 0x1, R99 ;  /* 0x000000011a8b7824 */ /* 0x000fe200078e0263 */
[----:B------:R-:W-:-:S03]  /*9410*/  MOV R143, 0x98b0 ;  /* 0x000098b0008f7802 */ /* 0x000fc60000000f00 */
[----:B------:R-:W-:-:S04]  /*9420*/  IMAD R0, R138, c[0x0][0x1e0], RZ ;  /* 0x000078008a007a24 */ /* 0x000fc800078e02ff */
[C---:B------:R-:W-:Y:S02]  /*9430*/  IMAD R0, R221.reuse, c[0x0][0x1e4], R0 ;  /* 0x00007900dd007a24 */ /* 0x040fe400078e0200 */
[----:B-1----:R-:W-:-:S04]  /*9440*/  IMAD.WIDE.U32 R10, R221, c[0x0][0x1e0], RZ ;  /* 0x00007800dd0a7a25 */ /* 0x002fc800078e00ff */
[----:B------:R-:W-:Y:S01]  /*9450*/  IMAD.IADD R11, R11, 0x1, R0 ;  /* 0x000000010b0b7824 */ /* 0x000fe200078e0200 */
[----:B--2---:R-:W-:-:S03]  /*9460*/  SHF.R.S32.HI R140, RZ, 0x1f, R220 ;  /* 0x0000001fff8c7819 */ /* 0x004fc600000114dc */
        /* <DEDUP_REMOVED lines=8> */
[----:B------:R-:W-:Y:S02]  /*94f0*/  LOP3.LUT R0, R4, 0x1c0, RZ, 0xc0, !PT ;  /* 0x000001c004007812 */ /* 0x000fe400078ec0ff */
[----:B------:R-:W-:Y:S01]  /*9500*/  IMNMX R4, R139, 0x30, PT ;  /* 0x000000308b047817 */ /* 0x000fe20003800200 */
[----:B------:R-:W1:Y:S01]  /*9510*/  SHFL.IDX PT, R11, R3, RZ, 0x181f ;  /* 0x00181fff030b7589 */ /* 0x000e6200000e0000 */
[----:B------:R-:W-:Y:S02]  /*9520*/  LOP3.LUT R13, R0, 0x38, R219, 0xf8, !PT ;  /* 0x00000038000d7812 */ /* 0x000fe400078ef8db */
[----:B------:R-:W-:Y:S01]  /*9530*/  SHF.R.U32.HI R8, RZ, 0x3, R0 ;  /* 0x00000003ff087819 */ /* 0x000fe20000011600 */
[----:B------:R-:W-:Y:S01]  /*9540*/  IMAD.IADD R0, R4, 0x1, -R236 ;  /* 0x0000000104007824 */ /* 0x000fe200078e0aec */
[----:B------:R-:W-:Y:S01]  /*9550*/  SHFL.IDX PT, R12, R12, 0x1, 0x181f ;  /* 0x00381f000c0c7f89 */ /* 0x000fe200000e0000 */
[----:B------:R-:W-:Y:S01]  /*9560*/  IMAD.SHL.U32 R4, R14, 0x8, RZ ;  /* 0x000000080e047824 */ /* 0x000fe200078e00ff */
[----:B------:R-:W-:-:S02]  /*9570*/  LOP3.LUT R8, R13, R8, RZ, 0x3c, !PT ;  /* 0x000000080d087212 */ /* 0x000fc400078e3cff */
[----:B------:R2:W3:Y:S01]  /*9580*/  SHFL.IDX PT, R13, R3, 0x1, 0x181f ;  /* 0x00381f00030d7f89 */ /* 0x0004e200000e0000 */
[----:B------:R-:W-:Y:S02]  /*9590*/  ISETP.GE.AND P1, PT, R0, 0x1, PT ;  /* 0x000000010000780c */ /* 0x000fe40003f26270 */
[----:B------:R-:W-:Y:S02]  /*95a0*/  SHF.R.S32.HI R14, RZ, 0x1f, R16 ;  /* 0x0000001fff0e7819 */ /* 0x000fe40000011410 */
[----:B------:R-:W-:Y:S02]  /*95b0*/  LOP3.LUT R209, R8, 0xfffffe00, R4, 0xf8, !PT ;  /* 0xfffffe0008d17812 */ /* 0x000fe400078ef804 */
[----:B------:R-:W-:Y:S02]  /*95c0*/  SHF.R.S32.HI R8, RZ, 0x1f, R15 ;  /* 0x0000001fff087819 */ /* 0x000fe4000001140f */
[----:B------:R-:W-:Y:S02]  /*95d0*/  ISETP.GT.AND P0, PT, R0, 0x20, PT ;  /* 0x000000200000780c */ /* 0x000fe40003f04270 */
[----:B------:R-:W-:-:S03]  /*95e0*/  LEA.HI R0, R8, R15, RZ, 0x3 ;  /* 0x0000000f08007211 */ /* 0x000fc600078f18ff */
[----:B-1----:R-:W-:Y:S01]  /*95f0*/  @P1 IMAD.WIDE R18, R219, 0x2, R10 ;  /* 0x00000002db121825 */ /* 0x002fe200078e020a */
[----:B------:R-:W-:-:S04]  /*9600*/  LOP3.LUT R246, R0, 0xfffffff8, RZ, 0xc0, !PT ;  /* 0xfffffff800f67812 */ /* 0x000fc800078ec0ff */
[----:B------:R-:W-:-:S03]  /*9610*/  SHF.R.S32.HI R249, RZ, 0x1f, R246 ;  /* 0x0000001ffff97819 */ /* 0x000fc600000114f6 */
[----:B------:R-:W-:Y:S01]  /*9620*/  @P0 IMAD.SHL.U32 R0, R209, 0x2, RZ ;  /* 0x00000002d1000824 */ /* 0x000fe200078e00ff */
[----:B--2---:R-:W-:-:S04]  /*9630*/  SHF.R.S32.HI R3, RZ, 0x1f, R17 ;  /* 0x0000001fff037819 */ /* 0x004fc80000011411 */
[----:B------:R-:W-:Y:S02]  /*9640*/  LEA.HI R4, R3, R17, RZ, 0x3 ;  /* 0x0000001103047211 */ /* 0x000fe400078f18ff */
[----:B------:R-:W-:Y:S02]  /*9650*/  LEA.HI R3, R14, R16, RZ, 0x3 ;  /* 0x000000100e037211 */ /* 0x000fe400078f18ff */
[----:B------:R-:W-:Y:S02]  /*9660*/  LOP3.LUT R248, R4, 0xfffffff8, RZ, 0xc0, !PT ;  /* 0xfffffff804f87812 */ /* 0x000fe400078ec0ff */
[----:B------:R-:W-:Y:S01]  /*9670*/  LOP3.LUT R247, R3, 0xfffffff8, RZ, 0xc0, !PT ;  /* 0xfffffff803f77812 */ /* 0x000fe200078ec0ff */
[----:B------:R-:W-:Y:S01]  /*9680*/  @P1 IMAD.SHL.U32 R3, R209, 0x2, RZ ;  /* 0x00000002d1031824 */ /* 0x000fe200078e00ff */
[----:B------:R-:W-:Y:S01]  /*9690*/  LEA.HI R4, R32, R166, RZ, 0x5 ;  /* 0x000000a620047211 */ /* 0x000fe200078f28ff */
[----:B------:R-:W-:Y:S01]  /*96a0*/  @P1 IMAD.WIDE R16, R248, 0x2, R10 ;  /* 0x00000002f8101825 */ /* 0x000fe200078e020a */
[----:B------:R-:W-:-:S02]  /*96b0*/  SHF.R.S32.HI R251, RZ, 0x1f, R248 ;  /* 0x0000001ffffb7819 */ /* 0x000fc400000114f8 */
[----:B------:R3:W-:Y:S01]  /*96c0*/  @P1 LDGSTS.E.BYPASS.LTC128B.128 [R3+0xa080], [R18.64], !P5 ;  /* 0x0a08000012031fae */ /* 0x0007e2000e901d4e */
[----:B------:R-:W-:Y:S01]  /*96d0*/  @P1 IMAD.WIDE R14, R247, 0x2, R10 ;  /* 0x00000002f70e1825 */ /* 0x000fe200078e020a */
[----:B------:R-:W-:Y:S02]  /*96e0*/  SHF.R.S32.HI R250, RZ, 0x1f, R247 ;  /* 0x0000001ffffa7819 */ /* 0x000fe400000114f7 */
[----:B------:R1:W-:Y:S01]  /*96f0*/  @P1 LDGSTS.E.BYPASS.LTC128B.128 [R3+0xb880], [R16.64], !P6 ;  /* 0x0b88000010031fae */ /* 0x0003e2000f101d4e */
[----:B------:R-:W-:-:S03]  /*9700*/  @P1 IMAD.WIDE R10, R246, 0x2, R10 ;  /* 0x00000002f60a1825 */ /* 0x000fc600078e020a */
[----:B------:R2:W-:Y:S04]  /*9710*/  @P1 LDGSTS.E.BYPASS.LTC128B.128 [R3+0xd080], [R14.64], !P2 ;  /* 0x0d0800000e031fae */ /* 0x0005e8000d101d4e */
[----:B------:R4:W-:Y:S01]  /*9720*/  @P1 LDGSTS.E.BYPASS.LTC128B.128 [R3+0xe880], [R10.64], !P3 ;  /* 0x0e8800000a031fae */ /* 0x0009e2000d901d4e */
[----:B------:R-:W-:-:S13]  /*9730*/  ISETP.GT.AND P1, PT, R234, 0x2f, PT ;  /* 0x0000002fea00780c */ /* 0x000fda0003f24270 */
[----:B------:R-:W-:Y:S01]  /*9740*/  @P1 LOP3.LUT R208, R208, 0x200, RZ, 0xfc, !PT ;  /* 0x00000200d0d01812 */ /* 0x000fe200078efcff */
[----:B---3--:R-:W-:-:S04]  /*9750*/  @P0 IMAD.WIDE R18, R219, 0x2, R12 ;  /* 0x00000002db120825 */ /* 0x008fc800078e020c */
[--C-:B-1----:R-:W-:Y:S01]  /*9760*/  @P0 IMAD.WIDE R16, R248, 0x2, R12.reuse ;  /* 0x00000002f8100825 */ /* 0x102fe200078e020c */
[----:B------:R1:W-:Y:S03]  /*9770*/  @P0 LDGSTS.E.BYPASS.LTC128B.128 [R0+0xb080], [R18.64], !P5 ;  /* 0x0b08000012000fae */ /* 0x0003e6000e901d4e */
[--C-:B--2---:R-:W-:Y:S01]  /*9780*/  @P0 IMAD.WIDE R14, R247, 0x2, R12.reuse ;  /* 0x00000002f70e0825 */ /* 0x104fe200078e020c */
[----:B------:R1:W-:Y:S03]  /*9790*/  @P0 LDGSTS.E.BYPASS.LTC128B.128 [R0+0xc880], [R16.64], !P6 ;  /* 0x0c88000010000fae */ /* 0x0003e6000f101d4e */
[----:B------:R-:W-:Y:S01]  /*97a0*/  @P0 IMAD.WIDE R12, R246, 0x2, R12 ;  /* 0x00000002f60c0825 */ /* 0x000fe200078e020c */
[----:B------:R1:W-:Y:S01]  /*97b0*/  @P0 LDGSTS.E.BYPASS.LTC128B.128 [R0+0xe080], [R14.64], !P2 ;  /* 0x0e0800000e000fae */ /* 0x0003e2000d101d4e */
[----:B----4-:R-:W-:-:S02]  /*97c0*/  LOP3.LUT R10, R22, R21, RZ, 0xfc, !PT ;  /* 0x00000015160a7212 */ /* 0x010fc400078efcff */
[----:B------:R-:W-:Y:S01]  /*97d0*/  IMAD.SHL.U32 R3, R29, 0x8, RZ ;  /* 0x000000081d037824 */ /* 0x000fe200078e00ff */
[----:B------:R1:W-:Y:S01]  /*97e0*/  @P0 LDGSTS.E.BYPASS.LTC128B.128 [R0+0xf880], [R12.64], !P3 ;  /* 0x0f8800000c000fae */ /* 0x0003e2000d901d4e */
[----:B------:R-:W-:-:S03]  /*97f0*/  LOP3.LUT P0, RZ, R25, 0x2, RZ, 0xc0, !PT ;  /* 0x0000000219ff7812 */ /* 0x000fc6000780c0ff */
[----:B------:R-:W0:Y:S01]  /*9800*/  LDGDEPBAR ;  /* 0x00000000000079af */ /* 0x000e220000000000 */
[----:B------:R-:W-:Y:S01]  /*9810*/  LOP3.LUT R3, R20, 0x8, R3, 0xf8, !PT ;  /* 0x0000000814037812 */ /* 0x000fe200078ef803 */
[----:B-1----:R-:W-:Y:S01]  /*9820*/  IMAD.SHL.U32 R0, R4, 0x20, RZ ;  /* 0x0000002004007824 */ /* 0x002fe200078e00ff */
[----:B------:R-:W-:-:S04]  /*9830*/  SHF.R.U32.HI R4, RZ, 0x3, R20 ;  /* 0x00000003ff047819 */ /* 0x000fc80000011614 */
[----:B------:R-:W-:Y:S01]  /*9840*/  LOP3.LUT R3, R3, R4, RZ, 0x3c, !PT ;  /* 0x0000000403037212 */ /* 0x000fe200078e3cff */
[----:B------:R-:W-:Y:S01]  /*9850*/  IMAD.MOV.U32 R4, RZ, RZ, 0x10 ;  /* 0x00000010ff047424 */ /* 0x000fe200078e00ff */
[----:B------:R-:W-:-:S03]  /*9860*/  LOP3.LUT R0, R0, 0xfffffc00, RZ, 0xc0, !PT ;  /* 0xfffffc0000007812 */ /* 0x000fc600078ec0ff */
[----:B------:R-:W-:Y:S01]  /*9870*/  IMAD R8, R23, 0x200, R3 ;  /* 0x0000020017087824 */ /* 0x000fe200078e0203 */
[----:B------:R-:W-:Y:S02]  /*9880*/  IADD3 R0, R22, R21, R0 ;  /* 0x0000001516007210 */ /* 0x000fe40007ffe000 */
[----:B------:R-:W-:Y:S02]  /*9890*/  SEL R4, R4, 0xfffffff0, !P0 ;  /* 0xfffffff004047807 */ /* 0x000fe40004000000 */
[----:B------:R-:W-:Y:S05]  /*98a0*/  CALL.REL.NOINC `($_ZN7cutlass13device_kernelIN5flash19enable_sm80_to_sm89INS1_16FlashAttnFwdSm80INS1_25CollectiveMainloopFwdSm80ILi8ELi1ELb0EN4cute5tupleIJNS5_1CILi128EEENS7_ILi48EEENS7_ILi256EEEEEELi256ENS_10bfloat16_tEfNS_4arch4Sm80ELb0ELb1ELb0ELb1ELb1ELb1ELb1ELb0EEENS1_21CollectiveEpilogueFwdINS6_IJS8_SA_S9_EEENS6_IJNS7_ILi1EEESI_SI_EEESC_SE_Li256ELb1ELb1ELb0ELb0EEENS1_19SingleTileSchedulerILb1ELb0ELb1ELi128EEEEEEEEEvNT_6ParamsE$_ZZN5flash25CollectiveMainloopFwdSm80ILi8ELi1ELb0EN4cute5tupleIJNS1_1CILi128EEENS3_ILi48EEENS3_ILi256EEEEEELi256EN7cutlass10bfloat16_tEfNS8_4arch4Sm80ELb0ELb1ELb0ELb1ELb1ELb1ELb1ELb0EE3mmaINS_16FlashAttnFwdSm80ISC_NS_21CollectiveEpilogueFwdINS2_IJS4_S6_S5_EEENS2_IJNS3_ILi1EEESH_SH_EEES9_SB_Li256ELb1ELb1ELb0ELb0EEENS_19SingleTileSchedulerILb1ELb0ELb1ELi128EEEE13SharedStorageENS1_6TensorINS1_11ArrayEngineIfLm128EEENS1_6LayoutINS2_IJNS2_IJNS3_ILi2EEESS_EEESH_NS3_ILi32EEEEEENS2_IJNS2_IJSH_SS_EEENS3_ILi0EEENS3_ILi4EEEEEEEEEENS_7SoftmaxILi2ELi0EEEEEbRKNSC_6ParamsERT0_RT1_iRKNS_16SeqlenInfoQKNewKILb1ELb1EEENS2_IJiiiiEEERT_ENKUlvE_clEv) ;  /* 0x00012e6000007944 */ /* 0x000fea0003c00000 */
[----:B------:R-:W-:Y:S05]  /*98b0*/  BSYNC B2 ;  /* 0x0000000000027941 */ /* 0x000fea0003800000 */
.L_x_1195:
[----:B------:R2:W5:Y:S01]  /*98c0*/  LDL R76, [R1] ;  /* 0x00000000014c7983 */ /* 0x0005620000100800 */
[----:B------:R-:W-:-:S04]  /*98d0*/  DEPBAR.LE SB0, 0x0 ;  /* 0x000080000000791a */ /* 0x000fc80000000000 */
[----:B------:R2:W5:Y:S01]  /*98e0*/  LDL R231, [R1+0x10] ;  /* 0x0000100001e77983 */ /* 0x0005620000100800 */
[----:B------:R-:W-:Y:S01]  /*98f0*/  WARPSYNC 0xffffffff ;  /* 0xffffffff00007948 */ /* 0x000fe20003800000 */
[----:B------:R-:W-:Y:S01]  /*9900*/  SHF.L.U32 R196, R8, 0x1, RZ ;  /* 0x0000000108c47819 */ /* 0x000fe200000006ff */
[----:B------:R-:W-:Y:S01]  /*9910*/  IMAD.WIDE.U32 R2, R221, c[0x0][0x208], RZ ;  /* 0x00008200dd027a25 */ /* 0x000fe200078e00ff */
[----:B------:R-:W-:Y:S01]  /*9920*/  BAR.SYNC.DEFER_BLOCKING 0x0 ;  /* 0x0000000000007b1d */ /* 0x000fe20000010000 */
[C---:B------:R-:W-:Y:S02]  /*9930*/  LEA R205, R0.reuse, 0x10080, 0x1 ;  /* 0x0001008000cd7811 */ /* 0x040fe400078e08ff */
[----:B-1----:R-:W-:Y:S01]  /*9940*/  SHF.L.U32 R12, R0, 0x1, RZ ;  /* 0x00000001000c7819 */ /* 0x002fe200000006ff */
[----:B------:R-:W-:Y:S01]  /*9950*/  IMAD R0, R4, 0x2, R196 ;  /* 0x0000000204007824 */ /* 0x000fe200078e02c4 */
[----:B------:R-:W-:Y:S01]  /*9960*/  LEA R204, R9, R205, 0x1 ;  /* 0x000000cd09cc7211 */ /* 0x000fe200078e08ff */
[----:B------:R-:W1:Y:S04]  /*9970*/  S2R R11, SR_CTAID.Y ;  /* 0x00000000000b7919 */ /* 0x000e680000002600 */
[----:B------:R-:W3:Y:S04]  /*9980*/  LDSM.16.M88.4 R40, [R0+0xa080] ;  /* 0x00a080000028783b */ /* 0x000ee80000000200 */
[----:B------:R-:W4:Y:S01]  /*9990*/  LDSM.16.M88.4 R56, [R0+0xa880] ;  /* 0x00a880000038783b */ /* 0x000f220000000200 */
[----:B-1----:R-:W-:-:S03]  /*99a0*/  IMAD.WIDE.U32 R20, R11, c[0x0][0x210], RZ ;  /* 0x000084000b147a25 */ /* 0x002fc600078e00ff */
[----:B------:R1:W2:Y:S04]  /*99b0*/  LDSM.16.M88.4 R64, [R0+0xb080] ;  /* 0x00b080000040783b */ /* 0x0002a80000000200 */
[----:B------:R-:W2:Y:S04]  /*99c0*/  LDSM.16.M88.4 R12, [R12+0x10080] ;  /* 0x010080000c0c783b */ /* 0x000ea80000000200 */
[----:B------:R2:W2:Y:S04]  /*99d0*/  LDSM.16.M88.4 R28, [R196+0xa080] ;  /* 0x00a08000c41c783b */ /* 0x0004a80000000200 */
[----:B------:R2:W2:Y:S04]  /*99e0*/  LDSM.16.M88.4 R36, [R196+0xa880] ;  /* 0x00a88000c424783b */ /* 0x0004a80000000200 */
[----:B------:R2:W2:Y:S04]  /*99f0*/  LDSM.16.M88.4 R44, [R196+0xb080] ;  /* 0x00b08000c42c783b */ /* 0x0004a80000000200 */
[----:B------:R2:W2:Y:S01]  /*9a00*/  LDSM.16.M88.4 R16, [R204] ;  /* 0x00000000cc10783b */ /* 0x0004a20000000200 */
[----:B-1----:R-:W-:-:S04]  /*9a10*/  IMAD R0, R138, c[0x0][0x208], RZ ;  /* 0x000082008a007a24 */ /* 0x002fc800078e02ff */
[----:B------:R-:W-:-:S04]  /*9a20*/  IMAD R0, R221, c[0x0][0x20c], R0 ;  /* 0x00008300dd007a24 */ /* 0x000fc800078e0200 */
[----:B------:R-:W-:Y:S02]  /*9a30*/  IMAD.IADD R3, R3, 0x1, R0 ;  /* 0x0000000103037824 */ /* 0x000fe400078e0200 */
[----:B------:R-:W-:Y:S02]  /*9a40*/  IMAD R0, R140, c[0x0][0x218], RZ ;  /* 0x000086008c007a24 */ /* 0x000fe400078e02ff */
[----:B------:R-:W-:-:S04]  /*9a50*/  IMAD.WIDE.U32 R2, R220, c[0x0][0x218], R2 ;  /* 0x00008600dc027a25 */ /* 0x000fc800078e0002 */
[----:B------:R-:W-:Y:S01]  /*9a60*/  IMAD R8, R220, c[0x0][0x21c], R0 ;  /* 0x00008700dc087a24 */ /* 0x000fe200078e0200 */
[----:B------:R-:W-:Y:S02]  /*9a70*/  IADD3 R2, P1, R20, R2, RZ ;  /* 0x0000000214027210 */ /* 0x000fe40007f3e0ff */
[----:B------:R-:W-:Y:S02]  /*9a80*/  IADD3 R0, R196, 0xa080, RZ ;  /* 0x0000a080c4007810 */ /* 0x000fe40007ffe0ff */
[----:B------:R-:W-:Y:S02]  /*9a90*/  LEA R11, P0, R2, c[0x0][0x1f8], 0x1 ;  /* 0x00007e00020b7a11 */ /* 0x000fe400078008ff */
[----:B------:R-:W-:Y:S02]  /*9aa0*/  IADD3.X R3, R245, R3, R8, P1, !PT ;  /* 0x00000003f5037210 */ /* 0x000fe40000ffe408 */
[----:B------:R-:W-:Y:S01]  /*9ab0*/  LEA R203, R4, R0, 0x1 ;  /* 0x0000000004cb7211 */ /* 0x000fe200078e08ff */
[----:B------:R-:W-:Y:S01]  /*9ac0*/  IMAD.IADD R0, R139, 0x1, -R236 ;  /* 0x000000018b007824 */ /* 0x000fe200078e0aec */
[----:B------:R-:W-:Y:S01]  /*9ad0*/  LEA.HI.X R4, R2, c[0x0][0x1fc], R3, 0x1, P0 ;  /* 0x00007f0002047a11 */ /* 0x000fe200000f0c03 */
[----:B------:R-:W-:Y:S05]  /*9ae0*/  BRA.DIV ~URZ, `(.L_x_1196) ;  /* 0x000110d27f007947 */ /* 0x000fea000b800000 */
[----:B---34-:R1:W3:Y:S02]  /*9af0*/  SHFL.IDX PT, R3, R4, RZ, 0x181f ;  /* 0x00181fff04037589 */ /* 0x0182e400000e0000 */
.L_x_1319:
[----:B------:R-:W4:Y:S01]  /*9b00*/  SHFL.IDX PT, R2, R11, RZ, 0x181f ;  /* 0x00181fff0b027589 */ /* 0x000f2200000e0000 */
[----:B------:R-:W-:Y:S01]  /*9b10*/  ISETP.GE.AND P1, PT, R219, c[0x0][0x1d4], PT ;  /* 0x00007500db007a0c */ /* 0x000fe20003f26270 */
[----:B------:R-:W-:Y:S01]  /*9b20*/  IMAD.SHL.U32 R209, R209, 0x2, RZ ;  /* 0x00000002d1d17824 */ /* 0x000fe200078e00ff */
[----:B------:R-:W-:Y:S01]  /*9b30*/  IADD3 R8, R219, 0x40, RZ ;  /* 0x00000040db087810 */ /* 0x000fe20007ffe0ff */
[----:B------:R-:W-:Y:S01]  /*9b40*/  BSSY B0, `(.L_x_1197) ;  /* 0x0000030000007945 */ /* 0x000fe20003800000 */
[----:B------:R-:W-:-:S02]  /*9b50*/  ISETP.LT.OR P0, PT, R0, 0x1, P1 ;  /* 0x000000010000780c */ /* 0x000fc40000f01670 */
[----:B------:R-:W-:Y:S02]  /*9b60*/  ISETP.GE.AND P4, PT, R8, c[0x0][0x1d4], PT ;  /* 0x0000750008007a0c */ /* 0x000fe40003f86270 */
[C---:B------:R-:W-:Y:S02]  /*9b70*/  IADD3 R8, R219.reuse, 0x80, RZ ;  /* 0x00000080db087810 */ /* 0x040fe40007ffe0ff */
[----:B------:R-:W-:Y:S02]  /*9b80*/  ISETP.GT.AND P5, PT, R126, 0x7f, PT ;  /* 0x0000007f7e00780c */ /* 0x000fe40003fa4270 */
[----:B------:R-:W-:Y:S02]  /*9b90*/  ISETP.GE.AND P3, PT, R8, c[0x0][0x1d4], PT ;  /* 0x0000750008007a0c */ /* 0x000fe40003f66270 */
[----:B------:R-:W-:Y:S02]  /*9ba0*/  IADD3 R8, R219, 0xc0, RZ ;  /* 0x000000c0db087810 */ /* 0x000fe40007ffe0ff */
[----:B------:R-:W-:-:S02]  /*9bb0*/  LOP3.LUT R208, R208, 0xfffff7ff, RZ, 0xc0, !PT ;  /* 0xfffff7ffd0d07812 */ /* 0x000fc400078ec0ff */
[----:B------:R-:W-:Y:S01]  /*9bc0*/  ISETP.GE.AND P2, PT, R8, c[0x0][0x1d4], PT ;  /* 0x0000750008007a0c */ /* 0x000fe20003f46270 */
[----:B---34-:R-:W-:-:S04]  /*9bd0*/  IMAD.WIDE R20, R219, 0x2, R2 ;  /* 0x00000002db147825 */ /* 0x018fc800078e0202 */
[----:B------:R-:W-:Y:S01]  /*9be0*/  @P5 LOP3.LUT R208, R208, 0x800, RZ, 0xfc, !PT ;  /* 0x00000800d0d05812 */ /* 0x000fe200078efcff */
[----:B------:R-:W-:Y:S01]  /*9bf0*/  @!PT LDS RZ, [RZ] ;  /* 0x00000000fffff984 */ /* 0x000fe20000000800 */
[----:B------:R-:W-:Y:S01]  /*9c00*/  @!PT LDS RZ, [RZ] ;  /* 0x00000000fffff984 */ /* 0x000fe20000000800 */
[----:B------:R3:W-:Y:S01]  /*9c10*/  LDGSTS.E.BYPASS.LTC128B.128 [R209+0x4080], [R20.64], !P0 ;  /* 0x0408000014d17fae */ /* 0x0007e2000c101d4e */
[----:B------:R-:W-:Y:S01]  /*9c20*/  ISETP.LT.OR P0, PT, R0, 0x1, P4 ;  /* 0x000000010000780c */ /* 0x000fe20002701670 */
[----:B---3--:R-:W-:-:S12]  /*9c30*/  IMAD.WIDE R20, R248, 0x2, R2 ;  /* 0x00000002f8147825 */ /* 0x008fd800078e0202 */
[----:B------:R3:W-:Y:S01]  /*9c40*/  LDGSTS.E.BYPASS.LTC128B.128 [R209+0x5880], [R20.64], !P0 ;  /* 0x0588000014d17fae */ /* 0x0007e2000c101d4e */
[----:B------:R-:W-:Y:S01]  /*9c50*/  ISETP.LT.OR P0, PT, R0, 0x1, P3 ;  /* 0x000000010000780c */ /* 0x000fe20001f01670 */
[----:B---3--:R-:W-:-:S04]  /*9c60*/  IMAD.WIDE R20, R247, 0x2, R2 ;  /* 0x00000002f7147825 */ /* 0x008fc800078e0202 */
[----:B------:R-:W-:-:S08]  /*9c70*/  IMAD.WIDE R2, R246, 0x2, R2 ;  /* 0x00000002f6027825 */ /* 0x000fd000078e0202 */
[----:B------:R3:W-:Y:S01]  /*9c80*/  LDGSTS.E.BYPASS.LTC128B.128 [R209+0x7080], [R20.64], !P0 ;  /* 0x0708000014d17fae */ /* 0x0007e2000c101d4e */
[----:B------:R-:W-:-:S13]  /*9c90*/  ISETP.LT.OR P0, PT, R0, 0x1, P2 ;  /* 0x000000010000780c */ /* 0x000fda0001701670 */
[----:B------:R4:W-:Y:S02]  /*9ca0*/  LDGSTS.E.BYPASS.LTC128B.128 [R209+0x8880], [R2.64], !P0 ;  /* 0x0888000002d17fae */ /* 0x0009e4000c101d4e */
[----:B----4-:R-:W-:Y:S01]  /*9cb0*/  SHF.R.S32.HI R2, RZ, 0x1f, R219 ;  /* 0x0000001fff027819 */ /* 0x010fe200000114db */
[----:B------:R-:W-:Y:S05]  /*9cc0*/  @P5 BRA `(.L_x_1198) ;  /* 0x0000017000005947 */ /* 0x000fea0003800000 */
[----:B---3--:R-:W-:Y:S05]  /*9cd0*/  BRA.DIV ~URZ, `(.L_x_1199) ;  /* 0x00010f627f007947 */ /* 0x008fea000b800000 */
[----:B-1----:R-:W1:Y:S04]  /*9ce0*/  SHFL.IDX PT, R4, R4, 0x1, 0x181f ;  /* 0x00381f0004047f89 */ /* 0x002e6800000e0000 */
[----:B------:R3:W4:Y:S02]  /*9cf0*/  SHFL.IDX PT, R2, R11, 0x1, 0x181f ;  /* 0x00381f000b027f89 */ /* 0x00072400000e0000 */
.L_x_1320:
[C---:B----4-:R-:W-:Y:S02]  /*9d00*/  LEA R24, P0, R248.reuse, R2, 0x1 ;  /* 0x00000002f8187211 */ /* 0x050fe400078008ff */
[----:B------:R-:W-:Y:S02]  /*9d10*/  SHF.R.S32.HI R3, RZ, 0x1f, R219 ;  /* 0x0000001fff037819 */ /* 0x000fe400000114db */
[----:B-1----:R-:W-:-:S02]  /*9d20*/  LEA.HI.X R25, R248, R4, R251, 0x1, P0 ;  /* 0x00000004f8197211 */ /* 0x002fc400000f0cfb */
[----:B------:R-:W-:-:S04]  /*9d30*/  LEA R22, P0, R247, R2, 0x1 ;  /* 0x00000002f7167211 */ /* 0x000fc800078008ff */
[----:B------:R-:W-:Y:S02]  /*9d40*/  LEA.HI.X R23, R247, R4, R250, 0x1, P0 ;  /* 0x00000004f7177211 */ /* 0x000fe400000f0cfa */
[----:B------:R-:W-:-:S04]  /*9d50*/  LEA R20, P0, R219, R2, 0x1 ;  /* 0x00000002db147211 */ /* 0x000fc800078008ff */
[----:B------:R-:W-:Y:S02]  /*9d60*/  LEA.HI.X R21, R219, R4, R3, 0x1, P0 ;  /* 0x00000004db157211 */ /* 0x000fe400000f0c03 */
[----:B------:R-:W-:-:S13]  /*9d70*/  ISETP.LT.OR P0, PT, R0, 0x21, P1 ;  /* 0x000000210000780c */ /* 0x000fda0000f01670 */
[----:B------:R-:W-:Y:S01]  /*9d80*/  @!PT LDS RZ, [RZ] ;  /* 0x00000000fffff984 */ /* 0x000fe20000000800 */
[----:B------:R-:W-:Y:S01]  /*9d90*/  @!PT LDS RZ, [RZ] ;  /* 0x00000000fffff984 */ /* 0x000fe20000000800 */
[----:B------:R-:W-:Y:S01]  /*9da0*/  @!PT LDS RZ, [RZ] ;  /* 0x00000000fffff984 */ /* 0x000fe20000000800 */
[----:B------:R1:W-:Y:S01]  /*9db0*/  LDGSTS.E.BYPASS.LTC128B.128 [R209+0x5080], [R20.64], !P0 ;  /* 0x0508000014d17fae */ /* 0x0003e2000c101d4e */
[----:B------:R-:W-:-:S04]  /*9dc0*/  LEA R2, P0, R246, R2, 0x1 ;  /* 0x00000002f6027211 */ /* 0x000fc800078008ff */
[----:B------:R-:W-:Y:S02]  /*9dd0*/  LEA.HI.X R3, R246, R4, R249, 0x1, P0 ;  /* 0x00000004f6037211 */ /* 0x000fe400000f0cf9 */
[----:B------:R-:W-:-:S13]  /*9de0*/  ISETP.LT.OR P0, PT, R0, 0x21, P4 ;  /* 0x000000210000780c */ /* 0x000fda0002701670 */
[----:B------:R1:W-:Y:S01]  /*9df0*/  LDGSTS.E.BYPASS.LTC128B.128 [R209+0x6880], [R24.64], !P0 ;  /* 0x0688000018d17fae */ /* 0x0003e2000c101d4e */
[----:B------:R-:W-:-:S13]  /*9e00*/  ISETP.LT.OR P0, PT, R0, 0x21, P3 ;  /* 0x000000210000780c */ /* 0x000fda0001f01670 */
[----:B------:R1:W-:Y:S01]  /*9e10*/  LDGSTS.E.BYPASS.LTC128B.128 [R209+0x8080], [R22.64], !P0 ;  /* 0x0808000016d17fae */ /* 0x0003e2000c101d4e */
[----:B------:R-:W-:-:S13]  /*9e20*/  ISETP.LT.OR P0, PT, R0, 0x21, P2 ;  /* 0x000000210000780c */ /* 0x000fda0001701670 */
[----:B------:R1:W-:Y:S02]  /*9e30*/  LDGSTS.E.BYPASS.LTC128B.128 [R209+0x9880], [R2.64], !P0 ;  /* 0x0988000002d17fae */ /* 0x0003e4000c101d4e */
.L_x_1198:
[----:B---3--:R-:W-:Y:S05]  /*9e40*/  BSYNC B0 ;  /* 0x0000000000007941 */ /* 0x008fea0003800000 */
.L_x_1197:
[----:B------:R-:W0:Y:S01]  /*9e50*/  LDGDEPBAR ;  /* 0x00000000000079af */ /* 0x000e220000000000 */
[----:B------:R-:W-:Y:S01]  /*9e60*/  WARPSYNC 0xffffffff ;  /* 0xffffffff00007948 */ /* 0x000fe20003800000 */
[C---:B--2---:R-:W-:Y:S01]  /*9e70*/  HMMA.16816.F32.BF16 R32, R12.reuse, R28, RZ ;  /* 0x0000001c0c20723c */ /* 0x044fe200000418ff */
[C---:B------:R-:W-:Y:S01]  /*9e80*/  IMAD R207, R6.reuse, 0x2, R205 ;  /* 0x0000000206cf7824 */ /* 0x040fe200078e02cd */
[----:B------:R-:W-:Y:S01]  /*9e90*/  LEA R206, R6, R204, 0x1 ;  /* 0x000000cc06ce7211 */ /* 0x000fe200078e08ff */
[C---:B------:R-:W-:Y:S01]  /*9ea0*/  IMAD R202, R7.reuse, 0x2, R196 ;  /* 0x0000000207ca7824 */ /* 0x040fe200078e02c4 */
[----:B------:R-:W-:Y:S01]  /*9eb0*/  LEA R201, R7, R203, 0x1 ;  /* 0x000000cb07c97211 */ /* 0x000fe200078e08ff */
[----:B------:R-:W-:Y:S01]  /*9ec0*/  BSSY B1, `(.L_x_1200) ;  /* 0x00000f8000017945 */ /* 0x000fe20003800000 */
[----:B------:R-:W-:Y:S02]  /*9ed0*/  ISETP.GT.AND P0, PT, R142, R233, PT ;  /* 0x000000e98e00720c */ /* 0x000fe40003f04270 */
[C---:B------:R-:W-:Y:S01]  /*9ee0*/  HMMA.16816.F32.BF16 R28, R12.reuse, R30, RZ ;  /* 0x0000001e0c1c723c */ /* 0x040fe200000418ff */
[----:B-----5:R-:W-:Y:S04]  /*9ef0*/  LDSM.16.M88.4 R52, [R202+0xa080] ;  /* 0x00a08000ca34783b */ /* 0x020fe80000000200 */
[----:B------:R-:W-:Y:S03]  /*9f00*/  LDSM.16.M88.4 R60, [R202+0xa880] ;  /* 0x00a88000ca3c783b */ /* 0x000fe60000000200 */
[C---:B-1----:R-:W-:Y:S01]  /*9f10*/  HMMA.16816.F32.BF16 R24, R12.reuse, R36, RZ ;  /* 0x000000240c18723c */ /* 0x042fe200000418ff */
[----:B------:R-:W-:Y:S04]  /*9f20*/  LDSM.16.M88.4 R68, [R202+0xb080] ;  /* 0x00b08000ca44783b */ /* 0x000fe80000000200 */
[----:B------:R-:W-:Y:S03]  /*9f30*/  LDSM.16.M88.4 R72, [R201+0x1000] ;  /* 0x00100000c948783b */ /* 0x000fe60000000200 */
[C---:B------:R-:W-:Y:S08]  /*9f40*/  HMMA.16816.F32.BF16 R20, R12.reuse, R38, RZ ;  /* 0x000000260c14723c */ /* 0x040ff000000418ff */
[C---:B------:R-:W-:Y:S08]  /*9f50*/  HMMA.16816.F32.BF16 R36, R12.reuse, R44, RZ ;  /* 0x0000002c0c24723c */ /* 0x040ff000000418ff */
[----:B------:R-:W-:Y:S01]  /*9f60*/  HMMA.16816.F32.BF16 R44, R12, R46, RZ ;  /* 0x0000002e0c2c723c */ /* 0x000fe200000418ff */
[----:B------:R-:W1:Y:S07]  /*9f70*/  LDSM.16.M88.4 R12, [R207] ;  /* 0x00000000cf0c783b */ /* 0x000e6e0000000200 */
[C---:B------:R-:W-:Y:S08]  /*9f80*/  HMMA.16816.F32.BF16 R48, R16.reuse, R40, R32 ;  /* 0x000000281030723c */ /* 0x040ff00000041820 */
[C---:B------:R-:W-:Y:S08]  /*9f90*/  HMMA.16816.F32.BF16 R40, R16.reuse, R42, R28 ;  /* 0x0000002a1028723c */ /* 0x040ff0000004181c */
[C---:B------:R-:W-:Y:S08]  /*9fa0*/  HMMA.16816.F32.BF16 R32, R16.reuse, R56, R24 ;  /* 0x000000381020723c */ /* 0x040ff00000041818 */
[C---:B------:R-:W-:Y:S01]  /*9fb0*/  HMMA.16816.F32.BF16 R28, R16.reuse, R58, R20 ;  /* 0x0000003a101c723c */ /* 0x040fe20000041814 */
[----:B------:R-:W-:Y:S07]  /*9fc0*/  LDSM.16.M88.4 R56, [R201] ;  /* 0x00000000c938783b */ /* 0x000fee0000000200 */
[C---:B------:R-:W-:Y:S08]  /*9fd0*/  HMMA.16816.F32.BF16 R24, R16.reuse, R64, R36 ;  /* 0x000000401018723c */ /* 0x040ff00000041824 */
[----:B------:R-:W-:Y:S01]  /*9fe0*/  HMMA.16816.F32.BF16 R20, R16, R66, R44 ;  /* 0x000000421014723c */ /* 0x000fe2000004182c */
[----:B------:R-:W2:Y:S04]  /*9ff0*/  LDSM.16.M88.4 R16, [R206] ;  /* 0x00000000ce10783b */ /* 0x000ea80000000200 */
[----:B------:R-:W3:Y:S03]  /*a000*/  LDSM.16.M88.4 R64, [R201+0x800] ;  /* 0x00080000c940783b */ /* 0x000ee60000000200 */
[C---:B-1----:R-:W-:Y:S01]  /*a010*/  HMMA.16816.F32.BF16 R44, R12.reuse, R52, R48 ;  /* 0x000000340c2c723c */ /* 0x042fe20000041830 */
[----:B------:R-:W-:Y:S07]  /*a020*/  LDSM.16.M88.4 R48, [R196+0xb880] ;  /* 0x00b88000c430783b */ /* 0x000fee0000000200 */
        /* <DEDUP_REMOVED lines=9> */
[C---:B--2---:R-:W-:Y:S01]  /*a0c0*/  HMMA.16816.F32.BF16 R40, R16.reuse, R56, R44 ;  /* 0x000000381028723c */ /* 0x044fe2000004182c */
[----:B------:R-:W-:Y:S07]  /*a0d0*/  LDSM.16.M88.4 R44, [R202+0xb880] ;  /* 0x00b88000ca2c783b */ /* 0x000fee0000000200 */
[C---:B------:R-:W-:Y:S01]  /*a0e0*/  HMMA.16816.F32.BF16 R36, R16.reuse, R58, R36 ;  /* 0x0000003a1024723c */ /* 0x040fe20000041824 */
[----:B------:R-:W-:Y:S07]  /*a0f0*/  LDSM.16.M88.4 R56, [R202+0xc080] ;  /* 0x00c08000ca38783b */ /* 0x000fee0000000200 */
[C---:B---3--:R-:W-:Y:S08]  /*a100*/  HMMA.16816.F32.BF16 R32, R16.reuse, R64, R32 ;  /* 0x000000401020723c */ /* 0x048ff00000041820 */
[C---:B------:R-:W-:Y:S01]  /*a110*/  HMMA.16816.F32.BF16 R28, R16.reuse, R66, R28 ;  /* 0x00000042101c723c */ /* 0x040fe2000004181c */
[----:B------:R-:W-:Y:S07]  /*a120*/  LDSM.16.M88.4 R64, [R203+0x2000] ;  /* 0x00200000cb40783b */ /* 0x000fee0000000200 */
        /* <DEDUP_REMOVED lines=22> */
[----:B------:R-:W2:Y:S07]  /*a290*/  LDSM.16.M88.4 R16, [R206+0x4000] ;  /* 0x00400000ce10783b */ /* 0x000eae0000000200 */
        /* <DEDUP_REMOVED lines=9> */
[----:B------:R-:W-:Y:S03]  /*a330*/  LDSM.16.M88.4 R68, [R203+0x4000] ;  /* 0x00400000cb44783b */ /* 0x000fe60000000200 */
[C---:B--2---:R-:W-:Y:S08]  /*a340*/  HMMA.16816.F32.BF16 R40, R16.reuse, R48, R40 ;  /* 0x000000301028723c */ /* 0x044ff00000041828 */
[C---:B------:R-:W-:Y:S01]  /*a350*/  HMMA.16816.F32.BF16 R36, R16.reuse, R50, R36 ;  /* 0x000000321024723c */ /* 0x040fe20000041824 */
[----:B------:R-:W-:Y:S07]  /*a360*/  LDSM.16.M88.4 R48, [R203+0x3000] ;  /* 0x00300000cb30783b */ /* 0x000fee0000000200 */
[C---:B------:R-:W-:Y:S08]  /*a370*/  HMMA.16816.F32.BF16 R32, R16.reuse, R60, R32 ;  /* 0x0000003c1020723c */ /* 0x040ff00000041820 */
[C---:B------:R-:W-:Y:S01]  /*a380*/  HMMA.16816.F32.BF16 R28, R16.reuse, R62, R28 ;  /* 0x0000003e101c723c */ /* 0x040fe2000004181c */
[----:B------:R-:W-:Y:S07]  /*a390*/  LDSM.16.M88.4 R60, [R203+0x3800] ;  /* 0x00380000cb3c783b */ /* 0x000fee0000000200 */
[C---:B------:R-:W-:Y:S08]  /*a3a0*/  HMMA.16816.F32.BF16 R24, R16.reuse, R64, R24 ;  /* 0x000000401018723c */ /* 0x040ff00000041818 */
[----:B------:R-:W-:Y:S01]  /*a3b0*/  HMMA.16816.F32.BF16 R20, R16, R66, R20 ;  /* 0x000000421014723c */ /* 0x000fe20000041814 */
[----:B------:R-:W2:Y:S04]  /*a3c0*/  LDSM.16.M88.4 R16, [R204+0x8000] ;  /* 0x00800000cc10783b */ /* 0x000ea80000000200 */
        /* <DEDUP_REMOVED lines=10> */
[----:B------:R-:W3:Y:S03]  /*a470*/  LDSM.16.M88.4 R56, [R202+0xd880] ;  /* 0x00d88000ca38783b */ /* 0x000ee60000000200 */
        /* <DEDUP_REMOVED lines=9> */
[----:B------:R-:W4:Y:S03]  /*a510*/  LDSM.16.M88.4 R68, [R201+0x4000] ;  /* 0x00400000c944783b */ /* 0x000f260000000200 */
[C---:B-1----:R-:W-:Y:S08]  /*a520*/  HMMA.16816.F32.BF16 R40, R12.reuse, R44, R40 ;  /* 0x0000002c0c28723c */ /* 0x042ff00000041828 */
[C---:B------:R-:W-:Y:S01]  /*a530*/  HMMA.16816.F32.BF16 R36, R12.reuse, R46, R36 ;  /* 0x0000002e0c24723c */ /* 0x040fe20000041824 */
[----:B------:R-:W-:Y:S07]  /*a540*/  LDSM.16.M88.4 R44, [R203+0x4800] ;  /* 0x00480000cb2c783b */ /* 0x000fee0000000200 */
[C---:B---3--:R-:W-:Y:S08]  /*a550*/  HMMA.16816.F32.BF16 R32, R12.reuse, R56, R32 ;  /* 0x000000380c20723c */ /* 0x048ff00000041820 */
        /* <DEDUP_REMOVED lines=12> */
[C---:B----4-:R-:W-:Y:S08]  /*a620*/  HMMA.16816.F32.BF16 R24, R16.reuse, R68, R24 ;  /* 0x000000441018723c */ /* 0x050ff00000041818 */
[----:B------:R-:W-:Y:S01]  /*a630*/  HMMA.16816.F32.BF16 R16, R16, R70, R20 ;  /* 0x000000461010723c */ /* 0x000fe20000041814 */
[----:B------:R-:W2:Y:S04]  /*a640*/  LDSM.16.M88.4 R20, [R204+0xc000] ;  /* 0x00c00000cc14783b */ /* 0x000ea80000000200 */
[----:B------:R-:W4:Y:S03]  /*a650*/  LDSM.16.M88.4 R68, [R203+0x5800] ;  /* 0x00580000cb44783b */ /* 0x000f260000000200 */
[C---:B-1----:R-:W-:Y:S08]  /*a660*/  HMMA.16816.F32.BF16 R40, R12.reuse, R48, R40 ;  /* 0x000000300c28723c */ /* 0x042ff00000041828 */
[C---:B------:R-:W-:Y:S01]  /*a670*/  HMMA.16816.F32.BF16 R36, R12.reuse, R50, R36 ;  /* 0x000000320c24723c */ /* 0x040fe20000041824 */
[----:B------:R-:W-:Y:S07]  /*a680*/  LDSM.16.M88.4 R48, [R201+0x5000] ;  /* 0x00500000c930783b */ /* 0x000fee0000000200 */
[C---:B------:R-:W-:Y:S08]  /*a690*/  HMMA.16816.F32.BF16 R32, R12.reuse, R56, R32 ;  /* 0x000000380c20723c */ /* 0x040ff00000041820 */
        /* <DEDUP_REMOVED lines=14> */
[----:B------:R-:W2:Y:S01]  /*a780*/  LDSM.16.M88.4 R12, [R206+0xc000] ;  /* 0x00c00000ce0c783b */ /* 0x000ea20000000200 */
[----:B------:R-:W-:-:S06]  /*a790*/  DEPBAR.LE SB0, 0x0 ;  /* 0x000080000000791a */ /* 0x000fcc0000000000 */
[C---:B-1----:R-:W-:Y:S08]  /*a7a0*/  HMMA.16816.F32.BF16 R40, R16.reuse, R56, R40 ;  /* 0x000000381028723c */ /* 0x042ff00000041828 */
[C---:B------:R-:W-:Y:S08]  /*a7b0*/  HMMA.16816.F32.BF16 R36, R16.reuse, R58, R36 ;  /* 0x0000003a1024723c */ /* 0x040ff00000041824 */
[C---:B------:R-:W-:Y:S08]  /*a7c0*/  HMMA.16816.F32.BF16 R32, R16.reuse, R60, R32 ;  /* 0x0000003c1020723c */ /* 0x040ff00000041820 */
[C---:B------:R-:W-:Y:S08]  /*a7d0*/  HMMA.16816.F32.BF16 R28, R16.reuse, R62, R28 ;  /* 0x0000003e101c723c */ /* 0x040ff0000004181c */
[C---:B---3--:R-:W-:Y:S08]  /*a7e0*/  HMMA.16816.F32.BF16 R24, R16.reuse, R64, R24 ;  /* 0x000000401018723c */ /* 0x048ff00000041818 */
        /* <DEDUP_REMOVED lines=8> */
[----:B------:R-:W-:Y:S01]  /*a870*/  @!UPT UIADD3 URZ, URZ, URZ, URZ ;  /* 0x0000003f3f3ff290 */ /* 0x000fe2000fffe03f */
[----:B------:R-:W-:Y:S11]  /*a880*/  @!P0 BRA `(.L_x_1201) ;  /* 0x000005b000008947 */ /* 0x000ff60003800000 */
[----:B------:R-:W-:Y:S01]  /*a890*/  IMAD.MOV.U32 R0, RZ, RZ, 0x1 ;  /* 0x00000001ff007424 */ /* 0x000fe200078e00ff */
[C---:B------:R-:W-:Y:S01]  /*a8a0*/  IADD3 R2, R234.reuse, R141, R242 ;  /* 0x0000008dea027210 */ /* 0x040fe20007ffe0f2 */
[----:B------:R-:W-:Y:S01]  /*a8b0*/  IMAD.MOV.U32 R220, RZ, RZ, RZ ;  /* 0x000000ffffdc7224 */ /* 0x000fe200078e00ff */
[----:B------:R-:W-:-:S02]  /*a8c0*/  ISETP.GT.AND P1, PT, R234, 0x2f, PT ;  /* 0x0000002fea00780c */ /* 0x000fc40003f24270 */
[----:B------:R-:W-:Y:S02]  /*a8d0*/  ISETP.NE.AND P0, PT, R0, c[0x0][0x2b8], PT ;  /* 0x0000ae0000007a0c */ /* 0x000fe40003f05270 */
[----:B------:R-:W-:-:S05]  /*a8e0*/  IADD3 R2, R2, -0x30, RZ ;  /* 0xffffffd002027810 */ /* 0x000fca0007ffe0ff */
[----:B------:R-:W-:-:S06]  /*a8f0*/  IMAD.MOV.U32 R0, RZ, RZ, R2 ;  /* 0x000000ffff007224 */ /* 0x000fcc00078e0002 */
        /* <DEDUP_REMOVED lines=8> */
[----:B------:R-:W-:Y:S02]  /*a980*/  IADD3 R11, -R236, 0x30, RZ ;  /* 0x00000030ec0b7810 */ /* 0x000fe40007ffe1ff */
[----:B------:R-:W1:Y:S01]  /*a990*/  S2R R8, SR_CTAID.Y ;  /* 0x0000000000087919 */ /* 0x000e620000002600 */
[----:B------:R-:W-:-:S04]  /*a9a0*/  IMAD R221, R0, c[0x0][0x2b8], R2 ;  /* 0x0000ae0000dd7a24 */ /* 0x000fc800078e0202 */
[----:B------:R-:W-:Y:S01]  /*a9b0*/  IMAD.WIDE.U32 R2, R221, c[0x0][0x1e0], RZ ;  /* 0x00007800dd027a25 */ /* 0x000fe200078e00ff */
[----:B------:R-:W-:-:S05]  /*a9c0*/  SHF.R.S32.HI R0, RZ, 0x1f, R221 ;  /* 0x0000001fff007819 */ /* 0x000fca00000114dd */
[----:B------:R-:W-:-:S04]  /*a9d0*/  IMAD R0, R0, c[0x0][0x1e0], RZ ;  /* 0x0000780000007a24 */ /* 0x000fc800078e02ff */
[----:B------:R-:W-:-:S04]  /*a9e0*/  IMAD R0, R221, c[0x0][0x1e4], R0 ;  /* 0x00007900dd007a24 */ /* 0x000fc800078e0200 */
[----:B------:R-:W-:Y:S02]  /*a9f0*/  IMAD.IADD R3, R3, 0x1, R0 ;  /* 0x0000000103037824 */ /* 0x000fe400078e0200 */
[----:B-1----:R-:W-:Y:S01]  /*aa00*/  IMAD.WIDE.U32 R78, R8, c[0x0][0x1e8], RZ ;  /* 0x00007a00084e7a25 */ /* 0x002fe200078e00ff */
[----:B--2---:R-:W-:-:S03]  /*aa10*/  SHF.R.S32.HI R0, RZ, 0x1f, R220 ;  /* 0x0000001fff007819 */ /* 0x004fc600000114dc */
[----:B------:R-:W-:-:S04]  /*aa20*/  IMAD.WIDE.U32 R2, R220, c[0x0][0x1f0], R2 ;  /* 0x00007c00dc027a25 */ /* 0x000fc800078e0002 */
[----:B------:R-:W-:-:S04]  /*aa30*/  IMAD R0, R0, c[0x0][0x1f0], RZ ;  /* 0x00007c0000007a24 */ /* 0x000fc800078e02ff */
[----:B------:R-:W-:Y:S01]  /*aa40*/  IMAD R4, R220, c[0x0][0x1f4], R0 ;  /* 0x00007d00dc047a24 */ /* 0x000fe200078e0200 */
[----:B------:R-:W-:-:S04]  /*aa50*/  IADD3 R0, P0, R78, R2, RZ ;  /* 0x000000024e007210 */ /* 0x000fc80007f1e0ff */
[----:B------:R-:W-:Y:S02]  /*aa60*/  IADD3.X R2, R244, R3, R4, P0, !PT ;  /* 0x00000003f4027210 */ /* 0x000fe400007fe404 */
[----:B------:R-:W-:-:S04]  /*aa70*/  LEA R8, P0, R0, c[0x0][0x1c8], 0x1 ;  /* 0x0000720000087a11 */ /* 0x000fc800078008ff */
[----:B------:R-:W-:Y:S02]  /*aa80*/  LEA.HI.X R7, R0, c[0x0][0x1cc], R2, 0x1, P0 ;  /* 0x0000730000077a11 */ /* 0x000fe400000f0c02 */
[----:B------:R-:W-:Y:S01]  /*aa90*/  ISETP.GE.AND P0, PT, R11, 0x1, PT ;  /* 0x000000010b00780c */ /* 0x000fe20003f06270 */
[----:B------:R-:W-:Y:S10]  /*aaa0*/  BRA.DIV ~URZ, `(.L_x_1202) ;  /* 0x000102827f007947 */ /* 0x000ff4000b800000 */
[----:B------:R1:W2:Y:S02]  /*aab0*/  SHFL.IDX PT, R4, R7, RZ, 0x181f ;  /* 0x00181fff07047589 */ /* 0x0002a400000e0000 */
.L_x_1321:
[----:B------:R-:W-:Y:S05]  /*aac0*/  BRA.DIV ~URZ, `(.L_x_1203) ;  /* 0x000102e27f007947 */ /* 0x000fea000b800000 */
[----:B------:R3:W4:Y:S02]  /*aad0*/  SHFL.IDX PT, R0, R8, RZ, 0x181f ;  /* 0x00181fff08007589 */ /* 0x00072400000e0000 */
.L_x_1322:
[----:B------:R-:W-:Y:S01]  /*aae0*/  BSSY B0, `(.L_x_1204) ;  /* 0x0000019000007945 */ /* 0x000fe20003800000 */
[----:B------:R-:W-:Y:S05]  /*aaf0*/  @!P0 BRA `(.L_x_1205) ;  /* 0x0000017000008947 */ /* 0x000fea0003800000 */
[----:B------:R-:W-:Y:S02]  /*ab00*/  SHF.R.S32.HI R2, RZ, 0x1f, R219 ;  /* 0x0000001fff027819 */ /* 0x000fe400000114db */
[C---:B----4-:R-:W-:Y:S02]  /*ab10*/  LEA R16, P0, R219.reuse, R0, 0x1 ;  /* 0x00000000db107211 */ /* 0x050fe400078008ff */
[C---:B------:R-:W-:Y:S02]  /*ab20*/  IADD3 R20, R219.reuse, 0x40, RZ ;  /* 0x00000040db147810 */ /* 0x040fe40007ffe0ff */
[----:B--2---:R-:W-:-:S02]  /*ab30*/  LEA.HI.X R17, R219, R4, R2, 0x1, P0 ;  /* 0x00000004db117211 */ /* 0x004fc400000f0c02 */
[C---:B------:R-:W-:Y:S02]  /*ab40*/  LEA R14, P0, R248.reuse, R0, 0x1 ;  /* 0x00000000f80e7211 */ /* 0x040fe400078008ff */
[C---:B------:R-:W-:Y:S02]  /*ab50*/  IADD3 R19, R219.reuse, 0x80, RZ ;  /* 0x00000080db137810 */ /* 0x040fe40007ffe0ff */
[C---:B------:R-:W-:Y:S02]  /*ab60*/  IADD3 R18, R219.reuse, 0xc0, RZ ;  /* 0x000000c0db127810 */ /* 0x040fe40007ffe0ff */
[----:B------:R-:W-:Y:S02]  /*ab70*/  ISETP.GE.AND P4, PT, R219, c[0x0][0x1d4], PT ;  /* 0x00007500db007a0c */ /* 0x000fe40003f86270 */
[----:B------:R-:W-:Y:S02]  /*ab80*/  LEA.HI.X R15, R248, R4, R251, 0x1, P0 ;  /* 0x00000004f80f7211 */ /* 0x000fe400000f0cfb */
[----:B------:R-:W-:-:S02]  /*ab90*/  ISETP.GE.AND P3, PT, R20, c[0x0][0x1d4], PT ;  /* 0x0000750014007a0c */ /* 0x000fc40003f66270 */
[----:B------:R-:W-:Y:S02]  /*aba0*/  LEA R12, P0, R247, R0, 0x1 ;  /* 0x00000000f70c7211 */ /* 0x000fe400078008ff */
[----:B------:R-:W-:Y:S02]  /*abb0*/  ISETP.GE.AND P2, PT, R19, c[0x0][0x1d4], PT ;  /* 0x0000750013007a0c */ /* 0x000fe40003f46270 */
[----:B------:R-:W-:Y:S02]  /*abc0*/  ISETP.GE.AND P1, PT, R18, c[0x0][0x1d4], PT ;  /* 0x0000750012007a0c */ /* 0x000fe40003f26270 */
[----:B------:R-:W-:Y:S01]  /*abd0*/  LEA.HI.X R13, R247, R4, R250, 0x1, P0 ;  /* 0x00000004f70d7211 */ /* 0x000fe200000f0cfa */
[----:B------:R-:W-:Y:S01]  /*abe0*/  @!PT LDS RZ, [RZ] ;  /* 0x00000000fffff984 */ /* 0x000fe20000000800 */
[----:B------:R-:W-:Y:S01]  /*abf0*/  @!PT LDS RZ, [RZ] ;  /* 0x00000000fffff984 */ /* 0x000fe20000000800 */
[----:B------:R-:W-:Y:S01]  /*ac00*/  @!PT LDS RZ, [RZ] ;  /* 0x00000000fffff984 */ /* 0x000fe20000000800 */
[----:B------:R2:W-:Y:S01]  /*ac10*/  LDGSTS.E.BYPASS.LTC128B.128 [R209+0xa080], [R16.64], !P4 ;  /* 0x0a08000010d17fae */ /* 0x0005e2000e101d4e */
[----:B------:R-:W-:-:S03]  /*ac20*/  LEA R2, P0, R246, R0, 0x1 ;  /* 0x00000000f6027211 */ /* 0x000fc600078008ff */
[----:B------:R2:W-:Y:S01]  /*ac30*/  LDGSTS.E.BYPASS.LTC128B.128 [R209+0xb880], [R14.64], !P3 ;  /* 0x0b8800000ed17fae */ /* 0x0005e2000d901d4e */
[----:B------:R-:W-:-:S03]  /*ac40*/  LEA.HI.X R3, R246, R4, R249, 0x1, P0 ;  /* 0x00000004f6037211 */ /* 0x000fc600000f0cf9 */
[----:B------:R2:W-:Y:S04]  /*ac50*/  LDGSTS.E.BYPASS.LTC128B.128 [R209+0xd080], [R12.64], !P2 ;  /* 0x0d0800000cd17fae */ /* 0x0005e8000d101d4e */
[----:B------:R2:W-:Y:S02]  /*ac60*/  LDGSTS.E.BYPASS.LTC128B.128 [R209+0xe880], [R2.64], !P1 ;  /* 0x0e88000002d17fae */ /* 0x0005e4000c901d4e */
.L_x_1205:
[----:B------:R-:W-:Y:S05]  /*ac70*/  BSYNC B0 ;  /* 0x0000000000007941 */ /* 0x000fea0003800000 */
.L_x_1204:
[----:B------:R-:W-:Y:S05]  /*ac80*/  BRA.DIV ~URZ, `(.L_x_1206) ;  /* 0x000101a27f007947 */ /* 0x000fea000b800000 */
[----:B--2---:R2:W1:Y:S04]  /*ac90*/  SHFL.IDX PT, R4, R7, 0x1, 0x181f ;  /* 0x00381f0007047f89 */ /* 0x00446800000e0000 */
[----:B----4-:R2:W4:Y:S02]  /*aca0*/  SHFL.IDX PT, R0, R8, 0x1, 0x181f ;  /* 0x00381f0008007f89 */ /* 0x01052400000e0000 */
.L_x_1323:
[----:B------:R-:W-:-:S13]  /*acb0*/  ISETP.GE.AND P0, PT, R11, 0x21, PT ;  /* 0x000000210b00780c */ /* 0x000fda0003f06270 */
[----:B------:R-:W-:Y:S05]  /*acc0*/  @!P0 BRA `(.L_x_1201) ;  /* 0x0000017000008947 */ /* 0x000fea0003800000 */
[----:B------:R-:W-:Y:S02]  /*acd0*/  SHF.R.S32.HI R2, RZ, 0x1f, R219 ;  /* 0x0000001fff027819 */ /* 0x000fe400000114db */
[C---:B----4-:R-:W-:Y:S02]  /*ace0*/  LEA R16, P0, R219.reuse, R0, 0x1 ;  /* 0x00000000db107211 */ /* 0x050fe400078008ff */
[C---:B------:R-:W-:Y:S02]  /*acf0*/  IADD3 R18, R219.reuse, 0x40, RZ ;  /* 0x00000040db127810 */ /* 0x040fe40007ffe0ff */
[C---:B-1----:R-:W-:Y:S02]  /*ad00*/  LEA.HI.X R17, R219.reuse, R4, R2, 0x1, P0 ;  /* 0x00000004db117211 */ /* 0x042fe400000f0c02 */
[----:B------:R-:W-:Y:S02]  /*ad10*/  LEA R14, P0, R248, R0, 0x1 ;  /* 0x00000000f80e7211 */ /* 0x000fe400078008ff */
[----:B--23--:R-:W-:-:S02]  /*ad20*/  IADD3 R8, R219, 0x80, RZ ;  /* 0x00000080db087810 */ /* 0x00cfc40007ffe0ff */
[C---:B------:R-:W-:Y:S02]  /*ad30*/  IADD3 R7, R219.reuse, 0xc0, RZ ;  /* 0x000000c0db077810 */ /* 0x040fe40007ffe0ff */
[----:B------:R-:W-:Y:S02]  /*ad40*/  ISETP.GE.AND P4, PT, R219, c[0x0][0x1d4], PT ;  /* 0x00007500db007a0c */ /* 0x000fe40003f86270 */
[----:B------:R-:W-:Y:S02]  /*ad50*/  LEA.HI.X R15, R248, R4, R251, 0x1, P0 ;  /* 0x00000004f80f7211 */ /* 0x000fe400000f0cfb */
[----:B------:R-:W-:Y:S02]  /*ad60*/  ISETP.GE.AND P3, PT, R18, c[0x0][0x1d4], PT ;  /* 0x0000750012007a0c */ /* 0x000fe40003f66270 */
[----:B------:R-:W-:Y:S02]  /*ad70*/  LEA R12, P0, R247, R0, 0x1 ;  /* 0x00000000f70c7211 */ /* 0x000fe400078008ff */
[----:B------:R-:W-:-:S02]  /*ad80*/  ISETP.GE.AND P2, PT, R8, c[0x0][0x1d4], PT ;  /* 0x0000750008007a0c */ /* 0x000fc40003f46270 */
        /* <DEDUP_REMOVED lines=11> */
.L_x_1201:
[----:B------:R-:W-:Y:S05]  /*ae40*/  BSYNC B1 ;  /* 0x0000000000017941 */ /* 0x000fea0003800000 */
.L_x_1200:
[----:B------:R-:W5:Y:S01]  /*ae50*/  LDL R11, [R1+0x4] ;  /* 0x00000400010b7983 */ /* 0x000f620000100800 */
[----:B----4-:R-:W-:Y:S01]  /*ae60*/  SHF.R.S32.HI R0, RZ, 0x1f, R76 ;  /* 0x0000001fff007819 */ /* 0x010fe2000001144c */
[----:B-1----:R-:W-:Y:S01]  /*ae70*/  IMAD.MOV.U32 R13, RZ, RZ, 0x1 ;  /* 0x00000001ff0d7424 */ /* 0x002fe200078e00ff */
[----:B------:R-:W-:Y:S01]  /*ae80*/  LOP3.LUT R14, RZ, c[0x0][0x324], RZ, 0x33, !PT ;  /* 0x0000c900ff0e7a12 */ /* 0x000fe200078e33ff */
[----:B------:R-:W0:Y:S01]  /*ae90*/  LDGDEPBAR ;  /* 0x00000000000079af */ /* 0x000e220000000000 */
[CC--:B------:R-:W-:Y:S02]  /*aea0*/  LEA.HI R2, R0.reuse, R76.reuse, RZ, 0x2 ;  /* 0x0000004c00027211 */ /* 0x0c0fe400078f10ff */
[----:B------:R-:W-:-:S02]  /*aeb0*/  LEA.HI R0, R0, R76, RZ, 0x5 ;  /* 0x0000004c00007211 */ /* 0x000fc400078f28ff */
[----:B------:R-:W-:Y:S02]  /*aec0*/  LOP3.LUT R2, R2, 0xfffffffc, RZ, 0xc0, !PT ;  /* 0xfffffffc02027812 */ /* 0x000fe400078ec0ff */
[----:B------:R-:W-:Y:S02]  /*aed0*/  LOP3.LUT R3, R0, 0xffffffe0, RZ, 0xc0, !PT ;  /* 0xffffffe000037812 */ /* 0x000fe400078ec0ff */
[----:B------:R-:W-:Y:S01]  /*aee0*/  SHF.R.S32.HI R4, RZ, 0x5, R0 ;  /* 0x00000005ff047819 */ /* 0x000fe20000011400 */
[C---:B------:R-:W-:Y:S01]  /*aef0*/  IMAD.IADD R2, R76.reuse, 0x1, -R2 ;  /* 0x000000014c027824 */ /* 0x040fe200078e0a02 */
[----:B--2---:R-:W-:Y:S01]  /*af00*/  SHF.R.S32.HI R7, RZ, 0x1f, R0 ;  /* 0x0000001fff077819 */ /* 0x004fe20000011400 */
[----:B------:R-:W-:Y:S01]  /*af10*/  IMAD.IADD R0, R76, 0x1, -R3 ;  /* 0x000000014c007824 */ /* 0x000fe200078e0a03 */
[----:B------:R-:W-:Y:S02]  /*af20*/  ISETP.NE.AND P0, PT, R13, c[0x0][0x2c4], PT ;  /* 0x0000b1000d007a0c */ /* 0x000fe40003f05270 */
[----:B------:R-:W-:-:S02]  /*af30*/  LEA.HI R7, R7, R4, RZ, 0x3 ;  /* 0x0000000407077211 */ /* 0x000fc400078f18ff */
[----:B------:R-:W-:Y:S02]  /*af40*/  LEA.HI R3, R2, R2, RZ, 0x1 ;  /* 0x0000000202037211 */ /* 0x000fe400078f08ff */
[----:B------:R-:W-:Y:S02]  /*af50*/  SHF.R.S32.HI R12, RZ, 0x1f, R0 ;  /* 0x0000001fff0c7819 */ /* 0x000fe40000011400 */
[----:B---3--:R-:W-:Y:S02]  /*af60*/  LOP3.LUT R8, R7, 0xffffff8, RZ, 0xc0, !PT ;  /* 0x0ffffff807087812 */ /* 0x008fe400078ec0ff */
[----:B------:R-:W-:Y:S02]  /*af70*/  LOP3.LUT R7, R3, 0x1ffffffe, RZ, 0xc0, !PT ;  /* 0x1ffffffe03077812 */ /* 0x000fe400078ec0ff */
[----:B------:R-:W-:Y:S01]  /*af80*/  LEA.HI R3, R12, R0, RZ, 0x2 ;  /* 0x000000000c037211 */ /* 0x000fe200078f10ff */
[----:B------:R-:W-:Y:S02]  /*af90*/  IMAD.IADD R4, R4, 0x1, -R8 ;  /* 0x0000000104047824 */ /* 0x000fe400078e0a08 */
[----:B------:R-:W-:Y:S01]  /*afa0*/  IMAD.IADD R2, R2, 0x1, -R7 ;  /* 0x0000000102027824 */ /* 0x000fe200078e0a07 */
[----:B------:R-:W-:Y:S01]  /*afb0*/  SHF.R.S32.HI R239, RZ, 0x2, R3 ;  /* 0x00000002ffef7819 */ /* 0x000fe20000011403 */
[----:B------:R-:W-:Y:S01]  /*afc0*/  IMAD.SHL.U32 R238, R4, 0x10, RZ ;  /* 0x0000001004ee7824 */ /* 0x000fe200078e00ff */
[----:B------:R-:W-:Y:S01]  /*afd0*/  LOP3.LUT R3, R3, 0x7ffffffc, RZ, 0xc0, !PT ;  /* 0x7ffffffc03037812 */ /* 0x000fe200078ec0ff */
[----:B------:R-:W-:-:S04]  /*afe0*/  IMAD.SHL.U32 R237, R2, 0x8, RZ ;  /* 0x0000000802ed7824 */ /* 0x000fc800078e00ff */
[----:B------:R-:W-:Y:S02]  /*aff0*/  IMAD.IADD R3, R0, 0x1, -R3 ;  /* 0x0000000100037824 */ /* 0x000fe400078e0a03 */
[----:B------:R-:W-:Y:S02]  /*b000*/  IMAD.IADD R0, R99, 0x1, R5 ;  /* 0x0000000163007824 */ /* 0x000fe400078e0205 */
[----:B------:R-:W-:-:S04]  /*b010*/  IMAD.SHL.U32 R232, R3, 0x2, RZ ;  /* 0x0000000203e87824 */ /* 0x000fc800078e00ff */
[--C-:B------:R-:W-:Y:S02]  /*b020*/  IMAD.IADD R12, R0, 0x1, -R232.reuse ;  /* 0x00000001000c7824 */ /* 0x100fe400078e0ae8 */
[----:B------:R-:W-:Y:S02]  /*b030*/  IMAD.IADD R13, R99, 0x1, -R232 ;  /* 0x00000001630d7824 */ /* 0x000fe400078e0ae8 */
[----:B-----5:R-:W-:-:S05]  /*b040*/  IMAD R2, R11, 0x80, R239 ;  /* 0x000000800b027824 */ /* 0x020fca00078e02ef */
[----:B------:R-:W-:Y:S02]  /*b050*/  IADD3 R4, R237, R2, R238 ;  /* 0x00000002ed047210 */ /* 0x000fe40007ffe0ee */
[----:B------:R-:W-:-:S03]  /*b060*/  IADD3 R2, -R232, 0x1, R0 ;  /* 0x00000001e8027810 */ /* 0x000fc60007ffe100 */
[----:B------:R-:W-:-:S04]  /*b070*/  @P0 IMAD.HI.U32 R3, R4, c[0x0][0x2c8], RZ ;  /* 0x0000b20004030a27 */ /* 0x000fc800078e00ff */
[----:B------:R-:W-:Y:S01]  /*b080*/  IMAD.IADD R2, R2, 0x1, -R231 ;  /* 0x0000000102027824 */ /* 0x000fe200078e0ae7 */
[----:B------:R-:W-:-:S03]  /*b090*/  @P0 SHF.R.U32.HI R4, RZ, c[0x0][0x2cc], R3 ;  /* 0x0000b300ff040a19 */ /* 0x000fc60000011603 */
[C---:B------:R-:W-:Y:S01]  /*b0a0*/  IMAD.IADD R7, R2.reuse, 0x1, R14 ;  /* 0x0000000102077824 */ /* 0x040fe200078e020e */
[----:B------:R-:W-:Y:S01]  /*b0b0*/  IADD3 R8, R2, c[0x0][0x328], RZ ;  /* 0x0000ca0002087a10 */ /* 0x000fe20007ffe0ff */
[----:B------:R-:W-:Y:S05]  /*b0c0*/  BRA.DIV ~URZ, `(.L_x_1207) ;  /* 0x0000fe527f007947 */ /* 0x000fea000b800000 */
[----:B------:R1:W2:Y:S02]  /*b0d0*/  SHFL.IDX PT, R3, R4, RZ, 0x1c1f ;  /* 0x001c1fff04037589 */ /* 0x0002a400000e0000 */
.L_x_1324:
[----:B------:R-:W-:Y:S01]  /*b0e0*/  IMAD.MOV.U32 R16, RZ, RZ, 0x1 ;  /* 0x00000001ff107424 */ /* 0x000fe200078e00ff */
[----:B------:R-:W-:Y:S01]  /*b0f0*/  LOP3.LUT R208, R208, 0xffffefff, RZ, 0xc0, !PT ;  /* 0xffffefffd0d07812 */ /* 0x000fe200078ec0ff */
[--C-:B--2---:R-:W-:Y:S02]  /*b100*/  IMAD.IADD R2, R8, 0x1, R3.reuse ;  /* 0x0000000108027824 */ /* 0x104fe400078e0203 */
[----:B------:R-:W-:Y:S01]  /*b110*/  IMAD.IADD R0, R7, 0x1, R3 ;  /* 0x0000000107007824 */ /* 0x000fe200078e0203 */
[----:B------:R-:W-:Y:S02]  /*b120*/  ISETP.LE.AND P0, PT, R16, c[0x0][0x32c], PT ;  /* 0x0000cb0010007a0c */ /* 0x000fe40003f03270 */
[----:B------:R-:W-:-:S11]  /*b130*/  IMNMX R2, R12, R2, PT ;  /* 0x000000020c027217 */ /* 0x000fd60003800200 */
[----:B------:R-:W-:Y:S01]  /*b140*/  @P0 LOP3.LUT R208, R208, 0x1000, RZ, 0xfc, !PT ;  /* 0x00001000d0d00812 */ /* 0x000fe200078efcff */
[----:B------:R-:W-:Y:S05]  /*b150*/  @!P0 BRA `(.L_x_1208) ;  /* 0x0000012000008947 */ /* 0x000fea0003800000 */
[----:B------:R-:W-:Y:S01]  /*b160*/  IADD3 R3, -R231, R5, R3 ;  /* 0x00000005e7037210 */ /* 0x000fe20007ffe103 */
[----:B------:R-:W-:Y:S03]  /*b170*/  BSSY B0, `(.L_x_1209) ;  /* 0x000000c000007945 */ /* 0x000fe60003800000 */
[----:B------:R-:W-:-:S13]  /*b180*/  ISETP.GT.AND P0, PT, R3, -0x1, PT ;  /* 0xffffffff0300780c */ /* 0x000fda0003f04270 */
[----:B------:R-:W-:Y:S05]  /*b190*/  @P0 BRA `(.L_x_1210) ;  /* 0x0000006000000947 */ /* 0x000fea0003800000 */
[----:B------:R-:W-:Y:S02]  /*b1a0*/  ISETP.NE.AND P0, PT, R16, c[0x0][0x32c], PT ;  /* 0x0000cb0010007a0c */ /* 0x000fe40003f05270 */
[----:B------:R-:W-:-:S11]  /*b1b0*/  LOP3.LUT R3, RZ, R3, RZ, 0x33, !PT ;  /* 0x00000003ff037212 */ /* 0x000fd600078e33ff */
[----:B------:R-:W-:-:S05]  /*b1c0*/  @P0 IMAD.HI.U32 R11, R3, c[0x0][0x330], RZ ;  /* 0x0000cc00030b0a27 */ /* 0x000fca00078e00ff */
[----:B------:R-:W-:-:S04]  /*b1d0*/  @P0 SHF.R.U32.HI R3, RZ, c[0x0][0x334], R11 ;  /* 0x0000cd00ff030a19 */ /* 0x000fc8000001160b */
[----:B------:R-:W-:Y:S01]  /*b1e0*/  LOP3.LUT R3, RZ, R3, RZ, 0x33, !PT ;  /* 0x00000003ff037212 */ /* 0x000fe200078e33ff */
[----:B------:R-:W-:Y:S05]  /*b1f0*/  BRA `(.L_x_1211) ;  /* 0x0000003000007947 */ /* 0x000fea0003800000 */
.L_x_1210:
[----:B------:R-:W-:-:S13]  /*b200*/  ISETP.NE.AND P0, PT, R16, c[0x0][0x32c], PT ;  /* 0x0000cb0010007a0c */ /* 0x000fda0003f05270 */
[----:B------:R-:W-:-:S05]  /*b210*/  @P0 IMAD.HI.U32 R11, R3, c[0x0][0x330], RZ ;  /* 0x0000cc00030b0a27 */ /* 0x000fca00078e00ff */
[----:B------:R-:W-:Y:S02]  /*b220*/  @P0 SHF.R.U32.HI R3, RZ, c[0x0][0x334], R11 ;  /* 0x0000cd00ff030a19 */ /* 0x000fe4000001160b */
.L_x_1211:
[----:B------:R-:W-:Y:S05]  /*b230*/  BSYNC B0 ;  /* 0x0000000000007941 */ /* 0x000fea0003800000 */
.L_x_1209:
[----:B------:R-:W-:-:S05]  /*b240*/  IMAD R3, R3, c[0x0][0x32c], R13 ;  /* 0x0000cb0003037a24 */ /* 0x000fca00078e020d */
[----:B------:R-:W-:Y:S02]  /*b250*/  IADD3 R11, R3, c[0x0][0x32c], RZ ;  /* 0x0000cb00030b7a10 */ /* 0x000fe40007ffe0ff */
[----:B------:R-:W-:Y:S02]  /*b260*/  IMNMX R0, R0, R3, !PT ;  /* 0x0000000300007217 */ /* 0x000fe40007800200 */
[----:B------:R-:W-:Y:S02]  /*b270*/  IMNMX R2, R2, R11, PT ;  /* 0x0000000b02027217 */ /* 0x000fe40003800200 */
.L_x_1208:
[C---:B------:R-:W-:Y:S02]  /*b280*/  ISETP.GE.AND P0, PT, R99.reuse, 0x2, PT ;  /* 0x000000026300780c */ /* 0x040fe40003f06270 */
[----:B------:R-:W-:Y:S02]  /*b290*/  LOP3.LUT R208, R208, 0xffffffdf, RZ, 0xc0, !PT ;  /* 0xffffffdfd0d07812 */ /* 0x000fe400078ec0ff */
[C---:B------:R-:W-:Y:S02]  /*b2a0*/  ISETP.GE.AND P1, PT, R99.reuse, 0x9, PT ;  /* 0x000000096300780c */ /* 0x040fe40003f26270 */
[----:B------:R-:W-:-:S02]  /*b2b0*/  ISETP.GE.AND P6, PT, R99, 0x11, PT ;  /* 0x000000116300780c */ /* 0x000fc40003fc6270 */
[C---:B------:R-:W-:Y:S02]  /*b2c0*/  ISETP.GE.AND P5, PT, R99.reuse, 0x12, PT ;  /* 0x000000126300780c */ /* 0x040fe40003fa6270 */
[C---:B------:R-:W-:Y:S02]  /*b2d0*/  ISETP.GE.AND P4, PT, R99.reuse, 0x19, PT ;  /* 0x000000196300780c */ /* 0x040fe40003f86270 */
[----:B------:R-:W-:Y:S02]  /*b2e0*/  ISETP.GE.AND P3, PT, R99, 0x1a, PT ;  /* 0x0000001a6300780c */ /* 0x000fe40003f66270 */
[----:B------:R-:W-:Y:S02]  /*b2f0*/  @P0 LOP3.LUT R208, R208, 0x20, RZ, 0xfc, !PT ;  /* 0x00000020d0d00812 */ /* 0x000fe400078efcff */
[----:B------:R-:W-:Y:S02]  /*b300*/  ISETP.GT.AND P0, PT, R0, 0x1, !P0 ;  /* 0x000000010000780c */ /* 0x000fe40004704270 */
[----:B------:R-:W-:-:S02]  /*b310*/  LOP3.LUT R208, R208, 0xfffffffd, RZ, 0xc0, !PT ;  /* 0xfffffffdd0d07812 */ /* 0x000fc400078ec0ff */
[----:B------:R-:W-:Y:S02]  /*b320*/  ISETP.LT.OR P0, PT, R2, 0x2, P0 ;  /* 0x000000020200780c */ /* 0x000fe40000701670 */
[----:B------:R-:W-:Y:S02]  /*b330*/  @P1 LOP3.LUT R208, R208, 0x2, RZ, 0xfc, !PT ;  /* 0x00000002d0d01812 */ /* 0x000fe400078efcff */
[----:B------:R-:W-:Y:S02]  /*b340*/  FSEL R15, R41, -INF , !P0 ;  /* 0xff800000290f7808 */ /* 0x000fe40004000000 */
[----:B------:R-:W-:Y:S02]  /*b350*/  ISETP.GT.AND P0, PT, R0, 0x8, !P1 ;  /* 0x000000080000780c */ /* 0x000fe40004f04270 */
[----:B------:R-:W-:Y:S02]  /*b360*/  ISETP.GE.AND P1, PT, R99, 0xa, PT ;  /* 0x0000000a6300780c */ /* 0x000fe40003f26270 */
[----:B------:R-:W-:-:S02]  /*b370*/  ISETP.LT.OR P0, PT, R2, 0x9, P0 ;  /* 0x000000090200780c */ /* 0x000fc40000701670 */
[----:B------:R-:W-:Y:S02]  /*b380*/  ISETP.GE.AND P2, PT, R99, 0x21, PT ;  /* 0x000000216300780c */ /* 0x000fe40003f46270 */
[----:B------:R-:W-:Y:S02]  /*b390*/  FSEL R20, R52, -INF , !P0 ;  /* 0xff80000034147808 */ /* 0x000fe40004000000 */
[----:B------:R-:W-:Y:S02]  /*b3a0*/  ISETP.GT.AND P0, PT, R0, 0x9, !P1 ;  /* 0x000000090000780c */ /* 0x000fe40004f04270 */
[----:B------:R-:W-:Y:S02]  /*b3b0*/  LOP3.LUT R208, R208, 0xfffffffe, RZ, 0xc0, !PT ;  /* 0xfffffffed0d07812 */ /* 0x000fe400078ec0ff */
[----:B------:R-:W-:Y:S02]  /*b3c0*/  ISETP.LT.OR P0, PT, R2, 0xa, P0 ;  /* 0x0000000a0200780c */ /* 0x000fe40000701670 */
[----:B------:R-:W-:-:S02]  /*b3d0*/  @P1 LOP3.LUT R208, R208, 0x1, RZ, 0xfc, !PT ;  /* 0x00000001d0d01812 */ /* 0x000fc400078efcff */
[----:B------:R-:W-:Y:S02]  /*b3e0*/  FSEL R23, R53, -INF , !P0 ;  /* 0xff80000035177808 */ /* 0x000fe40004000000 */
[----:B------:R-:W-:Y:S02]  /*b3f0*/  ISETP.GT.AND P0, PT, R0, 0x10, !P6 ;  /* 0x000000100000780c */ /* 0x000fe40007704270 */
[----:B------:R-:W-:Y:S02]  /*b400*/  ISETP.GE.AND P1, PT, R99, 0x22, PT ;  /* 0x000000226300780c */ /* 0x000fe40003f26270 */
[----:B------:R-:W-:Y:S02]  /*b410*/  ISETP.LT.OR P0, PT, R2, 0x11, P0 ;  /* 0x000000110200780c */ /* 0x000fe40000701670 */
[----:B------:R-:W-:Y:S02]  /*b420*/  LOP3.LUT R208, R208, 0xfffffff7, RZ, 0xc0, !PT ;  /* 0xfffffff7d0d07812 */ /* 0x000fe400078ec0ff */
[----:B------:R-:W-:-:S02]  /*b430*/  FSEL R25, R36, -INF , !P0 ;  /* 0xff80000024197808 */ /* 0x000fc40004000000 */
[----:B------:R-:W-:-:S04]  /*b440*/  ISETP.GT.AND P0, PT, R0, 0x11, !P5 ;  /* 0x000000110000780c */ /* 0x000fc80006f04270 */
[----:B------:R-:W-:-:S04]  /*b450*/  ISETP.LT.OR P0, PT, R2, 0x12, P0 ;  /* 0x000000120200780c */ /* 0x000fc80000701670 */
[----:B------:R-:W-:Y:S02]  /*b460*/  FSEL R26, R37, -INF , !P0 ;  /* 0xff800000251a7808 */ /* 0x000fe40004000000 */
        /* <DEDUP_REMOVED lines=12> */
[----:B------:R-:W-:-:S13]  /*b530*/  ISETP.GE.AND P0, PT, R99, 0x29, PT ;  /* 0x000000296300780c */ /* 0x000fda0003f06270 */
[----:B------:R-:W-:Y:S02]  /*b540*/  @P0 LOP3.LUT R208, R208, 0x8, RZ, 0xfc, !PT ;  /* 0x00000008d0d00812 */ /* 0x000fe400078efcff */
[----:B------:R-:W-:Y:S02]  /*b550*/  ISETP.GT.AND P0, PT, R0, 0x28, !P0 ;  /* 0x000000280000780c */ /* 0x000fe40004704270 */
[----:B------:R-:W-:Y:S02]  /*b560*/  LOP3.LUT R208, R208, 0xfffffffb, RZ, 0xc0, !PT ;  /* 0xfffffffbd0d07812 */ /* 0x000fe400078ec0ff */
[----:B------:R-:W-:-:S04]  /*b570*/  ISETP.LT.OR P0, PT, R2, 0x29, P0 ;  /* 0x000000290200780c */ /* 0x000fc80000701670 */
[----:B------:R-:W-:Y:S02]  /*b580*/  FSEL R33, R44, -INF , !P0 ;  /* 0xff8000002c217808 */ /* 0x000fe40004000000 */
[----:B------:R-:W-:-:S13]  /*b590*/  ISETP.GE.AND P0, PT, R99, 0x1, PT ;  /* 0x000000016300780c */ /* 0x000fda0003f06270 */
[----:B------:R-:W-:Y:S02]  /*b5a0*/  @P0 LOP3.LUT R208, R208, 0x4, RZ, 0xfc, !PT ;  /* 0x00000004d0d00812 */ /* 0x000fe400078efcff */
[----:B------:R-:W-:Y:S02]  /*b5b0*/  ISETP.GT.AND P0, PT, R0, RZ, !P0 ;  /* 0x000000ff0000720c */ /* 0x000fe40004704270 */
[----:B------:R-:W-:Y:S02]  /*b5c0*/  LOP3.LUT R208, R208, 0xffffffef, RZ, 0xc0, !PT ;  /* 0xffffffefd0d07812 */ /* 0x000fe400078ec0ff */
[----:B------:R-:W-:-:S04]  /*b5d0*/  ISETP.LT.OR P0, PT, R2, 0x1, P0 ;  /* 0x000000010200780c */ /* 0x000fc80000701670 */
[----:B------:R-:W-:Y:S02]  /*b5e0*/  FSEL R14, R40, -INF , !P0 ;  /* 0xff800000280e7808 */ /* 0x000fe40004000000 */
[----:B------:R-:W-:-:S13]  /*b5f0*/  ISETP.GE.AND P0, PT, R99, 0x2a, PT ;  /* 0x0000002a6300780c */ /* 0x000fda0003f06270 */
[----:B------:R-:W-:Y:S02]  /*b600*/  @P0 LOP3.LUT R208, R208, 0x10, RZ, 0xfc, !PT ;  /* 0x00000010d0d00812 */ /* 0x000fe400078efcff */
[----:B------:R-:W-:-:S04]  /*b610*/  ISETP.GT.AND P0, PT, R0, 0x29, !P0 ;  /* 0x000000290000780c */ /* 0x000fc80004704270 */
[----:B------:R-:W-:-:S04]  /*b620*/  ISETP.LT.OR P0, PT, R2, 0x2a, P0 ;  /* 0x0000002a0200780c */ /* 0x000fc80000701670 */
[----:B------:R-:W-:Y:S01]  /*b630*/  FSEL R32, R45, -INF , !P0 ;  /* 0xff8000002d207808 */ /* 0x000fe20004000000 */
[----:B------:R-:W-:Y:S06]  /*b640*/  BRA.DIV ~URZ, `(.L_x_1212) ;  /* 0x0000f9527f007947 */ /* 0x000fec000b800000 */
[----:B------:R2:W3:Y:S02]  /*b650*/  SHFL.IDX PT, R3, R4, 0x1, 0x1c1f ;  /* 0x003c1f0004037f89 */ /* 0x0004e400000e0000 */
.L_x_1325:
[----:B------:R-:W-:Y:S01]  /*b660*/  ISETP.LE.AND P0, PT, R16, c[0x0][0x32c], PT ;  /* 0x0000cb0010007a0c */ /* 0x000fe20003f03270 */
[--C-:B---3--:R-:W-:Y:S02]  /*b670*/  IMAD.IADD R2, R8, 0x1, R3.reuse ;  /* 0x0000000108027824 */ /* 0x108fe400078e0203 */
[----:B------:R-:W-:-:S03]  /*b680*/  IMAD.IADD R0, R7, 0x1, R3 ;  /* 0x0000000107007824 */ /* 0x000fc600078e0203 */
[----:B------:R-:W-:-:S07]  /*b690*/  IMNMX R2, R12, R2, PT ;  /* 0x000000020c027217 */ /* 0x000fce0003800200 */
[----:B------:R-:W-:Y:S05]  /*b6a0*/  @!P0 BRA `(.L_x_1213) ;  /* 0x0000014000008947 */ /* 0x000fea0003800000 */
[----:B------:R-:W-:Y:S01]  /*b6b0*/  IADD3 R3, -R231, R5, R3 ;  /* 0x00000005e7037210 */ /* 0x000fe20007ffe103 */
[----:B------:R-:W-:Y:S03]  /*b6c0*/  BSSY B0, `(.L_x_1214) ;  /* 0x000000e000007945 */ /* 0x000fe60003800000 */
[----:B------:R-:W-:-:S13]  /*b6d0*/  ISETP.GT.AND P0, PT, R3, -0x1, PT ;  /* 0xffffffff0300780c */ /* 0x000fda0003f04270 */
[----:B------:R-:W-:Y:S05]  /*b6e0*/  @P0 BRA `(.L_x_1215) ;  /* 0x0000007000000947 */ /* 0x000fea0003800000 */
[----:B-12---:R-:W-:Y:S01]  /*b6f0*/  IMAD.MOV.U32 R4, RZ, RZ, 0x1 ;  /* 0x00000001ff047424 */ /* 0x006fe200078e00ff */
[----:B------:R-:W-:-:S04]  /*b700*/  LOP3.LUT R3, RZ, R3, RZ, 0x33, !PT ;  /* 0x00000003ff037212 */ /* 0x000fc800078e33ff */
[----:B------:R-:W-:-:S13]  /*b710*/  ISETP.NE.AND P0, PT, R4, c[0x0][0x32c], PT ;  /* 0x0000cb0004007a0c */ /* 0x000fda0003f05270 */
[----:B------:R-:W-:-:S05]  /*b720*/  @P0 IMAD.HI.U32 R4, R3, c[0x0][0x330], RZ ;  /* 0x0000cc0003040a27 */ /* 0x000fca00078e00ff */
[----:B------:R-:W-:-:S04]  /*b730*/  @P0 SHF.R.U32.HI R3, RZ, c[0x0][0x334], R4 ;  /* 0x0000cd00ff030a19 */ /* 0x000fc80000011604 */
[----:B------:R-:W-:Y:S01]  /*b740*/  LOP3.LUT R3, RZ, R3, RZ, 0x33, !PT ;  /* 0x00000003ff037212 */ /* 0x000fe200078e33ff */
[----:B------:R-:W-:Y:S05]  /*b750*/  BRA `(.L_x_1216) ;  /* 0x0000004000007947 */ /* 0x000fea0003800000 */
.L_x_1215:
[----:B-12---:R-:W-:-:S04]  /*b760*/  MOV R4, 0x1 ;  /* 0x0000000100047802 */ /* 0x006fc80000000f00 */
[----:B------:R-:W-:-:S13]  /*b770*/  ISETP.NE.AND P0, PT, R4, c[0x0][0x32c], PT ;  /* 0x0000cb0004007a0c */ /* 0x000fda0003f05270 */
[----:B------:R-:W-:-:S05]  /*b780*/  @P0 IMAD.HI.U32 R4, R3, c[0x0][0x330], RZ ;  /* 0x0000cc0003040a27 */ /* 0x000fca00078e00ff */
[----:B------:R-:W-:Y:S02]  /*b790*/  @P0 SHF.R.U32.HI R3, RZ, c[0x0][0x334], R4 ;  /* 0x0000cd00ff030a19 */ /* 0x000fe40000011604 */
.L_x_1216:
[----:B------:R-:W-:Y:S05]  /*b7a0*/  BSYNC B0 ;  /* 0x0000000000007941 */ /* 0x000fea0003800000 */
.L_x_1214:
[----:B------:R-:W-:-:S05]  /*b7b0*/  IMAD R3, R3, c[0x0][0x32c], R13 ;  /* 0x0000cb0003037a24 */ /* 0x000fca00078e020d */
[----:B------:R-:W-:Y:S02]  /*b7c0*/  IADD3 R4, R3, c[0x0][0x32c], RZ ;  /* 0x0000cb0003047a10 */ /* 0x000fe40007ffe0ff */
[----:B------:R-:W-:Y:S02]  /*b7d0*/  IMNMX R0, R0, R3, !PT ;  /* 0x0000000300007217 */ /* 0x000fe40007800200 */
[----:B------:R-:W-:Y:S02]  /*b7e0*/  IMNMX R2, R2, R4, PT ;  /* 0x0000000402027217 */ /* 0x000fe40003800200 */
.L_x_1213:
[----:B------:R-:W-:Y:S02]  /*b7f0*/  LOP3.LUT P0, RZ, R208, 0x2, RZ, 0xc0, !PT ;  /* 0x00000002d0ff7812 */ /* 0x000fe4000780c0ff */
[----:B------:R-:W-:Y:S02]  /*b800*/  FMNMX.FTZ R152, R14, R15, !PT ;  /* 0x0000000f0e987209 */ /* 0x000fe40007810000 */
[----:B------:R-:W-:Y:S02]  /*b810*/  ISETP.GT.AND P0, PT, R0, 0x8, !P0 ;  /* 0x000000080000780c */ /* 0x000fe40004704270 */
[----:B------:R-:W-:-:S02]  /*b820*/  FMNMX.FTZ R152, R20, R152, !PT ;  /* 0x0000009814987209 */ /* 0x000fc40007810000 */
[----:B------:R-:W-:Y:S02]  /*b830*/  ISETP.LT.OR P0, PT, R2, 0x9, P0 ;  /* 0x000000090200780c */ /* 0x000fe40000701670 */
[----:B------:R-:W-:Y:S02]  /*b840*/  FMNMX.FTZ R152, R23, R152, !PT ;  /* 0x0000009817987209 */ /* 0x000fe40007810000 */
[----:B------:R-:W-:Y:S02]  /*b850*/  FSEL R12, R54, -INF , !P0 ;  /* 0xff800000360c7808 */ /* 0x000fe40004000000 */
[----:B------:R-:W-:Y:S02]  /*b860*/  LOP3.LUT P0, RZ, R208, 0x1, RZ, 0xc0, !PT ;  /* 0x00000001d0ff7812 */ /* 0x000fe4000780c0ff */
[----:B------:R-:W-:Y:S02]  /*b870*/  FMNMX.FTZ R152, R25, R152, !PT ;  /* 0x0000009819987209 */ /* 0x000fe40007810000 */
[----:B------:R-:W-:-:S02]  /*b880*/  ISETP.GT.AND P0, PT, R0, 0x9, !P0 ;  /* 0x000000090000780c */ /* 0x000fc40004704270 */
[----:B------:R-:W-:Y:S02]  /*b890*/  FMNMX.FTZ R152, R26, R152, !PT ;  /* 0x000000981a987209 */ /* 0x000fe40007810000 */
[----:B------:R-:W-:Y:S02]  /*b8a0*/  ISETP.LT.OR P0, PT, R2, 0xa, P0 ;  /* 0x0000000a0200780c */ /* 0x000fe40000701670 */
[----:B------:R-:W-:Y:S02]  /*b8b0*/  FMNMX.FTZ R152, R27, R152, !PT ;  /* 0x000000981b987209 */ /* 0x000fe40007810000 */
[----:B------:R-:W-:Y:S02]  /*b8c0*/  FSEL R13, R55, -INF , !P0 ;  /* 0xff800000370d7808 */ /* 0x000fe40004000000 */
[----:B------:R-:W-:Y:S02]  /*b8d0*/  ISETP.GT.AND P0, PT, R0, 0x10, !P6 ;  /* 0x000000100000780c */ /* 0x000fe40007704270 */
[----:B------:R-:W-:-:S02]  /*b8e0*/  LOP3.LUT P6, RZ, R208, 0x10, RZ, 0xc0, !PT ;  /* 0x00000010d0ff7812 */ /* 0x000fc400078cc0ff */
[----:B------:R-:W-:Y:S02]  /*b8f0*/  ISETP.LT.OR P0, PT, R2, 0x11, P0 ;  /* 0x000000110200780c */ /* 0x000fe40000701670 */
[----:B------:R-:W-:Y:S02]  /*b900*/  FMNMX.FTZ R152, R28, R152, !PT ;  /* 0x000000981c987209 */ /* 0x000fe40007810000 */
[----:B------:R-:W-:Y:S02]  /*b910*/  FSEL R16, R38, -INF , !P0 ;  /* 0xff80000026107808 */ /* 0x000fe40004000000 */
[----:B------:R-:W-:Y:S02]  /*b920*/  ISETP.GT.AND P0, PT, R0, 0x11, !P5 ;  /* 0x000000110000780c */ /* 0x000fe40006f04270 */
[----:B------:R-:W-:Y:S02]  /*b930*/  LOP3.LUT P5, RZ, R208, 0x8, RZ, 0xc0, !PT ;  /* 0x00000008d0ff7812 */ /* 0x000fe400078ac0ff */
[----:B------:R-:W-:-:S02]  /*b940*/  ISETP.LT.OR P0, PT, R2, 0x12, P0 ;  /* 0x000000120200780c */ /* 0x000fc40000701670 */
[----:B------:R-:W-:Y:S02]  /*b950*/  FMNMX.FTZ R152, R29, R152, !PT ;  /* 0x000000981d987209 */ /* 0x000fe40007810000 */
[----:B------:R-:W-:Y:S02]  /*b960*/  FSEL R18, R39, -INF , !P0 ;  /* 0xff80000027127808 */ /* 0x000fe40004000000 */
[----:B------:R-:W-:Y:S02]  /*b970*/  ISETP.GT.AND P0, PT, R0, 0x18, !P4 ;  /* 0x000000180000780c */ /* 0x000fe40006704270 */
[----:B------:R-:W-:Y:S02]  /*b980*/  LOP3.LUT P4, RZ, R208, 0x4, RZ, 0xc0, !PT ;  /* 0x00000004d0ff7812 */ /* 0x000fe4000788c0ff */
[----:B------:R-:W-:Y:S02]  /*b990*/  ISETP.LT.OR P0, PT, R2, 0x19, P0 ;  /* 0x000000190200780c */ /* 0x000fe40000701670 */
[----:B------:R-:W-:-:S02]  /*b9a0*/  FMNMX.FTZ R152, R31, R152, !PT ;  /* 0x000000981f987209 */ /* 0x000fc40007810000 */
[----:B------:R-:W-:Y:S02]  /*b9b0*/  FSEL R19, R50, -INF , !P0 ;  /* 0xff80000032137808 */ /* 0x000fe40004000000 */
[----:B------:R-:W-:Y:S02]  /*b9c0*/  ISETP.GT.AND P0, PT, R0, 0x19, !P3 ;  /* 0x000000190000780c */ /* 0x000fe40005f04270 */
[----:B------:R-:W-:Y:S02]  /*b9d0*/  LOP3.LUT P3, RZ, R208, 0x20, RZ, 0xc0, !PT ;  /* 0x00000020d0ff7812 */ /* 0x000fe4000786c0ff */
[----:B------:R-:W-:Y:S02]  /*b9e0*/  ISETP.LT.OR P0, PT, R2, 0x1a, P0 ;  /* 0x0000001a0200780c */ /* 0x000fe40000701670 */
[----:B------:R-:W-:Y:S02]  /*b9f0*/  FMNMX.FTZ R152, R33, R152, !PT ;  /* 0x0000009821987209 */ /* 0x000fe40007810000 */
[----:B------:R-:W-:-:S02]  /*ba00*/  FSEL R21, R51, -INF , !P0 ;  /* 0xff80000033157808 */ /* 0x000fc40004000000 */
[----:B------:R-:W-:Y:S02]  /*ba10*/  ISETP.GT.AND P0, PT, R0, 0x20, !P2 ;  /* 0x000000200000780c */ /* 0x000fe40005704270 */
[----:B------:R-:W-:Y:S02]  /*ba20*/  FMNMX.FTZ R152, R32, R152, !PT ;  /* 0x0000009820987209 */ /* 0x000fe40007810000 */
        /* <DEDUP_REMOVED lines=8> */
[----:B------:R-:W-:-:S04]  /*bab0*/  ISETP.GT.AND P0, PT, R0, RZ, !P4 ;  /* 0x000000ff0000720c */ /* 0x000fc80006704270 */
[----:B------:R-:W-:-:S04]  /*bac0*/  ISETP.LT.OR P0, PT, R2, 0x1, P0 ;  /* 0x000000010200780c */ /* 0x000fc80000701670 */
[----:B------:R-:W-:Y:S02]  /*bad0*/  FSEL R8, R42, -INF , !P0 ;  /* 0xff8000002a087808 */ /* 0x000fe40004000000 */
[----:B------:R-:W-:Y:S02]  /*bae0*/  ISETP.GT.AND P0, PT, R0, 0x28, !P5 ;  /* 0x000000280000780c */ /* 0x000fe40006f04270 */
[----:B------:R-:W-:Y:S02]  /*baf0*/  FMNMX.FTZ R7, R8, R11, !PT ;  /* 0x0000000b08077209 */ /* 0x000fe40007810000 */
[----:B------:R-:W-:Y:S02]  /*bb00*/  ISETP.LT.OR P0, PT, R2, 0x29, P0 ;  /* 0x000000290200780c */ /* 0x000fe40000701670 */
[----:B------:R-:W-:Y:S02]  /*bb10*/  FMNMX.FTZ R7, R12, R7, !PT ;  /* 0x000000070c077209 */ /* 0x000fe40007810000 */
[----:B------:R-:W-:-:S02]  /*bb20*/  FSEL R30, R46, -INF , !P0 ;  /* 0xff8000002e1e7808 */ /* 0x000fc40004000000 */
[----:B------:R-:W-:Y:S02]  /*bb30*/  FMNMX.FTZ R7, R13, R7, !PT ;  /* 0x000000070d077209 */ /* 0x000fe40007810000 */
[----:B------:R-:W-:Y:S02]  /*bb40*/  ISETP.GT.AND P0, PT, R0, 0x29, !P6 ;  /* 0x000000290000780c */ /* 0x000fe40007704270 */
        /* <DEDUP_REMOVED lines=9> */
[----:B------:R-:W-:Y:S01]  /*bbe0*/  FMNMX.FTZ R7, R17, R7, !PT ;  /* 0x0000000711077209 */ /* 0x000fe20007810000 */
[----:B------:R-:W-:Y:S05]  /*bbf0*/  BRA.DIV ~URZ, `(.L_x_1217) ;  /* 0x0000f4227f007947 */ /* 0x000fea000b800000 */
[----:B------:R3:W4:Y:S02]  /*bc00*/  SHFL.BFLY PT, R0, R152, 0x2, 0x1f ;  /* 0x0c401f0098007f89 */ /* 0x00072400000e0000 */
.L_x_1326:
[----:B---34-:R-:W-:Y:S01]  /*bc10*/  FMNMX.FTZ R152, R152, R0, !PT ;  /* 0x0000000098987209 */ /* 0x018fe20007810000 */
[----:B------:R-:W-:Y:S05]  /*bc20*/  BRA.DIV ~URZ, `(.L_x_1218) ;  /* 0x0000f4427f007947 */ /* 0x000fea000b800000 */
[----:B------:R-:W3:Y:S04]  /*bc30*/  SHFL.BFLY PT, R0, R7, 0x2, 0x1f ;  /* 0x0c401f0007007f89 */ /* 0x000ee800000e0000 */
[----:B------:R-:W4:Y:S01]  /*bc40*/  SHFL.BFLY PT, R2, R152, 0x1, 0x1f ;  /* 0x0c201f0098027f89 */ /* 0x000f2200000e0000 */
[----:B---3--:R-:W-:Y:S02]  /*bc50*/  FMNMX.FTZ R7, R7, R0, !PT ;  /* 0x0000000007077209 */ /* 0x008fe40007810000 */
[----:B----4-:R-:W-:-:S03]  /*bc60*/  FMNMX.FTZ R152, R152, R2, !PT ;  /* 0x0000000298987209 */ /* 0x010fc60007810000 */
[----:B------:R3:W4:Y:S04]  /*bc70*/  SHFL.BFLY PT, R3, R7, 0x1, 0x1f ;  /* 0x0c201f0007037f89 */ /* 0x00072800000e0000 */
.L_x_1327:
[C---:B------:R-:W-:Y:S01]  /*bc80*/  FMUL.FTZ R0, R152.reuse, c[0x0][0x2d0] ;  /* 0x0000b40098007a20 */ /* 0x040fe20000410000 */
[----:B------:R-:W-:Y:S01]  /*bc90*/  FSETP.NEU.FTZ.AND P0, PT, R152, -INF , PT ;  /* 0xff8000009800780b */ /* 0x000fe20003f1d000 */
[----:B------:R-:W-:Y:S01]  /*bca0*/  WARPSYNC 0xffffffff ;  /* 0xffffffff00007948 */ /* 0x000fe20003800000 */
[----:B---34-:R-:W-:Y:S02]  /*bcb0*/  FMNMX.FTZ R7, R3, R7, !PT ;  /* 0x0000000703077209 */ /* 0x018fe40007810000 */
[----:B------:R-:W-:Y:S02]  /*bcc0*/  FSEL R0, R0, RZ, P0 ;  /* 0x000000ff00007208 */ /* 0x000fe40000000000 */
[C---:B------:R-:W-:Y:S01]  /*bcd0*/  FSETP.NEU.FTZ.AND P0, PT, R7.reuse, -INF , PT ;  /* 0xff8000000700780b */ /* 0x040fe20003f1d000 */
[----:B------:R-:W-:Y:S01]  /*bce0*/  FMUL.FTZ R3, R7, c[0x0][0x2d0] ;  /* 0x0000b40007037a20 */ /* 0x000fe20000410000 */
[----:B------:R-:W-:Y:S01]  /*bcf0*/  SHF.L.U32 R197, R10, 0x1, RZ ;  /* 0x000000010ac57819 */ /* 0x000fe200000006ff */
[----:B------:R-:W-:-:S04]  /*bd00*/  FFMA.FTZ R2, R14, c[0x0][0x2d0], -R0 ;  /* 0x0000b4000e027a23 */ /* 0x000fc80000010800 */
[----:B------:R3:W-:Y:S02]  /*bd10*/  MUFU.EX2 R40, R2 ;  /* 0x0000000200287308 */ /* 0x0007e40000000800 */
[----:B---3--:R-:W-:-:S06]  /*bd20*/  FFMA.FTZ R2, R15, c[0x0][0x2d0], -R0 ;  /* 0x0000b4000f027a23 */ /* 0x008fcc0000010800 */
[----:B------:R3:W4:Y:S02]  /*bd30*/  MUFU.EX2 R38, R2 ;  /* 0x0000000200267308 */ /* 0x0007240000000800 */
[----:B---3--:R-:W-:-:S06]  /*bd40*/  FFMA.FTZ R2, R20, c[0x0][0x2d0], -R0 ;  /* 0x0000b40014027a23 */ /* 0x008fcc0000010800 */
[----:B------:R3:W5:Y:S02]  /*bd50*/  MUFU.EX2 R39, R2 ;  /* 0x0000000200277308 */ /* 0x0007640000000800 */
[----:B---3--:R-:W-:-:S06]  /*bd60*/  FFMA.FTZ R2, R23, c[0x0][0x2d0], -R0 ;  /* 0x0000b40017027a23 */ /* 0x008fcc0000010800 */
[----:B------:R3:W1:Y:S02]  /*bd70*/  MUFU.EX2 R14, R2 ;  /* 0x00000002000e7308 */ /* 0x0006640000000800 */
[----:B---3--:R-:W-:-:S06]  /*bd80*/  FFMA.FTZ R2, R25, c[0x0][0x2d0], -R0 ;  /* 0x0000b40019027a23 */ /* 0x008fcc0000010800 */
[----:B------:R3:W2:Y:S02]  /*bd90*/  MUFU.EX2 R37, R2 ;  /* 0x0000000200257308 */ /* 0x0006a40000000800 */
[----:B---3--:R-:W-:-:S06]  /*bda0*/  FFMA.FTZ R2, R26, c[0x0][0x2d0], -R0 ;  /* 0x0000b4001a027a23 */ /* 0x008fcc0000010800 */
[----:B------:R3:W-:Y:S02]  /*bdb0*/  MUFU.EX2 R35, R2 ;  /* 0x0000000200237308 */ /* 0x0007e40000000800 */
        /* <DEDUP_REMOVED lines=10> */
[----:B---3--:R-:W-:Y:S01]  /*be60*/  FFMA.FTZ R2, R32, c[0x0][0x2d0], -R0 ;  /* 0x0000b40020027a23 */ /* 0x008fe20000010800 */
[----:B------:R-:W-:Y:S01]  /*be70*/  FSEL R0, R3, RZ, P0 ;  /* 0x000000ff03007208 */ /* 0x000fe20000000000 */
[----:B----4-:R-:W-:-:S04]  /*be80*/  FADD.FTZ R3, R40, R38 ;  /* 0x0000002628037221 */ /* 0x010fc80000010000 */
[----:B------:R3:W-:Y:S01]  /*be90*/  MUFU.EX2 R134, R2 ;  /* 0x0000000200867308 */ /* 0x0007e20000000800 */
[----:B-----5:R-:W-:-:S04]  /*bea0*/  FADD.FTZ R3, R39, R3 ;  /* 0x0000000327037221 */ /* 0x020fc80000010000 */
[C---:B-1----:R-:W-:Y:S01]  /*beb0*/  FADD.FTZ R3, R14.reuse, R3 ;  /* 0x000000030e037221 */ /* 0x042fe20000010000 */
[----:B------:R-:W-:-:S03]  /*bec0*/  F2FP.BF16.PACK_AB R14, R14, R39 ;  /* 0x000000270e0e723e */ /* 0x000fc600000010ff */
[----:B--2---:R-:W-:Y:S02]  /*bed0*/  FADD.FTZ R3, R37, R3 ;  /* 0x0000000325037221 */ /* 0x004fe40000010000 */
[----:B---3--:R-:W-:-:S04]  /*bee0*/  FFMA.FTZ R2, R8, c[0x0][0x2d0], -R0 ;  /* 0x0000b40008027a23 */ /* 0x008fc80000010800 */
[----:B------:R1:W-:Y:S02]  /*bef0*/  MUFU.EX2 R27, R2 ;  /* 0x00000002001b7308 */ /* 0x0003e40000000800 */
[----:B-1----:R-:W-:-:S06]  /*bf00*/  FFMA.FTZ R2, R11, c[0x0][0x2d0], -R0 ;  /* 0x0000b4000b027a23 */ /* 0x002fcc0000010800 */
[----:B------:R1:W2:Y:S02]  /*bf10*/  MUFU.EX2 R26, R2 ;  /* 0x00000002001a7308 */ /* 0x0002a40000000800 */
[----:B-1----:R-:W-:Y:S01]  /*bf20*/  FFMA.FTZ R2, R12, c[0x0][0x2d0], -R0 ;  /* 0x0000b4000c027a23 */ /* 0x002fe20000010800 */
[----:B------:R-:W-:Y:S01]  /*bf30*/  F2FP.BF16.PACK_AB R12, R38, R40 ;  /* 0x00000028260c723e */ /* 0x000fe200000010ff */
[----:B--2---:R-:W-:-:S04]  /*bf40*/  FADD.FTZ R4, R27, R26 ;  /* 0x0000001a1b047221 */ /* 0x004fc80000010000 */
[----:B------:R1:W2:Y:S02]  /*bf50*/  MUFU.EX2 R25, R2 ;  /* 0x0000000200197308 */ /* 0x0002a40000000800 */
[----:B-1----:R-:W-:Y:S01]  /*bf60*/  FFMA.FTZ R2, R13, c[0x0][0x2d0], -R0 ;  /* 0x0000b4000d027a23 */ /* 0x002fe20000010800 */
[----:B------:R-:W-:Y:S01]  /*bf70*/  F2FP.BF16.PACK_AB R13, R26, R27 ;  /* 0x0000001b1a0d723e */ /* 0x000fe200000010ff */
[----:B--2---:R-:W-:-:S04]  /*bf80*/  FADD.FTZ R4, R25, R4 ;  /* 0x0000000419047221 */ /* 0x004fc80000010000 */
[----:B------:R1:W2:Y:S02]  /*bf90*/  MUFU.EX2 R15, R2 ;  /* 0x00000002000f7308 */ /* 0x0002a40000000800 */
[----:B-1----:R-:W-:Y:S01]  /*bfa0*/  FFMA.FTZ R2, R16, c[0x0][0x2d0], -R0 ;  /* 0x0000b40010027a23 */ /* 0x002fe20000010800 */
[----:B------:R-:W-:Y:S01]  /*bfb0*/  F2FP.BF16.PACK_AB R16, R35, R37 ;  /* 0x000000252310723e */ /* 0x000fe200000010ff */
[C---:B--2---:R-:W-:Y:S01]  /*bfc0*/  FADD.FTZ R4, R15.reuse, R4 ;  /* 0x000000040f047221 */ /* 0x044fe20000010000 */
[----:B------:R-:W-:-:S03]  /*bfd0*/  F2FP.BF16.PACK_AB R15, R15, R25 ;  /* 0x000000190f0f723e */ /* 0x000fc600000010ff */
[----:B------:R1:W2:Y:S02]  /*bfe0*/  MUFU.EX2 R23, R2 ;  /* 0x0000000200177308 */ /* 0x0002a40000000800 */
[----:B-1----:R-:W-:Y:S01]  /*bff0*/  FFMA.FTZ R2, R18, c[0x0][0x2d0], -R0 ;  /* 0x0000b40012027a23 */ /* 0x002fe20000010800 */
[----:B------:R-:W-:Y:S01]  /*c000*/  F2FP.BF16.PACK_AB R18, R34, R36 ;  /* 0x000000242212723e */ /* 0x000fe200000010ff */
[----:B--2---:R-:W-:-:S04]  /*c010*/  FADD.FTZ R4, R23, R4 ;  /* 0x0000000417047221 */ /* 0x004fc80000010000 */
[----:B------:R1:W2:Y:S02]  /*c020*/  MUFU.EX2 R20, R2 ;  /* 0x0000000200147308 */ /* 0x0002a40000000800 */
[----:B-1----:R-:W-:-:S06]  /*c030*/  FFMA.FTZ R2, R19, c[0x0][0x2d0], -R0 ;  /* 0x0000b40013027a23 */ /* 0x002fcc0000010800 */
[----:B------:R1:W3:Y:S02]  /*c040*/  MUFU.EX2 R11, R2 ;  /* 0x00000002000b7308 */ /* 0x0002e40000000800 */
[----:B-1----:R-:W-:-:S06]  /*c050*/  FFMA.FTZ R2, R21, c[0x0][0x2d0], -R0 ;  /* 0x0000b40015027a23 */ /* 0x002fcc0000010800 */
[----:B------:R1:W4:Y:S02]  /*c060*/  MUFU.EX2 R19, R2 ;  /* 0x0000000200137308 */ /* 0x0003240000000800 */
[----:B-1----:R-:W-:-:S06]  /*c070*/  FFMA.FTZ R2, R22, c[0x0][0x2d0], -R0 ;  /* 0x0000b40016027a23 */ /* 0x002fcc0000010800 */
[----:B------:R1:W5:Y:S02]  /*c080*/  MUFU.EX2 R8, R2 ;  /* 0x0000000200087308 */ /* 0x0003640000000800 */
[----:B-1----:R-:W-:-:S06]  /*c090*/  FFMA.FTZ R2, R24, c[0x0][0x2d0], -R0 ;  /* 0x0000b40018027a23 */ /* 0x002fcc0000010800 */
[----:B------:R1:W1:Y:S02]  /*c0a0*/  MUFU.EX2 R133, R2 ;  /* 0x0000000200857308 */ /* 0x0002640000000800 */
[----:B-1----:R-:W-:Y:S02]  /*c0b0*/  FADD.FTZ R2, R35, R3 ;  /* 0x0000000323027221 */ /* 0x002fe40000010000 */
[----:B------:R-:W-:Y:S02]  /*c0c0*/  FFMA.FTZ R3, R30, c[0x0][0x2d0], -R0 ;  /* 0x0000b4001e037a23 */ /* 0x000fe40000010800 */
[----:B------:R-:W-:Y:S02]  /*c0d0*/  FADD.FTZ R2, R36, R2 ;  /* 0x0000000224027221 */ /* 0x000fe40000010000 */
[----:B------:R2:W1:Y:S02]  /*c0e0*/  MUFU.EX2 R135, R3 ;  /* 0x0000000300877308 */ /* 0x0004640000000800 */
[----:B------:R-:W-:-:S02]  /*c0f0*/  FADD.FTZ R2, R34, R2 ;  /* 0x0000000222027221 */ /* 0x000fc40000010000 */
[C---:B--2---:R-:W-:Y:S02]  /*c100*/  FADD.FTZ R3, R20.reuse, R4 ;  /* 0x0000000414037221 */ /* 0x044fe40000010000 */
[----:B------:R-:W-:Y:S01]  /*c110*/  FFMA.FTZ R4, R17, c[0x0][0x2d0], -R0 ;  /* 0x0000b40011047a23 */ /* 0x000fe20000010800 */
[----:B------:R-:W-:Y:S01]  /*c120*/  F2FP.BF16.PACK_AB R17, R20, R23 ;  /* 0x000000171411723e */ /* 0x000fe200000010ff */
[----:B---3--:R-:W-:Y:S02]  /*c130*/  FADD.FTZ R3, R11, R3 ;  /* 0x000000030b037221 */ /* 0x008fe40000010000 */
[----:B------:R-:W-:Y:S02]  /*c140*/  FADD.FTZ R0, R29, R2 ;  /* 0x000000021d007221 */ /* 0x000fe40000010000 */
[----:B------:R-:W2:Y:S01]  /*c150*/  MUFU.EX2 R4, R4 ;  /* 0x0000000400047308 */ /* 0x000ea20000000800 */
[C---:B----4-:R-:W-:Y:S01]  /*c160*/  FADD.FTZ R3, R19.reuse, R3 ;  /* 0x0000000313037221 */ /* 0x050fe20000010000 */
[----:B------:R-:W-:Y:S01]  /*c170*/  F2FP.BF16.PACK_AB R19, R19, R11 ;  /* 0x0000000b1313723e */ /* 0x000fe200000010ff */
[C---:B------:R-:W-:Y:S01]  /*c180*/  FADD.FTZ R0, R132.reuse, R0 ;  /* 0x0000000084007221 */ /* 0x040fe20000010000 */
[----:B------:R-:W-:Y:S01]  /*c190*/  F2FP.BF16.PACK_AB R132, R132, R29 ;  /* 0x0000001d8484723e */ /* 0x000fe200000010ff */
[----:B-----5:R-:W-:-:S02]  /*c1a0*/  FADD.FTZ R3, R8, R3 ;  /* 0x0000000308037221 */ /* 0x020fc40000010000 */
[----:B------:R-:W-:Y:S02]  /*c1b0*/  FADD.FTZ R0, R28, R0 ;  /* 0x000000001c007221 */ /* 0x000fe40000010000 */
[C---:B------:R-:W-:Y:S01]  /*c1c0*/  FADD.FTZ R3, R133.reuse, R3 ;  /* 0x0000000385037221 */ /* 0x040fe20000010000 */
[----:B------:R-:W-:Y:S01]  /*c1d0*/  F2FP.BF16.PACK_AB R133, R133, R8 ;  /* 0x000000088585723e */ /* 0x000fe200000010ff */
[C---:B------:R-:W-:Y:S01]  /*c1e0*/  FADD.FTZ R230, R134.reuse, R0 ;  /* 0x0000000086e67221 */ /* 0x040fe20000010000 */
[----:B------:R-:W-:Y:S01]  /*c1f0*/  F2FP.BF16.PACK_AB R134, R134, R28 ;  /* 0x0000001c8686723e */ /* 0x000fe200000010ff */
[----:B-1----:R-:W-:Y:S01]  /*c200*/  FADD.FTZ R3, R135, R3 ;  /* 0x0000000387037221 */ /* 0x002fe20000010000 */
[----:B--2---:R-:W-:-:S03]  /*c210*/  F2FP.BF16.PACK_AB R135, R4, R135 ;  /* 0x000000870487723e */ /* 0x004fc600000010ff */
[----:B------:R-:W-:Y:S02]  /*c220*/  FADD.FTZ R229, R4, R3 ;  /* 0x0000000304e57221 */ /* 0x000fe40000010000 */
[----:B------:R-:W2:Y:S04]  /*c230*/  LDL R3, [R1+0x4] ;  /* 0x0000040001037983 */ /* 0x000ea80000100800 */
[----:B------:R-:W3:Y:S04]  /*c240*/  LDL R153, [R1+0x64] ;  /* 0x0000640001997983 */ /* 0x000ee80000100800 */
[----:B------:R-:W3:Y:S04]  /*c250*/  LDL R4, [R1+0x58] ;  /* 0x0000580001047983 */ /* 0x000ee80000100800 */
[----:B------:R-:W1:Y:S04]  /*c260*/  LDSM.16.MT88.4 R28, [R197+0x5880] ;  /* 0x00588000c51c783b */ /* 0x000e680000004200 */
[----:B------:R-:W4:Y:S04]  /*c270*/  LDSM.16.MT88.4 R24, [R197+0x4080] ;  /* 0x00408000c518783b */ /* 0x000f280000004200 */
[----:B------:R-:W5:Y:S04]  /*c280*/  LDSM.16.MT88.4 R60, [R197+0x6080] ;  /* 0x00608000c53c783b */ /* 0x000f680000004200 */
[----:B------:R-:W4:Y:S01]  /*c290*/  LDSM.16.MT88.4 R32, [R197+0x4880] ;  /* 0x00488000c520783b */ /* 0x000f220000004200 */
[----:B------:R-:W-:-:S03]  /*c2a0*/  IMAD R198, R9, 0x2, R197 ;  /* 0x0000000209c67824 */ /* 0x000fc600078e02c5 */
[----:B------:R-:W4:Y:S04]  /*c2b0*/  LDSM.16.MT88.4 R56, [R197+0x8880] ;  /* 0x00888000c538783b */ /* 0x000f280000004200 */
[----:B------:R-:W-:Y:S01]  /*c2c0*/  LDSM.16.MT88.4 R40, [R197+0x7080] ;  /* 0x00708000c528783b */ /* 0x000fe20000004200 */
[----:B------:R-:W-:-:S03]  /*c2d0*/  IMAD R200, R6, 0x2, R197 ;  /* 0x0000000206c87824 */ /* 0x000fc600078e02c5 */
[----:B------:R-:W-:Y:S04]  /*c2e0*/  LDSM.16.MT88.4 R64, [R198+0x4880] ;  /* 0x00488000c640783b */ /* 0x000fe80000004200 */
[----:B------:R-:W-:Y:S04]  /*c2f0*/  LDSM.16.MT88.4 R8, [R200+0x5880] ;  /* 0x00588000c808783b */ /* 0x000fe80000004200 */
[----:B------:R-:W-:Y:S04]  /*c300*/  LDSM.16.MT88.4 R92, [R200+0x7080] ;  /* 0x00708000c85c783b */ /* 0x000fe80000004200 */
[----:B------:R-:W-:Y:S01]  /*c310*/  LDSM.16.MT88.4 R96, [R197+0x7880] ;  /* 0x00788000c560783b */ /* 0x000fe20000004200 */
[C---:B-1----:R-:W-:Y:S03]  /*c320*/  HMMA.16816.F32.BF16 R52, R12.reuse, R28, RZ ;  /* 0x0000001c0c34723c */ /* 0x042fe600000418ff */
[----:B------:R-:W-:Y:S04]  /*c330*/  LDSM.16.MT88.4 R72, [R198+0x7080] ;  /* 0x00708000c648783b */ /* 0x000fe80000004200 */
[----:B------:R-:W-:Y:S01]  /*c340*/  LDSM.16.MT88.4 R108, [R200+0x7880] ;  /* 0x00788000c86c783b */ /* 0x000fe20000004200 */
[C---:B------:R-:W-:Y:S03]  /*c350*/  HMMA.16816.F32.BF16 R44, R12.reuse, R30, RZ ;  /* 0x0000001e0c2c723c */ /* 0x040fe600000418ff */
[----:B------:R-:W1:Y:S04]  /*c360*/  LDSM.16.MT88.4 R28, [R198+0x4080] ;  /* 0x00408000c61c783b */ /* 0x000e680000004200 */
[----:B------:R-:W-:Y:S01]  /*c370*/  LDSM.16.MT88.4 R160, [R197+0x5080] ;  /* 0x00508000c5a0783b */ /* 0x000fe20000004200 */
[----:B----4-:R-:W-:Y:S08]  /*c380*/  HMMA.16816.F32.BF16 R20, R12, R24, RZ ;  /* 0x000000180c14723c */ /* 0x010ff000000418ff */
[C---:B-----5:R-:W-:Y:S01]  /*c390*/  HMMA.16816.F32.BF16 R120, R16.reuse, R60, R52 ;  /* 0x0000003c1078723c */ /* 0x060fe20000041834 */
[----:B------:R-:W-:Y:S07]  /*c3a0*/  LDSM.16.MT88.4 R52, [R200+0x4880] ;  /* 0x00488000c834783b */ /* 0x000fee0000004200 */
[----:B------:R-:W-:Y:S01]  /*c3b0*/  HMMA.16816.F32.BF16 R116, R16, R62, R44 ;  /* 0x0000003e1074723c */ /* 0x000fe2000004182c */
[----:B------:R-:W4:Y:S04]  /*c3c0*/  LDSM.16.MT88.4 R60, [R197+0x9080] ;  /* 0x00908000c53c783b */ /* 0x000f280000004200 */
[----:B------:R-:W-:Y:S03]  /*c3d0*/  LDSM.16.MT88.4 R44, [R200+0x6080] ;  /* 0x00608000c82c783b */ /* 0x000fe60000004200 */
[----:B------:R-:W-:Y:S01]  /*c3e0*/  HMMA.16816.F32.BF16 R48, R12, R26, RZ ;  /* 0x0000001a0c30723c */ /* 0x000fe200000418ff */
[----:B------:R-:W5:Y:S07]  /*c3f0*/  LDSM.16.MT88.4 R24, [R200+0x4080] ;  /* 0x00408000c818783b */ /* 0x000f6e0000004200 */
[----:B------:R-:W-:Y:S01]  /*c400*/  HMMA.16816.F32.BF16 R156, R16, R32, R20 ;  /* 0x00000020109c723c */ /* 0x000fe20000041814 */
[----:B------:R-:W4:Y:S07]  /*c410*/  LDSM.16.MT88.4 R20, [R198+0x5880] ;  /* 0x00588000c614783b */ /* 0x000f2e0000004200 */
[C---:B------:R-:W-:Y:S08]  /*c420*/  HMMA.16816.F32.BF16 R104, R12.reuse, R56, RZ ;  /* 0x000000380c68723c */ /* 0x040ff000000418ff */
[C---:B------:R-:W-:Y:S08]  /*c430*/  HMMA.16816.F32.BF16 R88, R12.reuse, R58, RZ ;  /* 0x0000003a0c58723c */ /* 0x040ff000000418ff */
[----:B-1----:R-:W-:Y:S08]  /*c440*/  HMMA.16816.F32.BF16 R80, R12, R30, RZ ;  /* 0x0000001e0c50723c */ /* 0x002ff000000418ff */
[----:B------:R-:W-:Y:S01]  /*c450*/  HMMA.16816.F32.BF16 R124, R16, R34, R48 ;  /* 0x00000022107c723c */ /* 0x000fe20000041830 */
[----:B------:R-:W1:Y:S07]  /*c460*/  LDSM.16.MT88.4 R48, [R198+0x6080] ;  /* 0x00608000c630783b */ /* 0x000e6e0000004200 */
[C---:B------:R-:W-:Y:S08]  /*c470*/  HMMA.16816.F32.BF16 R36, R12.reuse, R40, RZ ;  /* 0x000000280c24723c */ /* 0x040ff000000418ff */
[C---:B------:R-:W-:Y:S08]  /*c480*/  HMMA.16816.F32.BF16 R84, R12.reuse, R28, RZ ;  /* 0x0000001c0c54723c */ /* 0x040ff000000418ff */
[C---:B------:R-:W-:Y:S08]  /*c490*/  HMMA.16816.F32.BF16 R32, R12.reuse, R8, RZ ;  /* 0x000000080c20723c */ /* 0x040ff000000418ff */
[C---:B------:R-:W-:Y:S08]  /*c4a0*/  HMMA.16816.F32.BF16 R28, R12.reuse, R10, RZ ;  /* 0x0000000a0c1c723c */ /* 0x040ff000000418ff */
[C---:B------:R-:W-:Y:S01]  /*c4b0*/  HMMA.16816.F32.BF16 R100, R12.reuse, R42, RZ ;  /* 0x0000002a0c64723c */ /* 0x040fe200000418ff */
[----:B------:R-:W1:Y:S07]  /*c4c0*/  LDSM.16.MT88.4 R40, [R198+0x7880] ;  /* 0x00788000c628783b */ /* 0x000e6e0000004200 */
[----:B------:R-:W-:Y:S08]  /*c4d0*/  HMMA.16816.F32.BF16 R8, R12, R92, RZ ;  /* 0x0000005c0c08723c */ /* 0x000ff000000418ff */
[C---:B----4-:R-:W-:Y:S08]  /*c4e0*/  HMMA.16816.F32.BF16 R104, R16.reuse, R60, R104 ;  /* 0x0000003c1068723c */ /* 0x050ff00000041868 */
[C---:B------:R-:W-:Y:S08]  /*c4f0*/  HMMA.16816.F32.BF16 R128, R16.reuse, R62, R88 ;  /* 0x0000003e1080723c */ /* 0x040ff00000041858 */
[----:B------:R-:W-:Y:S08]  /*c500*/  HMMA.16816.F32.BF16 R60, R16, R66, R80 ;  /* 0x00000042103c723c */ /* 0x000ff00000041850 */
[C---:B-----5:R-:W-:Y:S08]  /*c510*/  HMMA.16816.F32.BF16 R76, R12.reuse, R24, RZ ;  /* 0x000000180c4c723c */ /* 0x060ff000000418ff */
[C---:B------:R-:W-:Y:S08]  /*c520*/  HMMA.16816.F32.BF16 R68, R12.reuse, R26, RZ ;  /* 0x0000001a0c44723c */ /* 0x040ff000000418ff */
[----:B------:R-:W-:Y:S08]  /*c530*/  HMMA.16816.F32.BF16 R56, R12, R20, RZ ;  /* 0x000000140c38723c */ /* 0x000ff000000418ff */
[----:B------:R-:W-:Y:S08]  /*c540*/  HMMA.16816.F32.BF16 R112, R16, R96, R36 ;  /* 0x000000601070723c */ /* 0x000ff00000041824 */
[C---:B------:R-:W-:Y:S08]  /*c550*/  HMMA.16816.F32.BF16 R36, R12.reuse, R22, RZ ;  /* 0x000000160c24723c */ /* 0x040ff000000418ff */
[C---:B------:R-:W-:Y:S08]  /*c560*/  HMMA.16816.F32.BF16 R24, R12.reuse, R72, RZ ;  /* 0x000000480c18723c */ /* 0x040ff000000418ff */
[----:B------:R-:W-:Y:S01]  /*c570*/  HMMA.16816.F32.BF16 R20, R12, R74, RZ ;  /* 0x0000004a0c14723c */ /* 0x000fe200000418ff */
[----:B------:R-:W4:Y:S07]  /*c580*/  LDSM.16.MT88.4 R72, [R198+0x8880] ;  /* 0x00888000c648783b */ /* 0x000f2e0000004200 */
[C---:B------:R-:W-:Y:S01]  /*c590*/  HMMA.16816.F32.BF16 R100, R16.reuse, R98, R100 ;  /* 0x000000621064723c */ /* 0x040fe20000041864 */
[----:B------:R-:W5:Y:S07]  /*c5a0*/  LDSM.16.MT88.4 R96, [R200+0x8880] ;  /* 0x00888000c860783b */ /* 0x000f6e0000004200 */
[C---:B------:R-:W-:Y:S01]  /*c5b0*/  HMMA.16816.F32.BF16 R136, R16.reuse, R64, R84 ;  /* 0x000000401088723c */ /* 0x040fe20000041854 */
[----:B------:R-:W-:Y:S01]  /*c5c0*/  IMAD R199, R6, 0x2, R198 ;  /* 0x0000000206c77824 */ /* 0x000fe200078e02c6 */
[----:B------:R-:W-:Y:S06]  /*c5d0*/  LDSM.16.MT88.4 R64, [R197+0x6880] ;  /* 0x00688000c540783b */ /* 0x000fec0000004200 */
[----:B------:R-:W-:Y:S01]  /*c5e0*/  HMMA.16816.F32.BF16 R88, R16, R108, R8 ;  /* 0x0000006c1058723c */ /* 0x000fe20000041808 */
[----:B------:R-:W-:Y:S01]  /*c5f0*/  IMAD.MOV.U32 R87, RZ, RZ, R60 ;  /* 0x000000ffff577224 */ /* 0x000fe200078e003c */
[----:B------:R-:W-:Y:S01]  /*c600*/  MOV R85, R62 ;  /* 0x0000003e00557202 */ /* 0x000fe20000000f00 */
[----:B------:R-:W-:-:S05]  /*c610*/  IMAD.MOV.U32 R86, RZ, RZ, R61 ;  /* 0x000000ffff567224 */ /* 0x000fca00078e003d */
[C---:B------:R-:W-:Y:S01]  /*c620*/  HMMA.16816.F32.BF16 R224, R16.reuse, R44, R32 ;  /* 0x0000002c10e0723c */ /* 0x040fe20000041820 */
[----:B------:R-:W-:Y:S01]  /*c630*/  IMAD.MOV.U32 R84, RZ, RZ, R63 ;  /* 0x000000ffff547224 */ /* 0x000fe200078e003f */
[----:B------:R-:W-:Y:S06]  /*c640*/  LDSM.16.MT88.4 R32, [R199+0x4080] ;  /* 0x00408000c720783b */ /* 0x000fec0000004200 */
[----:B------:R-:W-:Y:S01]  /*c650*/  HMMA.16816.F32.BF16 R212, R16, R46, R28 ;  /* 0x0000002e10d4723c */ /* 0x000fe2000004181c */
[----:B------:R-:W-:Y:S04]  /*c660*/  LDSM.16.MT88.4 R44, [R200+0x9080] ;  /* 0x00908000c82c783b */ /* 0x000fe80000004200 */
[----:B------:R-:W-:Y:S03]  /*c670*/  LDSM.16.MT88.4 R28, [R199+0x5880] ;  /* 0x00588000c71c783b */ /* 0x000fe60000004200 */
[----:B------:R-:W-:Y:S01]  /*c680*/  HMMA.16816.F32.BF16 R8, R12, R94, RZ ;  /* 0x0000005e0c08723c */ /* 0x000fe200000418ff */
[----:B------:R-:W-:Y:S01]  /*c690*/  MOV R93, R128 ;  /* 0x00000080005d7202 */ /* 0x000fe20000000f00 */
[----:B------:R-:W-:Y:S01]  /*c6a0*/  IMAD.MOV.U32 R92, RZ, RZ, R129 ;  /* 0x000000ffff5c7224 */ /* 0x000fe200078e0081 */
[----:B------:R-:W-:Y:S01]  /*c6b0*/  MOV R0, R131 ;  /* 0x0000008300007202 */ /* 0x000fe20000000f00 */
[----:B------:R-:W-:Y:S01]  /*c6c0*/  IMAD.MOV.U32 R2, RZ, RZ, R130 ;  /* 0x000000ffff027224 */ /* 0x000fe200078e0082 */
[----:B------:R-:W-:Y:S03]  /*c6d0*/  LDSM.16.MT88.4 R80, [R199+0x9080] ;  /* 0x00908000c750783b */ /* 0x000fe60000004200 */
[C---:B------:R-:W-:Y:S01]  /*c6e0*/  HMMA.16816.F32.BF16 R144, R16.reuse, R52, R76 ;  /* 0x000000341090723c */ /* 0x040fe2000004184c */
[----:B------:R-:W-:Y:S07]  /*c6f0*/  LDSM.16.MT88.4 R76, [R197+0x8080] ;  /* 0x00808000c54c783b */ /* 0x000fee0000004200 */
[C---:B------:R-:W-:Y:S01]  /*c700*/  HMMA.16816.F32.BF16 R60, R16.reuse, R54, R68 ;  /* 0x00000036103c723c */ /* 0x040fe20000041844 */
[----:B------:R-:W-:Y:S07]  /*c710*/  LDSM.16.MT88.4 R68, [R199+0x4880] ;  /* 0x00488000c744783b */ /* 0x000fee0000004200 */
[C---:B-1----:R-:W-:Y:S01]  /*c720*/  HMMA.16816.F32.BF16 R52, R16.reuse, R48, R56 ;  /* 0x000000301034723c */ /* 0x042fe20000041838 */
[----:B------:R-:W-:Y:S07]  /*c730*/  LDSM.16.MT88.4 R56, [R199+0x7880] ;  /* 0x00788000c738783b */ /* 0x000fee0000004200 */
[C---:B------:R-:W-:Y:S01]  /*c740*/  HMMA.16816.F32.BF16 R36, R16.reuse, R50, R36 ;  /* 0x000000321024723c */ /* 0x040fe20000041824 */
[----:B------:R-:W1:Y:S07]  /*c750*/  LDSM.16.MT88.4 R48, [R198+0x9080] ;  /* 0x00908000c630783b */ /* 0x000e6e0000004200 */
[C---:B------:R-:W-:Y:S01]  /*c760*/  HMMA.16816.F32.BF16 R184, R16.reuse, R110, R8 ;  /* 0x0000006e10b8723c */ /* 0x040fe20000041808 */
[----:B------:R-:W1:Y:S07]  /*c770*/  LDSM.16.MT88.4 R8, [R199+0x7080] ;  /* 0x00708000c708783b */ /* 0x000e6e0000004200 */
[----:B------:R-:W-:Y:S01]  /*c780*/  HMMA.16816.F32.BF16 R192, R16, R40, R24 ;  /* 0x0000002810c0723c */ /* 0x000fe20000041818 */
[----:B------:R-:W-:Y:S01]  /*c790*/  MOV R143, R52 ;  /* 0x00000034008f7202 */ /* 0x000fe20000000f00 */
[----:B------:R-:W-:Y:S01]  /*c7a0*/  IMAD.MOV.U32 R142, RZ, RZ, R53 ;  /* 0x000000ffff8e7224 */ /* 0x000fe200078e0035 */
[----:B------:R-:W-:Y:S01]  /*c7b0*/  MOV R140, R55 ;  /* 0x00000037008c7202 */ /* 0x000fe20000000f00 */
[----:B------:R-:W-:-:S04]  /*c7c0*/  IMAD.MOV.U32 R141, RZ, RZ, R54 ;  /* 0x000000ffff8d7224 */ /* 0x000fc800078e0036 */
[----:B------:R-:W-:Y:S01]  /*c7d0*/  HMMA.16816.F32.BF16 R188, R16, R42, R20 ;  /* 0x0000002a10bc723c */ /* 0x000fe20000041814 */
[----:B------:R-:W2:Y:S01]  /*c7e0*/  LDSM.16.MT88.4 R52, [R199+0x8880] ;  /* 0x00888000c734783b */ /* 0x000ea20000004200 */
[----:B------:R-:W-:Y:S01]  /*c7f0*/  IMAD.MOV.U32 R151, RZ, RZ, R36 ;  /* 0x000000ffff977224 */ /* 0x000fe200078e0024 */
[----:B------:R-:W-:Y:S01]  /*c800*/  MOV R150, R37 ;  /* 0x0000002500967202 */ /* 0x000fe20000000f00 */
[----:B------:R-:W-:Y:S01]  /*c810*/  IMAD.MOV.U32 R149, RZ, RZ, R38 ;  /* 0x000000ffff957224 */ /* 0x000fe200078e0026 */
[----:B------:R-:W-:Y:S01]  /*c820*/  MOV R148, R39 ;  /* 0x0000002700947202 */ /* 0x000fe20000000f00 */
[----:B------:R-:W-:Y:S01]  /*c830*/  IMAD.MOV.U32 R131, RZ, RZ, R60 ;  /* 0x000000ffff837224 */ /* 0x000fe200078e003c */
[----:B------:R-:W-:Y:S01]  /*c840*/  MOV R130, R61 ;  /* 0x0000003d00827202 */ /* 0x000fe20000000f00 */
[C---:B----4-:R-:W-:Y:S01]  /*c850*/  HMMA.16816.F32.BF16 R40, R12.reuse, R72, RZ ;  /* 0x000000480c28723c */ /* 0x050fe200000418ff */
[----:B------:R-:W-:Y:S01]  /*c860*/  IMAD.MOV.U32 R129, RZ, RZ, R62 ;  /* 0x000000ffff817224 */ /* 0x000fe200078e003e */
[----:B------:R-:W-:Y:S06]  /*c870*/  LDSM.16.MT88.4 R108, [R197+0x9880] ;  /* 0x00988000c56c783b */ /* 0x000fec0000004200 */
[C---:B------:R-:W-:Y:S08]  /*c880*/  HMMA.16816.F32.BF16 R36, R12.reuse, R74, RZ ;  /* 0x0000004a0c24723c */ /* 0x040ff000000418ff */
[----:B-----5:R-:W-:Y:S01]  /*c890*/  HMMA.16816.F32.BF16 R24, R12, R96, RZ ;  /* 0x000000600c18723c */ /* 0x020fe200000418ff */
[----:B------:R-:W-:-:S02]  /*c8a0*/  IMAD.MOV.U32 R128, RZ, RZ, R63 ;  /* 0x000000ffff807224 */ /* 0x000fc400078e003f */
[----:B------:R-:W4:Y:S05]  /*c8b0*/  LDSM.16.MT88.4 R60, [R199+0x6080] ;  /* 0x00608000c73c783b */ /* 0x000f2a0000004200 */
[----:B------:R-:W-:Y:S08]  /*c8c0*/  HMMA.16816.F32.BF16 R20, R12, R98, RZ ;  /* 0x000000620c14723c */ /* 0x000ff000000418ff */
[C---:B-1----:R-:W-:Y:S08]  /*c8d0*/  HMMA.16816.F32.BF16 R180, R16.reuse, R48, R40 ;  /* 0x0000003010b4723c */ /* 0x042ff00000041828 */
[C---:B------:R-:W-:Y:S08]  /*c8e0*/  HMMA.16816.F32.BF16 R176, R16.reuse, R50, R36 ;  /* 0x0000003210b0723c */ /* 0x040ff00000041824 */
[----:B------:R-:W-:Y:S08]  /*c8f0*/  HMMA.16816.F32.BF16 R172, R16, R44, R24 ;  /* 0x0000002c10ac723c */ /* 0x000ff00000041818 */
[C---:B------:R-:W-:Y:S08]  /*c900*/  HMMA.16816.F32.BF16 R48, R12.reuse, R32, RZ ;  /* 0x000000200c30723c */ /* 0x040ff000000418ff */
[----:B------:R-:W-:Y:S08]  /*c910*/  HMMA.16816.F32.BF16 R36, R12, R34, RZ ;  /* 0x000000220c24723c */ /* 0x000ff000000418ff */
[----:B------:R-:W-:Y:S08]  /*c920*/  HMMA.16816.F32.BF16 R168, R16, R46, R20 ;  /* 0x0000002e10a8723c */ /* 0x000ff00000041814 */
[C---:B------:R-:W-:Y:S08]  /*c930*/  HMMA.16816.F32.BF16 R32, R12.reuse, R28, RZ ;  /* 0x0000001c0c20723c */ /* 0x040ff000000418ff */
[C---:B------:R-:W-:Y:S08]  /*c940*/  HMMA.16816.F32.BF16 R24, R12.reuse, R8, RZ ;  /* 0x000000080c18723c */ /* 0x040ff000000418ff */
[C---:B------:R-:W-:Y:S08]  /*c950*/  HMMA.16816.F32.BF16 R28, R12.reuse, R30, RZ ;  /* 0x0000001e0c1c723c */ /* 0x040ff000000418ff */
[C---:B------:R-:W-:Y:S08]  /*c960*/  HMMA.16816.F32.BF16 R20, R12.reuse, R10, RZ ;  /* 0x0000000a0c14723c */ /* 0x040ff000000418ff */
[C---:B--2---:R-:W-:Y:S08]  /*c970*/  HMMA.16816.F32.BF16 R8, R12.reuse, R52, RZ ;  /* 0x000000340c08723c */ /* 0x044ff000000418ff */
[----:B------:R-:W-:Y:S01]  /*c980*/  HMMA.16816.F32.BF16 R12, R12, R54, RZ ;  /* 0x000000360c0c723c */ /* 0x000fe200000418ff */
[----:B------:R-:W-:Y:S07]  /*c990*/  LDSM.16.MT88.4 R52, [R198+0x6880] ;  /* 0x00688000c634783b */ /* 0x000fee0000004200 */
[C---:B------:R-:W-:Y:S07]  /*c9a0*/  HMMA.16816.F32.BF16 R40, R132.reuse, R64, R120 ;  /* 0x000000408428723c */ /* 0x040fee0000041878 */
[----:B------:R-:W-:Y:S01]  /*c9b0*/  MOV R120, R151 ;  /* 0x0000009700787202 */ /* 0x000fe20000000f00 */
[----:B------:R-:W-:Y:S01]  /*c9c0*/  HMMA.16816.F32.BF16 R72, R132, R76, R112 ;  /* 0x0000004c8448723c */ /* 0x000fe20000041870 */
[----:B------:R-:W-:Y:S01]  /*c9d0*/  IMAD.MOV.U32 R121, RZ, RZ, R150 ;  /* 0x000000ffff797224 */ /* 0x000fe200078e0096 */
[----:B------:R-:W-:Y:S01]  /*c9e0*/  MOV R122, R149 ;  /* 0x00000095007a7202 */ /* 0x000fe20000000f00 */
[----:B------:R-:W-:-:S02]  /*c9f0*/  IMAD.MOV.U32 R123, RZ, RZ, R148 ;  /* 0x000000ffff7b7224 */ /* 0x000fc400078e0094 */
[----:B------:R-:W-:Y:S02]  /*ca00*/  LDSM.16.MT88.4 R148, [R200+0x5080] ;  /* 0x00508000c894783b */ /* 0x000fe40000004200 */
[----:B------:R-:W-:Y:S01]  /*ca10*/  MOV R112, R143 ;  /* 0x0000008f00707202 */ /* 0x000fe20000000f00 */
[----:B------:R-:W-:Y:S01]  /*ca20*/  IMAD.MOV.U32 R113, RZ, RZ, R142 ;  /* 0x000000ffff717224 */ /* 0x000fe200078e008e */
[----:B------:R-:W-:Y:S01]  /*ca30*/  MOV R114, R141 ;  /* 0x0000008d00727202 */ /* 0x000fe20000000f00 */
[----:B------:R-:W-:Y:S01]  /*ca40*/  IMAD.MOV.U32 R115, RZ, RZ, R140 ;  /* 0x000000ffff737224 */ /* 0x000fe200078e008c */
[----:B------:R-:W-:Y:S01]  /*ca50*/  HMMA.16816.F32.BF16 R44, R132, R66, R116 ;  /* 0x00000042842c723c */ /* 0x000fe20000041874 */
[----:B------:R-:W1:Y:S04]  /*ca60*/  LDSM.16.MT88.4 R140, [R198+0x5080] ;  /* 0x00508000c68c783b */ /* 0x000e680000004200 */
[----:B------:R-:W-:Y:S03]  /*ca70*/  LDSM.16.MT88.4 R116, [R198+0x9880] ;  /* 0x00988000c674783b */ /* 0x000fe60000004200 */
[----:B------:R-:W-:Y:S01]  /*ca80*/  HMMA.16816.F32.BF16 R96, R16, R70, R36 ;  /* 0x000000461060723c */ /* 0x000fe20000041824 */
[----:B------:R-:W2:Y:S07]  /*ca90*/  LDSM.16.MT88.4 R36, [R199+0x5080] ;  /* 0x00508000c724783b */ /* 0x000eae0000004200 */
[----:B------:R-:W-:Y:S08]  /*caa0*/  HMMA.16816.F32.BF16 R156, R132, R160, R156 ;  /* 0x000000a0849c723c */ /* 0x000ff0000004189c */
[C---:B------:R-:W-:Y:S01]  /*cab0*/  HMMA.16816.F32.BF16 R164, R16.reuse, R68, R48 ;  /* 0x0000004410a4723c */ /* 0x040fe20000041830 */
[----:B------:R-:W-:Y:S06]  /*cac0*/  LDSM.16.MT88.4 R68, [R199+0x6880] ;  /* 0x00688000c744783b */ /* 0x000fec0000004200 */
[----:B------:R-:W-:Y:S01]  /*cad0*/  MOV R48, R131 ;  /* 0x0000008300307202 */ /* 0x000fe20000000f00 */
[----:B----4-:R-:W-:Y:S01]  /*cae0*/  HMMA.16816.F32.BF16 R64, R16, R60, R32 ;  /* 0x0000003c1040723c */ /* 0x010fe20000041820 */
[----:B------:R-:W-:Y:S01]  /*caf0*/  IMAD.MOV.U32 R49, RZ, RZ, R130 ;  /* 0x000000ffff317224 */ /* 0x000fe200078e0082 */
[----:B------:R-:W-:Y:S01]  /*cb00*/  MOV R50, R129 ;  /* 0x0000008100327202 */ /* 0x000fe20000000f00 */
[----:B------:R-:W-:-:S04]  /*cb10*/  IMAD.MOV.U32 R51, RZ, RZ, R128 ;  /* 0x000000ffff337224 */ /* 0x000fc800078e0080 */
[----:B------:R-:W-:Y:S01]  /*cb20*/  MOV R32, R87 ;  /* 0x0000005700207202 */ /* 0x000fe20000000f00 */
[----:B------:R-:W-:Y:S01]  /*cb30*/  HMMA.16816.F32.BF16 R24, R16, R56, R24 ;  /* 0x000000381018723c */ /* 0x000fe20000041818 */
[----:B------:R-:W-:Y:S01]  /*cb40*/  IMAD.MOV.U32 R33, RZ, RZ, R86 ;  /* 0x000000ffff217224 */ /* 0x000fe200078e0056 */
[----:B------:R-:W-:Y:S01]  /*cb50*/  MOV R34, R85 ;  /* 0x0000005500227202 */ /* 0x000fe20000000f00 */
[----:B------:R-:W-:Y:S02]  /*cb60*/  IMAD.MOV.U32 R35, RZ, RZ, R84 ;  /* 0x000000ffff237224 */ /* 0x000fe400078e0054 */
[----:B------:R-:W-:Y:S02]  /*cb70*/  LDSM.16.MT88.4 R84, [R198+0x8080] ;  /* 0x00808000c654783b */ /* 0x000fe40000004200 */
[----:B------:R-:W-:Y:S01]  /*cb80*/  MOV R56, R93 ;  /* 0x0000005d00387202 */ /* 0x000fe20000000f00 */
[C---:B------:R-:W-:Y:S01]  /*cb90*/  HMMA.16816.F32.BF16 R160, R132.reuse, R162, R124 ;  /* 0x000000a284a0723c */ /* 0x040fe2000004187c */
[----:B------:R-:W-:Y:S01]  /*cba0*/  IMAD.MOV.U32 R57, RZ, RZ, R92 ;  /* 0x000000ffff397224 */ /* 0x000fe200078e005c */
[----:B------:R-:W-:Y:S04]  /*cbb0*/  LDSM.16.MT88.4 R124, [R200+0x9880] ;  /* 0x00988000c87c783b */ /* 0x000fe80000004200 */
[----:B------:R-:W-:Y:S02]  /*cbc0*/  LDSM.16.MT88.4 R92, [R200+0x8080] ;  /* 0x00808000c85c783b */ /* 0x000fe40000004200 */
[----:B------:R-:W-:Y:S02]  /*cbd0*/  HMMA.16816.F32.BF16 R76, R132, R78, R100 ;  /* 0x0000004e844c723c */ /* 0x000fe40000041864 */
[----:B------:R-:W-:Y:S06]  /*cbe0*/  LDSM.16.MT88.4 R100, [R199+0x8080] ;  /* 0x00808000c764783b */ /* 0x000fec0000004200 */
[C---:B------:R-:W-:Y:S01]  /*cbf0*/  HMMA.16816.F32.BF16 R28, R16.reuse, R62, R28 ;  /* 0x0000003e101c723c */ /* 0x040fe2000004181c */
[----:B------:R-:W4:Y:S07]  /*cc00*/  LDSM.16.MT88.4 R60, [R200+0x6880] ;  /* 0x00688000c83c783b */ /* 0x000f2e0000004200 */
[----:B------:R-:W-:Y:S01]  /*cc10*/  HMMA.16816.F32.BF16 R128, R16, R80, R8 ;  /* 0x000000501080723c */ /* 0x000fe20000041808 */
[----:B------:R-:W5:Y:S01]  /*cc20*/  LDSM.16.MT88.4 R8, [R199+0x9880] ;  /* 0x00988000c708783b */ /* 0x000f620000004200 */
[----:B------:R-:W-:-:S04]  /*cc30*/  MOV R6, 0x1 ;  /* 0x0000000100067802 */ /* 0x000fc80000000f00 */
[----:B------:R-:W-:Y:S02]  /*cc40*/  ISETP.NE.AND P0, PT, R6, c[0x0][0x2c4], PT ;  /* 0x0000b10006007a0c */ /* 0x000fe40003f05270 */
[----:B------:R-:W-:Y:S01]  /*cc50*/  HMMA.16816.F32.BF16 R20, R16, R58, R20 ;  /* 0x0000003a1014723c */ /* 0x000fe20000041814 */
[----:B------:R-:W-:-:S07]  /*cc60*/  IMAD.SHL.U32 R3, R3, 0x80, RZ ;  /* 0x0000008003037824 */ /* 0x000fce00078e00ff */
[----:B------:R-:W-:Y:S01]  /*cc70*/  HMMA.16816.F32.BF16 R12, R16, R82, R12 ;  /* 0x00000052100c723c */ /* 0x000fe2000004180c */
[----:B------:R-:W-:Y:S02]  /*cc80*/  MOV R58, R2 ;  /* 0x00000002003a7202 */ /* 0x000fe40000000f00 */
[----:B------:R-:W-:Y:S01]  /*cc90*/  @P0 IMAD.HI.U32 R2, R3, c[0x0][0x2c8], RZ ;  /* 0x0000b20003020a27 */ /* 0x000fe200078e00ff */
[----:B------:R-:W-:-:S03]  /*cca0*/  LOP3.LUT R208, R208, 0xffffdfff, RZ, 0xc0, !PT ;  /* 0xffffdfffd0d07812 */ /* 0x000fc600078ec0ff */
[----:B------:R-:W-:Y:S01]  /*ccb0*/  IMAD.MOV.U32 R59, RZ, RZ, R0 ;  /* 0x000000ffff3b7224 */ /* 0x000fe200078e0000 */
[----:B------:R-:W-:Y:S02]  /*ccc0*/  MOV R0, R3 ;  /* 0x0000000300007202 */ /* 0x000fe40000000f00 */
[----:B------:R-:W-:Y:S02]  /*ccd0*/  @P0 LOP3.LUT R208, R208, 0x2000, RZ, 0xfc, !PT ;  /* 0x00002000d0d00812 */ /* 0x000fe400078efcff */
[----:B------:R-:W-:Y:S02]  /*cce0*/  @P0 SHF.R.U32.HI R0, RZ, c[0x0][0x2cc], R2 ;  /* 0x0000b300ff000a19 */ /* 0x000fe40000011602 */
[----:B------:R-:W-:Y:S01]  /*ccf0*/  ISETP.LE.AND P0, PT, R6, c[0x0][0x32c], PT ;  /* 0x0000cb0006007a0c */ /* 0x000fe20003f03270 */
[----:B-1----:R-:W-:Y:S01]  /*cd00*/  HMMA.16816.F32.BF16 R136, R132, R140, R136 ;  /* 0x0000008c8488723c */ /* 0x002fe20000041888 */
[----:B---3--:R-:W-:Y:S02]  /*cd10*/  IADD3 R0, -R4, R153, R0 ;  /* 0x0000009904007210 */ /* 0x008fe40007ffe100 */
[----:B------:R-:W-:-:S05]  /*cd20*/  LOP3.LUT R208, R208, 0xffffefff, RZ, 0xc0, !PT ;  /* 0xffffefffd0d07812 */ /* 0x000fca00078ec0ff */
[C---:B------:R-:W-:Y:S08]  /*cd30*/  HMMA.16816.F32.BF16 R144, R132.reuse, R148, R144 ;  /* 0x000000948490723c */ /* 0x040ff00000041890 */
[C---:B------:R-:W-:Y:S08]  /*cd40*/  HMMA.16816.F32.BF16 R140, R132.reuse, R142, R32 ;  /* 0x0000008e848c723c */ /* 0x040ff00000041820 */
[----:B------:R-:W-:Y:S01]  /*cd50*/  HMMA.16816.F32.BF16 R148, R132, R150, R48 ;  /* 0x000000968494723c */ /* 0x000fe20000041830 */
[----:B------:R-:W-:-:S07]  /*cd60*/  IADD3 R218, R218, -0x2, RZ ;  /* 0xfffffffedada7810 */ /* 0x000fce0007ffe0ff */
[----:B------:R-:W-:Y:S01]  /*cd70*/  HMMA.16816.F32.BF16 R104, R132, R108, R104 ;  /* 0x0000006c8468723c */ /* 0x000fe20000041868 */
[----:B------:R-:W-:-:S07]  /*cd80*/  IADD3 R4, R0, c[0x0][0x328], RZ ;  /* 0x0000ca0000047a10 */ /* 0x000fce0007ffe0ff */
[----:B------:R-:W-:Y:S01]  /*cd90*/  HMMA.16816.F32.BF16 R48, R132, R52, R112 ;  /* 0x000000348430723c */ /* 0x000fe20000041870 */
[----:B------:R-:W-:-:S07]  /*cda0*/  @P0 LOP3.LUT R208, R208, 0x1000, RZ, 0xfc, !PT ;  /* 0x00001000d0d00812 */ /* 0x000fce00078efcff */
[C---:B--2---:R-:W-:Y:S08]  /*cdb0*/  HMMA.16816.F32.BF16 R32, R132.reuse, R36, R164 ;  /* 0x000000248420723c */ /* 0x044ff000000418a4 */
[C---:B------:R-:W-:Y:S08]  /*cdc0*/  HMMA.16816.F32.BF16 R108, R132.reuse, R110, R56 ;  /* 0x0000006e846c723c */ /* 0x040ff00000041838 */
[C---:B------:R-:W-:Y:S08]  /*cdd0*/  HMMA.16816.F32.BF16 R52, R132.reuse, R54, R120 ;  /* 0x000000368434723c */ /* 0x040ff00000041878 */
[C---:B------:R-:W-:Y:S08]  /*cde0*/  HMMA.16816.F32.BF16 R36, R132.reuse, R38, R96 ;  /* 0x000000268424723c */ /* 0x040ff00000041860 */
[C---:B----4-:R-:W-:Y:S08]  /*cdf0*/  HMMA.16816.F32.BF16 R56, R132.reuse, R60, R224 ;  /* 0x0000003c8438723c */ /* 0x050ff000000418e0 */
        /* <DEDUP_REMOVED lines=13> */
[C---:B-----5:R-:W-:Y:S08]  /*ced0*/  HMMA.16816.F32.BF16 R128, R132.reuse, R8, R128 ;  /* 0x000000088480723c */ /* 0x060ff00000041880 */
[----:B------:R-:W-:Y:S01]  /*cee0*/  HMMA.16816.F32.BF16 R132, R132, R10, R12 ;  /* 0x0000000a8484723c */ /* 0x000fe2000004180c */
[----:B------:R-:W-:Y:S07]  /*cef0*/  @!P0 BRA `(.L_x_1219) ;  /* 0x0000011000008947 */ /* 0x000fee0003800000 */
[C---:B------:R-:W-:Y:S01]  /*cf00*/  ISETP.GT.AND P0, PT, R0.reuse, RZ, PT ;  /* 0x000000ff0000720c */ /* 0x040fe20003f04270 */
[----:B------:R-:W-:Y:S01]  /*cf10*/  BSSY B0, `(.L_x_1220) ;  /* 0x000000c000007945 */ /* 0x000fe20003800000 */
[----:B------:R-:W-:-:S11]  /*cf20*/  IADD3 R2, R0, -0x1, RZ ;  /* 0xffffffff00027810 */ /* 0x000fd60007ffe0ff */
[----:B------:R-:W-:Y:S05]  /*cf30*/  @P0 BRA `(.L_x_1221) ;  /* 0x0000006000000947 */ /* 0x000fea0003800000 */
[----:B------:R-:W-:Y:S01]  /*cf40*/  ISETP.NE.AND P0, PT, R6, c[0x0][0x32c], PT ;  /* 0x0000cb0006007a0c */ /* 0x000fe20003f05270 */
[----:B------:R-:W-:-:S12]  /*cf50*/  IMAD.MOV R0, RZ, RZ, -R0 ;  /* 0x000000ffff007224 */ /* 0x000fd800078e0a00 */
[----:B------:R-:W-:-:S05]  /*cf60*/  @P0 IMAD.HI.U32 R2, R0, c[0x0][0x330], RZ ;  /* 0x0000cc0000020a27 */ /* 0x000fca00078e00ff */
[----:B------:R-:W-:-:S04]  /*cf70*/  @P0 SHF.R.U32.HI R0, RZ, c[0x0][0x334], R2 ;  /* 0x0000cd00ff000a19 */ /* 0x000fc80000011602 */
[----:B------:R-:W-:Y:S01]  /*cf80*/  LOP3.LUT R2, RZ, R0, RZ, 0x33, !PT ;  /* 0x00000000ff027212 */ /* 0x000fe200078e33ff */
[----:B------:R-:W-:Y:S05]  /*cf90*/  BRA `(.L_x_1222) ;  /* 0x0000003000007947 */ /* 0x000fea0003800000 */
.L_x_1221:
[----:B------:R-:W-:-:S13]  /*cfa0*/  ISETP.NE.AND P0, PT, R6, c[0x0][0x32c], PT ;  /* 0x0000cb0006007a0c */ /* 0x000fda0003f05270 */
[----:B------:R-:W-:-:S05]  /*cfb0*/  @P0 IMAD.HI.U32 R0, R2, c[0x0][0x330], RZ ;  /* 0x0000cc0002000a27 */ /* 0x000fca00078e00ff */
[----:B------:R-:W-:Y:S02]  /*cfc0*/  @P0 SHF.R.U32.HI R2, RZ, c[0x0][0x334], R0 ;  /* 0x0000cd00ff020a19 */ /* 0x000fe40000011600 */
.L_x_1222:
[----:B------:R-:W-:Y:S05]  /*cfd0*/  BSYNC B0 ;  /* 0x0000000000007941 */ /* 0x000fea0003800000 */
.L_x_1220:
[----:B------:R-:W-:-:S05]  /*cfe0*/  MOV R0, c[0x0][0x32c] ;  /* 0x0000cb0000007a02 */ /* 0x000fca0000000f00 */
[----:B------:R-:W-:-:S05]  /*cff0*/  IMAD R2, R2, R0, c[0x0][0x32c] ;  /* 0x0000cb0002027624 */ /* 0x000fca00078e0200 */
[----:B------:R-:W-:-:S05]  /*d000*/  IMNMX R4, R4, R2, PT ;  /* 0x0000000204047217 */ /* 0x000fca0003800200 */
.L_x_1219:
[----:B------:R-:W-:-:S05]  /*d010*/  IMAD.HI R4, R4, 0x2aaaaaab, RZ ;  /* 0x2aaaaaab04047827 */ /* 0x000fca00078e02ff */
[----:B------:R-:W-:-:S04]  /*d020*/  SHF.R.U32.HI R0, RZ, 0x1f, R4 ;  /* 0x0000001fff007819 */ /* 0x000fc80000011604 */
[----:B------:R-:W-:-:S04]  /*d030*/  LEA.HI.SX32 R4, R4, R0, 0x1d ;  /* 0x0000000004047211 */ /* 0x000fc800078feaff */
[----:B------:R-:W-:-:S04]  /*d040*/  IMNMX R235, R233, R4, !PT ;  /* 0x00000004e9eb7217 */ /* 0x000fc80007800200 */
[----:B------:R-:W-:-:S13]  /*d050*/  ISETP.GE.AND P0, PT, R218, R235, PT ;  /* 0x000000ebda00720c */ /* 0x000fda0003f06270 */
[----:B------:R-:W-:Y:S05]  /*d060*/  @!P0 BRA `(.L_x_1223) ;  /* 0x00003aa000008947 */ /* 0x000fea0003800000 */
[----:B------:R-:W-:Y:S01]  /*d070*/  SHF.R.S32.HI R2, RZ, 0x1f, R219 ;  /* 0x0000001fff027819 */ /* 0x000fe200000114db */
[C---:B------:R-:W-:Y:S01]  /*d080*/  IMAD.SHL.U32 R0, R219.reuse, 0x2, RZ ;  /* 0x00000002db007824 */ /* 0x040fe200078e00ff */
[C---:B------:R-:W-:Y:S01]  /*d090*/  SHF.L.U64.HI R211, R248.reuse, 0x1, R251 ;  /* 0x00000001f8d37819 */ /* 0x040fe200000102fb */
[----:B------:R-:W-:Y:S01]  /*d0a0*/  IMAD.SHL.U32 R212, R248, 0x2, RZ ;  /* 0x00000002f8d47824 */ /* 0x000fe200078e00ff */
[----:B------:R-:W-:Y:S01]  /*d0b0*/  SHF.L.U64.HI R210, R219, 0x1, R2 ;  /* 0x00000001dbd27819 */ /* 0x000fe20000010202 */
[C---:B------:R-:W-:Y:S01]  /*d0c0*/  IMAD.SHL.U32 R214, R247.reuse, 0x2, RZ ;  /* 0x00000002f7d67824 */ /* 0x040fe200078e00ff */
[----:B------:R-:W-:Y:S01]  /*d0d0*/  SHF.L.U64.HI R213, R247, 0x1, R250 ;  /* 0x00000001f7d57819 */ /* 0x000fe200000102fa */
[C---:B------:R-:W-:Y:S01]  /*d0e0*/  IMAD.SHL.U32 R216, R246.reuse, 0x2, RZ ;  /* 0x00000002f6d87824 */ /* 0x040fe200078e00ff */
[----:B------:R-:W-:Y:S02]  /*d0f0*/  SHF.L.U64.HI R215, R246, 0x1, R249 ;  /* 0x00000001f6d77819 */ /* 0x000fe400000102f9 */
.L_x_1246:
[----:B------:R-:W-:Y:S04]  /*d100*/  DEPBAR.LE SB0, 0x0 ;  /* 0x000080000000791a */ /* 0x000fe80000000000 */
[----:B------:R-:W-:Y:S01]  /*d110*/  WARPSYNC 0xffffffff ;  /* 0xffffffff00007948 */ /* 0x000fe20003800000 */
[----:B------:R-:W-:Y:S01]  /*d120*/  BAR.SYNC.DEFER_BLOCKING 0x0 ;  /* 0x0000000000007b1d */ /* 0x000fe20000010000 */
[----:B------:R-:W-:Y:S05]  /*d130*/  ISETP.GT.AND P0, PT, R233, R218, PT ;  /* 0x000000dae900720c */ /* 0x000fea0003f04270 */
[----:B------:R1:W2:Y:S01]  /*d140*/  LDSM.16.M88.4 R28, [R205] ;  /* 0x00000000cd1c783b */ /* 0x0002a20000000200 */
[----:B------:R-:W-:Y:S03]  /*d150*/  BSSY B0, `(.L_x_1224) ;  /* 0x000004f000007945 */ /* 0x000fe60003800000 */
[----:B------:R1:W3:Y:S04]  /*d160*/  LDSM.16.M88.4 R12, [R196+0xa080] ;  /* 0x00a08000c40c783b */ /* 0x0002e80000000200 */
[----:B------:R1:W4:Y:S04]  /*d170*/  LDSM.16.M88.4 R20, [R196+0xa880] ;  /* 0x00a88000c414783b */ /* 0x0003280000000200 */
[----:B------:R1:W1:Y:S04]  /*d180*/  LDSM.16.M88.4 R164, [R196+0xb080] ;  /* 0x00b08000c4a4783b */ /* 0x0002680000000200 */
[----:B------:R1:W1:Y:S04]  /*d190*/  LDSM.16.M88.4 R168, [R204] ;  /* 0x00000000cca8783b */ /* 0x0002680000000200 */
[----:B------:R1:W1:Y:S04]  /*d1a0*/  LDSM.16.M88.4 R172, [R203] ;  /* 0x00000000cbac783b */ /* 0x0002680000000200 */
[----:B------:R1:W1:Y:S04]  /*d1b0*/  LDSM.16.M88.4 R176, [R203+0x800] ;  /* 0x00080000cbb0783b */ /* 0x0002680000000200 */
[----:B------:R1:W1:Y:S01]  /*d1c0*/  LDSM.16.M88.4 R180, [R203+0x1000] ;  /* 0x00100000cbb4783b */ /* 0x0002620000000200 */
[----:B------:R-:W-:-:S05]  /*d1d0*/  @P0 BRA `(.L_x_1225) ;  /* 0x0000046000000947 */ /* 0x000fca0003800000 */
[C---:B------:R-:W-:Y:S01]  /*d1e0*/  IMAD.WIDE.U32 R2, R221.reuse, c[0x0][0x208], RZ ;  /* 0x00008200dd027a25 */ /* 0x040fe200078e00ff */
[----:B------:R-:W5:Y:S01]  /*d1f0*/  S2R R4, SR_CTAID.Y ;  /* 0x0000000000047919 */ /* 0x000f620000002600 */
[----:B------:R-:W-:Y:S02]  /*d200*/  SHF.R.S32.HI R0, RZ, 0x1f, R221 ;  /* 0x0000001fff007819 */ /* 0x000fe400000114dd */
[----:B------:R-:W-:Y:S03]  /*d210*/  SHF.R.S32.HI R6, RZ, 0x1f, R220 ;  /* 0x0000001fff067819 */ /* 0x000fe600000114dc */
[----:B------:R-:W-:Y:S02]  /*d220*/  IMAD R0, R0, c[0x0][0x208], RZ ;  /* 0x0000820000007a24 */ /* 0x000fe400078e02ff */
[----:B------:R-:W-:Y:S02]  /*d230*/  IMAD R6, R6, c[0x0][0x218], RZ ;  /* 0x0000860006067a24 */ /* 0x000fe400078e02ff */
[----:B------:R-:W-:Y:S02]  /*d240*/  IMAD R0, R221, c[0x0][0x20c], R0 ;  /* 0x00008300dd007a24 */ /* 0x000fe400078e0200 */
[C---:B------:R-:W-:Y:S03]  /*d250*/  IMAD R6, R220.reuse, c[0x0][0x21c], R6 ;  /* 0x00008700dc067a24 */ /* 0x040fe600078e0206 */
[----:B------:R-:W-:Y:S05]  /*d260*/  IADD3 R3, R3, R0, RZ ;  /* 0x0000000003037210 */ /* 0x000fea0007ffe0ff */
[----:B------:R-:W-:Y:S04]  /*d270*/  IMAD.WIDE.U32 R2, R220, c[0x0][0x218], R2 ;  /* 0x00008600dc027a25 */ /* 0x000fe800078e0002 */
[----:B-----5:R-:W-:Y:S05]  /*d280*/  IMAD.WIDE.U32 R8, R4, c[0x0][0x210], RZ ;  /* 0x0000840004087a25 */ /* 0x020fea00078e00ff */
[----:B------:R-:W-:Y:S04]  /*d290*/  IADD3 R0, P0, R8, R2, RZ ;  /* 0x0000000208007210 */ /* 0x000fe80007f1e0ff */
[----:B------:R-:W-:Y:S02]  /*d2a0*/  IADD3.X R6, R245, R3, R6, P0, !PT ;  /* 0x00000003f5067210 */ /* 0x000fe400007fe406 */
[C---:B------:R-:W-:Y:S04]  /*d2b0*/  LEA R18, P0, R0.reuse, c[0x0][0x1f8], 0x1 ;  /* 0x00007e0000127a11 */ /* 0x040fe800078008ff */
[----:B------:R-:W-:Y:S01]  /*d2c0*/  LEA.HI.X R6, R0, c[0x0][0x1fc], R6, 0x1, P0 ;  /* 0x00007f0000067a11 */ /* 0x000fe200000f0c06 */
[----:B------:R-:W-:-:S06]  /*d2d0*/  BRA.DIV ~URZ, `(.L_x_1226) ;  /* 0x0000de927f007947 */ /* 0x000fcc000b800000 */
[----:B------:R4:W3:Y:S02]  /*d2e0*/  SHFL.IDX PT, R4, R6, RZ, 0x181f ;  /* 0x00181fff06047589 */ /* 0x0008e400000e0000 */
.L_x_1328:
[----:B------:R-:W-:-:S05]  /*d2f0*/  BRA.DIV ~URZ, `(.L_x_1227) ;  /* 0x0000def27f007947 */ /* 0x000fca000b800000 */
[----:B------:R4:W3:Y:S02]  /*d300*/  SHFL.IDX PT, R0, R18, RZ, 0x181f ;  /* 0x00181fff12007589 */ /* 0x0008e400000e0000 */
.L_x_1329:
[C---:B------:R-:W-:Y:S01]  /*d310*/  IADD3 R25, R219.reuse, 0x40, RZ ;  /* 0x00000040db197810 */ /* 0x040fe20007ffe0ff */
[C---:B------:R-:W-:Y:S01]  /*d320*/  IMAD.SHL.U32 R2, R219.reuse, 0x2, RZ ;  /* 0x00000002db027824 */ /* 0x040fe200078e00ff */
[C---:B------:R-:W-:Y:S02]  /*d330*/  ISETP.GE.AND P5, PT, R219.reuse, c[0x0][0x1d4], PT ;  /* 0x00007500db007a0c */ /* 0x040fe40003fa6270 */
[----:B------:R-:W-:Y:S02]  /*d340*/  IADD3 R24, R219, 0x80, RZ ;  /* 0x00000080db187810 */ /* 0x000fe40007ffe0ff */
[----:B---3--:R-:W-:Y:S02]  /*d350*/  IADD3 R16, P0, R0, R2, RZ ;  /* 0x0000000200107210 */ /* 0x008fe40007f1e0ff */
[----:B------:R-:W-:Y:S02]  /*d360*/  ISETP.GE.AND P4, PT, R25, c[0x0][0x1d4], PT ;  /* 0x0000750019007a0c */ /* 0x000fe40003f86270 */
[----:B------:R-:W-:Y:S01]  /*d370*/  ISETP.GE.AND P3, PT, R24, c[0x0][0x1d4], PT ;  /* 0x0000750018007a0c */ /* 0x000fe20003f66270 */
[----:B------:R-:W-:Y:S01]  /*d380*/  IMAD.X R17, R4, 0x1, R210, P0 ;  /* 0x0000000104117824 */ /* 0x000fe200000e06d2 */
[----:B------:R-:W-:Y:S02]  /*d390*/  IADD3 R10, P0, R0, R212, RZ ;  /* 0x000000d4000a7210 */ /* 0x000fe40007f1e0ff */
[----:B------:R-:W-:Y:S02]  /*d3a0*/  IADD3 R19, R219, 0xc0, RZ ;  /* 0x000000c0db137810 */ /* 0x000fe40007ffe0ff */
[----:B------:R-:W-:Y:S01]  /*d3b0*/  @!PT LDS RZ, [RZ] ;  /* 0x00000000fffff984 */ /* 0x000fe20000000800 */
[----:B------:R-:W-:Y:S01]  /*d3c0*/  @!PT LDS RZ, [RZ] ;  /* 0x00000000fffff984 */ /* 0x000fe20000000800 */
[----:B------:R-:W-:Y:S01]  /*d3d0*/  @!PT LDS RZ, [RZ] ;  /* 0x00000000fffff984 */ /* 0x000fe20000000800 */
[----:B------:R3:W-:Y:S01]  /*d3e0*/  LDGSTS.E.BYPASS.LTC128B.128 [R209+0x4080], [R16.64], !P5 ;  /* 0x0408000010d17fae */ /* 0x0007e2000e901d4e */
[----:B------:R-:W-:Y:S01]  /*d3f0*/  IMAD.X R11, R4, 0x1, R211, P0 ;  /* 0x00000001040b7824 */ /* 0x000fe200000e06d3 */
[----:B------:R-:W-:Y:S02]  /*d400*/  IADD3 R8, P0, R0, R214, RZ ;  /* 0x000000d600087210 */ /* 0x000fe40007f1e0ff */
[----:B------:R-:W-:Y:S02]  /*d410*/  ISETP.GE.AND P2, PT, R19, c[0x0][0x1d4], PT ;  /* 0x0000750013007a0c */ /* 0x000fe40003f46270 */
[----:B------:R3:W-:Y:S01]  /*d420*/  LDGSTS.E.BYPASS.LTC128B.128 [R209+0x5880], [R10.64], !P4 ;  /* 0x058800000ad17fae */ /* 0x0007e2000e101d4e */
[----:B------:R-:W-:Y:S01]  /*d430*/  IMAD.X R9, R4, 0x1, R213, P0 ;  /* 0x0000000104097824 */ /* 0x000fe200000e06d5 */
[----:B------:R-:W-:Y:S02]  /*d440*/  IADD3 R2, P0, R0, R216, RZ ;  /* 0x000000d800027210 */ /* 0x000fe40007f1e0ff */
[----:B------:R-:W-:Y:S02]  /*d450*/  LOP3.LUT P1, RZ, R208, 0x800, RZ, 0xc0, !PT ;  /* 0x00000800d0ff7812 */ /* 0x000fe4000782c0ff */
[----:B------:R3:W-:Y:S01]  /*d460*/  LDGSTS.E.BYPASS.LTC128B.128 [R209+0x7080], [R8.64], !P3 ;  /* 0x0708000008d17fae */ /* 0x0007e2000d901d4e */
[----:B------:R-:W-:Y:S05]  /*d470*/  IMAD.X R3, R4, 0x1, R215, P0 ;  /* 0x0000000104037824 */ /* 0x000fea00000e06d7 */
[----:B------:R3:W-:Y:S05]  /*d480*/  LDGSTS.E.BYPASS.LTC128B.128 [R209+0x8880], [R2.64], !P2 ;  /* 0x0888000002d17fae */ /* 0x0007ea000d101d4e */
[----:B------:R-:W-:-:S05]  /*d490*/  @P1 BRA `(.L_x_1225) ;  /* 0x000001a000001947 */ /* 0x000fca0003800000 */
[----:B------:R-:W-:-:S05]  /*d4a0*/  BRA.DIV ~URZ, `(.L_x_1228) ;  /* 0x0000ddc27f007947 */ /* 0x000fca000b800000 */
[----:B------:R3:W4:Y:S04]  /*d4b0*/  SHFL.IDX PT, R4, R6, 0x1, 0x181f ;  /* 0x00381f0006047f89 */ /* 0x00072800000e0000 */
[----:B------:R3:W2:Y:S02]  /*d4c0*/  SHFL.IDX PT, R0, R18, 0x1, 0x181f ;  /* 0x00381f0012007f89 */ /* 0x0006a400000e0000 */
.L_x_1330:
[C---:B------:R-:W-:Y:S01]  /*d4d0*/  IADD3 R19, R219.reuse, 0x40, RZ ;  /* 0x00000040db137810 */ /* 0x040fe20007ffe0ff */
[C---:B---3--:R-:W-:Y:S01]  /*d4e0*/  IMAD.SHL.U32 R2, R219.reuse, 0x2, RZ ;  /* 0x00000002db027824 */ /* 0x048fe200078e00ff */
[C---:B------:R-:W-:Y:S02]  /*d4f0*/  ISETP.GE.AND P4, PT, R219.reuse, c[0x0][0x1d4], PT ;  /* 0x00007500db007a0c */ /* 0x040fe40003f86270 */
[----:B----4-:R-:W-:Y:S02]  /*d500*/  IADD3 R18, R219, 0x80, RZ ;  /* 0x00000080db127810 */ /* 0x010fe40007ffe0ff */
[----:B--2---:R-:W-:Y:S02]  /*d510*/  IADD3 R16, P0, R0, R2, RZ ;  /* 0x0000000200107210 */ /* 0x004fe40007f1e0ff */
        /* <DEDUP_REMOVED lines=14> */
[----:B------:R-:W-:Y:S04]  /*d600*/  IADD3 R2, P0, R0, R216, RZ ;  /* 0x000000d800027210 */ /* 0x000fe80007f1e0ff */
[----:B------:R2:W-:Y:S01]  /*d610*/  LDGSTS.E.BYPASS.LTC128B.128 [R209+0x8080], [R8.64], !P2 ;  /* 0x0808000008d17fae */ /* 0x0005e2000d101d4e */
[----:B------:R-:W-:Y:S05]  /*d620*/  IMAD.X R3, R4, 0x1, R215, P0 ;  /* 0x0000000104037824 */ /* 0x000fea00000e06d7 */
[----:B------:R2:W-:Y:S03]  /*d630*/  LDGSTS.E.BYPASS.LTC128B.128 [R209+0x9880], [R2.64], !P1 ;  /* 0x0988000002d17fae */ /* 0x0005e6000c901d4e */
.L_x_1225:
[----:B------:R-:W-:Y:S05]  /*d640*/  BSYNC B0 ;  /* 0x0000000000007941 */ /* 0x000fea0003800000 */
.L_x_1224:
[----:B------:R-:W0:Y:S01]  /*d650*/  LDGDEPBAR ;  /* 0x00000000000079af */ /* 0x000e220000000000 */
[----:B------:R-:W-:Y:S01]  /*d660*/  WARPSYNC 0xffffffff ;  /* 0xffffffff00007948 */ /* 0x000fe20003800000 */
[C---:B--23--:R-:W-:Y:S01]  /*d670*/  HMMA.16816.F32.BF16 R8, R28.reuse, R12, RZ ;  /* 0x0000000c1c08723c */ /* 0x04cfe200000418ff */
[----:B------:R-:W-:Y:S02]  /*d680*/  BSSY B0, `(.L_x_1229) ;  /* 0x00000f4000007945 */ /* 0x000fe40003800000 */
[----:B------:R-:W-:Y:S01]  /*d690*/  LDSM.16.M88.4 R184, [R207] ;  /* 0x00000000cfb8783b */ /* 0x000fe20000000200 */
[----:B------:R-:W-:Y:S04]  /*d6a0*/  ISETP.GT.AND P0, PT, R218, R233, PT ;  /* 0x000000e9da00720c */ /* 0x000fe80003f04270 */
[C---:B------:R-:W-:Y:S01]  /*d6b0*/  HMMA.16816.F32.BF16 R12, R28.reuse, R14, RZ ;  /* 0x0000000e1c0c723c */ /* 0x040fe200000418ff */
[----:B------:R-:W2:Y:S05]  /*d6c0*/  LDSM.16.M88.4 R188, [R202+0xa080] ;  /* 0x00a08000cabc783b */ /* 0x000eaa0000000200 */
[----:B------:R-:W-:Y:S02]  /*d6d0*/  LDSM.16.M88.4 R192, [R202+0xb080] ;  /* 0x00b08000cac0783b */ /* 0x000fe40000000200 */
[C---:B----4-:R-:W-:Y:S08]  /*d6e0*/  HMMA.16816.F32.BF16 R16, R28.reuse, R20, RZ ;  /* 0x000000141c10723c */ /* 0x050ff000000418ff */
[C---:B------:R-:W-:Y:S08]  /*d6f0*/  HMMA.16816.F32.BF16 R20, R28.reuse, R22, RZ ;  /* 0x000000161c14723c */ /* 0x040ff000000418ff */
[C---:B-1----:R-:W-:Y:S08]  /*d700*/  HMMA.16816.F32.BF16 R24, R28.reuse, R164, RZ ;  /* 0x000000a41c18723c */ /* 0x042ff000000418ff */
[----:B------:R-:W-:Y:S01]  /*d710*/  HMMA.16816.F32.BF16 R28, R28, R166, RZ ;  /* 0x000000a61c1c723c */ /* 0x000fe200000418ff */
[----:B------:R-:W1:Y:S07]  /*d720*/  LDSM.16.M88.4 R164, [R202+0xa880] ;  /* 0x00a88000caa4783b */ /* 0x000e6e0000000200 */
[C---:B------:R-:W-:Y:S08]  /*d730*/  HMMA.16816.F32.BF16 R8, R168.reuse, R172, R8 ;  /* 0x000000aca808723c */ /* 0x040ff00000041808 */
[C---:B------:R-:W-:Y:S01]  /*d740*/  HMMA.16816.F32.BF16 R12, R168.reuse, R174, R12 ;  /* 0x000000aea80c723c */ /* 0x040fe2000004180c */
[----:B------:R-:W-:Y:S07]  /*d750*/  LDSM.16.M88.4 R172, [R206] ;  /* 0x00000000ceac783b */ /* 0x000fee0000000200 */
[C---:B------:R-:W-:Y:S08]  /*d760*/  HMMA.16816.F32.BF16 R16, R168.reuse, R176, R16 ;  /* 0x000000b0a810723c */ /* 0x040ff00000041810 */
[C---:B------:R-:W-:Y:S01]  /*d770*/  HMMA.16816.F32.BF16 R20, R168.reuse, R178, R20 ;  /* 0x000000b2a814723c */ /* 0x040fe20000041814 */
[----:B------:R-:W3:Y:S07]  /*d780*/  LDSM.16.M88.4 R176, [R201] ;  /* 0x00000000c9b0783b */ /* 0x000eee0000000200 */
[C---:B------:R-:W-:Y:S08]  /*d790*/  HMMA.16816.F32.BF16 R24, R168.reuse, R180, R24 ;  /* 0x000000b4a818723c */ /* 0x040ff00000041818 */
[----:B------:R-:W-:Y:S01]  /*d7a0*/  HMMA.16816.F32.BF16 R28, R168, R182, R28 ;  /* 0x000000b6a81c723c */ /* 0x000fe2000004181c */
[----:B------:R-:W4:Y:S05]  /*d7b0*/  LDSM.16.M88.4 R168, [R201+0x800] ;  /* 0x00080000c9a8783b */ /* 0x000f2a0000000200 */
[----:B------:R-:W5:Y:S02]  /*d7c0*/  LDSM.16.M88.4 R180, [R201+0x1000] ;  /* 0x00100000c9b4783b */ /* 0x000f640000000200 */
        /* <DEDUP_REMOVED lines=8> */
[----:B------:R-:W2:Y:S05]  /*d850*/  LDSM.16.M88.4 R184, [R196+0xc080] ;  /* 0x00c08000c4b8783b */ /* 0x000eaa0000000200 */
[----:B------:R-:W1:Y:S02]  /*d860*/  LDSM.16.M88.4 R192, [R196+0xc880] ;  /* 0x00c88000c4c0783b */ /* 0x000e640000000200 */
[C---:B---3--:R-:W-:Y:S08]  /*d870*/  HMMA.16816.F32.BF16 R8, R172.reuse, R176, R8 ;  /* 0x000000b0ac08723c */ /* 0x048ff00000041808 */
[C---:B------:R-:W-:Y:S01]  /*d880*/  HMMA.16816.F32.BF16 R12, R172.reuse, R178, R12 ;  /* 0x000000b2ac0c723c */ /* 0x040fe2000004180c */
[----:B------:R-:W-:Y:S07]  /*d890*/  LDSM.16.M88.4 R176, [R203+0x1800] ;  /* 0x00180000cbb0783b */ /* 0x000fee0000000200 */
[C---:B----4-:R-:W-:Y:S08]  /*d8a0*/  HMMA.16816.F32.BF16 R16, R172.reuse, R168, R16 ;  /* 0x000000a8ac10723c */ /* 0x050ff00000041810 */
[C---:B------:R-:W-:Y:S01]  /*d8b0*/  HMMA.16816.F32.BF16 R20, R172.reuse, R170, R20 ;  /* 0x000000aaac14723c */ /* 0x040fe20000041814 */
[----:B------:R-:W3:Y:S07]  /*d8c0*/  LDSM.16.M88.4 R168, [R204+0x4000] ;  /* 0x00400000cca8783b */ /* 0x000eee0000000200 */
[C---:B-----5:R-:W-:Y:S08]  /*d8d0*/  HMMA.16816.F32.BF16 R24, R172.reuse, R180, R24 ;  /* 0x000000b4ac18723c */ /* 0x060ff00000041818 */
[----:B------:R-:W-:Y:S01]  /*d8e0*/  HMMA.16816.F32.BF16 R28, R172, R182, R28 ;  /* 0x000000b6ac1c723c */ /* 0x000fe2000004181c */
[----:B------:R-:W4:Y:S05]  /*d8f0*/  LDSM.16.M88.4 R172, [R203+0x2000] ;  /* 0x00200000cbac783b */ /* 0x000f2a0000000200 */
[----:B------:R-:W5:Y:S02]  /*d900*/  LDSM.16.M88.4 R180, [R203+0x2800] ;  /* 0x00280000cbb4783b */ /* 0x000f640000000200 */
[C---:B-1----:R-:W-:Y:S08]  /*d910*/  HMMA.16816.F32.BF16 R8, R164.reuse, R188, R8 ;  /* 0x000000bca408723c */ /* 0x042ff00000041808 */
[C---:B------:R-:W-:Y:S01]  /*d920*/  HMMA.16816.F32.BF16 R12, R164.reuse, R190, R12 ;  /* 0x000000bea40c723c */ /* 0x040fe2000004180c */
[----:B------:R-:W-:Y:S07]  /*d930*/  LDSM.16.M88.4 R188, [R202+0xb880] ;  /* 0x00b88000cabc783b */ /* 0x000fee0000000200 */
[C---:B--2---:R-:W-:Y:S08]  /*d940*/  HMMA.16816.F32.BF16 R16, R164.reuse, R184, R16 ;  /* 0x000000b8a410723c */ /* 0x044ff00000041810 */
        /* <DEDUP_REMOVED lines=96> */
[C---:B-1----:R-:W-:Y:S01]  /*df50*/  HMMA.16816.F32.BF16 R8, R184.reuse, R188, R8 ;  /* 0x000000bcb808723c */ /* 0x042fe20000041808 */
[----:B------:R-:W-:Y:S04]  /*df60*/  DEPBAR.LE SB0, 0x0 ;  /* 0x000080000000791a */ /* 0x000fe80000000000 */
[----:B------:R-:W-:Y:S03]  /*df70*/  BAR.SYNC.DEFER_BLOCKING 0x0 ;  /* 0x0000000000007b1d */ /* 0x000fe60000010000 */
[C---:B------:R-:W-:Y:S08]  /*df80*/  HMMA.16816.F32.BF16 R12, R184.reuse, R190, R12 ;  /* 0x000000beb80c723c */ /* 0x040ff0000004180c */
[C---:B--2---:R-:W-:Y:S08]  /*df90*/  HMMA.16816.F32.BF16 R16, R184.reuse, R164, R16 ;  /* 0x000000a4b810723c */ /* 0x044ff00000041810 */
[C---:B------:R-:W-:Y:S08]  /*dfa0*/  HMMA.16816.F32.BF16 R20, R184.reuse, R166, R20 ;  /* 0x000000a6b814723c */ /* 0x040ff00000041814 */
[C---:B------:R-:W-:Y:S08]  /*dfb0*/  HMMA.16816.F32.BF16 R24, R184.reuse, R192, R24 ;  /* 0x000000c0b818723c */ /* 0x040ff00000041818 */
[----:B------:R-:W-:Y:S08]  /*dfc0*/  HMMA.16816.F32.BF16 R28, R184, R194, R28 ;  /* 0x000000c2b81c723c */ /* 0x000ff0000004181c */
[C---:B---3--:R-:W-:Y:S08]  /*dfd0*/  HMMA.16816.F32.BF16 R8, R172.reuse, R176, R8 ;  /* 0x000000b0ac08723c */ /* 0x048ff00000041808 */
[C---:B------:R-:W-:Y:S08]  /*dfe0*/  HMMA.16816.F32.BF16 R12, R172.reuse, R178, R12 ;  /* 0x000000b2ac0c723c */ /* 0x040ff0000004180c */
[C---:B----4-:R-:W-:Y:S08]  /*dff0*/  HMMA.16816.F32.BF16 R16, R172.reuse, R168, R16 ;  /* 0x000000a8ac10723c */ /* 0x050ff00000041810 */
[C---:B------:R-:W-:Y:S08]  /*e000*/  HMMA.16816.F32.BF16 R20, R172.reuse, R170, R20 ;  /* 0x000000aaac14723c */ /* 0x040ff00000041814 */
[C---:B-----5:R-:W-:Y:S08]  /*e010*/  HMMA.16816.F32.BF16 R24, R172.reuse, R180, R24 ;  /* 0x000000b4ac18723c */ /* 0x060ff00000041818 */
[----:B------:R-:W-:Y:S01]  /*e020*/  HMMA.16816.F32.BF16 R28, R172, R182, R28 ;  /* 0x000000b6ac1c723c */ /* 0x000fe2000004181c */
[----:B------:R-:W-:Y:S07]  /*e030*/  @!UPT UIADD3 URZ, URZ, URZ, URZ ;  /* 0x0000003f3f3ff290 */ /* 0x000fee000fffe03f */
[----:B------:R-:W-:-:S11]  /*e040*/  @!P0 BRA `(.L_x_1230) ;  /* 0x0000057000008947 */ /* 0x000fd60003800000 */
[----:B------:R-:W-:Y:S01]  /*e050*/  IMAD.MOV.U32 R0, RZ, RZ, 0x1 ;  /* 0x00000001ff007424 */ /* 0x000fe200078e00ff */
[----:B------:R-:W-:Y:S01]  /*e060*/  ISETP.GT.AND P1, PT, R234, 0x2f, PT ;  /* 0x0000002fea00780c */ /* 0x000fe20003f24270 */
[----:B------:R-:W-:Y:S01]  /*e070*/  IMAD R2, R218, 0x30, R242 ;  /* 0x00000030da027824 */ /* 0x000fe200078e02f2 */
[----:B------:R-:W1:Y:S01]  /*e080*/  S2R R6, SR_CTAID.Y ;  /* 0x0000000000067919 */ /* 0x000e620000002600 */
[----:B------:R-:W-:Y:S01]  /*e090*/  IMAD.MOV.U32 R220, RZ, RZ, RZ ;  /* 0x000000ffffdc7224 */ /* 0x000fe200078e00ff */
[----:B------:R-:W-:Y:S02]  /*e0a0*/  ISETP.NE.AND P0, PT, R0, c[0x0][0x2b8], PT ;  /* 0x0000ae0000007a0c */ /* 0x000fe40003f05270 */
[----:B------:R-:W-:Y:S05]  /*e0b0*/  IADD3 R2, R2, -0x30, R234 ;  /* 0xffffffd002027810 */ /* 0x000fea0007ffe0ea */
[----:B------:R-:W-:Y:S06]  /*e0c0*/  IMAD.MOV.U32 R0, RZ, RZ, R2 ;  /* 0x000000ffff007224 */ /* 0x000fec00078e0002 */
[----:B------:R-:W-:Y:S05]  /*e0d0*/  @P0 IMAD.HI.U32 R3, R2, c[0x0][0x2bc], RZ ;  /* 0x0000af0002030a27 */ /* 0x000fea00078e00ff */
[----:B------:R-:W-:Y:S01]  /*e0e0*/  @P0 SHF.R.U32.HI R0, RZ, c[0x0][0x2c0], R3 ;  /* 0x0000b000ff000a19 */ /* 0x000fe20000011603 */
[----:B-1----:R-:W-:Y:S03]  /*e0f0*/  IMAD.WIDE.U32 R222, R6, c[0x0][0x1e8], RZ ;  /* 0x00007a0006de7a25 */ /* 0x002fe600078e00ff */
[----:B------:R-:W-:Y:S02]  /*e100*/  @!P1 IADD3 R3, P0, R0, R240, RZ ;  /* 0x000000f000039210 */ /* 0x000fe40007f1e0ff */
[----:B------:R-:W-:Y:S02]  /*e110*/  IADD3 R6, -R236, 0x30, RZ ;  /* 0x00000030ec067810 */ /* 0x000fe40007ffe1ff */
        /* <DEDUP_REMOVED lines=17> */
[C---:B------:R-:W-:Y:S04]  /*e230*/  LEA R168, P0, R0.reuse, c[0x0][0x1c8], 0x1 ;  /* 0x0000720000a87a11 */ /* 0x040fe800078008ff */
[----:B------:R-:W-:Y:S02]  /*e240*/  LEA.HI.X R153, R0, c[0x0][0x1cc], R153, 0x1, P0 ;  /* 0x0000730000997a11 */ /* 0x000fe400000f0c99 */
[----:B------:R-:W-:Y:S01]  /*e250*/  ISETP.GE.AND P0, PT, R6, 0x1, PT ;  /* 0x000000010600780c */ /* 0x000fe20003f06270 */
[----:B------:R-:W-:-:S10]  /*e260*/  BRA.DIV ~URZ, `(.L_x_1231) ;  /* 0x0000d0f27f007947 */ /* 0x000fd4000b800000 */
[----:B------:R1:W2:Y:S02]  /*e270*/  SHFL.IDX PT, R4, R153, RZ, 0x181f ;  /* 0x00181fff99047589 */ /* 0x0002a400000e0000 */
.L_x_1331:
[----:B------:R-:W-:-:S05]  /*e280*/  BRA.DIV ~URZ, `(.L_x_1232) ;  /* 0x0000d1527f007947 */ /* 0x000fca000b800000 */
[----:B------:R3:W4:Y:S02]  /*e290*/  SHFL.IDX PT, R0, R168, RZ, 0x181f ;  /* 0x00181fffa8007589 */ /* 0x00072400000e0000 */
.L_x_1332:
[C---:B------:R-:W-:Y:S01]  /*e2a0*/  IADD3 R171, R219.reuse, 0x40, RZ ;  /* 0x00000040dbab7810 */ /* 0x040fe20007ffe0ff */
[C---:B------:R-:W-:Y:S01]  /*e2b0*/  IMAD.SHL.U32 R2, R219.reuse, 0x2, RZ ;  /* 0x00000002db027824 */ /* 0x040fe200078e00ff */
[C---:B------:R-:W-:Y:S02]  /*e2c0*/  ISETP.GE.AND P5, PT, R219.reuse, c[0x0][0x1d4], PT ;  /* 0x00007500db007a0c */ /* 0x040fe40003fa6270 */
[----:B------:R-:W-:Y:S02]  /*e2d0*/  IADD3 R170, R219, 0x80, RZ ;  /* 0x00000080dbaa7810 */ /* 0x000fe40007ffe0ff */
[----:B----4-:R-:W-:Y:S02]  /*e2e0*/  @P0 IADD3 R166, P1, R0, R2, RZ ;  /* 0x0000000200a60210 */ /* 0x010fe40007f3e0ff */
[----:B------:R-:W-:Y:S02]  /*e2f0*/  ISETP.GE.AND P4, PT, R171, c[0x0][0x1d4], PT ;  /* 0x00007500ab007a0c */ /* 0x000fe40003f86270 */
[----:B------:R-:W-:Y:S01]  /*e300*/  ISETP.GE.AND P3, PT, R170, c[0x0][0x1d4], PT ;  /* 0x00007500aa007a0c */ /* 0x000fe20003f66270 */
[----:B--2---:R-:W-:Y:S01]  /*e310*/  @P0 IMAD.X R167, R4, 0x1, R210, P1 ;  /* 0x0000000104a70824 */ /* 0x004fe200008e06d2 */
[----:B------:R-:W-:Y:S02]  /*e320*/  @P0 IADD3 R164, P1, R0, R212, RZ ;  /* 0x000000d400a40210 */ /* 0x000fe40007f3e0ff */
[----:B------:R-:W-:Y:S02]  /*e330*/  IADD3 R169, R219, 0xc0, RZ ;  /* 0x000000c0dba97810 */ /* 0x000fe40007ffe0ff */
[----:B------:R-:W-:Y:S01]  /*e340*/  @!PT LDS RZ, [RZ] ;  /* 0x00000000fffff984 */ /* 0x000fe20000000800 */
[----:B------:R-:W-:Y:S01]  /*e350*/  @!PT LDS RZ, [RZ] ;  /* 0x00000000fffff984 */ /* 0x000fe20000000800 */
[----:B------:R-:W-:Y:S01]  /*e360*/  @!PT LDS RZ, [RZ] ;  /* 0x00000000fffff984 */ /* 0x000fe20000000800 */
[----:B------:R2:W-:Y:S01]  /*e370*/  @P0 LDGSTS.E.BYPASS.LTC128B.128 [R209+0xa080], [R166.64], !P5 ;  /* 0x0a080000a6d10fae */ /* 0x0005e2000e901d4e */
[----:B------:R-:W-:Y:S01]  /*e380*/  @P0 IMAD.X R165, R4, 0x1, R211, P1 ;  /* 0x0000000104a50824 */ /* 0x000fe200008e06d3 */
[----:B------:R-:W-:Y:S02]  /*e390*/  @P0 IADD3 R154, P1, R0, R214, RZ ;  /* 0x000000d6009a0210 */ /* 0x000fe40007f3e0ff */
[----:B------:R-:W-:Y:S02]  /*e3a0*/  ISETP.GE.AND P2, PT, R169, c[0x0][0x1d4], PT ;  /* 0x00007500a9007a0c */ /* 0x000fe40003f46270 */
[----:B------:R2:W-:Y:S01]  /*e3b0*/  @P0 LDGSTS.E.BYPASS.LTC128B.128 [R209+0xb880], [R164.64], !P4 ;  /* 0x0b880000a4d10fae */ /* 0x0005e2000e101d4e */
[----:B------:R-:W-:Y:S01]  /*e3c0*/  @P0 IMAD.X R155, R4, 0x1, R213, P1 ;  /* 0x00000001049b0824 */ /* 0x000fe200008e06d5 */
[----:B------:R-:W-:Y:S04]  /*e3d0*/  @P0 IADD3 R2, P1, R0, R216, RZ ;  /* 0x000000d800020210 */ /* 0x000fe80007f3e0ff */
[----:B------:R2:W-:Y:S01]  /*e3e0*/  @P0 LDGSTS.E.BYPASS.LTC128B.128 [R209+0xd080], [R154.64], !P3 ;  /* 0x0d0800009ad10fae */ /* 0x0005e2000d901d4e */
[----:B------:R-:W-:Y:S05]  /*e3f0*/  @P0 IMAD.X R3, R4, 0x1, R215, P1 ;  /* 0x0000000104030824 */ /* 0x000fea00008e06d7 */
[----:B------:R2:W-:Y:S01]  /*e400*/  @P0 LDGSTS.E.BYPASS.LTC128B.128 [R209+0xe880], [R2.64], !P2 ;  /* 0x0e88000002d10fae */ /* 0x0005e2000d101d4e */
[----:B------:R-:W-:Y:S01]  /*e410*/  ISETP.GE.AND P0, PT, R6, 0x21, PT ;  /* 0x000000210600780c */ /* 0x000fe20003f06270 */
[----:B------:R-:W-:-:S06]  /*e420*/  BRA.DIV ~URZ, `(.L_x_1233) ;  /* 0x0000d0327f007947 */ /* 0x000fcc000b800000 */
[----:B------:R4:W1:Y:S04]  /*e430*/  SHFL.IDX PT, R4, R153, 0x1, 0x181f ;  /* 0x00381f0099047f89 */ /* 0x00086800000e0000 */
[----:B------:R4:W2:Y:S02]  /*e440*/  SHFL.IDX PT, R0, R168, 0x1, 0x181f ;  /* 0x00381f00a8007f89 */ /* 0x0008a400000e0000 */
.L_x_1333:
[C---:B---34-:R-:W-:Y:S01]  /*e450*/  IADD3 R168, R219.reuse, 0x40, RZ ;  /* 0x00000040dba87810 */ /* 0x058fe20007ffe0ff */
[C---:B--2---:R-:W-:Y:S01]  /*e460*/  IMAD.SHL.U32 R2, R219.reuse, 0x2, RZ ;  /* 0x00000002db027824 */ /* 0x044fe200078e00ff */
[C---:B------:R-:W-:Y:S02]  /*e470*/  ISETP.GE.AND P5, PT, R219.reuse, c[0x0][0x1d4], PT ;  /* 0x00007500db007a0c */ /* 0x040fe40003fa6270 */
[----:B-1----:R-:W-:Y:S02]  /*e480*/  IADD3 R153, R219, 0x80, RZ ;  /* 0x00000080db997810 */ /* 0x002fe40007ffe0ff */
[----:B------:R-:W-:Y:S02]  /*e490*/  @P0 IADD3 R166, P1, R0, R2, RZ ;  /* 0x0000000200a60210 */ /* 0x000fe40007f3e0ff */
[----:B------:R-:W-:Y:S02]  /*e4a0*/  ISETP.GE.AND P4, PT, R168, c[0x0][0x1d4], PT ;  /* 0x00007500a8007a0c */ /* 0x000fe40003f86270 */
[----:B------:R-:W-:Y:S01]  /*e4b0*/  ISETP.GE.AND P3, PT, R153, c[0x0][0x1d4], PT ;  /* 0x0000750099007a0c */ /* 0x000fe20003f66270 */
[----:B------:R-:W-:Y:S01]  /*e4c0*/  @P0 IMAD.X R167, R4, 0x1, R210, P1 ;  /* 0x0000000104a70824 */ /* 0x000fe200008e06d2 */
        /* <DEDUP_REMOVED lines=14> */
[----:B------:R1:W-:Y:S03]  /*e5b0*/  @P0 LDGSTS.E.BYPASS.LTC128B.128 [R209+0xf880], [R2.64], !P2 ;  /* 0x0f88000002d10fae */ /* 0x0003e6000d101d4e */
.L_x_1230:
[----:B------:R-:W-:Y:S05]  /*e5c0*/  BSYNC B0 ;  /* 0x0000000000007941 */ /* 0x000fea0003800000 */
.L_x_1229:
[----:B-1----:R-:W-:Y:S01]  /*e5d0*/  LOP3.LUT R3, RZ, c[0x0][0x324], RZ, 0x33, !PT ;  /* 0x0000c900ff037a12 */ /* 0x002fe200078e33ff */
[----:B------:R-:W-:Y:S01]  /*e5e0*/  IMAD.MOV.U32 R2, RZ, RZ, 0x1 ;  /* 0x00000001ff027424 */ /* 0x000fe200078e00ff */
[----:B------:R-:W2:Y:S01]  /*e5f0*/  LDL R0, [R1+0x4] ;  /* 0x0000040001007983 */ /* 0x000ea20000100800 */
[----:B------:R-:W-:Y:S03]  /*e600*/  IMAD R4, R218, -0x30, RZ ;  /* 0xffffffd0da047824 */ /* 0x000fe600078e02ff */
[----:B------:R-:W-:Y:S01]  /*e610*/  ISETP.NE.AND P0, PT, R2, c[0x0][0x2c4], PT ;  /* 0x0000b10002007a0c */ /* 0x000fe20003f05270 */
[----:B------:R-:W0:Y:S01]  /*e620*/  LDGDEPBAR ;  /* 0x00000000000079af */ /* 0x000e220000000000 */
[----:B------:R-:W-:Y:S02]  /*e630*/  IMAD.IADD R155, R4, 0x1, -R232 ;  /* 0x00000001049b7824 */ /* 0x000fe400078e0ae8 */
[----:B--2---:R-:W-:Y:S05]  /*e640*/  IMAD R0, R0, 0x80, R239 ;  /* 0x0000008000007824 */ /* 0x004fea00078e02ef */
[----:B------:R-:W-:Y:S02]  /*e650*/  IADD3 R6, R237, R0, R238 ;  /* 0x00000000ed067210 */ /* 0x000fe40007ffe0ee */
[----:B------:R-:W-:Y:S03]  /*e660*/  IADD3 R0, -R232, 0x1, R4 ;  /* 0x00000001e8007810 */ /* 0x000fe60007ffe104 */
[----:B------:R-:W-:Y:S01]  /*e670*/  @P0 IMAD.HI.U32 R2, R6, c[0x0][0x2c8], RZ ;  /* 0x0000b20006020a27 */ /* 0x000fe200078e00ff */
[----:B------:R-:W-:Y:S04]  /*e680*/  IADD3 R0, -R231, R0, R5 ;  /* 0x00000000e7007210 */ /* 0x000fe80007ffe105 */
[----:B------:R-:W-:Y:S01]  /*e690*/  @P0 SHF.R.U32.HI R6, RZ, c[0x0][0x2cc], R2 ;  /* 0x0000b300ff060a19 */ /* 0x000fe20000011602 */
[----:B------:R-:W-:Y:S01]  /*e6a0*/  IMAD.IADD R153, R3, 0x1, R0 ;  /* 0x0000000103997824 */ /* 0x000fe200078e0200 */
[----:B------:R-:W-:Y:S01]  /*e6b0*/  IADD3 R154, R0, c[0x0][0x328], RZ ;  /* 0x0000ca00009a7a10 */ /* 0x000fe20007ffe0ff */
[----:B------:R-:W-:-:S05]  /*e6c0*/  BRA.DIV ~URZ, `(.L_x_1234) ;  /* 0x0000ce827f007947 */ /* 0x000fca000b800000 */
[----:B------:R1:W2:Y:S02]  /*e6d0*/  SHFL.IDX PT, R3, R6, RZ, 0x1c1f ;  /* 0x001c1fff06037589 */ /* 0x0002a400000e0000 */
.L_x_1334:
[----:B--2---:R-:W-:Y:S01]  /*e6e0*/  IADD3 R2, R154, R3, RZ ;  /* 0x000000039a027210 */ /* 0x004fe20007ffe0ff */
[----:B------:R-:W-:Y:S05]  /*e6f0*/  IMAD.MOV.U32 R0, RZ, RZ, 0x1 ;  /* 0x00000001ff007424 */ /* 0x000fea00078e00ff */
[----:B------:R-:W-:Y:S01]  /*e700*/  ISETP.LE.AND P0, PT, R0, c[0x0][0x32c], PT ;  /* 0x0000cb0000007a0c */ /* 0x000fe20003f03270 */
[----:B------:R-:W-:Y:S11]  /*e710*/  IMAD.IADD R0, R153, 0x1, R3 ;  /* 0x0000000199007824 */ /* 0x000ff600078e0203 */
[----:B------:R-:W-:Y:S01]  /*e720*/  @!UPT UIADD3 URZ, URZ, URZ, URZ ;  /* 0x0000003f3f3ff290 */ /* 0x000fe2000fffe03f */
[----:B------:R-:W-:-:S05]  /*e730*/  @!P0 BRA `(.L_x_1235) ;  /* 0x0000017000008947 */ /* 0x000fca0003800000 */
[----:B------:R-:W-:Y:S01]  /*e740*/  IADD3 R3, -R231, R5, R3 ;  /* 0x00000005e7037210 */ /* 0x000fe20007ffe103 */
[----:B------:R-:W-:Y:S03]  /*e750*/  BSSY B0, `(.L_x_1236) ;  /* 0x0000011000007945 */ /* 0x000fe60003800000 */
        /* <DEDUP_REMOVED lines=11> */
.L_x_1237:
[----:B------:R-:W-:Y:S04]  /*e810*/  MOV R164, 0x1 ;  /* 0x0000000100a47802 */ /* 0x000fe80000000f00 */
[----:B------:R-:W-:Y:S11]  /*e820*/  ISETP.NE.AND P0, PT, R164, c[0x0][0x32c], PT ;  /* 0x0000cb00a4007a0c */ /* 0x000ff60003f05270 */
[----:B------:R-:W-:Y:S02]  /*e830*/  @!UPT UIADD3 URZ, URZ, URZ, URZ ;  /* 0x0000003f3f3ff290 */ /* 0x000fe4000fffe03f */
[----:B------:R-:W-:Y:S05]  /*e840*/  @P0 IMAD.HI.U32 R164, R3, c[0x0][0x330], RZ ;  /* 0x0000cc0003a40a27 */ /* 0x000fea00078e00ff */
[----:B------:R-:W-:Y:S02]  /*e850*/  @P0 SHF.R.U32.HI R3, RZ, c[0x0][0x334], R164 ;  /* 0x0000cd00ff030a19 */ /* 0x000fe400000116a4 */
.L_x_1238:
[----:B------:R-:W-:Y:S05]  /*e860*/  BSYNC B0 ;  /* 0x0000000000007941 */ /* 0x000fea0003800000 */
.L_x_1236:
[----:B------:R-:W-:Y:S05]  /*e870*/  IMAD R3, R3, c[0x0][0x32c], R155 ;  /* 0x0000cb0003037a24 */ /* 0x000fea00078e029b */
[----:B------:R-:W-:Y:S02]  /*e880*/  IADD3 R164, R3, c[0x0][0x32c], RZ ;  /* 0x0000cb0003a47a10 */ /* 0x000fe40007ffe0ff */
[----:B------:R-:W-:Y:S02]  /*e890*/  IMNMX R0, R0, R3, !PT ;  /* 0x0000000300007217 */ /* 0x000fe40007800200 */
[----:B------:R-:W-:Y:S02]  /*e8a0*/  IMNMX R2, R2, R164, PT ;  /* 0x000000a402027217 */ /* 0x000fe40003800200 */
.L_x_1235:
[C---:B------:R-:W-:Y:S02]  /*e8b0*/  ISETP.GE.AND P0, PT, R4.reuse, 0x2, PT ;  /* 0x000000020400780c */ /* 0x040fe40003f06270 */
[----:B------:R-:W-:Y:S02]  /*e8c0*/  ISETP.GE.AND P1, PT, R4, 0x9, PT ;  /* 0x000000090400780c */ /* 0x000fe40003f26270 */
[----:B------:R-:W-:Y:S02]  /*e8d0*/  LOP3.LUT R208, R208, 0xffffffef, RZ, 0xc0, !PT ;  /* 0xffffffefd0d07812 */ /* 0x000fe400078ec0ff */
[C---:B------:R-:W-:Y:S02]  /*e8e0*/  ISETP.GE.AND P6, PT, R4.reuse, 0x19, PT ;  /* 0x000000190400780c */ /* 0x040fe40003fc6270 */
[C---:B------:R-:W-:Y:S02]  /*e8f0*/  ISETP.GE.AND P5, PT, R4.reuse, 0x1a, PT ;  /* 0x0000001a0400780c */ /* 0x040fe40003fa6270 */
[C---:B------:R-:W-:Y:S02]  /*e900*/  ISETP.GE.AND P4, PT, R4.reuse, 0x21, PT ;  /* 0x000000210400780c */ /* 0x040fe40003f86270 */
[----:B------:R-:W-:Y:S02]  /*e910*/  ISETP.GE.AND P3, PT, R4, 0x22, PT ;  /* 0x000000220400780c */ /* 0x000fe40003f66270 */
[----:B------:R-:W-:Y:S02]  /*e920*/  @P0 LOP3.LUT R208, R208, 0x10, RZ, 0xfc, !PT ;  /* 0x00000010d0d00812 */ /* 0x000fe400078efcff */
[----:B------:R-:W-:Y:S02]  /*e930*/  ISETP.GT.AND P0, PT, R0, 0x1, !P0 ;  /* 0x000000010000780c */ /* 0x000fe40004704270 */
[----:B------:R-:W-:Y:S02]  /*e940*/  LOP3.LUT R208, R208, 0xfffffff7, RZ, 0xc0, !PT ;  /* 0xfffffff7d0d07812 */ /* 0x000fe400078ec0ff */
[----:B------:R-:W-:Y:S02]  /*e950*/  ISETP.LT.OR P0, PT, R2, 0x2, P0 ;  /* 0x000000020200780c */ /* 0x000fe40000701670 */
[----:B------:R-:W-:Y:S02]  /*e960*/  @P1 LOP3.LUT R208, R208, 0x8, RZ, 0xfc, !PT ;  /* 0x00000008d0d01812 */ /* 0x000fe400078efcff */
[----:B------:R-:W-:Y:S02]  /*e970*/  FSEL R164, R9, -INF , !P0 ;  /* 0xff80000009a47808 */ /* 0x000fe40004000000 */
[----:B------:R-:W-:Y:S02]  /*e980*/  ISETP.GT.AND P0, PT, R0, 0x8, !P1 ;  /* 0x000000080000780c */ /* 0x000fe40004f04270 */
[----:B------:R-:W-:Y:S02]  /*e990*/  ISETP.GE.AND P1, PT, R4, 0xa, PT ;  /* 0x0000000a0400780c */ /* 0x000fe40003f26270 */
[----:B------:R-:W-:Y:S02]  /*e9a0*/  ISETP.LT.OR P0, PT, R2, 0x9, P0 ;  /* 0x000000090200780c */ /* 0x000fe40000701670 */
[----:B------:R-:W-:Y:S02]  /*e9b0*/  LOP3.LUT R208, R208, 0xfffffffb, RZ, 0xc0, !PT ;  /* 0xfffffffbd0d07812 */ /* 0x000fe400078ec0ff */
[----:B------:R-:W-:Y:S02]  /*e9c0*/  FSEL R12, R12, -INF , !P0 ;  /* 0xff8000000c0c7808 */ /* 0x000fe40004000000 */
[----:B------:R-:W-:Y:S02]  /*e9d0*/  ISETP.GT.AND P0, PT, R0, 0x9, !P1 ;  /* 0x000000090000780c */ /* 0x000fe40004f04270 */
[----:B------:R-:W-:Y:S02]  /*e9e0*/  ISETP.GE.AND P2, PT, R4, 0x29, PT ;  /* 0x000000290400780c */ /* 0x000fe40003f46270 */
[----:B------:R-:W-:Y:S02]  /*e9f0*/  ISETP.LT.OR P0, PT, R2, 0xa, P0 ;  /* 0x0000000a0200780c */ /* 0x000fe40000701670 */
[----:B------:R-:W-:Y:S02]  /*ea00*/  @P1 LOP3.LUT R208, R208, 0x4, RZ, 0xfc, !PT ;  /* 0x00000004d0d01812 */ /* 0x000fe400078efcff */
[----:B------:R-:W-:Y:S02]  /*ea10*/  ISETP.GE.AND P1, PT, R4, 0x11, PT ;  /* 0x000000110400780c */ /* 0x000fe40003f26270 */
[----:B------:R-:W-:Y:S02]  /*ea20*/  FSEL R13, R13, -INF , !P0 ;  /* 0xff8000000d0d7808 */ /* 0x000fe40004000000 */
[----:B------:R-:W-:Y:S02]  /*ea30*/  LOP3.LUT R208, R208, 0xfffffffd, RZ, 0xc0, !PT ;  /* 0xfffffffdd0d07812 */ /* 0x000fe400078ec0ff */
[----:B------:R-:W-:Y:S04]  /*ea40*/  ISETP.GT.AND P0, PT, R0, 0x10, !P1 ;  /* 0x000000100000780c */ /* 0x000fe80004f04270 */
[----:B------:R-:W-:Y:S03]  /*ea50*/  ISETP.LT.OR P0, PT, R2, 0x11, P0 ;  /* 0x000000110200780c */ /* 0x000fe60000701670 */
[----:B------:R-:W-:Y:S02]  /*ea60*/  @P1 LOP3.LUT R208, R208, 0x2, RZ, 0xfc, !PT ;  /* 0x00000002d0d01812 */ /* 0x000fe400078efcff */
[----:B------:R-:W-:Y:S02]  /*ea70*/  ISETP.GE.AND P1, PT, R4, 0x12, PT ;  /* 0x000000120400780c */ /* 0x000fe40003f26270 */
[----:B------:R-:W-:Y:S02]  /*ea80*/  FSEL R165, R16, -INF , !P0 ;  /* 0xff80000010a57808 */ /* 0x000fe40004000000 */
[----:B------:R-:W-:Y:S02]  /*ea90*/  ISETP.GT.AND P0, PT, R0, 0x11, !P1 ;  /* 0x000000110000780c */ /* 0x000fe40004f04270 */
[----:B------:R-:W-:Y:S02]  /*eaa0*/  LOP3.LUT R208, R208, 0xfffffffe, RZ, 0xc0, !PT ;  /* 0xfffffffed0d07812 */ /* 0x000fe400078ec0ff */
[----:B------:R-:W-:Y:S04]  /*eab0*/  ISETP.LT.OR P0, PT, R2, 0x12, P0 ;  /* 0x000000120200780c */ /* 0x000fe80000701670 */
[----:B------:R-:W-:Y:S02]  /*eac0*/  FSEL R166, R17, -INF , !P0 ;  /* 0xff80000011a67808 */ /* 0x000fe40004000000 */
[----:B------:R-:W-:Y:S02]  /*ead0*/  ISETP.GT.AND P0, PT, R0, 0x18, !P6 ;  /* 0x000000180000780c */ /* 0x000fe40007704270 */
[----:B------:R-:W-:Y:S02]  /*eae0*/  @P1 LOP3.LUT R208, R208, 0x1, RZ, 0xfc, !PT ;  /* 0x00000001d0d01812 */ /* 0x000fe400078efcff */
[----:B------:R-:W-:Y:S02]  /*eaf0*/  ISETP.LT.OR P0, PT, R2, 0x19, P0 ;  /* 0x000000190200780c */ /* 0x000fe40000701670 */
[----:B------:R-:W-:Y:S02]  /*eb00*/  ISETP.GE.AND P1, PT, R4, 0x1, PT ;  /* 0x000000010400780c */ /* 0x000fe40003f26270 */
[----:B------:R-:W-:Y:S02]  /*eb10*/  FSEL R170, R20, -INF , !P0 ;  /* 0xff80000014aa7808 */ /* 0x000fe40004000000 */
[----:B------:R-:W-:Y:S02]  /*eb20*/  ISETP.GT.AND P0, PT, R0, 0x19, !P5 ;  /* 0x000000190000780c */ /* 0x000fe40006f04270 */
[----:B------:R-:W-:Y:S02]  /*eb30*/  LOP3.LUT R208, R208, 0xffffffdf, RZ, 0xc0, !PT ;  /* 0xffffffdfd0d07812 */ /* 0x000fe400078ec0ff */
[----:B------:R-:W-:Y:S04]  /*eb40*/  ISETP.LT.OR P0, PT, R2, 0x1a, P0 ;  /* 0x0000001a0200780c */ /* 0x000fe80000701670 */
[----:B------:R-:W-:Y:S02]  /*eb50*/  FSEL R172, R21, -INF , !P0 ;  /* 0xff80000015ac7808 */ /* 0x000fe40004000000 */
[----:B------:R-:W-:Y:S04]  /*eb60*/  ISETP.GT.AND P0, PT, R0, 0x20, !P4 ;  /* 0x000000200000780c */ /* 0x000fe80006704270 */
        /* <DEDUP_REMOVED lines=8> */
[----:B------:R-:W-:Y:S04]  /*ebf0*/  ISETP.GT.AND P0, PT, R0, RZ, !P1 ;  /* 0x000000ff0000720c */ /* 0x000fe80004f04270 */
[----:B------:R-:W-:Y:S04]  /*ec00*/  ISETP.LT.OR P0, PT, R2, 0x1, P0 ;  /* 0x000000010200780c */ /* 0x000fe80000701670 */
[----:B------:R-:W-:Y:S02]  /*ec10*/  FSEL R9, R8, -INF , !P0 ;  /* 0xff80000008097808 */ /* 0x000fe40004000000 */
[----:B------:R-:W-:Y:S11]  /*ec20*/  ISETP.GE.AND P0, PT, R4, 0x2a, PT ;  /* 0x0000002a0400780c */ /* 0x000ff60003f06270 */
[----:B------:R-:W-:Y:S02]  /*ec30*/  @!UPT UIADD3 URZ, URZ, URZ, URZ ;  /* 0x0000003f3f3ff290 */ /* 0x000fe4000fffe03f */
[----:B------:R-:W-:Y:S02]  /*ec40*/  @P0 LOP3.LUT R208, R208, 0x20, RZ, 0xfc, !PT ;  /* 0x00000020d0d00812 */ /* 0x000fe400078efcff */
[----:B------:R-:W-:Y:S04]  /*ec50*/  ISETP.GT.AND P0, PT, R0, 0x29, !P0 ;  /* 0x000000290000780c */ /* 0x000fe80004704270 */
[----:B------:R-:W-:Y:S04]  /*ec60*/  ISETP.LT.OR P0, PT, R2, 0x2a, P0 ;  /* 0x0000002a0200780c */ /* 0x000fe80000701670 */
[----:B------:R-:W-:Y:S01]  /*ec70*/  FSEL R182, R29, -INF , !P0 ;  /* 0xff8000001db67808 */ /* 0x000fe20004000000 */
[----:B------:R-:W-:-:S06]  /*ec80*/  BRA.DIV ~URZ, `(.L_x_1239) ;  /* 0x0000c9427f007947 */ /* 0x000fcc000b800000 */
[----:B------:R2:W3:Y:S02]  /*ec90*/  SHFL.IDX PT, R3, R6, 0x1, 0x1c1f ;  /* 0x003c1f0006037f89 */ /* 0x0004e400000e0000 */
.L_x_1335:
[----:B---3--:R-:W-:Y:S01]  /*eca0*/  IADD3 R2, R154, R3, RZ ;  /* 0x000000039a027210 */ /* 0x008fe20007ffe0ff */
        /* <DEDUP_REMOVED lines=18> */
.L_x_1242:
[----:B------:R-:W-:Y:S04]  /*edd0*/  MOV R4, 0x1 ;  /* 0x0000000100047802 */ /* 0x000fe80000000f00 */
[----:B------:R-:W-:Y:S11]  /*ede0*/  ISETP.NE.AND P0, PT, R4, c[0x0][0x32c], PT ;  /* 0x0000cb0004007a0c */ /* 0x000ff60003f05270 */
[----:B------:R-:W-:Y:S02]  /*edf0*/  @!UPT UIADD3 URZ, URZ, URZ, URZ ;  /* 0x0000003f3f3ff290 */ /* 0x000fe4000fffe03f */
[----:B------:R-:W-:Y:S05]  /*ee00*/  @P0 IMAD.HI.U32 R4, R3, c[0x0][0x330], RZ ;  /* 0x0000cc0003040a27 */ /* 0x000fea00078e00ff */
[----:B------:R-:W-:Y:S02]  /*ee10*/  @P0 SHF.R.U32.HI R3, RZ, c[0x0][0x334], R4 ;  /* 0x0000cd00ff030a19 */ /* 0x000fe40000011604 */
.L_x_1243:
[----:B------:R-:W-:Y:S05]  /*ee20*/  BSYNC B0 ;  /* 0x0000000000007941 */ /* 0x000fea0003800000 */
.L_x_1241:
[----:B------:R-:W-:Y:S05]  /*ee30*/  IMAD R3, R3, c[0x0][0x32c], R155 ;  /* 0x0000cb0003037a24 */ /* 0x000fea00078e029b */
[----:B------:R-:W-:Y:S02]  /*ee40*/  IADD3 R4, R3, c[0x0][0x32c], RZ ;  /* 0x0000cb0003047a10 */ /* 0x000fe40007ffe0ff */
[----:B------:R-:W-:Y:S02]  /*ee50*/  IMNMX R0, R0, R3, !PT ;  /* 0x0000000300007217 */ /* 0x000fe40007800200 */
[----:B------:R-:W-:Y:S02]  /*ee60*/  IMNMX R2, R2, R4, PT ;  /* 0x0000000402027217 */ /* 0x000fe40003800200 */
.L_x_1240:
[----:B------:R-:W-:Y:S02]  /*ee70*/  ISETP.GT.AND P0, PT, R0, RZ, !P1 ;  /* 0x000000ff0000720c */ /* 0x000fe40004f04270 */
[----:B------:R-:W-:Y:S02]  /*ee80*/  LOP3.LUT P1, RZ, R208, 0x1, RZ, 0xc0, !PT ;  /* 0x00000001d0ff7812 */ /* 0x000fe4000782c0ff */
[----:B------:R-:W-:Y:S02]  /*ee90*/  ISETP.LT.OR P0, PT, R2, 0x1, P0 ;  /* 0x000000010200780c */ /* 0x000fe40000701670 */
[----:B------:R-:W-:Y:S02]  /*eea0*/  FMNMX.FTZ R4, R9, R152, !PT ;  /* 0x0000009809047209 */ /* 0x000fe40007810000 */
[----:B------:R-:W-:Y:S02]  /*eeb0*/  FSEL R10, R10, -INF , !P0 ;  /* 0xff8000000a0a7808 */ /* 0x000fe40004000000 */
[----:B------:R-:W-:Y:S02]  /*eec0*/  LOP3.LUT P0, RZ, R208, 0x10, RZ, 0xc0, !PT ;  /* 0x00000010d0ff7812 */ /* 0x000fe4000780c0ff */
[----:B------:R-:W-:Y:S02]  /*eed0*/  FMNMX.FTZ R8, R10, R7, !PT ;  /* 0x000000070a087209 */ /* 0x000fe40007810000 */
[----:B------:R-:W-:Y:S02]  /*eee0*/  ISETP.GT.AND P0, PT, R0, 0x1, !P0 ;  /* 0x000000010000780c */ /* 0x000fe40004704270 */
[----:B------:R-:W-:Y:S02]  /*eef0*/  FMNMX.FTZ R4, R164, R4, !PT ;  /* 0x00000004a4047209 */ /* 0x000fe40007810000 */
        /* <DEDUP_REMOVED lines=24> */
[----:B------:R-:W-:Y:S02]  /*f080*/  ISETP.GT.AND P0, PT, R0, 0x11, !P1 ;  /* 0x000000110000780c */ /* 0x000fe40004f04270 */
[----:B------:R-:W-:Y:S02]  /*f090*/  FMNMX.FTZ R8, R167, R8, !PT ;  /* 0x00000008a7087209 */ /* 0x000fe40007810000 */
[----:B------:R-:W-:Y:S02]  /*f0a0*/  ISETP.LT.OR P0, PT, R2, 0x12, P0 ;  /* 0x000000120200780c */ /* 0x000fe40000701670 */
[----:B------:R-:W-:Y:S02]  /*f0b0*/  LOP3.LUT P1, RZ, R208, 0x20, RZ, 0xc0, !PT ;  /* 0x00000020d0ff7812 */ /* 0x000fe4000782c0ff */
[----:B------:R-:W-:Y:S02]  /*f0c0*/  FSEL R171, R19, -INF , !P0 ;  /* 0xff80000013ab7808 */ /* 0x000fe40004000000 */
        /* <DEDUP_REMOVED lines=17> */
[----:B------:R-:W-:Y:S04]  /*f1e0*/  ISETP.LT.OR P0, PT, R2, 0x22, P0 ;  /* 0x000000220200780c */ /* 0x000fe80000701670 */
        /* <DEDUP_REMOVED lines=8> */
[----:B------:R-:W-:Y:S04]  /*f270*/  FSEL R181, R31, -INF , !P0 ;  /* 0xff8000001fb57808 */ /* 0x000fe80004000000 */
[----:B------:R-:W-:Y:S01]  /*f280*/  FMNMX.FTZ R8, R181, R8, !PT ;  /* 0x00000008b5087209 */ /* 0x000fe20007810000 */
[----:B------:R-:W-:-:S05]  /*f290*/  BRA.DIV ~URZ, `(.L_x_1244) ;  /* 0x0000c3b27f007947 */ /* 0x000fca000b800000 */
[----:B------:R3:W4:Y:S02]  /*f2a0*/  SHFL.BFLY PT, R0, R4, 0x2, 0x1f ;  /* 0x0c401f0004007f89 */ /* 0x00072400000e0000 */
.L_x_1336:
[----:B-12-4-:R-:W-:Y:S01]  /*f2b0*/  FMNMX.FTZ R6, R4, R0, !PT ;  /* 0x0000000004067209 */ /* 0x016fe20007810000 */
[----:B------:R-:W-:-:S05]  /*f2c0*/  BRA.DIV ~URZ, `(.L_x_1245) ;  /* 0x0000c3c27f007947 */ /* 0x000fca000b800000 */
[----:B---3--:R-:W-:Y:S04]  /*f2d0*/  SHFL.BFLY PT, R4, R8, 0x2, 0x1f ;  /* 0x0c401f0008047f89 */ /* 0x008fe800000e0000 */
[----:B------:R-:W1:Y:S02]  /*f2e0*/  SHFL.BFLY PT, R2, R6, 0x1, 0x1f ;  /* 0x0c201f0006027f89 */ /* 0x000e6400000e0000 */
[----:B-1----:R-:W-:Y:S02]  /*f2f0*/  FMNMX.FTZ R6, R6, R2, !PT ;  /* 0x0000000206067209 */ /* 0x002fe40007810000 */
[----:B------:R-:W-:Y:S05]  /*f300*/  FMNMX.FTZ R4, R8, R4, !PT ;  /* 0x0000000408047209 */ /* 0x000fea0007810000 */
[----:B------:R1:W2:Y:S02]  /*f310*/  SHFL.BFLY PT, R0, R4, 0x1, 0x1f ;  /* 0x0c201f0004007f89 */ /* 0x0002a400000e0000 */
.L_x_1337:
[C---:B------:R-:W-:Y:S01]  /*f320*/  FSETP.NEU.FTZ.AND P0, PT, R6.reuse, -INF , PT ;  /* 0xff8000000600780b */ /* 0x040fe20003f1d000 */
[----:B------:R-:W-:Y:S01]  /*f330*/  FMUL.FTZ R168, R6, c[0x0][0x2d0] ;  /* 0x0000b40006a87a20 */ /* 0x000fe20000410000 */
[----:B-12---:R-:W-:Y:S01]  /*f340*/  FMNMX.FTZ R4, R0, R4, !PT ;  /* 0x0000000400047209 */ /* 0x006fe20007810000 */
[----:B------:R-:W-:Y:S01]  /*f350*/  WARPSYNC 0xffffffff ;  /* 0xffffffff00007948 */ /* 0x000fe20003800000 */
[----:B------:R-:W-:Y:S01]  /*f360*/  FSEL R2, R6, RZ, P0 ;  /* 0x000000ff06027208 */ /* 0x000fe20000000000 */
[----:B------:R-:W1:Y:S01]  /*f370*/  LDSM.16.MT88.4 R16, [R197+0x4080] ;  /* 0x00408000c510783b */ /* 0x000e620000004200 */
[----:B------:R-:W-:Y:S01]  /*f380*/  FSEL R168, R168, RZ, P0 ;  /* 0x000000ffa8a87208 */ /* 0x000fe20000000000 */
[C---:B------:R-:W-:Y:S01]  /*f390*/  FMUL.FTZ R169, R4.reuse, c[0x0][0x2d0] ;  /* 0x0000b40004a97a20 */ /* 0x040fe20000410000 */
[----:B------:R-:W-:Y:S01]  /*f3a0*/  FSETP.NEU.FTZ.AND P0, PT, R4, -INF , PT ;  /* 0xff8000000400780b */ /* 0x000fe20003f1d000 */
[----:B------:R-:W-:Y:S02]  /*f3b0*/  FADD.FTZ R0, -R2, R152 ;  /* 0x0000009802007221 */ /* 0x000fe40000010100 */
[--C-:B------:R-:W-:Y:S01]  /*f3c0*/  FFMA.FTZ R164, R164, c[0x0][0x2d0], -R168.reuse ;  /* 0x0000b400a4a47a23 */ /* 0x100fe200000108a8 */
[----:B------:R-:W-:Y:S01]  /*f3d0*/  FSEL R3, R4, RZ, P0 ;  /* 0x000000ff04037208 */ /* 0x000fe20000000000 */
[----:B------:R-:W-:Y:S01]  /*f3e0*/  FMUL.FTZ R0, R0, c[0x0][0x2d0] ;  /* 0x0000b40000007a20 */ /* 0x000fe20000410000 */
[----:B------:R-:W-:Y:S01]  /*f3f0*/  FSEL R169, R169, RZ, P0 ;  /* 0x000000ffa9a97208 */ /* 0x000fe20000000000 */
[--C-:B------:R-:W-:Y:S01]  /*f400*/  FFMA.FTZ R9, R9, c[0x0][0x2d0], -R168.reuse ;  /* 0x0000b40009097a23 */ /* 0x100fe200000108a8 */
[----:B------:R-:W-:Y:S01]  /*f410*/  MUFU.EX2 R227, R164 ;  /* 0x000000a400e37308 */ /* 0x000fe20000000800 */
[--C-:B------:R-:W-:Y:S01]  /*f420*/  FFMA.FTZ R12, R12, c[0x0][0x2d0], -R168.reuse ;  /* 0x0000b4000c0c7a23 */ /* 0x100fe200000108a8 */
[----:B------:R-:W2:Y:S01]  /*f430*/  LDSM.16.MT88.4 R24, [R198+0x4080] ;  /* 0x00408000c618783b */ /* 0x000ea20000004200 */
[--C-:B------:R-:W-:Y:S01]  /*f440*/  FFMA.FTZ R10, R10, c[0x0][0x2d0], -R169.reuse ;  /* 0x0000b4000a0a7a23 */ /* 0x100fe200000108a9 */
[----:B------:R-:W-:Y:S01]  /*f450*/  ISETP.GT.AND P0, PT, R218, R235, PT ;  /* 0x000000ebda00720c */ /* 0x000fe20003f04270 */
[--C-:B------:R-:W-:Y:S02]  /*f460*/  FFMA.FTZ R11, R11, c[0x0][0x2d0], -R169.reuse ;  /* 0x0000b4000b0b7a23 */ /* 0x100fe400000108a9 */
[--C-:B------:R-:W-:Y:S02]  /*f470*/  FFMA.FTZ R14, R14, c[0x0][0x2d0], -R169.reuse ;  /* 0x0000b4000e0e7a23 */ /* 0x100fe400000108a9 */
[----:B------:R-:W-:Y:S01]  /*f480*/  FFMA.FTZ R15, R15, c[0x0][0x2d0], -R169 ;  /* 0x0000b4000f0f7a23 */ /* 0x000fe200000108a9 */
[----:B------:R3:W-:Y:S01]  /*f490*/  MUFU.EX2 R2, R0 ;  /* 0x0000000000027308 */ /* 0x0007e20000000800 */
[--C-:B------:R-:W-:Y:S09]  /*f4a0*/  FFMA.FTZ R13, R13, c[0x0][0x2d0], -R168.reuse ;  /* 0x0000b4000d0d7a23 */ /* 0x100ff200000108a8 */
[----:B------:R-:W4:Y:S10]  /*f4b0*/  MUFU.EX2 R228, R9 ;  /* 0x0000000900e47308 */ /* 0x000f340000000800 */
[----:B------:R-:W-:Y:S01]  /*f4c0*/  MUFU.EX2 R226, R12 ;  /* 0x0000000c00e27308 */ /* 0x000fe20000000800 */
[----:B---3--:R-:W-:Y:S02]  /*f4d0*/  FADD.FTZ R0, -R3, R7 ;  /* 0x0000000703007221 */ /* 0x008fe40000010100 */
[--C-:B------:R-:W-:Y:S02]  /*f4e0*/  FFMA.FTZ R3, R165, c[0x0][0x2d0], -R168.reuse ;  /* 0x0000b400a5037a23 */ /* 0x100fe400000108a8 */
[----:B------:R-:W-:Y:S05]  /*f4f0*/  FMUL.FTZ R0, R0, c[0x0][0x2d0] ;  /* 0x0000b40000007a20 */ /* 0x000fea0000410000 */
[----:B------:R-:W3:Y:S10]  /*f500*/  MUFU.EX2 R225, R13 ;  /* 0x0000000d00e17308 */ /* 0x000ef40000000800 */
[----:B------:R-:W-:Y:S10]  /*f510*/  MUFU.EX2 R224, R10 ;  /* 0x0000000a00e07308 */ /* 0x000ff40000000800 */
[----:B------:R-:W5:Y:S10]  /*f520*/  MUFU.EX2 R223, R11 ;  /* 0x0000000b00df7308 */ /* 0x000f740000000800 */
[----:B------:R-:W-:Y:S10]  /*f530*/  MUFU.EX2 R222, R14 ;  /* 0x0000000e00de7308 */ /* 0x000ff40000000800 */
[----:B------:R-:W-:Y:S10]  /*f540*/  MUFU.EX2 R217, R15 ;  /* 0x0000000f00d97308 */ /* 0x000ff40000000800 */
[----:B------:R-:W1:Y:S10]  /*f550*/  MUFU.EX2 R0, R0 ;  /* 0x0000000000007308 */ /* 0x000e740000000800 */
[----:B------:R1:W-:Y:S02]  /*f560*/  MUFU.EX2 R195, R3 ;  /* 0x0000000300c37308 */ /* 0x0003e40000000800 */
[--C-:B-1----:R-:W-:Y:S01]  /*f570*/  FFMA.FTZ R3, R166, c[0x0][0x2d0], -R168.reuse ;  /* 0x0000b400a6037a23 */ /* 0x102fe200000108a8 */
[----:B----4-:R-:W-:Y:S01]  /*f580*/  F2FP.BF16.PACK_AB R152, R227, R228 ;  /* 0x000000e4e398723e */ /* 0x010fe200000010ff */
[C---:B------:R-:W-:Y:S01]  /*f590*/  FMUL.FTZ R8, R2.reuse, R156 ;  /* 0x0000009c02087220 */ /* 0x040fe20000410000 */
[----:B---3--:R-:W-:Y:S01]  /*f5a0*/  F2FP.BF16.PACK_AB R154, R225, R226 ;  /* 0x000000e2e19a723e */ /* 0x008fe200000010ff */
[----:B------:R-:W-:Y:S01]  /*f5b0*/  FMUL.FTZ R9, R2, R157 ;  /* 0x0000009d02097220 */ /* 0x000fe20000410000 */
[----:B-----5:R-:W-:Y:S01]  /*f5c0*/  F2FP.BF16.PACK_AB R153, R223, R224 ;  /* 0x000000e0df99723e */ /* 0x020fe200000010ff */
[C---:B------:R-:W-:Y:S01]  /*f5d0*/  FMUL.FTZ R10, R0.reuse, R158 ;  /* 0x0000009e000a7220 */ /* 0x040fe20000410000 */
[----:B------:R-:W-:Y:S01]  /*f5e0*/  F2FP.BF16.PACK_AB R155, R217, R222 ;  /* 0x000000ded99b723e */ /* 0x000fe200000010ff */
[----:B------:R-:W-:Y:S01]  /*f5f0*/  FMUL.FTZ R11, R0, R159 ;  /* 0x0000009f000b7220 */ /* 0x000fe20000410000 */
[----:B------:R1:W3:Y:S01]  /*f600*/  MUFU.EX2 R194, R3 ;  /* 0x0000000300c27308 */ /* 0x0002e20000000800 */
[----:B------:R-:W4:Y:S01]  /*f610*/  LDSM.16.MT88.4 R156, [R200+0x4080] ;  /* 0x00408000c89c783b */ /* 0x000f220000004200 */
[C---:B------:R-:W-:Y:S02]  /*f620*/  FMUL.FTZ R12, R2.reuse, R160 ;  /* 0x000000a0020c7220 */ /* 0x040fe40000410000 */
[----:B------:R-:W-:Y:S02]  /*f630*/  FMUL.FTZ R13, R2, R161 ;  /* 0x000000a1020d7220 */ /* 0x000fe40000410000 */
[C---:B------:R-:W-:Y:S05]  /*f640*/  HMMA.16816.F32.BF16 R8, R152.reuse, R16, R8 ;  /* 0x000000109808723c */ /* 0x040fea0000041808 */
[C---:B------:R-:W-:Y:S02]  /*f650*/  FMUL.FTZ R14, R0.reuse, R162 ;  /* 0x000000a2000e7220 */ /* 0x040fe40000410000 */
[----:B------:R-:W-:Y:S02]  /*f660*/  FMUL.FTZ R15, R0, R163 ;  /* 0x000000a3000f7220 */ /* 0x000fe40000410000 */
[----:B------:R-:W-:Y:S03]  /*f670*/  LDSM.16.MT88.4 R160, [R197+0x7880] ;  /* 0x00788000c5a0783b */ /* 0x000fe60000004200 */
[C---:B------:R-:W-:Y:S02]  /*f680*/  FMUL.FTZ R16, R2.reuse, R136 ;  /* 0x0000008802107220 */ /* 0x040fe40000410000 */
[C---:B------:R-:W-:Y:S03]  /*f690*/  HMMA.16816.F32.BF16 R12, R152.reuse, R18, R12 ;  /* 0x00000012980c723c */ /* 0x040fe6000004180c */
[C---:B------:R-:W-:Y:S02]  /*f6a0*/  FMUL.FTZ R17, R2.reuse, R137 ;  /* 0x0000008902117220 */ /* 0x040fe40000410000 */
[----:B------:R-:W-:Y:S02]  /*f6b0*/  FMUL.FTZ R20, R2, R140 ;  /* 0x0000008c02147220 */ /* 0x000fe40000410000 */
[C---:B------:R-:W-:Y:S02]  /*f6c0*/  FMUL.FTZ R18, R0.reuse, R138 ;  /* 0x0000008a00127220 */ /* 0x040fe40000410000 */
[----:B------:R-:W-:Y:S02]  /*f6d0*/  FMUL.FTZ R19, R0, R139 ;  /* 0x0000008b00137220 */ /* 0x000fe40000410000 */
[----:B------:R-:W5:Y:S01]  /*f6e0*/  LDSM.16.MT88.4 R136, [R199+0x4080] ;  /* 0x00408000c788783b */ /* 0x000f620000004200 */
[----:B------:R-:W-:Y:S02]  /*f6f0*/  FMUL.FTZ R21, R2, R141 ;  /* 0x0000008d02157220 */ /* 0x000fe40000410000 */
[C---:B------:R-:W-:Y:S02]  /*f700*/  FMUL.FTZ R22, R0.reuse, R142 ;  /* 0x0000008e00167220 */ /* 0x040fe40000410000 */
[C---:B--2---:R-:W-:Y:S03]  /*f710*/  HMMA.16816.F32.BF16 R16, R152.reuse, R24, R16 ;  /* 0x000000189810723c */ /* 0x044fe60000041810 */
[----:B------:R-:W-:Y:S02]  /*f720*/  FMUL.FTZ R23, R0, R143 ;  /* 0x0000008f00177220 */ /* 0x000fe40000410000 */
[----:B------:R-:W2:Y:S01]  /*f730*/  LDSM.16.MT88.4 R140, [R197+0x5880] ;  /* 0x00588000c58c783b */ /* 0x000ea20000004200 */
[C---:B------:R-:W-:Y:S02]  /*f740*/  FMUL.FTZ R28, R2.reuse, R148 ;  /* 0x00000094021c7220 */ /* 0x040fe40000410000 */
[C---:B------:R-:W-:Y:S02]  /*f750*/  FMUL.FTZ R24, R2.reuse, R144 ;  /* 0x0000009002187220 */ /* 0x040fe40000410000 */
[C---:B------:R-:W-:Y:S03]  /*f760*/  HMMA.16816.F32.BF16 R20, R152.reuse, R26, R20 ;  /* 0x0000001a9814723c */ /* 0x040fe60000041814 */
[C---:B------:R-:W-:Y:S02]  /*f770*/  FMUL.FTZ R25, R2.reuse, R145 ;  /* 0x0000009102197220 */ /* 0x040fe40000410000 */
[----:B------:R-:W-:Y:S02]  /*f780*/  FMUL.FTZ R29, R2, R149 ;  /* 0x00000095021d7220 */ /* 0x000fe40000410000 */
[C---:B------:R-:W-:Y:S02]  /*f790*/  FMUL.FTZ R26, R0.reuse, R146 ;  /* 0x00000092001a7220 */ /* 0x040fe40000410000 */
[C---:B------:R-:W-:Y:S02]  /*f7a0*/  FMUL.FTZ R27, R0.reuse, R147 ;  /* 0x00000093001b7220 */ /* 0x040fe40000410000 */
[----:B------:R-:W2:Y:S01]  /*f7b0*/  LDSM.16.MT88.4 R144, [R198+0x5880] ;  /* 0x00588000c690783b */ /* 0x000ea20000004200 */
[C---:B------:R-:W-:Y:S02]  /*f7c0*/  FMUL.FTZ R30, R0.reuse, R150 ;  /* 0x00000096001e7220 */ /* 0x040fe40000410000 */
[----:B------:R-:W-:Y:S02]  /*f7d0*/  FMUL.FTZ R31, R0, R151 ;  /* 0x00000097001f7220 */ /* 0x000fe40000410000 */
[C---:B----4-:R-:W-:Y:S03]  /*f7e0*/  HMMA.16816.F32.BF16 R24, R152.reuse, R156, R24 ;  /* 0x0000009c9818723c */ /* 0x050fe60000041818 */
[----:B------:R-:W-:Y:S01]  /*f7f0*/  LDSM.16.MT88.4 R148, [R198+0x4880] ;  /* 0x00488000c694783b */ /* 0x000fe20000004200 */
[--C-:B-1----:R-:W-:Y:S02]  /*f800*/  FFMA.FTZ R3, R170, c[0x0][0x2d0], -R168.reuse ;  /* 0x0000b400aa037a23 */ /* 0x102fe400000108a8 */
[C---:B------:R-:W-:Y:S02]  /*f810*/  FMUL.FTZ R32, R2.reuse, R32 ;  /* 0x0000002002207220 */ /* 0x040fe40000410000 */
[C---:B------:R-:W-:Y:S01]  /*f820*/  HMMA.16816.F32.BF16 R28, R152.reuse, R158, R28 ;  /* 0x0000009e981c723c */ /* 0x040fe2000004181c */
[----:B------:R1:W-:Y:S02]  /*f830*/  MUFU.EX2 R193, R3 ;  /* 0x0000000300c17308 */ /* 0x0003e40000000800 */
[----:B------:R-:W-:Y:S01]  /*f840*/  LDSM.16.MT88.4 R156, [R199+0x4880] ;  /* 0x00488000c79c783b */ /* 0x000fe20000004200 */
[----:B------:R-:W-:Y:S02]  /*f850*/  FMUL.FTZ R33, R2, R33 ;  /* 0x0000002102217220 */ /* 0x000fe40000410000 */
[C---:B------:R-:W-:Y:S02]  /*f860*/  FMUL.FTZ R34, R0.reuse, R34 ;  /* 0x0000002200227220 */ /* 0x040fe40000410000 */
[----:B------:R-:W-:Y:S04]  /*f870*/  FMUL.FTZ R35, R0, R35 ;  /* 0x0000002300237220 */ /* 0x000fe80000410000 */
[C---:B------:R-:W-:Y:S02]  /*f880*/  FMUL.FTZ R36, R2.reuse, R36 ;  /* 0x0000002402247220 */ /* 0x040fe40000410000 */
[----:B------:R-:W-:Y:S01]  /*f890*/  FMUL.FTZ R37, R2, R37 ;  /* 0x0000002502257220 */ /* 0x000fe20000410000 */
[C---:B-----5:R-:W-:Y:S03]  /*f8a0*/  HMMA.16816.F32.BF16 R32, R152.reuse, R136, R32 ;  /* 0x000000889820723c */ /* 0x060fe60000041820 */
        /* <DEDUP_REMOVED lines=8> */
[--C-:B-1----:R-:W-:Y:S02]  /*f930*/  FFMA.FTZ R3, R172, c[0x0][0x2d0], -R168.reuse ;  /* 0x0000b400ac037a23 */ /* 0x102fe400000108a8 */
[C---:B------:R-:W-:Y:S02]  /*f940*/  FMUL.FTZ R44, R2.reuse, R44 ;  /* 0x0000002c022c7220 */ /* 0x040fe40000410000 */
[----:B------:R1:W-:Y:S01]  /*f950*/  MUFU.EX2 R192, R3 ;  /* 0x0000000300c07308 */ /* 0x0003e20000000800 */
[C---:B--2---:R-:W-:Y:S03]  /*f960*/  HMMA.16816.F32.BF16 R40, R152.reuse, R140, R40 ;  /* 0x0000008c9828723c */ /* 0x044fe60000041828 */
[----:B------:R-:W-:Y:S02]  /*f970*/  FMUL.FTZ R45, R2, R45 ;  /* 0x0000002d022d7220 */ /* 0x000fe40000410000 */
[C---:B------:R-:W-:Y:S02]  /*f980*/  FMUL.FTZ R46, R0.reuse, R46 ;  /* 0x0000002e002e7220 */ /* 0x040fe40000410000 */
[----:B------:R-:W-:Y:S02]  /*f990*/  FMUL.FTZ R47, R0, R47 ;  /* 0x0000002f002f7220 */ /* 0x000fe40000410000 */
[C---:B------:R-:W-:Y:S03]  /*f9a0*/  FMUL.FTZ R48, R2.reuse, R48 ;  /* 0x0000003002307220 */ /* 0x040fe60000410000 */
[----:B------:R-:W-:Y:S02]  /*f9b0*/  FMUL.FTZ R49, R2, R49 ;  /* 0x0000003102317220 */ /* 0x000fe40000410000 */
[C---:B------:R-:W-:Y:S01]  /*f9c0*/  HMMA.16816.F32.BF16 R44, R152.reuse, R142, R44 ;  /* 0x0000008e982c723c */ /* 0x040fe2000004182c */
[----:B------:R-:W2:Y:S02]  /*f9d0*/  LDSM.16.MT88.4 R140, [R199+0x5880] ;  /* 0x00588000c78c783b */ /* 0x000ea40000004200 */
[C---:B------:R-:W-:Y:S02]  /*f9e0*/  FMUL.FTZ R50, R0.reuse, R50 ;  /* 0x0000003200327220 */ /* 0x040fe40000410000 */
[----:B------:R-:W-:Y:S02]  /*f9f0*/  FMUL.FTZ R51, R0, R51 ;  /* 0x0000003300337220 */ /* 0x000fe40000410000 */
[C---:B------:R-:W-:Y:S02]  /*fa00*/  FMUL.FTZ R52, R2.reuse, R52 ;  /* 0x0000003402347220 */ /* 0x040fe40000410000 */
[--C-:B-1----:R-:W-:Y:S02]  /*fa10*/  FFMA.FTZ R3, R167, c[0x0][0x2d0], -R169.reuse ;  /* 0x0000b400a7037a23 */ /* 0x102fe400000108a9 */
[----:B------:R-:W-:Y:S01]  /*fa20*/  LDSM.16.MT88.4 R164, [R198+0x7880] ;  /* 0x00788000c6a4783b */ /* 0x000fe20000004200 */
[C---:B------:R-:W-:Y:S01]  /*fa30*/  HMMA.16816.F32.BF16 R48, R152.reuse, R144, R48 ;  /* 0x000000909830723c */ /* 0x040fe20000041830 */
[----:B------:R1:W-:Y:S02]  /*fa40*/  MUFU.EX2 R191, R3 ;  /* 0x0000000300bf7308 */ /* 0x0003e40000000800 */
        /* <DEDUP_REMOVED lines=9> */
[C---:B------:R-:W-:Y:S02]  /*fae0*/  FMUL.FTZ R60, R2.reuse, R60 ;  /* 0x0000003c023c7220 */ /* 0x040fe40000410000 */
[----:B------:R-:W-:Y:S03]  /*faf0*/  FMUL.FTZ R61, R2, R61 ;  /* 0x0000003d023d7220 */ /* 0x000fe60000410000 */
[C---:B----4-:R-:W-:Y:S03]  /*fb00*/  HMMA.16816.F32.BF16 R56, R152.reuse, R136, R56 ;  /* 0x000000889838723c */ /* 0x050fe60000041838 */
[C---:B------:R-:W-:Y:S02]  /*fb10*/  FMUL.FTZ R62, R0.reuse, R62 ;  /* 0x0000003e003e7220 */ /* 0x040fe40000410000 */
[----:B------:R-:W-:Y:S02]  /*fb20*/  FMUL.FTZ R63, R0, R63 ;  /* 0x0000003f003f7220 */ /* 0x000fe40000410000 */
[--C-:B-1----:R-:W-:Y:S02]  /*fb30*/  FFMA.FTZ R3, R171, c[0x0][0x2d0], -R169.reuse ;  /* 0x0000b400ab037a23 */ /* 0x102fe400000108a9 */
[C---:B------:R-:W-:Y:S02]  /*fb40*/  FMUL.FTZ R64, R2.reuse, R64 ;  /* 0x0000004002407220 */ /* 0x040fe40000410000 */
[----:B------:R1:W4:Y:S01]  /*fb50*/  MUFU.EX2 R190, R3 ;  /* 0x0000000300be7308 */ /* 0x0003220000000800 */
[C---:B------:R-:W-:Y:S01]  /*fb60*/  HMMA.16816.F32.BF16 R60, R152.reuse, R138, R60 ;  /* 0x0000008a983c723c */ /* 0x040fe2000004183c */
[----:B------:R-:W3:Y:S02]  /*fb70*/  LDSM.16.MT88.4 R136, [R198+0x7080] ;  /* 0x00708000c688783b */ /* 0x000ee40000004200 */
[----:B------:R-:W-:Y:S02]  /*fb80*/  FMUL.FTZ R65, R2, R65 ;  /* 0x0000004102417220 */ /* 0x000fe40000410000 */
[C---:B------:R-:W-:Y:S02]  /*fb90*/  FMUL.FTZ R66, R0.reuse, R66 ;  /* 0x0000004200427220 */ /* 0x040fe40000410000 */
[----:B------:R-:W-:Y:S02]  /*fba0*/  FMUL.FTZ R67, R0, R67 ;  /* 0x0000004300437220 */ /* 0x000fe40000410000 */
[C---:B------:R-:W-:Y:S03]  /*fbb0*/  FMUL.FTZ R68, R2.reuse, R68 ;  /* 0x0000004402447220 */ /* 0x040fe60000410000 */
[----:B------:R-:W-:Y:S02]  /*fbc0*/  FMUL.FTZ R69, R2, R69 ;  /* 0x0000004502457220 */ /* 0x000fe40000410000 */
[C---:B--2---:R-:W-:Y:S03]  /*fbd0*/  HMMA.16816.F32.BF16 R64, R152.reuse, R140, R64 ;  /* 0x0000008c9840723c */ /* 0x044fe60000041840 */
[C---:B------:R-:W-:Y:S02]  /*fbe0*/  FMUL.FTZ R70, R0.reuse, R70 ;  /* 0x0000004600467220 */ /* 0x040fe40000410000 */
[----:B------:R-:W-:Y:S02]  /*fbf0*/  FMUL.FTZ R71, R0, R71 ;  /* 0x0000004700477220 */ /* 0x000fe40000410000 */
[C---:B------:R-:W-:Y:S02]  /*fc00*/  FMUL.FTZ R72, R2.reuse, R72 ;  /* 0x0000004802487220 */ /* 0x040fe40000410000 */
[--C-:B-1----:R-:W-:Y:S03]  /*fc10*/  FFMA.FTZ R3, R173, c[0x0][0x2d0], -R169.reuse ;  /* 0x0000b400ad037a23 */ /* 0x102fe600000108a9 */
[C---:B------:R-:W-:Y:S01]  /*fc20*/  HMMA.16816.F32.BF16 R68, R152.reuse, R142, R68 ;  /* 0x0000008e9844723c */ /* 0x040fe20000041844 */
[----:B------:R-:W1:Y:S01]  /*fc30*/  LDSM.16.MT88.4 R140, [R200+0x7080] ;  /* 0x00708000c88c783b */ /* 0x000e620000004200 */
[----:B------:R2:W-:Y:S01]  /*fc40*/  MUFU.EX2 R189, R3 ;  /* 0x0000000300bd7308 */ /* 0x0005e20000000800 */
[----:B------:R-:W-:Y:S02]  /*fc50*/  FMUL.FTZ R73, R2, R73 ;  /* 0x0000004902497220 */ /* 0x000fe40000410000 */
[C---:B------:R-:W-:Y:S02]  /*fc60*/  FMUL.FTZ R74, R0.reuse, R74 ;  /* 0x0000004a004a7220 */ /* 0x040fe40000410000 */
[----:B------:R-:W-:Y:S02]  /*fc70*/  FMUL.FTZ R75, R0, R75 ;  /* 0x0000004b004b7220 */ /* 0x000fe40000410000 */
[C---:B------:R-:W-:Y:S03]  /*fc80*/  FMUL.FTZ R76, R2.reuse, R76 ;  /* 0x0000004c024c7220 */ /* 0x040fe60000410000 */
[----:B------:R-:W-:Y:S02]  /*fc90*/  FMUL.FTZ R77, R2, R77 ;  /* 0x0000004d024d7220 */ /* 0x000fe40000410000 */
        /* <DEDUP_REMOVED lines=9> */
[--C-:B--2---:R-:W-:Y:S02]  /*fd30*/  FFMA.FTZ R3, R174, c[0x0][0x2d0], -R169.reuse ;  /* 0x0000b400ae037a23 */ /* 0x104fe400000108a9 */
[C---:B------:R-:W-:Y:S02]  /*fd40*/  FMUL.FTZ R84, R2.reuse, R84 ;  /* 0x0000005402547220 */ /* 0x040fe40000410000 */
[----:B------:R2:W1:Y:S01]  /*fd50*/  MUFU.EX2 R188, R3 ;  /* 0x0000000300bc7308 */ /* 0x0004620000000800 */
[C---:B---3--:R-:W-:Y:S03]  /*fd60*/  HMMA.16816.F32.BF16 R80, R152.reuse, R136, R80 ;  /* 0x000000889850723c */ /* 0x048fe60000041850 */
[----:B------:R-:W-:Y:S02]  /*fd70*/  FMUL.FTZ R85, R2, R85 ;  /* 0x0000005502557220 */ /* 0x000fe40000410000 */
[C---:B------:R-:W-:Y:S02]  /*fd80*/  FMUL.FTZ R86, R0.reuse, R86 ;  /* 0x0000005600567220 */ /* 0x040fe40000410000 */
[----:B------:R-:W-:Y:S02]  /*fd90*/  FMUL.FTZ R87, R0, R87 ;  /* 0x0000005700577220 */ /* 0x000fe40000410000 */
[C---:B------:R-:W-:Y:S03]  /*fda0*/  FMUL.FTZ R88, R2.reuse, R88 ;  /* 0x0000005802587220 */ /* 0x040fe60000410000 */
[----:B------:R-:W-:Y:S02]  /*fdb0*/  FMUL.FTZ R89, R2, R89 ;  /* 0x0000005902597220 */ /* 0x000fe40000410000 */
[C---:B------:R-:W-:Y:S01]  /*fdc0*/  HMMA.16816.F32.BF16 R84, R152.reuse, R138, R84 ;  /* 0x0000008a9854723c */ /* 0x040fe20000041854 */
[----:B------:R-:W3:Y:S02]  /*fdd0*/  LDSM.16.MT88.4 R136, [R197+0x8880] ;  /* 0x00888000c588783b */ /* 0x000ee40000004200 */
[C---:B------:R-:W-:Y:S02]  /*fde0*/  FMUL.FTZ R90, R0.reuse, R90 ;  /* 0x0000005a005a7220 */ /* 0x040fe40000410000 */
[----:B------:R-:W-:Y:S02]  /*fdf0*/  FMUL.FTZ R91, R0, R91 ;  /* 0x0000005b005b7220 */ /* 0x000fe40000410000 */
[C---:B------:R-:W-:Y:S02]  /*fe00*/  FMUL.FTZ R92, R2.reuse, R92 ;  /* 0x0000005c025c7220 */ /* 0x040fe40000410000 */
[--C-:B--2---:R-:W-:Y:S02]  /*fe10*/  FFMA.FTZ R3, R175, c[0x0][0x2d0], -R168.reuse ;  /* 0x0000b400af037a23 */ /* 0x104fe400000108a8 */
[----:B------:R-:W-:Y:S01]  /*fe20*/  LDSM.16.MT88.4 R172, [R197+0x6880] ;  /* 0x00688000c5ac783b */ /* 0x000fe20000004200 */
[C---:B-1----:R-:W-:Y:S01]  /*fe30*/  HMMA.16816.F32.BF16 R88, R152.reuse, R140, R88 ;  /* 0x0000008c9858723c */ /* 0x042fe20000041858 */
[----:B------:R1:W2:Y:S02]  /*fe40*/  MUFU.EX2 R187, R3 ;  /* 0x0000000300bb7308 */ /* 0x0002a40000000800 */
        /* <DEDUP_REMOVED lines=10> */
[----:B------:R-:W-:Y:S03]  /*fef0*/  FMUL.FTZ R101, R2, R101 ;  /* 0x0000006502657220 */ /* 0x000fe60000410000 */
[C---:B-----5:R-:W-:Y:S03]  /*ff00*/  HMMA.16816.F32.BF16 R96, R152.reuse, R144, R96 ;  /* 0x000000909860723c */ /* 0x060fe60000041860 */
[C---:B------:R-:W-:Y:S02]  /*ff10*/  FMUL.FTZ R102, R0.reuse, R102 ;  /* 0x0000006600667220 */ /* 0x040fe40000410000 */
[----:B------:R-:W-:Y:S02]  /*ff20*/  FMUL.FTZ R103, R0, R103 ;  /* 0x0000006700677220 */ /* 0x000fe40000410000 */
[--C-:B-1----:R-:W-:Y:S02]  /*ff30*/  FFMA.FTZ R3, R178, c[0x0][0x2d0], -R168.reuse ;  /* 0x0000b400b2037a23 */ /* 0x102fe400000108a8 */
[C---:B------:R-:W-:Y:S02]  /*ff40*/  FMUL.FTZ R104, R2.reuse, R104 ;  /* 0x0000006802687220 */ /* 0x040fe40000410000 */
[----:B------:R1:W-:Y:S01]  /*ff50*/  MUFU.EX2 R186, R3 ;  /* 0x0000000300ba7308 */ /* 0x0003e20000000800 */
[C---:B------:R-:W-:Y:S01]  /*ff60*/  HMMA.16816.F32.BF16 R100, R152.reuse, R146, R100 ;  /* 0x000000929864723c */ /* 0x040fe20000041864 */
[----:B------:R-:W5:Y:S02]  /*ff70*/  LDSM.16.MT88.4 R144, [R200+0x8880] ;  /* 0x00888000c890783b */ /* 0x000f640000004200 */
[----:B------:R-:W-:Y:S02]  /*ff80*/  FMUL.FTZ R105, R2, R105 ;  /* 0x0000006902697220 */ /* 0x000fe40000410000 */
[C---:B------:R-:W-:Y:S02]  /*ff90*/  FMUL.FTZ R106, R0.reuse, R106 ;  /* 0x0000006a006a7220 */ /* 0x040fe40000410000 */
[----:B------:R-:W-:Y:S02]  /*ffa0*/  FMUL.FTZ R107, R0, R107 ;  /* 0x0000006b006b7220 */ /* 0x000fe40000410000 */
[C---:B------:R-:W-:Y:S03]  /*ffb0*/  FMUL.FTZ R108, R2.reuse, R108 ;  /* 0x0000006c026c7220 */ /* 0x040fe60000410000 */
[----:B------:R-:W-:Y:S02]  /*ffc0*/  FMUL.FTZ R109, R2, R109 ;  /* 0x0000006d026d7220 */ /* 0x000fe40000410000 */
        /* <DEDUP_REMOVED lines=11> */
[C---:B--2---:R-:W-:Y:S03]  /*10080*/  HMMA.16816.F32.BF16 R112, R152.reuse, R140, R112 ;  /* 0x0000008c9870723c */ /* 0x044fe60000041870 */
[C---:B------:R-:W-:Y:S02]  /*10090*/  FMUL.FTZ R118, R0.reuse, R118 ;  /* 0x0000007600767220 */ /* 0x040fe40000410000 */
[----:B------:R-:W-:Y:S02]  /*100a0*/  FMUL.FTZ R119, R0, R119 ;  /* 0x0000007700777220 */ /* 0x000fe40000410000 */
[C---:B------:R-:W-:Y:S02]  /*100b0*/  FMUL.FTZ R120, R2.reuse, R120 ;  /* 0x0000007802787220 */ /* 0x040fe40000410000 */
[----:B------:R-:W-:Y:S03]  /*100c0*/  FMUL.FTZ R121, R2, R121 ;  /* 0x0000007902797220 */ /* 0x000fe60000410000 */
        /* <DEDUP_REMOVED lines=17> */
[C---:B---3--:R-:W-:Y:S03]  /*101e0*/  HMMA.16816.F32.BF16 R128, R152.reuse, R136, R128 ;  /* 0x000000889880723c */ /* 0x048fe60000041880 */
[C---:B------:R-:W-:Y:S02]  /*101f0*/  FMUL.FTZ R134, R0.reuse, R134 ;  /* 0x0000008600867220 */ /* 0x040fe40000410000 */
[----:B------:R-:W-:Y:S02]  /*10200*/  FMUL.FTZ R135, R0, R135 ;  /* 0x0000008700877220 */ /* 0x000fe40000410000 */
[----:B------:R-:W-:Y:S01]  /*10210*/  F2FP.BF16.PACK_AB R136, R194, R195 ;  /* 0x000000c3c288723e */ /* 0x000fe200000010ff */
[--C-:B-1----:R-:W-:Y:S01]  /*10220*/  FFMA.FTZ R3, R180, c[0x0][0x2d0], -R168.reuse ;  /* 0x0000b400b4037a23 */ /* 0x102fe200000108a8 */
[----:B----4-:R-:W-:Y:S03]  /*10230*/  F2FP.BF16.PACK_AB R137, R190, R191 ;  /* 0x000000bfbe89723e */ /* 0x010fe600000010ff */
[----:B------:R-:W-:Y:S01]  /*10240*/  HMMA.16816.F32.BF16 R132, R152, R138, R132 ;  /* 0x0000008a9884723c */ /* 0x000fe20000041884 */
[----:B------:R-:W1:Y:S01]  /*10250*/  LDSM.16.MT88.4 R152, [R197+0x6080] ;  /* 0x00608000c598783b */ /* 0x000e620000004200 */
[----:B------:R3:W-:Y:S01]  /*10260*/  MUFU.EX2 R185, R3 ;  /* 0x0000000300b97308 */ /* 0x0007e20000000800 */
[----:B------:R-:W-:Y:S02]  /*10270*/  FFMA.FTZ R168, R182, c[0x0][0x2d0], -R168 ;  /* 0x0000b400b6a87a23 */ /* 0x000fe400000108a8 */
[----:B------:R-:W-:Y:S02]  /*10280*/  FFMA.FTZ R2, R2, R230, R228 ;  /* 0x000000e602027223 */ /* 0x000fe400000100e4 */
[----:B------:R-:W-:Y:S02]  /*10290*/  F2FP.BF16.PACK_AB R138, R192, R193 ;  /* 0x000000c1c08a723e */ /* 0x000fe400000010ff */
[----:B------:R-:W-:Y:S03]  /*102a0*/  F2FP.BF16.PACK_AB R139, R188, R189 ;  /* 0x000000bdbc8b723e */ /* 0x000fe600000010ff */
[----:B------:R-:W-:Y:S04]  /*102b0*/  MUFU.EX2 R184, R168 ;  /* 0x000000a800b87308 */ /* 0x000fe80000000800 */
[C---:B--2---:R-:W-:Y:S08]  /*102c0*/  HMMA.16816.F32.BF16 R8, R136.reuse, R140, R8 ;  /* 0x0000008c8808723c */ /* 0x044ff00000041808 */
[C---:B------:R-:W-:Y:S01]  /*102d0*/  HMMA.16816.F32.BF16 R12, R136.reuse, R142, R12 ;  /* 0x0000008e880c723c */ /* 0x040fe2000004180c */
[----:B------:R-:W2:Y:S03]  /*102e0*/  LDSM.16.MT88.4 R140, [R198+0x6080] ;  /* 0x00608000c68c783b */ /* 0x000ea60000004200 */
[--C-:B---3--:R-:W-:Y:S04]  /*102f0*/  FFMA.FTZ R3, R176, c[0x0][0x2d0], -R169.reuse ;  /* 0x0000b400b0037a23 */ /* 0x108fe800000108a9 */
[C---:B------:R-:W-:Y:S01]  /*10300*/  HMMA.16816.F32.BF16 R16, R136.reuse, R148, R16 ;  /* 0x000000948810723c */ /* 0x040fe20000041810 */
[----:B------:R3:W4:Y:S07]  /*10310*/  MUFU.EX2 R183, R3 ;  /* 0x0000000300b77308 */ /* 0x00072e0000000800 */
[C---:B------:R-:W-:Y:S01]  /*10320*/  HMMA.16816.F32.BF16 R20, R136.reuse, R150, R20 ;  /* 0x000000968814723c */ /* 0x040fe20000041814 */
[----:B------:R-:W-:Y:S07]  /*10330*/  LDSM.16.MT88.4 R148, [R199+0x6080] ;  /* 0x00608000c794783b */ /* 0x000fee0000004200 */
[C---:B-----5:R-:W-:Y:S08]  /*10340*/  HMMA.16816.F32.BF16 R24, R136.reuse, R144, R24 ;  /* 0x000000908818723c */ /* 0x060ff00000041818 */
[C---:B------:R-:W-:Y:S01]  /*10350*/  HMMA.16816.F32.BF16 R28, R136.reuse, R146, R28 ;  /* 0x00000092881c723c */ /* 0x040fe2000004181c */
[----:B------:R-:W5:Y:S03]  /*10360*/  LDSM.16.MT88.4 R144, [R200+0x6080] ;  /* 0x00608000c890783b */ /* 0x000f660000004200 */
[--C-:B---3--:R-:W-:Y:S04]  /*10370*/  FFMA.FTZ R3, R177, c[0x0][0x2d0], -R169.reuse ;  /* 0x0000b400b1037a23 */ /* 0x108fe800000108a9 */
[C---:B------:R-:W-:Y:S01]  /*10380*/  HMMA.16816.F32.BF16 R32, R136.reuse, R156, R32 ;  /* 0x0000009c8820723c */ /* 0x040fe20000041820 */
[----:B------:R3:W2:Y:S07]  /*10390*/  MUFU.EX2 R182, R3 ;  /* 0x0000000300b67308 */ /* 0x0006ae0000000800 */
[C---:B------:R-:W-:Y:S01]  /*103a0*/  HMMA.16816.F32.BF16 R36, R136.reuse, R158, R36 ;  /* 0x0000009e8824723c */ /* 0x040fe20000041824 */
[----:B------:R-:W4:Y:S07]  /*103b0*/  LDSM.16.MT88.4 R156, [R200+0x7880] ;  /* 0x00788000c89c783b */ /* 0x000f2e0000004200 */
[C---:B-1----:R-:W-:Y:S08]  /*103c0*/  HMMA.16816.F32.BF16 R40, R136.reuse, R152, R40 ;  /* 0x000000988828723c */ /* 0x042ff00000041828 */
[C---:B------:R-:W-:Y:S01]  /*103d0*/  HMMA.16816.F32.BF16 R44, R136.reuse, R154, R44 ;  /* 0x0000009a882c723c */ /* 0x040fe2000004182c */
[----:B------:R-:W1:Y:S03]  /*103e0*/  LDSM.16.MT88.4 R152, [R199+0x7880] ;  /* 0x00788000c798783b */ /* 0x000e660000004200 */
[--C-:B---3--:R-:W-:Y:S04]  /*103f0*/  FFMA.FTZ R3, R179, c[0x0][0x2d0], -R169.reuse ;  /* 0x0000b400b3037a23 */ /* 0x108fe800000108a9 */
[C---:B--2---:R-:W-:Y:S01]  /*10400*/  HMMA.16816.F32.BF16 R48, R136.reuse, R140, R48 ;  /* 0x0000008c8830723c */ /* 0x044fe20000041830 */
[----:B------:R-:W-:Y:S01]  /*10410*/  LDSM.16.MT88.4 R176, [R198+0x6880] ;  /* 0x00688000c6b0783b */ /* 0x000fe20000004200 */
[----:B------:R2:W3:Y:S06]  /*10420*/  MUFU.EX2 R180, R3 ;  /* 0x0000000300b47308 */ /* 0x0004ec0000000800 */
[C---:B------:R-:W-:Y:S01]  /*10430*/  HMMA.16816.F32.BF16 R52, R136.reuse, R142, R52 ;  /* 0x0000008e8834723c */ /* 0x040fe20000041834 */
[----:B------:R-:W1:Y:S07]  /*10440*/  LDSM.16.MT88.4 R140, [R197+0x9080] ;  /* 0x00908000c58c783b */ /* 0x000e6e0000004200 */
[C---:B-----5:R-:W-:Y:S08]  /*10450*/  HMMA.16816.F32.BF16 R56, R136.reuse, R144, R56 ;  /* 0x000000908838723c */ /* 0x060ff00000041838 */
[C---:B------:R-:W-:Y:S01]  /*10460*/  HMMA.16816.F32.BF16 R60, R136.reuse, R146, R60 ;  /* 0x00000092883c723c */ /* 0x040fe2000004183c */
[----:B------:R-:W5:Y:S03]  /*10470*/  LDSM.16.MT88.4 R144, [R198+0x9080] ;  /* 0x00908000c690783b */ /* 0x000f660000004200 */
[----:B--2---:R-:W-:Y:S04]  /*10480*/  FFMA.FTZ R3, R181, c[0x0][0x2d0], -R169 ;  /* 0x0000b400b5037a23 */ /* 0x004fe800000108a9 */
[C---:B------:R-:W-:Y:S01]  /*10490*/  HMMA.16816.F32.BF16 R64, R136.reuse, R148, R64 ;  /* 0x000000948840723c */ /* 0x040fe20000041840 */
[----:B------:R-:W-:Y:S01]  /*104a0*/  LDSM.16.MT88.4 R168, [R199+0x5080] ;  /* 0x00508000c7a8783b */ /* 0x000fe20000004200 */
[----:B------:R2:W1:Y:S06]  /*104b0*/  MUFU.EX2 R7, R3 ;  /* 0x0000000300077308 */ /* 0x00046c0000000800 */
[C---:B------:R-:W-:Y:S01]  /*104c0*/  HMMA.16816.F32.BF16 R68, R136.reuse, R150, R68 ;  /* 0x000000968844723c */ /* 0x040fe20000041844 */
[----:B------:R-:W1:Y:S07]  /*104d0*/  LDSM.16.MT88.4 R148, [R200+0x9080] ;  /* 0x00908000c894783b */ /* 0x000e6e0000004200 */
[C---:B------:R-:W-:Y:S08]  /*104e0*/  HMMA.16816.F32.BF16 R72, R136.reuse, R160, R72 ;  /* 0x000000a08848723c */ /* 0x040ff00000041848 */
[C---:B------:R-:W-:Y:S01]  /*104f0*/  HMMA.16816.F32.BF16 R76, R136.reuse, R162, R76 ;  /* 0x000000a2884c723c */ /* 0x040fe2000004184c */
[----:B------:R-:W-:Y:S03]  /*10500*/  LDSM.16.MT88.4 R160, [R197+0x5080] ;  /* 0x00508000c5a0783b */ /* 0x000fe60000004200 */
[----:B--2---:R-:W-:Y:S02]  /*10510*/  FFMA.FTZ R3, R0, R229, R224 ;  /* 0x000000e500037223 */ /* 0x004fe400000100e0 */
[----:B------:R-:W-:Y:S02]  /*10520*/  FADD.FTZ R0, R227, R2 ;  /* 0x00000002e3007221 */ /* 0x000fe40000010000 */
        /* <DEDUP_REMOVED lines=10> */
[C---:B------:R-:W-:Y:S04]  /*105d0*/  HMMA.16816.F32.BF16 R92, R136.reuse, R158, R92 ;  /* 0x0000009e885c723c */ /* 0x040fe8000004185c */
[----:B------:R-:W-:Y:S02]  /*105e0*/  FADD.FTZ R2, R191, R2 ;  /* 0x00000002bf027221 */ /* 0x000fe40000010000 */
[----:B------:R-:W-:Y:S02]  /*105f0*/  FADD.FTZ R0, R194, R0 ;  /* 0x00000000c2007221 */ /* 0x000fe40000010000 */
[C---:B-1----:R-:W-:Y:S04]  /*10600*/  HMMA.16816.F32.BF16 R96, R136.reuse, R152, R96 ;  /* 0x000000988860723c */ /* 0x042fe80000041860 */
[----:B------:R-:W-:Y:S02]  /*10610*/  FADD.FTZ R2, R190, R2 ;  /* 0x00000002be027221 */ /* 0x000fe40000010000 */
[----:B------:R-:W-:Y:S02]  /*10620*/  FADD.FTZ R0, R193, R0 ;  /* 0x00000000c1007221 */ /* 0x000fe40000010000 */
[C---:B------:R-:W-:Y:S01]  /*10630*/  HMMA.16816.F32.BF16 R100, R136.reuse, R154, R100 ;  /* 0x0000009a8864723c */ /* 0x040fe20000041864 */
[----:B------:R-:W1:Y:S03]  /*10640*/  LDSM.16.MT88.4 R152, [R199+0x9080] ;  /* 0x00908000c798783b */ /* 0x000e660000004200 */
[----:B------:R-:W-:Y:S02]  /*10650*/  FADD.FTZ R2, R189, R2 ;  /* 0x00000002bd027221 */ /* 0x000fe40000010000 */
[----:B------:R-:W-:Y:S02]  /*10660*/  FADD.FTZ R0, R192, R0 ;  /* 0x00000000c0007221 */ /* 0x000fe40000010000 */
[C---:B------:R-:W-:Y:S04]  /*10670*/  HMMA.16816.F32.BF16 R104, R136.reuse, R140, R104 ;  /* 0x0000008c8868723c */ /* 0x040fe80000041868 */
[----:B------:R-:W-:Y:S02]  /*10680*/  FADD.FTZ R2, R188, R2 ;  /* 0x00000002bc027221 */ /* 0x000fe40000010000 */
[----:B------:R-:W-:Y:S02]  /*10690*/  FADD.FTZ R0, R187, R0 ;  /* 0x00000000bb007221 */ /* 0x000fe40000010000 */
[C---:B------:R-:W-:Y:S01]  /*106a0*/  HMMA.16816.F32.BF16 R108, R136.reuse, R142, R108 ;  /* 0x0000008e886c723c */ /* 0x040fe2000004186c */
[----:B------:R-:W2:Y:S03]  /*106b0*/  LDSM.16.MT88.4 R140, [R198+0x5080] ;  /* 0x00508000c68c783b */ /* 0x000ea60000004200 */
[----:B------:R-:W-:Y:S02]  /*106c0*/  FADD.FTZ R3, R183, R2 ;  /* 0x00000002b7037221 */ /* 0x000fe40000010000 */
[----:B------:R-:W-:Y:S02]  /*106d0*/  FADD.FTZ R2, R186, R0 ;  /* 0x00000000ba027221 */ /* 0x000fe40000010000 */
[C---:B-----5:R-:W-:Y:S04]  /*106e0*/  HMMA.16816.F32.BF16 R112, R136.reuse, R144, R112 ;  /* 0x000000908870723c */ /* 0x060fe80000041870 */
[----:B------:R-:W-:Y:S02]  /*106f0*/  FADD.FTZ R0, R182, R3 ;  /* 0x00000003b6007221 */ /* 0x000fe40000010000 */
[----:B------:R-:W-:Y:S02]  /*10700*/  FADD.FTZ R2, R185, R2 ;  /* 0x00000002b9027221 */ /* 0x000fe40000010000 */
[C---:B------:R-:W-:Y:S04]  /*10710*/  HMMA.16816.F32.BF16 R116, R136.reuse, R146, R116 ;  /* 0x000000928874723c */ /* 0x040fe80000041874 */
[----:B---3--:R-:W-:Y:S02]  /*10720*/  FADD.FTZ R0, R180, R0 ;  /* 0x00000000b4007221 */ /* 0x008fe40000010000 */
[----:B------:R-:W-:Y:S02]  /*10730*/  FADD.FTZ R230, R184, R2 ;  /* 0x00000002b8e67221 */ /* 0x000fe40000010000 */
[C---:B------:R-:W-:Y:S04]  /*10740*/  HMMA.16816.F32.BF16 R120, R136.reuse, R148, R120 ;  /* 0x000000948878723c */ /* 0x040fe80000041878 */
[C---:B------:R-:W-:Y:S01]  /*10750*/  FADD.FTZ R229, R7.reuse, R0 ;  /* 0x0000000007e57221 */ /* 0x040fe20000010000 */
[----:B------:R-:W-:Y:S03]  /*10760*/  IADD3 R0, R218, -0x1, RZ ;  /* 0xffffffffda007810 */ /* 0x000fe60007ffe0ff */
[C---:B------:R-:W-:Y:S04]  /*10770*/  HMMA.16816.F32.BF16 R124, R136.reuse, R150, R124 ;  /* 0x00000096887c723c */ /* 0x040fe8000004187c */
[----:B------:R-:W-:Y:S04]  /*10780*/  MOV R218, R0 ;  /* 0x0000000000da7202 */ /* 0x000fe80000000f00 */
[C---:B-1----:R-:W-:Y:S07]  /*10790*/  HMMA.16816.F32.BF16 R128, R136.reuse, R152, R128 ;  /* 0x000000988880723c */ /* 0x042fee0000041880 */
[----:B------:R-:W-:Y:S01]  /*107a0*/  F2FP.BF16.PACK_AB R152, R186, R187 ;  /* 0x000000bbba98723e */ /* 0x000fe200000010ff */
[----:B------:R-:W-:Y:S04]  /*107b0*/  HMMA.16816.F32.BF16 R132, R136, R154, R132 ;  /* 0x0000009a8884723c */ /* 0x000fe80000041884 */
[----:B------:R-:W-:Y:S03]  /*107c0*/  F2FP.BF16.PACK_AB R153, R182, R183 ;  /* 0x000000b7b699723e */ /* 0x000fe600000010ff */
[----:B------:R-:W-:Y:S02]  /*107d0*/  F2FP.BF16.PACK_AB R154, R184, R185 ;  /* 0x000000b9b89a723e */ /* 0x000fe400000010ff */
[----:B------:R-:W-:Y:S03]  /*107e0*/  F2FP.BF16.PACK_AB R155, R7, R180 ;  /* 0x000000b4079b723e */ /* 0x000fe600000010ff */
[----:B------:R-:W-:Y:S04]  /*107f0*/  MOV R7, R4 ;  /* 0x0000000400077202 */ /* 0x000fe80000000f00 */
[C---:B------:R-:W-:Y:S01]  /*10800*/  HMMA.16816.F32.BF16 R156, R152.reuse, R160, R8 ;  /* 0x000000a0989c723c */ /* 0x040fe20000041808 */
[----:B------:R-:W1:Y:S07]  /*10810*/  LDSM.16.MT88.4 R8, [R200+0x6880] ;  /* 0x00688000c808783b */ /* 0x000e6e0000004200 */
[C---:B------:R-:W-:Y:S01]  /*10820*/  HMMA.16816.F32.BF16 R160, R152.reuse, R162, R12 ;  /* 0x000000a298a0723c */ /* 0x040fe2000004180c */
[----:B------:R-:W3:Y:S07]  /*10830*/  LDSM.16.MT88.4 R12, [R199+0x6880] ;  /* 0x00688000c70c783b */ /* 0x000eee0000004200 */
[C---:B--2---:R-:W-:Y:S01]  /*10840*/  HMMA.16816.F32.BF16 R136, R152.reuse, R140, R16 ;  /* 0x0000008c9888723c */ /* 0x044fe20000041810 */
[----:B------:R-:W2:Y:S07]  /*10850*/  LDSM.16.MT88.4 R16, [R197+0x8080] ;  /* 0x00808000c510783b */ /* 0x000eae0000004200 */
[C---:B------:R-:W-:Y:S01]  /*10860*/  HMMA.16816.F32.BF16 R140, R152.reuse, R142, R20 ;  /* 0x0000008e988c723c */ /* 0x040fe20000041814 */
[----:B------:R-:W4:Y:S07]  /*10870*/  LDSM.16.MT88.4 R20, [R198+0x8080] ;  /* 0x00808000c614783b */ /* 0x000f2e0000004200 */
[C---:B------:R-:W-:Y:S01]  /*10880*/  HMMA.16816.F32.BF16 R144, R152.reuse, R164, R24 ;  /* 0x000000a49890723c */ /* 0x040fe20000041818 */
[----:B------:R-:W5:Y:S07]  /*10890*/  LDSM.16.MT88.4 R24, [R200+0x8080] ;  /* 0x00808000c818783b */ /* 0x000f6e0000004200 */
[C---:B------:R-:W-:Y:S01]  /*108a0*/  HMMA.16816.F32.BF16 R148, R152.reuse, R166, R28 ;  /* 0x000000a69894723c */ /* 0x040fe2000004181c */
[----:B------:R-:W1:Y:S07]  /*108b0*/  LDSM.16.MT88.4 R28, [R199+0x8080] ;  /* 0x00808000c71c783b */ /* 0x000e6e0000004200 */
[C---:B------:R-:W-:Y:S01]  /*108c0*/  HMMA.16816.F32.BF16 R32, R152.reuse, R168, R32 ;  /* 0x000000a89820723c */ /* 0x040fe20000041820 */
[----:B------:R-:W1:Y:S07]  /*108d0*/  LDSM.16.MT88.4 R164, [R197+0x9880] ;  /* 0x00988000c5a4783b */ /* 0x000e6e0000004200 */
        /* <DEDUP_REMOVED lines=14> */
[C---:B----4-:R-:W-:Y:S08]  /*109c0*/  HMMA.16816.F32.BF16 R80, R152.reuse, R20, R80 ;  /* 0x000000149850723c */ /* 0x050ff00000041850 */
[C---:B------:R-:W-:Y:S08]  /*109d0*/  HMMA.16816.F32.BF16 R84, R152.reuse, R22, R84 ;  /* 0x000000169854723c */ /* 0x040ff00000041854 */
[C---:B-----5:R-:W-:Y:S08]  /*109e0*/  HMMA.16816.F32.BF16 R88, R152.reuse, R24, R88 ;  /* 0x000000189858723c */ /* 0x060ff00000041858 */
[C---:B------:R-:W-:Y:S08]  /*109f0*/  HMMA.16816.F32.BF16 R92, R152.reuse, R26, R92 ;  /* 0x0000001a985c723c */ /* 0x040ff0000004185c */
[C---:B------:R-:W-:Y:S08]  /*10a00*/  HMMA.16816.F32.BF16 R96, R152.reuse, R28, R96 ;  /* 0x0000001c9860723c */ /* 0x040ff00000041860 */
[C---:B------:R-:W-:Y:S08]  /*10a10*/  HMMA.16816.F32.BF16 R100, R152.reuse, R30, R100 ;  /* 0x0000001e9864723c */ /* 0x040ff00000041864 */
[C---:B------:R-:W-:Y:S08]  /*10a20*/  HMMA.16816.F32.BF16 R104, R152.reuse, R164, R104 ;  /* 0x000000a49868723c */ /* 0x040ff00000041868 */
[C---:B------:R-:W-:Y:S08]  /*10a30*/  HMMA.16816.F32.BF16 R108, R152.reuse, R166, R108 ;  /* 0x000000a6986c723c */ /* 0x040ff0000004186c */
[C---:B-1----:R-:W-:Y:S08]  /*10a40*/  HMMA.16816.F32.BF16 R112, R152.reuse, R8, R112 ;  /* 0x000000089870723c */ /* 0x042ff00000041870 */
[C---:B------:R-:W-:Y:S08]  /*10a50*/  HMMA.16816.F32.BF16 R116, R152.reuse, R10, R116 ;  /* 0x0000000a9874723c */ /* 0x040ff00000041874 */
[C---:B---3--:R-:W-:Y:S08]  /*10a60*/  HMMA.16816.F32.BF16 R120, R152.reuse, R12, R120 ;  /* 0x0000000c9878723c */ /* 0x048ff00000041878 */
[C---:B------:R-:W-:Y:S08]  /*10a70*/  HMMA.16816.F32.BF16 R124, R152.reuse, R14, R124 ;  /* 0x0000000e987c723c */ /* 0x040ff0000004187c */
[C---:B--2---:R-:W-:Y:S08]  /*10a80*/  HMMA.16816.F32.BF16 R128, R152.reuse, R16, R128 ;  /* 0x000000109880723c */ /* 0x044ff00000041880 */
[----:B------:R-:W-:Y:S07]  /*10a90*/  HMMA.16816.F32.BF16 R132, R152, R18, R132 ;  /* 0x000000129884723c */ /* 0x000fee0000041884 */
[----:B------:R-:W-:Y:S01]  /*10aa0*/  MOV R152, R6 ;  /* 0x0000000600987202 */ /* 0x000fe20000000f00 */
[----:B------:R-:W-:-:S05]  /*10ab0*/  @P0 BRA `(.L_x_1246) ;  /* 0xffffc64000000947 */ /* 0x000fca000383ffff */
[----:B------:R-:W2:Y:S01]  /*10ac0*/  LDL R3, [R1+0x4] ;  /* 0x0000040001037983 */ /* 0x000ea20000100800 */
[----:B------:R-:W-:Y:S01]  /*10ad0*/  IMAD.MOV.U32 R7, RZ, RZ, R4 ;  /* 0x000000ffff077224 */ /* 0x000fe200078e0004 */
[----:B------:R-:W-:Y:S01]  /*10ae0*/  MOV R218, R0 ;  /* 0x0000000000da7202 */ /* 0x000fe20000000f00 */
[----:B------:R-:W-:Y:S01]  /*10af0*/  IMAD.MOV.U32 R152, RZ, RZ, R6 ;  /* 0x000000ffff987224 */ /* 0x000fe200078e0006 */
[----:B--2---:R-:W-:-:S07]  /*10b00*/  SHF.L.U32 R3, R3, 0x7, RZ ;  /* 0x0000000703037819 */ /* 0x004fce00000006ff */
.L_x_1223:
[----:B------:R-:W2:Y:S04]  /*10b10*/  LDL R2, [R1+0x64] ;  /* 0x0000640001027983 */ /* 0x000ea80000100800 */
[----:B------:R-:W3:Y:S01]  /*10b20*/  LDL R4, [R1+0x58] ;  /* 0x0000580001047983 */ /* 0x000ee20000100800 */
[----:B------:R-:W-:Y:S01]  /*10b30*/  IMAD.MOV.U32 R227, RZ, RZ, 0x1 ;  /* 0x00000001ffe37424 */ /* 0x000fe200078e00ff */
[----:B------:R-:W-:-:S02]  /*10b40*/  IADD3 R3, R3, 0x7f, RZ ;  /* 0x0000007f03037810 */ /* 0x000fc40007ffe0ff */
[----:B------:R-:W-:Y:S02]  /*10b50*/  LOP3.LUT R208, R208, 0xffffdfff, RZ, 0xc0, !PT ;  /* 0xffffdfffd0d07812 */ /* 0x000fe400078ec0ff */
[----:B------:R-:W-:-:S13]  /*10b60*/  ISETP.NE.AND P0, PT, R227, c[0x0][0x2c4], PT ;  /* 0x0000b100e3007a0c */ /* 0x000fda0003f05270 */
[----:B------:R-:W-:Y:S01]  /*10b70*/  @P0 IMAD.HI.U32 R0, R3, c[0x0][0x2c8], RZ ;  /* 0x0000b20003000a27 */ /* 0x000fe200078e00ff */
[----:B------:R-:W-:-:S04]  /*10b80*/  @P0 LOP3.LUT R208, R208, 0x2000, RZ, 0xfc, !PT ;  /* 0x00002000d0d00812 */ /* 0x000fc800078efcff */
[----:B------:R-:W-:Y:S02]  /*10b90*/  @P0 SHF.R.U32.HI R3, RZ, c[0x0][0x2cc], R0 ;  /* 0x0000b300ff030a19 */ /* 0x000fe40000011600 */
[----:B------:R-:W-:Y:S02]  /*10ba0*/  ISETP.LE.AND P0, PT, R227, c[0x0][0x32c], PT ;  /* 0x0000cb00e3007a0c */ /* 0x000fe40003f03270 */
[----:B------:R-:W-:-:S11]  /*10bb0*/  LOP3.LUT R208, R208, 0xffffefff, RZ, 0xc0, !PT ;  /* 0xffffefffd0d07812 */ /* 0x000fd600078ec0ff */
[----:B------:R-:W-:Y:S02]  /*10bc0*/  @P0 LOP3.LUT R208, R208, 0x1000, RZ, 0xfc, !PT ;  /* 0x00001000d0d00812 */ /* 0x000fe400078efcff */
[----:B--2---:R-:W-:-:S05]  /*10bd0*/  IADD3 R3, R3, 0x1, R2 ;  /* 0x0000000103037810 */ /* 0x004fca0007ffe002 */
[----:B---3--:R-:W-:-:S05]  /*10be0*/  IMAD.IADD R3, R3, 0x1, -R4 ;  /* 0x0000000103037824 */ /* 0x008fca00078e0a04 */
[----:B------:R-:W-:Y:S01]  /*10bf0*/  IADD3 R2, R3, -c[0x0][0x324], RZ ;  /* 0x8000c90003027a10 */ /* 0x000fe20007ffe0ff */
[----:B------:R-:W-:Y:S05]  /*10c00*/  @!P0 BRA `(.L_x_1247) ;  /* 0x0000010000008947 */ /* 0x000fea0003800000 */
[----:B------:R-:W-:Y:S01]  /*10c10*/  MOV R0, R3 ;  /* 0x0000000300007202 */ /* 0x000fe20000000f00 */
        /* <DEDUP_REMOVED lines=9> */
.L_x_1249:
[----:B------:R-:W-:-:S13]  /*10cb0*/  ISETP.NE.AND P0, PT, R227, c[0x0][0x32c], PT ;  /* 0x0000cb00e3007a0c */ /* 0x000fda0003f05270 */
[----:B------:R-:W-:-:S05]  /*10cc0*/  @P0 IMAD.HI.U32 R3, R0, c[0x0][0x330], RZ ;  /* 0x0000cc0000030a27 */ /* 0x000fca00078e00ff */
[----:B------:R-:W-:Y:S02]  /*10cd0*/  @P0 SHF.R.U32.HI R0, RZ, c[0x0][0x334], R3 ;  /* 0x0000cd00ff000a19 */ /* 0x000fe40000011603 */
.L_x_1250:
[----:B------:R-:W-:Y:S05]  /*10ce0*/  BSYNC B0 ;  /* 0x0000000000007941 */ /* 0x000fea0003800000 */
.L_x_1248:
[----:B------:R-:W-:-:S05]  /*10cf0*/  IMAD R0, R0, c[0x0][0x32c], RZ ;  /* 0x0000cb0000007a24 */ /* 0x000fca00078e02ff */
[----:B------:R-:W-:-:S04]  /*10d00*/  IMNMX R2, R2, R0, !PT ;  /* 0x0000000002027217 */ /* 0x000fc80007800200 */
.L_x_1247:
[----:B------:R-:W-:-:S05]  /*10d10*/  IADD3 R2, R2, 0x2f, RZ ;  /* 0x0000002f02027810 */ /* 0x000fca0007ffe0ff */
        /* <DEDUP_REMOVED lines=8> */
[C---:B------:R-:W-:Y:S01]  /*10da0*/  IADD3 R2, R219.reuse, 0x80, RZ ;  /* 0x00000080db027810 */ /* 0x040fe20007ffe0ff */
[----:B------:R-:W-:Y:S01]  /*10db0*/  IMAD.SHL.U32 R214, R248, 0x2, RZ ;  /* 0x00000002f8d67824 */ /* 0x000fe200078e00ff */
[----:B------:R-:W-:Y:S01]  /*10dc0*/  IADD3 R0, R219, 0x40, RZ ;  /* 0x00000040db007810 */ /* 0x000fe20007ffe0ff */
[----:B------:R-:W-:Y:S01]  /*10dd0*/  IMAD.SHL.U32 R212, R247, 0x2, RZ ;  /* 0x00000002f7d47824 */ /* 0x000fe200078e00ff */
[----:B------:R-:W-:Y:S01]  /*10de0*/  SHF.L.U64.HI R216, R219, 0x1, R3 ;  /* 0x00000001dbd87819 */ /* 0x000fe20000010203 */
[----:B------:R-:W-:Y:S01]  /*10df0*/  IMAD.SHL.U32 R210, R246, 0x2, RZ ;  /* 0x00000002f6d27824 */ /* 0x000fe200078e00ff */
[----:B------:R-:W-:Y:S02]  /*10e00*/  ISETP.GE.AND P4, PT, R2, c[0x0][0x1d4], PT ;  /* 0x0000750002007a0c */ /* 0x000fe40003f86270 */
[----:B------:R-:W-:-:S02]  /*10e10*/  ISETP.GE.AND P3, PT, R0, c[0x0][0x1d4], PT ;  /* 0x0000750000007a0c */ /* 0x000fc40003f66270 */
[----:B------:R-:W-:Y:S02]  /*10e20*/  SHF.L.U64.HI R215, R248, 0x1, R251 ;  /* 0x00000001f8d77819 */ /* 0x000fe400000102fb */
[----:B------:R-:W-:Y:S02]  /*10e30*/  SHF.L.U64.HI R213, R247, 0x1, R250 ;  /* 0x00000001f7d57819 */ /* 0x000fe400000102fa */
[----:B------:R-:W-:Y:S02]  /*10e40*/  SHF.L.U64.HI R211, R246, 0x1, R249 ;  /* 0x00000001f6d37819 */ /* 0x000fe400000102f9 */
[----:B------:R-:W-:Y:S02]  /*10e50*/  ISETP.GE.AND P2, PT, R219, c[0x0][0x1d4], PT ;  /* 0x00007500db007a0c */ /* 0x000fe40003f46270 */
.L_x_1264:
[----:B------:R-:W-:Y:S04]  /*10e60*/  DEPBAR.LE SB0, 0x0 ;  /* 0x000080000000791a */ /* 0x000fe80000000000 */
[----:B------:R-:W-:Y:S01]  /*10e70*/  WARPSYNC 0xffffffff ;  /* 0xffffffff00007948 */ /* 0x000fe20003800000 */
[----:B------:R-:W-:Y:S01]  /*10e80*/  BAR.SYNC.DEFER_BLOCKING 0x0 ;  /* 0x0000000000007b1d */ /* 0x000fe20000010000 */
[----:B------:R-:W-:Y:S02]  /*10e90*/  ISETP.GT.AND P0, PT, R233, R218, PT ;  /* 0x000000dae900720c */ /* 0x000fe40003f04270 */
[----:B------:R-:W-:Y:S03]  /*10ea0*/  MOV R6, R152 ;  /* 0x0000009800067202 */ /* 0x000fe60000000f00 */
        /* <DEDUP_REMOVED lines=27> */
.L_x_1338:
[----:B------:R-:W-:-:S05]  /*11060*/  BRA.DIV ~URZ, `(.L_x_1255) ;  /* 0x0000a7827f007947 */ /* 0x000fca000b800000 */
[----:B------:R4:W3:Y:S02]  /*11070*/  SHFL.IDX PT, R0, R19, RZ, 0x181f ;  /* 0x00181fff13007589 */ /* 0x0008e400000e0000 */
.L_x_1339:
[----:B---3--:R-:W-:Y:S02]  /*11080*/  IADD3 R16, P0, R0, R222, RZ ;  /* 0x000000de00107210 */ /* 0x008fe40007f1e0ff */
[----:B------:R-:W-:Y:S02]  /*11090*/  IADD3 R24, R219, 0xc0, RZ ;  /* 0x000000c0db187810 */ /* 0x000fe40007ffe0ff */
[----:B------:R-:W-:Y:S01]  /*110a0*/  LOP3.LUT P1, RZ, R208, 0x800, RZ, 0xc0, !PT ;  /* 0x00000800d0ff7812 */ /* 0x000fe2000782c0ff */
[----:B------:R-:W-:Y:S01]  /*110b0*/  IMAD.X R17, R4, 0x1, R216, P0 ;  /* 0x0000000104117824 */ /* 0x000fe200000e06d8 */
[----:B------:R-:W-:Y:S02]  /*110c0*/  IADD3 R10, P0, R0, R214, RZ ;  /* 0x000000d6000a7210 */ /* 0x000fe40007f1e0ff */
[----:B------:R-:W-:Y:S02]  /*110d0*/  ISETP.GE.AND P5, PT, R24, c[0x0][0x1d4], PT ;  /* 0x0000750018007a0c */ /* 0x000fe40003fa6270 */
        /* <DEDUP_REMOVED lines=11> */
[----:B------:R3:W-:Y:S01]  /*11190*/  LDGSTS.E.BYPASS.LTC128B.128 [R209+0x8880], [R2.64], !P5 ;  /* 0x0888000002d17fae */ /* 0x0007e2000e901d4e */
[----:B------:R-:W-:-:S05]  /*111a0*/  @P1 BRA `(.L_x_1253) ;  /* 0x0000014000001947 */ /* 0x000fca0003800000 */
[----:B------:R-:W-:-:S05]  /*111b0*/  BRA.DIV ~URZ, `(.L_x_1256) ;  /* 0x0000a6b27f007947 */ /* 0x000fca000b800000 */
[----:B------:R3:W4:Y:S04]  /*111c0*/  SHFL.IDX PT, R4, R18, 0x1, 0x181f ;  /* 0x00381f0012047f89 */ /* 0x00072800000e0000 */
[----:B------:R3:W2:Y:S02]  /*111d0*/  SHFL.IDX PT, R0, R19, 0x1, 0x181f ;  /* 0x00381f0013007f89 */ /* 0x0006a400000e0000 */
.L_x_1340:
[----:B--23--:R-:W-:Y:S02]  /*111e0*/  IADD3 R16, P0, R0, R222, RZ ;  /* 0x000000de00107210 */ /* 0x00cfe40007f1e0ff */
[----:B----4-:R-:W-:Y:S03]  /*111f0*/  IADD3 R18, R219, 0xc0, RZ ;  /* 0x000000c0db127810 */ /* 0x010fe60007ffe0ff */
        /* <DEDUP_REMOVED lines=15> */
.L_x_1253:
[----:B------:R-:W-:Y:S05]  /*112f0*/  BSYNC B0 ;  /* 0x0000000000007941 */ /* 0x000fea0003800000 */
.L_x_1252:
        /* <DEDUP_REMOVED lines=195> */
.L_x_1341:
[----:B------:R-:W-:-:S05]  /*11f30*/  BRA.DIV ~URZ, `(.L_x_1260) ;  /* 0x00009aa27f007947 */ /* 0x000fca000b800000 */
[----:B------:R3:W4:Y:S02]  /*11f40*/  SHFL.IDX PT, R0, R169, RZ, 0x181f ;  /* 0x00181fffa9007589 */ /* 0x00072400000e0000 */
.L_x_1342:
[----:B----4-:R-:W-:Y:S02]  /*11f50*/  @P0 IADD3 R166, P1, R0, R222, RZ ;  /* 0x000000de00a60210 */ /* 0x010fe40007f3e0ff */
[----:B------:R-:W-:Y:S03]  /*11f60*/  IADD3 R170, R219, 0xc0, RZ ;  /* 0x000000c0dbaa7810 */ /* 0x000fe60007ffe0ff */
[----:B--2---:R-:W-:Y:S01]  /*11f70*/  @P0 IMAD.X R167, R4, 0x1, R216, P1 ;  /* 0x0000000104a70824 */ /* 0x004fe200008e06d8 */
[----:B------:R-:W-:Y:S02]  /*11f80*/  @P0 IADD3 R164, P1, R0, R214, RZ ;  /* 0x000000d600a40210 */ /* 0x000fe40007f3e0ff */
[----:B------:R-:W-:Y:S02]  /*11f90*/  ISETP.GE.AND P5, PT, R170, c[0x0][0x1d4], PT ;  /* 0x00007500aa007a0c */ /* 0x000fe40003fa6270 */
[----:B------:R-:W-:Y:S01]  /*11fa0*/  @!PT LDS RZ, [RZ] ;  /* 0x00000000fffff984 */ /* 0x000fe20000000800 */
[----:B------:R-:W-:Y:S01]  /*11fb0*/  @!PT LDS RZ, [RZ] ;  /* 0x00000000fffff984 */ /* 0x000fe20000000800 */
[----:B------:R-:W-:Y:S01]  /*11fc0*/  @!PT LDS RZ, [RZ] ;  /* 0x00000000fffff984 */ /* 0x000fe20000000800 */
[----:B------:R2:W-:Y:S01]  /*11fd0*/  @P0 LDGSTS.E.BYPASS.LTC128B.128 [R209+0xa080], [R166.64], !P2 ;  /* 0x0a080000a6d10fae */ /* 0x0005e2000d101d4e */
[----:B------:R-:W-:Y:S01]  /*11fe0*/  @P0 IMAD.X R165, R4, 0x1, R215, P1 ;  /* 0x0000000104a50824 */ /* 0x000fe200008e06d7 */
[----:B------:R-:W-:Y:S04]  /*11ff0*/  @P0 IADD3 R154, P1, R0, R212, RZ ;  /* 0x000000d4009a0210 */ /* 0x000fe80007f3e0ff */
        /* <DEDUP_REMOVED lines=10> */
.L_x_1343:
[----:B--2---:R-:W-:Y:S02]  /*120a0*/  @P0 IADD3 R166, P1, R0, R222, RZ ;  /* 0x000000de00a60210 */ /* 0x004fe40007f3e0ff */
[----:B------:R-:W-:Y:S03]  /*120b0*/  IADD3 R153, R219, 0xc0, RZ ;  /* 0x000000c0db997810 */ /* 0x000fe60007ffe0ff */
[----:B-1----:R-:W-:Y:S01]  /*120c0*/  @P0 IMAD.X R167, R4, 0x1, R216, P1 ;  /* 0x0000000104a70824 */ /* 0x002fe200008e06d8 */
        /* <DEDUP_REMOVED lines=13> */
[----:B------:R1:W-:Y:S03]  /*121a0*/  @P0 LDGSTS.E.BYPASS.LTC128B.128 [R209+0xf880], [R2.64], !P5 ;  /* 0x0f88000002d10fae */ /* 0x0003e6000e901d4e */
.L_x_1258:
[----:B------:R-:W-:Y:S05]  /*121b0*/  BSYNC B0 ;  /* 0x0000000000007941 */ /* 0x000fea0003800000 */
.L_x_1257:
[----:B-1----:R-:W-:Y:S01]  /*121c0*/  FMNMX.FTZ R2, R8, R152, !PT ;  /* 0x0000009808027209 */ /* 0x002fe20007810000 */
        /* <DEDUP_REMOVED lines=25> */
[----:B------:R1:W2:Y:S02]  /*12360*/  SHFL.BFLY PT, R0, R4, 0x2, 0x1f ;  /* 0x0c401f0004007f89 */ /* 0x0002a400000e0000 */
.L_x_1344:
[----:B--2---:R-:W-:Y:S01]  /*12370*/  FMNMX.FTZ R152, R4, R0, !PT ;  /* 0x0000000004987209 */ /* 0x004fe20007810000 */
[----:B------:R-:W-:-:S05]  /*12380*/  BRA.DIV ~URZ, `(.L_x_1263) ;  /* 0x000098027f007947 */ /* 0x000fca000b800000 */
[----:B-1----:R-:W-:Y:S04]  /*12390*/  SHFL.BFLY PT, R4, R153, 0x2, 0x1f ;  /* 0x0c401f0099047f89 */ /* 0x002fe800000e0000 */
[----:B------:R-:W1:Y:S02]  /*123a0*/  SHFL.BFLY PT, R2, R152, 0x1, 0x1f ;  /* 0x0c201f0098027f89 */ /* 0x000e6400000e0000 */
[----:B-1----:R-:W-:Y:S02]  /*123b0*/  FMNMX.FTZ R152, R152, R2, !PT ;  /* 0x0000000298987209 */ /* 0x002fe40007810000 */
[----:B------:R-:W-:Y:S05]  /*123c0*/  FMNMX.FTZ R4, R153, R4, !PT ;  /* 0x0000000499047209 */ /* 0x000fea0007810000 */
[----:B------:R1:W2:Y:S02]  /*123d0*/  SHFL.BFLY PT, R0, R4, 0x1, 0x1f ;  /* 0x0c201f0004007f89 */ /* 0x0002a400000e0000 */
.L_x_1345:
[----:B--2---:R-:W-:Y:S01]  /*123e0*/  FMNMX.FTZ R3, R0, R4, !PT ;  /* 0x0000000400037209 */ /* 0x004fe20007810000 */
[C---:B------:R-:W-:Y:S01]  /*123f0*/  FADD.FTZ R2, -R152.reuse, R6 ;  /* 0x0000000698027221 */ /* 0x040fe20000010100 */
[----:B------:R-:W-:Y:S01]  /*12400*/  WARPSYNC 0xffffffff ;  /* 0xffffffff00007948 */ /* 0x000fe20003800000 */
[----:B------:R-:W-:Y:S01]  /*12410*/  FMUL.FTZ R6, R152, c[0x0][0x2d0] ;  /* 0x0000b40098067a20 */ /* 0x000fe20000410000 */
[----:B---34-:R-:W2:Y:S01]  /*12420*/  LDSM.16.MT88.4 R168, [R197+0x4080] ;  /* 0x00408000c5a8783b */ /* 0x018ea20000004200 */
[C---:B------:R-:W-:Y:S01]  /*12430*/  FADD.FTZ R0, -R3.reuse, R7 ;  /* 0x0000000703007221 */ /* 0x040fe20000010100 */
[----:B------:R-:W-:Y:S01]  /*12440*/  ISETP.GT.AND P0, PT, R218, R217, PT ;  /* 0x000000d9da00720c */ /* 0x000fe20003f04270 */
[----:B-1----:R-:W-:Y:S02]  /*12450*/  FMUL.FTZ R4, R3, c[0x0][0x2d0] ;  /* 0x0000b40003047a20 */ /* 0x002fe40000410000 */
[----:B------:R-:W-:Y:S02]  /*12460*/  FMUL.FTZ R2, R2, c[0x0][0x2d0] ;  /* 0x0000b40002027a20 */ /* 0x000fe40000410000 */
[----:B------:R-:W-:Y:S01]  /*12470*/  FMUL.FTZ R0, R0, c[0x0][0x2d0] ;  /* 0x0000b40000007a20 */ /* 0x000fe20000410000 */
[----:B------:R-:W1:Y:S01]  /*12480*/  LDSM.16.MT88.4 R172, [R198+0x4080] ;  /* 0x00408000c6ac783b */ /* 0x000e620000004200 */
[--C-:B------:R-:W-:Y:S02]  /*12490*/  FFMA.FTZ R8, R8, c[0x0][0x2d0], -R6.reuse ;  /* 0x0000b40008087a23 */ /* 0x100fe40000010806 */
[----:B------:R-:W-:Y:S01]  /*124a0*/  FFMA.FTZ R9, R9, c[0x0][0x2d0], -R6 ;  /* 0x0000b40009097a23 */ /* 0x000fe20000010806 */
[----:B------:R-:W-:Y:S01]  /*124b0*/  MUFU.EX2 R2, R2 ;  /* 0x0000000200027308 */ /* 0x000fe20000000800 */
[--C-:B------:R-:W-:Y:S02]  /*124c0*/  FFMA.FTZ R10, R10, c[0x0][0x2d0], -R4.reuse ;  /* 0x0000b4000a0a7a23 */ /* 0x100fe40000010804 */
[----:B------:R-:W-:Y:S01]  /*124d0*/  FFMA.FTZ R11, R11, c[0x0][0x2d0], -R4 ;  /* 0x0000b4000b0b7a23 */ /* 0x000fe20000010804 */
[----:B------:R-:W-:Y:S01]  /*124e0*/  LDSM.16.MT88.4 R176, [R198+0x7880] ;  /* 0x00788000c6b0783b */ /* 0x000fe20000004200 */
[--C-:B------:R-:W-:Y:S02]  /*124f0*/  FFMA.FTZ R12, R12, c[0x0][0x2d0], -R6.reuse ;  /* 0x0000b4000c0c7a23 */ /* 0x100fe40000010806 */
[----:B------:R-:W-:Y:S02]  /*12500*/  FFMA.FTZ R13, R13, c[0x0][0x2d0], -R6 ;  /* 0x0000b4000d0d7a23 */ /* 0x000fe40000010806 */
[--C-:B------:R-:W-:Y:S01]  /*12510*/  FFMA.FTZ R14, R14, c[0x0][0x2d0], -R4.reuse ;  /* 0x0000b4000e0e7a23 */ /* 0x100fe20000010804 */
[----:B------:R-:W-:Y:S01]  /*12520*/  MUFU.EX2 R195, R8 ;  /* 0x0000000800c37308 */ /* 0x000fe20000000800 */
[----:B------:R-:W-:Y:S02]  /*12530*/  FFMA.FTZ R15, R15, c[0x0][0x2d0], -R4 ;  /* 0x0000b4000f0f7a23 */ /* 0x000fe40000010804 */
[--C-:B------:R-:W-:Y:S02]  /*12540*/  FFMA.FTZ R20, R20, c[0x0][0x2d0], -R6.reuse ;  /* 0x0000b40014147a23 */ /* 0x100fe40000010806 */
[----:B------:R-:W-:Y:S02]  /*12550*/  FFMA.FTZ R21, R21, c[0x0][0x2d0], -R6 ;  /* 0x0000b40015157a23 */ /* 0x000fe40000010806 */
[--C-:B------:R-:W-:Y:S02]  /*12560*/  FFMA.FTZ R22, R22, c[0x0][0x2d0], -R4.reuse ;  /* 0x0000b40016167a23 */ /* 0x100fe40000010804 */
[----:B------:R-:W-:Y:S01]  /*12570*/  FFMA.FTZ R23, R23, c[0x0][0x2d0], -R4 ;  /* 0x0000b40017177a23 */ /* 0x000fe20000010804 */
[----:B------:R-:W-:Y:S01]  /*12580*/  MUFU.EX2 R194, R9 ;  /* 0x0000000900c27308 */ /* 0x000fe20000000800 */
[--C-:B------:R-:W-:Y:S02]  /*12590*/  FFMA.FTZ R24, R24, c[0x0][0x2d0], -R6.reuse ;  /* 0x0000b40018187a23 */ /* 0x100fe40000010806 */
[----:B------:R-:W-:Y:S02]  /*125a0*/  FFMA.FTZ R25, R25, c[0x0][0x2d0], -R6 ;  /* 0x0000b40019197a23 */ /* 0x000fe40000010806 */
        /* <DEDUP_REMOVED lines=11> */
[----:B------:R-:W-:Y:S07]  /*12660*/  FFMA.FTZ R19, R19, c[0x0][0x2d0], -R4 ;  /* 0x0000b40013137a23 */ /* 0x000fee0000010804 */
[----:B------:R-:W-:Y:S10]  /*12670*/  MUFU.EX2 R190, R11 ;  /* 0x0000000b00be7308 */ /* 0x000ff40000000800 */
[----:B------:R-:W-:Y:S10]  /*12680*/  MUFU.EX2 R193, R12 ;  /* 0x0000000c00c17308 */ /* 0x000ff40000000800 */
[----:B------:R-:W-:Y:S10]  /*12690*/  MUFU.EX2 R192, R13 ;  /* 0x0000000d00c07308 */ /* 0x000ff40000000800 */
[----:B------:R-:W-:Y:S10]  /*126a0*/  MUFU.EX2 R189, R14 ;  /* 0x0000000e00bd7308 */ /* 0x000ff40000000800 */
[----:B------:R-:W-:Y:S10]  /*126b0*/  MUFU.EX2 R188, R15 ;  /* 0x0000000f00bc7308 */ /* 0x000ff40000000800 */
[----:B------:R-:W-:Y:S10]  /*126c0*/  MUFU.EX2 R185, R20 ;  /* 0x0000001400b97308 */ /* 0x000ff40000000800 */
[----:B------:R-:W-:Y:S10]  /*126d0*/  MUFU.EX2 R184, R21 ;  /* 0x0000001500b87308 */ /* 0x000ff40000000800 */
[----:B------:R-:W-:Y:S10]  /*126e0*/  MUFU.EX2 R181, R22 ;  /* 0x0000001600b57308 */ /* 0x000ff40000000800 */
[----:B------:R3:W-:Y:S10]  /*126f0*/  MUFU.EX2 R180, R23 ;  /* 0x0000001700b47308 */ /* 0x0007f40000000800 */
[----:B------:R-:W-:Y:S10]  /*12700*/  MUFU.EX2 R154, R26 ;  /* 0x0000001a009a7308 */ /* 0x000ff40000000800 */
[----:B------:R-:W-:Y:S01]  /*12710*/  MUFU.EX2 R153, R27 ;  /* 0x0000001b00997308 */ /* 0x000fe20000000800 */
[----:B---3--:R-:W-:Y:S09]  /*12720*/  LDSM.16.MT88.4 R20, [R200+0x4880] ;  /* 0x00488000c814783b */ /* 0x008ff20000004200 */
[----:B------:R-:W-:Y:S10]  /*12730*/  MUFU.EX2 R155, R29 ;  /* 0x0000001d009b7308 */ /* 0x000ff40000000800 */
[----:B------:R-:W-:Y:S10]  /*12740*/  MUFU.EX2 R7, R30 ;  /* 0x0000001e00077308 */ /* 0x000ff40000000800 */
[----:B------:R-:W-:Y:S10]  /*12750*/  MUFU.EX2 R6, R31 ;  /* 0x0000001f00067308 */ /* 0x000ff40000000800 */
[----:B------:R-:W-:Y:S10]  /*12760*/  MUFU.EX2 R187, R16 ;  /* 0x0000001000bb7308 */ /* 0x000ff40000000800 */
[----:B------:R-:W-:Y:S10]  /*12770*/  MUFU.EX2 R186, R17 ;  /* 0x0000001100ba7308 */ /* 0x000ff40000000800 */
[----:B------:R-:W-:Y:S10]  /*12780*/  MUFU.EX2 R183, R18 ;  /* 0x0000001200b77308 */ /* 0x000ff40000000800 */
[----:B------:R-:W3:Y:S02]  /*12790*/  MUFU.EX2 R182, R19 ;  /* 0x0000001300b67308 */ /* 0x000ee40000000800 */
[----:B---3--:R-:W-:Y:S01]  /*127a0*/  F2FP.BF16.PACK_AB R17, R182, R183 ;  /* 0x000000b7b611723e */ /* 0x008fe200000010ff */
[----:B------:R-:W-:Y:S01]  /*127b0*/  FMUL.FTZ R8, R2, R156 ;  /* 0x0000009c02087220 */ /* 0x000fe20000410000 */
[----:B------:R-:W-:Y:S01]  /*127c0*/  F2FP.BF16.PACK_AB R164, R194, R195 ;  /* 0x000000c3c2a4723e */ /* 0x000fe200000010ff */
[----:B------:R-:W-:Y:S01]  /*127d0*/  FMUL.FTZ R9, R2, R157 ;  /* 0x0000009d02097220 */ /* 0x000fe20000410000 */
[----:B------:R-:W-:Y:S01]  /*127e0*/  F2FP.BF16.PACK_AB R166, R192, R193 ;  /* 0x000000c1c0a6723e */ /* 0x000fe200000010ff */
[----:B------:R-:W-:Y:S01]  /*127f0*/  FMUL.FTZ R10, R0, R158 ;  /* 0x0000009e000a7220 */ /* 0x000fe20000410000 */
[----:B------:R-:W-:Y:S01]  /*12800*/  F2FP.BF16.PACK_AB R165, R190, R191 ;  /* 0x000000bfbea5723e */ /* 0x000fe200000010ff */
[----:B------:R-:W-:Y:S01]  /*12810*/  FMUL.FTZ R11, R0, R159 ;  /* 0x0000009f000b7220 */ /* 0x000fe20000410000 */
[----:B------:R-:W-:Y:S01]  /*12820*/  F2FP.BF16.PACK_AB R167, R188, R189 ;  /* 0x000000bdbca7723e */ /* 0x000fe200000010ff */
[----:B------:R-:W3:Y:S01]  /*12830*/  LDSM.16.MT88.4 R156, [R200+0x4080] ;  /* 0x00408000c89c783b */ /* 0x000ee20000004200 */
[----:B------:R-:W-:Y:S01]  /*12840*/  FMUL.FTZ R12, R2, R160 ;  /* 0x000000a0020c7220 */ /* 0x000fe20000410000 */
[----:B------:R-:W-:Y:S01]  /*12850*/  F2FP.BF16.PACK_AB R16, R186, R187 ;  /* 0x000000bbba10723e */ /* 0x000fe200000010ff */
[----:B------:R-:W-:Y:S01]  /*12860*/  FMUL.FTZ R13, R2, R161 ;  /* 0x000000a1020d7220 */ /* 0x000fe20000410000 */
[----:B------:R-:W-:Y:S01]  /*12870*/  F2FP.BF16.PACK_AB R18, R184, R185 ;  /* 0x000000b9b812723e */ /* 0x000fe200000010ff */
[C---:B------:R-:W-:Y:S01]  /*12880*/  FMUL.FTZ R14, R0.reuse, R162 ;  /* 0x000000a2000e7220 */ /* 0x040fe20000410000 */
[C---:B--2---:R-:W-:Y:S05]  /*12890*/  HMMA.16816.F32.BF16 R8, R164.reuse, R168, R8 ;  /* 0x000000a8a408723c */ /* 0x044fea0000041808 */
[----:B------:R-:W-:Y:S01]  /*128a0*/  FMUL.FTZ R15, R0, R163 ;  /* 0x000000a3000f7220 */ /* 0x000fe20000410000 */
[----:B------:R-:W-:Y:S01]  /*128b0*/  F2FP.BF16.PACK_AB R19, R180, R181 ;  /* 0x000000b5b413723e */ /* 0x000fe200000010ff */
[----:B------:R-:W2:Y:S01]  /*128c0*/  LDSM.16.MT88.4 R160, [R199+0x4080] ;  /* 0x00408000c7a0783b */ /* 0x000ea20000004200 */
[C---:B------:R-:W-:Y:S04]  /*128d0*/  FMUL.FTZ R136, R2.reuse, R136 ;  /* 0x0000008802887220 */ /* 0x040fe80000410000 */
[C---:B------:R-:W-:Y:S03]  /*128e0*/  HMMA.16816.F32.BF16 R12, R164.reuse, R170, R12 ;  /* 0x000000aaa40c723c */ /* 0x040fe6000004180c */
[----:B------:R-:W-:Y:S01]  /*128f0*/  FMUL.FTZ R137, R2, R137 ;  /* 0x0000008902897220 */ /* 0x000fe20000410000 */
[----:B------:R-:W4:Y:S01]  /*12900*/  LDSM.16.MT88.4 R168, [R197+0x5880] ;  /* 0x00588000c5a8783b */ /* 0x000f220000004200 */
[C---:B------:R-:W-:Y:S02]  /*12910*/  FMUL.FTZ R138, R0.reuse, R138 ;  /* 0x0000008a008a7220 */ /* 0x040fe40000410000 */
[----:B------:R-:W-:Y:S02]  /*12920*/  FMUL.FTZ R139, R0, R139 ;  /* 0x0000008b008b7220 */ /* 0x000fe40000410000 */
[C---:B------:R-:W-:Y:S03]  /*12930*/  FMUL.FTZ R140, R2.reuse, R140 ;  /* 0x0000008c028c7220 */ /* 0x040fe60000410000 */
[----:B------:R-:W-:Y:S02]  /*12940*/  FMUL.FTZ R141, R2, R141 ;  /* 0x0000008d028d7220 */ /* 0x000fe40000410000 */
[C---:B-1----:R-:W-:Y:S03]  /*12950*/  HMMA.16816.F32.BF16 R136, R164.reuse, R172, R136 ;  /* 0x000000aca488723c */ /* 0x042fe60000041888 */
[C---:B------:R-:W-:Y:S02]  /*12960*/  FMUL.FTZ R142, R0.reuse, R142 ;  /* 0x0000008e008e7220 */ /* 0x040fe40000410000 */
[----:B------:R-:W-:Y:S02]  /*12970*/  FMUL.FTZ R143, R0, R143 ;  /* 0x0000008f008f7220 */ /* 0x000fe40000410000 */
[C---:B------:R-:W-:Y:S02]  /*12980*/  FMUL.FTZ R144, R2.reuse, R144 ;  /* 0x0000009002907220 */ /* 0x040fe40000410000 */
[----:B------:R-:W-:Y:S03]  /*12990*/  FMUL.FTZ R145, R2, R145 ;  /* 0x0000009102917220 */ /* 0x000fe60000410000 */
[C---:B------:R-:W-:Y:S01]  /*129a0*/  HMMA.16816.F32.BF16 R140, R164.reuse, R174, R140 ;  /* 0x000000aea48c723c */ /* 0x040fe2000004188c */
[----:B------:R-:W-:Y:S02]  /*129b0*/  LDSM.16.MT88.4 R172, [R198+0x4880] ;  /* 0x00488000c6ac783b */ /* 0x000fe40000004200 */
        /* <DEDUP_REMOVED lines=150> */
[----:B------:R-:W-:Y:S02]  /*13320*/  FFMA.FTZ R2, R2, R230, R195 ;  /* 0x000000e602027223 */ /* 0x000fe400000100c3 */
[----:B------:R-:W-:Y:S03]  /*13330*/  FFMA.FTZ R0, R0, R229, R191 ;  /* 0x000000e500007223 */ /* 0x000fe600000100bf */
[----:B------:R-:W-:Y:S01]  /*13340*/  HMMA.16816.F32.BF16 R132, R164, R162, R132 ;  /* 0x000000a2a484723c */ /* 0x000fe20000041884 */
[----:B------:R-:W2:Y:S02]  /*13350*/  LDSM.16.MT88.4 R160, [R197+0x6080] ;  /* 0x00608000c5a0783b */ /* 0x000ea40000004200 */
[----:B------:R-:W-:Y:S02]  /*13360*/  FADD.FTZ R4, R194, R2 ;  /* 0x00000002c2047221 */ /* 0x000fe40000010000 */
[----:B------:R-:W-:Y:S02]  /*13370*/  FADD.FTZ R2, R190, R0 ;  /* 0x00000000be027221 */ /* 0x000fe40000010000 */
[----:B------:R-:W-:Y:S01]  /*13380*/  FADD.FTZ R0, R193, R4 ;  /* 0x00000004c1007221 */ /* 0x000fe20000010000 */
[C---:B---3--:R-:W-:Y:S01]  /*13390*/  HMMA.16816.F32.BF16 R8, R16.reuse, R168, R8 ;  /* 0x000000a81008723c */ /* 0x048fe20000041808 */
[----:B------:R-:W3:Y:S04]  /*133a0*/  LDSM.16.MT88.4 R164, [R198+0x6080] ;  /* 0x00608000c6a4783b */ /* 0x000ee80000004200 */
[----:B------:R-:W-:Y:S02]  /*133b0*/  FADD.FTZ R2, R189, R2 ;  /* 0x00000002bd027221 */ /* 0x000fe40000010000 */
[----:B------:R-:W-:Y:S01]  /*133c0*/  FADD.FTZ R0, R192, R0 ;  /* 0x00000000c0007221 */ /* 0x000fe20000010000 */
[C---:B------:R-:W-:Y:S01]  /*133d0*/  HMMA.16816.F32.BF16 R12, R16.reuse, R170, R12 ;  /* 0x000000aa100c723c */ /* 0x040fe2000004180c */
[----:B------:R-:W-:Y:S03]  /*133e0*/  LDSM.16.MT88.4 R168, [R199+0x6080] ;  /* 0x00608000c7a8783b */ /* 0x000fe60000004200 */
[----:B------:R-:W-:Y:S02]  /*133f0*/  FADD.FTZ R2, R188, R2 ;  /* 0x00000002bc027221 */ /* 0x000fe40000010000 */
        /* <DEDUP_REMOVED lines=12> */
[----:B------:R-:W4:Y:S03]  /*134c0*/  LDSM.16.MT88.4 R20, [R200+0x6080] ;  /* 0x00608000c814783b */ /* 0x000f260000004200 */
        /* <DEDUP_REMOVED lines=14> */
[C---:B------:R-:W-:Y:S08]  /*135b0*/  HMMA.16816.F32.BF16 R64, R16.reuse, R168, R64 ;  /* 0x000000a81040723c */ /* 0x040ff00000041840 */
[C---:B------:R-:W-:Y:S01]  /*135c0*/  HMMA.16816.F32.BF16 R68, R16.reuse, R170, R68 ;  /* 0x000000aa1044723c */ /* 0x040fe20000041844 */
[----:B------:R-:W-:Y:S07]  /*135d0*/  LDSM.16.MT88.4 R168, [R197+0x6880] ;  /* 0x00688000c5a8783b */ /* 0x000fee0000004200 */
[C---:B------:R-:W-:Y:S08]  /*135e0*/  HMMA.16816.F32.BF16 R72, R16.reuse, R172, R72 ;  /* 0x000000ac1048723c */ /* 0x040ff00000041848 */
[C---:B------:R-:W-:Y:S01]  /*135f0*/  HMMA.16816.F32.BF16 R76, R16.reuse, R174, R76 ;  /* 0x000000ae104c723c */ /* 0x040fe2000004184c */
[----:B------:R-:W-:Y:S07]  /*13600*/  LDSM.16.MT88.4 R172, [R198+0x6880] ;  /* 0x00688000c6ac783b */ /* 0x000fee0000004200 */
[C---:B------:R-:W-:Y:S01]  /*13610*/  HMMA.16816.F32.BF16 R80, R16.reuse, R176, R80 ;  /* 0x000000b01050723c */ /* 0x040fe20000041850 */
[----:B------:R-:W-:Y:S07]  /*13620*/  MUFU.EX2 R177, R25 ;  /* 0x0000001900b17308 */ /* 0x000fee0000000800 */
[C---:B------:R-:W-:Y:S03]  /*13630*/  HMMA.16816.F32.BF16 R84, R16.reuse, R178, R84 ;  /* 0x000000b21054723c */ /* 0x040fe60000041854 */
[----:B------:R4:W5:Y:S05]  /*13640*/  MUFU.EX2 R178, R24 ;  /* 0x0000001800b27308 */ /* 0x00096a0000000800 */
[C---:B-1----:R-:W-:Y:S05]  /*13650*/  HMMA.16816.F32.BF16 R88, R16.reuse, R156, R88 ;  /* 0x0000009c1058723c */ /* 0x042fea0000041858 */
[----:B------:R1:W1:Y:S03]  /*13660*/  MUFU.EX2 R176, R28 ;  /* 0x0000001c00b07308 */ /* 0x0002660000000800 */
[C---:B------:R-:W-:Y:S01]  /*13670*/  HMMA.16816.F32.BF16 R92, R16.reuse, R158, R92 ;  /* 0x0000009e105c723c */ /* 0x040fe2000004185c */
[----:B------:R-:W1:Y:S07]  /*13680*/  LDSM.16.MT88.4 R156, [R200+0x9080] ;  /* 0x00908000c89c783b */ /* 0x000e6e0000004200 */
[C---:B--2---:R-:W-:Y:S01]  /*13690*/  HMMA.16816.F32.BF16 R96, R16.reuse, R160, R96 ;  /* 0x000000a01060723c */ /* 0x044fe20000041860 */
[----:B----4-:R-:W-:Y:S03]  /*136a0*/  LDSM.16.MT88.4 R24, [R198+0x5080] ;  /* 0x00508000c618783b */ /* 0x010fe60000004200 */
[----:B-----5:R-:W-:Y:S04]  /*136b0*/  FADD.FTZ R0, R178, R0 ;  /* 0x00000000b2007221 */ /* 0x020fe80000010000 */
[C---:B------:R-:W-:Y:S01]  /*136c0*/  HMMA.16816.F32.BF16 R100, R16.reuse, R162, R100 ;  /* 0x000000a21064723c */ /* 0x040fe20000041864 */
[----:B------:R-:W2:Y:S03]  /*136d0*/  LDSM.16.MT88.4 R160, [R199+0x9080] ;  /* 0x00908000c7a0783b */ /* 0x000ea60000004200 */
[----:B------:R-:W-:Y:S02]  /*136e0*/  FADD.FTZ R2, R177, R0 ;  /* 0x00000000b1027221 */ /* 0x000fe40000010000 */
[----:B------:R-:W-:Y:S02]  /*136f0*/  FADD.FTZ R0, R153, R4 ;  /* 0x0000000499007221 */ /* 0x000fe40000010000 */
[C---:B---3--:R-:W-:Y:S01]  /*13700*/  HMMA.16816.F32.BF16 R104, R16.reuse, R20, R104 ;  /* 0x000000141068723c */ /* 0x048fe20000041868 */
[----:B-1----:R-:W-:Y:S03]  /*13710*/  LDSM.16.MT88.4 R28, [R200+0x5080] ;  /* 0x00508000c81c783b */ /* 0x002fe60000004200 */
[----:B------:R-:W-:Y:S02]  /*13720*/  FADD.FTZ R0, R7, R0 ;  /* 0x0000000007007221 */ /* 0x000fe40000010000 */
[----:B------:R-:W-:Y:S02]  /*13730*/  FADD.FTZ R2, R176, R2 ;  /* 0x00000002b0027221 */ /* 0x000fe40000010000 */
[C---:B------:R-:W-:Y:S01]  /*13740*/  HMMA.16816.F32.BF16 R108, R16.reuse, R22, R108 ;  /* 0x00000016106c723c */ /* 0x040fe2000004186c */
[----:B------:R-:W1:Y:S03]  /*13750*/  LDSM.16.MT88.4 R20, [R197+0x5080] ;  /* 0x00508000c514783b */ /* 0x000e660000004200 */
[----:B------:R-:W-:Y:S01]  /*13760*/  FADD.FTZ R229, R6, R0 ;  /* 0x0000000006e57221 */ /* 0x000fe20000010000 */
[----:B------:R-:W-:Y:S01]  /*13770*/  IADD3 R0, R218, -0x1, RZ ;  /* 0xffffffffda007810 */ /* 0x000fe20007ffe0ff */
[----:B------:R-:W-:Y:S02]  /*13780*/  FADD.FTZ R230, R155, R2 ;  /* 0x000000029be67221 */ /* 0x000fe40000010000 */
[C---:B------:R-:W-:Y:S04]  /*13790*/  HMMA.16816.F32.BF16 R112, R16.reuse, R164, R112 ;  /* 0x000000a41070723c */ /* 0x040fe80000041870 */
[----:B------:R-:W-:Y:S04]  /*137a0*/  MOV R218, R0 ;  /* 0x0000000000da7202 */ /* 0x000fe80000000f00 */
[C---:B------:R-:W-:Y:S01]  /*137b0*/  HMMA.16816.F32.BF16 R116, R16.reuse, R166, R116 ;  /* 0x000000a61074723c */ /* 0x040fe20000041874 */
[----:B------:R-:W3:Y:S07]  /*137c0*/  LDSM.16.MT88.4 R164, [R199+0x5080] ;  /* 0x00508000c7a4783b */ /* 0x000eee0000004200 */
[C---:B------:R-:W-:Y:S08]  /*137d0*/  HMMA.16816.F32.BF16 R120, R16.reuse, R156, R120 ;  /* 0x0000009c1078723c */ /* 0x040ff00000041878 */
[C---:B------:R-:W-:Y:S08]  /*137e0*/  HMMA.16816.F32.BF16 R124, R16.reuse, R158, R124 ;  /* 0x0000009e107c723c */ /* 0x040ff0000004187c */
[C---:B--2---:R-:W-:Y:S08]  /*137f0*/  HMMA.16816.F32.BF16 R128, R16.reuse, R160, R128 ;  /* 0x000000a01080723c */ /* 0x044ff00000041880 */
[----:B------:R-:W-:Y:S07]  /*13800*/  HMMA.16816.F32.BF16 R132, R16, R162, R132 ;  /* 0x000000a21084723c */ /* 0x000fee0000041884 */
[----:B------:R-:W-:Y:S02]  /*13810*/  F2FP.BF16.PACK_AB R16, R177, R178 ;  /* 0x000000b2b110723e */ /* 0x000fe400000010ff */
[----:B------:R-:W-:Y:S03]  /*13820*/  F2FP.BF16.PACK_AB R18, R155, R176 ;  /* 0x000000b09b12723e */ /* 0x000fe600000010ff */
[----:B------:R-:W-:Y:S02]  /*13830*/  F2FP.BF16.PACK_AB R17, R153, R154 ;  /* 0x0000009a9911723e */ /* 0x000fe400000010ff */
[----:B------:R-:W-:Y:S02]  /*13840*/  F2FP.BF16.PACK_AB R19, R6, R7 ;  /* 0x000000070613723e */ /* 0x000fe400000010ff */
[----:B------:R-:W-:Y:S05]  /*13850*/  MOV R7, R3 ;  /* 0x0000000300077202 */ /* 0x000fea0000000f00 */
[C---:B-1----:R-:W-:Y:S01]  /*13860*/  HMMA.16816.F32.BF16 R156, R16.reuse, R20, R8 ;  /* 0x00000014109c723c */ /* 0x042fe20000041808 */
[----:B------:R-:W1:Y:S07]  /*13870*/  LDSM.16.MT88.4 R8, [R200+0x6880] ;  /* 0x00688000c808783b */ /* 0x000e6e0000004200 */
[C---:B------:R-:W-:Y:S01]  /*13880*/  HMMA.16816.F32.BF16 R160, R16.reuse, R22, R12 ;  /* 0x0000001610a0723c */ /* 0x040fe2000004180c */
[----:B------:R-:W2:Y:S07]  /*13890*/  LDSM.16.MT88.4 R12, [R199+0x6880] ;  /* 0x00688000c70c783b */ /* 0x000eae0000004200 */
[C---:B------:R-:W-:Y:S01]  /*138a0*/  HMMA.16816.F32.BF16 R136, R16.reuse, R24, R136 ;  /* 0x000000181088723c */ /* 0x040fe20000041888 */
[----:B------:R-:W4:Y:S07]  /*138b0*/  LDSM.16.MT88.4 R20, [R197+0x8080] ;  /* 0x00808000c514783b */ /* 0x000f2e0000004200 */
        /* <DEDUP_REMOVED lines=24> */
[C---:B------:R-:W-:Y:S08]  /*13a40*/  HMMA.16816.F32.BF16 R88, R16.reuse, R28, R88 ;  /* 0x0000001c1058723c */ /* 0x040ff00000041858 */
[C---:B------:R-:W-:Y:S08]  /*13a50*/  HMMA.16816.F32.BF16 R92, R16.reuse, R30, R92 ;  /* 0x0000001e105c723c */ /* 0x040ff0000004185c */
[C---:B---3--:R-:W-:Y:S08]  /*13a60*/  HMMA.16816.F32.BF16 R96, R16.reuse, R164, R96 ;  /* 0x000000a41060723c */ /* 0x048ff00000041860 */
[C---:B------:R-:W-:Y:S08]  /*13a70*/  HMMA.16816.F32.BF16 R100, R16.reuse, R166, R100 ;  /* 0x000000a61064723c */ /* 0x040ff00000041864 */
[C---:B------:R-:W-:Y:S08]  /*13a80*/  HMMA.16816.F32.BF16 R104, R16.reuse, R168, R104 ;  /* 0x000000a81068723c */ /* 0x040ff00000041868 */
[C---:B------:R-:W-:Y:S08]  /*13a90*/  HMMA.16816.F32.BF16 R108, R16.reuse, R170, R108 ;  /* 0x000000aa106c723c */ /* 0x040ff0000004186c */
[C---:B-1----:R-:W-:Y:S08]  /*13aa0*/  HMMA.16816.F32.BF16 R112, R16.reuse, R8, R112 ;  /* 0x000000081070723c */ /* 0x042ff00000041870 */
[C---:B------:R-:W-:Y:S08]  /*13ab0*/  HMMA.16816.F32.BF16 R116, R16.reuse, R10, R116 ;  /* 0x0000000a1074723c */ /* 0x040ff00000041874 */
[C---:B--2---:R-:W-:Y:S08]  /*13ac0*/  HMMA.16816.F32.BF16 R120, R16.reuse, R12, R120 ;  /* 0x0000000c1078723c */ /* 0x044ff00000041878 */
[C---:B------:R-:W-:Y:S08]  /*13ad0*/  HMMA.16816.F32.BF16 R124, R16.reuse, R14, R124 ;  /* 0x0000000e107c723c */ /* 0x040ff0000004187c */
[C---:B----4-:R-:W-:Y:S08]  /*13ae0*/  HMMA.16816.F32.BF16 R128, R16.reuse, R20, R128 ;  /* 0x000000141080723c */ /* 0x050ff00000041880 */
[----:B------:R-:W-:Y:S01]  /*13af0*/  HMMA.16816.F32.BF16 R132, R16, R22, R132 ;  /* 0x000000161084723c */ /* 0x000fe20000041884 */
[----:B------:R-:W-:-:S07]  /*13b00*/  @P0 BRA `(.L_x_1264) ;  /* 0xffffd35000000947 */ /* 0x000fce000383ffff */
.L_x_1251:
[----:B------:R-:W-:-:S13]  /*13b10*/  ISETP.GE.AND P0, PT, R218, R233, PT ;  /* 0x000000e9da00720c */ /* 0x000fda0003f06270 */
[----:B------:R-:W-:Y:S05]  /*13b20*/  @!P0 BRA `(.L_x_1265) ;  /* 0x000039f000008947 */ /* 0x000fea0003800000 */
[C---:B------:R-:W-:Y:S01]  /*13b30*/  IADD3 R226, R219.reuse, 0x80, RZ ;  /* 0x00000080dbe27810 */ /* 0x040fe20007ffe0ff */
[----:B------:R-:W-:Y:S01]  /*13b40*/  IMAD.MOV.U32 R153, RZ, RZ, R7 ;  /* 0x000000ffff997224 */ /* 0x000fe200078e0007 */
[----:B------:R-:W-:Y:S01]  /*13b50*/  IADD3 R225, R219, 0x40, RZ ;  /* 0x00000040dbe17810 */ /* 0x000fe20007ffe0ff */
[----:B------:R-:W-:Y:S01]  /*13b60*/  IMAD.MOV.U32 R6, RZ, RZ, R152 ;  /* 0x000000ffff067224 */ /* 0x000fe200078e0098 */
[----:B------:R-:W-:Y:S02]  /*13b70*/  ISETP.GE.AND P1, PT, R226, c[0x0][0x1d4], PT ;  /* 0x00007500e2007a0c */ /* 0x000fe40003f26270 */
[----:B------:R-:W-:Y:S02]  /*13b80*/  ISETP.GE.AND P0, PT, R225, c[0x0][0x1d4], PT ;  /* 0x00007500e1007a0c */ /* 0x000fe40003f06270 */
[----:B------:R-:W-:Y:S02]  /*13b90*/  LOP3.LUT R208, R208, 0xfffffeff, RZ, 0xc0, !PT ;  /* 0xfffffeffd0d07812 */ /* 0x000fe400078ec0ff */
[----:B------:R-:W-:-:S07]  /*13ba0*/  IADD3 R217, -R236, 0x30, RZ ;  /* 0x00000030ecd97810 */ /* 0x000fce0007ffe1ff */
[----:B------:R-:W-:-:S04]  /*13bb0*/  @P1 LOP3.LUT R208, R208, 0x100, RZ, 0xfc, !PT ;  /* 0x00000100d0d01812 */ /* 0x000fc800078efcff */
[----:B------:R-:W-:-:S04]  /*13bc0*/  LOP3.LUT R208, R208, 0xffffff7f, RZ, 0xc0, !PT ;  /* 0xffffff7fd0d07812 */ /* 0x000fc800078ec0ff */
[----:B------:R-:W-:Y:S02]  /*13bd0*/  @P0 LOP3.LUT R208, R208, 0x80, RZ, 0xfc, !PT ;  /* 0x00000080d0d00812 */ /* 0x000fe400078efcff */
[----:B------:R-:W-:Y:S02]  /*13be0*/  ISETP.GE.AND P0, PT, R219, c[0x0][0x1d4], PT ;  /* 0x00007500db007a0c */ /* 0x000fe40003f06270 */
[----:B------:R-:W-:-:S11]  /*13bf0*/  LOP3.LUT R208, R208, 0xffffffbf, RZ, 0xc0, !PT ;  /* 0xffffffbfd0d07812 */ /* 0x000fd600078ec0ff */
[----:B------:R-:W-:Y:S02]  /*13c00*/  @P0 LOP3.LUT R208, R208, 0x40, RZ, 0xfc, !PT ;  /* 0x00000040d0d00812 */ /* 0x000fe400078efcff */
.L_x_1287:
[----:B------:R-:W1:Y:S01]  /*13c10*/  S2R R7, SR_CTAID.Y ;  /* 0x0000000000077919 */ /* 0x000e620000002600 */
[----:B------:R-:W-:Y:S04]  /*13c20*/  DEPBAR.LE SB0, 0x0 ;  /* 0x000080000000791a */ /* 0x000fe80000000000 */
[----:B------:R-:W-:Y:S01]  /*13c30*/  WARPSYNC 0xffffffff ;  /* 0xffffffff00007948 */ /* 0x000fe20003800000 */
[----:B------:R-:W-:Y:S01]  /*13c40*/  BAR.SYNC.DEFER_BLOCKING 0x0 ;  /* 0x0000000000007b1d */ /* 0x000fe20000010000 */
[----:B------:R-:W-:Y:S01]  /*13c50*/  SHF.R.S32.HI R0, RZ, 0x1f, R221 ;  /* 0x0000001fff007819 */ /* 0x000fe200000114dd */
[C---:B------:R-:W-:Y:S01]  /*13c60*/  IMAD.WIDE.U32 R2, R221.reuse, c[0x0][0x208], RZ ;  /* 0x00008200dd027a25 */ /* 0x040fe200078e00ff */
[----:B------:R-:W-:Y:S03]  /*13c70*/  SHF.R.S32.HI R4, RZ, 0x1f, R220 ;  /* 0x0000001fff047819 */ /* 0x000fe600000114dc */
[----:B------:R-:W-:Y:S02]  /*13c80*/  IMAD R0, R0, c[0x0][0x208], RZ ;  /* 0x0000820000007a24 */ /* 0x000fe400078e02ff */
[----:B------:R-:W-:Y:S02]  /*13c90*/  IMAD R4, R4, c[0x0][0x218], RZ ;  /* 0x0000860004047a24 */ /* 0x000fe400078e02ff */
[----:B------:R-:W-:Y:S02]  /*13ca0*/  IMAD R0, R221, c[0x0][0x20c], R0 ;  /* 0x00008300dd007a24 */ /* 0x000fe400078e0200 */
[C---:B------:R-:W-:Y:S03]  /*13cb0*/  IMAD R4, R220.reuse, c[0x0][0x21c], R4 ;  /* 0x00008700dc047a24 */ /* 0x040fe600078e0204 */
[----:B------:R-:W-:Y:S01]  /*13cc0*/  IADD3 R3, R3, R0, RZ ;  /* 0x0000000003037210 */ /* 0x000fe20007ffe0ff */
[----:B-1----:R-:W-:Y:S04]  /*13cd0*/  IMAD.WIDE.U32 R8, R7, c[0x0][0x210], RZ ;  /* 0x0000840007087a25 */ /* 0x002fe800078e00ff */
[----:B------:R-:W-:Y:S01]  /*13ce0*/  IMAD.WIDE.U32 R2, R220, c[0x0][0x218], R2 ;  /* 0x00008600dc027a25 */ /* 0x000fe200078e0002 */
[----:B------:R1:W2:Y:S04]  /*13cf0*/  LDSM.16.M88.4 R28, [R205] ;  /* 0x00000000cd1c783b */ /* 0x0002a80000000200 */
[----:B------:R-:W-:Y:S01]  /*13d00*/  IADD3 R0, P0, R8, R2, RZ ;  /* 0x0000000208007210 */ /* 0x000fe20007f1e0ff */
[----:B------:R1:W3:Y:S03]  /*13d10*/  LDSM.16.M88.4 R12, [R196+0xa080] ;  /* 0x00a08000c40c783b */ /* 0x0002e60000000200 */
[----:B------:R-:W-:Y:S01]  /*13d20*/  IADD3.X R4, R245, R3, R4, P0, !PT ;  /* 0x00000003f5047210 */ /* 0x000fe200007fe404 */
[----:B------:R1:W4:Y:S01]  /*13d30*/  LDSM.16.M88.4 R20, [R196+0xa880] ;  /* 0x00a88000c414783b */ /* 0x0003220000000200 */
[C---:B------:R-:W-:Y:S03]  /*13d40*/  LEA R7, P0, R0.reuse, c[0x0][0x1f8], 0x1 ;  /* 0x00007e0000077a11 */ /* 0x040fe600078008ff */
[----:B------:R1:W1:Y:S01]  /*13d50*/  LDSM.16.M88.4 R164, [R196+0xb080] ;  /* 0x00b08000c4a4783b */ /* 0x0002620000000200 */
[----:B------:R-:W-:Y:S03]  /*13d60*/  LEA.HI.X R4, R0, c[0x0][0x1fc], R4, 0x1, P0 ;  /* 0x00007f0000047a11 */ /* 0x000fe600000f0c04 */
[----:B------:R1:W1:Y:S04]  /*13d70*/  LDSM.16.M88.4 R168, [R204] ;  /* 0x00000000cca8783b */ /* 0x0002680000000200 */
[----:B------:R1:W1:Y:S04]  /*13d80*/  LDSM.16.M88.4 R172, [R203] ;  /* 0x00000000cbac783b */ /* 0x0002680000000200 */
[----:B------:R1:W1:Y:S04]  /*13d90*/  LDSM.16.M88.4 R176, [R203+0x800] ;  /* 0x00080000cbb0783b */ /* 0x0002680000000200 */
[----:B------:R1:W1:Y:S01]  /*13da0*/  LDSM.16.M88.4 R180, [R203+0x1000] ;  /* 0x00100000cbb4783b */ /* 0x0002620000000200 */
[----:B------:R-:W-:-:S05]  /*13db0*/  BRA.DIV ~URZ, `(.L_x_1266) ;  /* 0x00007eb27f007947 */ /* 0x000fca000b800000 */
[----:B------:R4:W3:Y:S02]  /*13dc0*/  SHFL.IDX PT, R0, R4, RZ, 0x181f ;  /* 0x00181fff04007589 */ /* 0x0008e400000e0000 */
.L_x_1346:
[----:B------:R-:W-:Y:S01]  /*13dd0*/  SHF.R.S32.HI R3, RZ, 0x1f, R219 ;  /* 0x0000001fff037819 */ /* 0x000fe200000114db */
[----:B------:R-:W5:Y:S01]  /*13de0*/  SHFL.IDX PT, R2, R7, RZ, 0x181f ;  /* 0x00181fff07027589 */ /* 0x000f6200000e0000 */
[C---:B------:R-:W-:Y:S01]  /*13df0*/  ISETP.GE.AND P5, PT, R219.reuse, c[0x0][0x1d4], PT ;  /* 0x00007500db007a0c */ /* 0x040fe20003fa6270 */
[C---:B------:R-:W-:Y:S01]  /*13e00*/  IMAD.SHL.U32 R222, R219.reuse, 0x2, RZ ;  /* 0x00000002dbde7824 */ /* 0x040fe200078e00ff */
[----:B------:R-:W-:Y:S01]  /*13e10*/  SHF.L.U64.HI R211, R219, 0x1, R3 ;  /* 0x00000001dbd37819 */ /* 0x000fe20000010203 */
[C---:B------:R-:W-:Y:S01]  /*13e20*/  IMAD.SHL.U32 R210, R248.reuse, 0x2, RZ ;  /* 0x00000002f8d27824 */ /* 0x040fe200078e00ff */
[----:B------:R-:W-:Y:S01]  /*13e30*/  ISETP.GE.AND P4, PT, R225, c[0x0][0x1d4], PT ;  /* 0x00007500e1007a0c */ /* 0x000fe20003f86270 */
[----:B------:R-:W-:Y:S01]  /*13e40*/  IMAD.SHL.U32 R212, R247, 0x2, RZ ;  /* 0x00000002f7d47824 */ /* 0x000fe200078e00ff */
[----:B------:R-:W-:Y:S01]  /*13e50*/  SHF.L.U64.HI R213, R248, 0x1, R251 ;  /* 0x00000001f8d57819 */ /* 0x000fe200000102fb */
[----:B------:R-:W-:Y:S01]  /*13e60*/  IMAD.SHL.U32 R214, R246, 0x2, RZ ;  /* 0x00000002f6d67824 */ /* 0x000fe200078e00ff */
[----:B------:R-:W-:Y:S01]  /*13e70*/  IADD3 R18, R219, 0xc0, RZ ;  /* 0x000000c0db127810 */ /* 0x000fe20007ffe0ff */
[----:B------:R-:W-:Y:S01]  /*13e80*/  BSSY B0, `(.L_x_1267) ;  /* 0x000002c000007945 */ /* 0x000fe20003800000 */
[----:B------:R-:W-:Y:S02]  /*13e90*/  ISETP.GE.AND P3, PT, R226, c[0x0][0x1d4], PT ;  /* 0x00007500e2007a0c */ /* 0x000fe40003f66270 */
[----:B------:R-:W-:Y:S02]  /*13ea0*/  SHF.L.U64.HI R215, R247, 0x1, R250 ;  /* 0x00000001f7d77819 */ /* 0x000fe400000102fa */
[----:B------:R-:W-:Y:S02]  /*13eb0*/  ISETP.GE.AND P2, PT, R18, c[0x0][0x1d4], PT ;  /* 0x0000750012007a0c */ /* 0x000fe40003f46270 */
[----:B------:R-:W-:Y:S02]  /*13ec0*/  SHF.L.U64.HI R216, R246, 0x1, R249 ;  /* 0x00000001f6d87819 */ /* 0x000fe400000102f9 */
[----:B------:R-:W-:Y:S02]  /*13ed0*/  LOP3.LUT P1, RZ, R208, 0x800, RZ, 0xc0, !PT ;  /* 0x00000800d0ff7812 */ /* 0x000fe4000782c0ff */
[----:B-----5:R-:W-:Y:S05]  /*13ee0*/  IADD3 R16, P0, R2, R222, RZ ;  /* 0x000000de02107210 */ /* 0x020fea0007f1e0ff */
[----:B---3--:R-:W-:Y:S01]  /*13ef0*/  IMAD.X R17, R0, 0x1, R211, P0 ;  /* 0x0000000100117824 */ /* 0x008fe200000e06d3 */
[----:B------:R-:W-:Y:S04]  /*13f00*/  IADD3 R10, P0, R2, R210, RZ ;  /* 0x000000d2020a7210 */ /* 0x000fe80007f1e0ff */
        /* <DEDUP_REMOVED lines=13> */
[----:B----4-:R-:W4:Y:S04]  /*13fe0*/  SHFL.IDX PT, R4, R4, 0x1, 0x181f ;  /* 0x00381f0004047f89 */ /* 0x010f2800000e0000 */
[----:B------:R3:W2:Y:S02]  /*13ff0*/  SHFL.IDX PT, R0, R7, 0x1, 0x181f ;  /* 0x00381f0007007f89 */ /* 0x0006a400000e0000 */
.L_x_1347:
[----:B--23--:R-:W-:Y:S02]  /*14000*/  IADD3 R16, P0, R0, R222, RZ ;  /* 0x000000de00107210 */ /* 0x00cfe40007f1e0ff */
[----:B------:R-:W-:Y:S02]  /*14010*/  ISETP.GE.AND P4, PT, R219, c[0x0][0x1d4], PT ;  /* 0x00007500db007a0c */ /* 0x000fe40003f86270 */
[----:B------:R-:W-:Y:S01]  /*14020*/  ISETP.GE.AND P3, PT, R225, c[0x0][0x1d4], PT ;  /* 0x00007500e1007a0c */ /* 0x000fe20003f66270 */
[----:B----4-:R-:W-:Y:S01]  /*14030*/  IMAD.X R17, R4, 0x1, R211, P0 ;  /* 0x0000000104117824 */ /* 0x010fe200000e06d3 */
[----:B------:R-:W-:Y:S02]  /*14040*/  IADD3 R10, P0, R0, R210, RZ ;  /* 0x000000d2000a7210 */ /* 0x000fe40007f1e0ff */
[----:B------:R-:W-:Y:S02]  /*14050*/  ISETP.GE.AND P2, PT, R226, c[0x0][0x1d4], PT ;  /* 0x00007500e2007a0c */ /* 0x000fe40003f46270 */
[----:B------:R-:W-:Y:S01]  /*14060*/  IADD3 R7, R219, 0xc0, RZ ;  /* 0x000000c0db077810 */ /* 0x000fe20007ffe0ff */
[----:B------:R-:W-:Y:S01]  /*14070*/  IMAD.X R11, R4, 0x1, R213, P0 ;  /* 0x00000001040b7824 */ /* 0x000fe200000e06d5 */
[----:B------:R-:W-:Y:S02]  /*14080*/  IADD3 R8, P0, R0, R212, RZ ;  /* 0x000000d400087210 */ /* 0x000fe40007f1e0ff */
[----:B------:R-:W-:Y:S01]  /*14090*/  ISETP.GE.AND P1, PT, R7, c[0x0][0x1d4], PT ;  /* 0x0000750007007a0c */ /* 0x000fe20003f26270 */
[----:B------:R-:W-:Y:S01]  /*140a0*/  @!PT LDS RZ, [RZ] ;  /* 0x00000000fffff984 */ /* 0x000fe20000000800 */
[----:B------:R-:W-:Y:S01]  /*140b0*/  @!PT LDS RZ, [RZ] ;  /* 0x00000000fffff984 */ /* 0x000fe20000000800 */
[----:B------:R-:W-:Y:S01]  /*140c0*/  @!PT LDS RZ, [RZ] ;  /* 0x00000000fffff984 */ /* 0x000fe20000000800 */
[----:B------:R2:W-:Y:S02]  /*140d0*/  LDGSTS.E.BYPASS.LTC128B.128 [R209+0x5080], [R16.64], !P4 ;  /* 0x0508000010d17fae */ /* 0x0005e4000e101d4e */
[----:B------:R-:W-:Y:S01]  /*140e0*/  IMAD.X R9, R4, 0x1, R215, P0 ;  /* 0x0000000104097824 */ /* 0x000fe200000e06d7 */
[----:B------:R-:W-:Y:S01]  /*140f0*/  IADD3 R2, P0, R0, R214, RZ ;  /* 0x000000d600027210 */ /* 0x000fe20007f1e0ff */
[----:B------:R2:W-:Y:S04]  /*14100*/  LDGSTS.E.BYPASS.LTC128B.128 [R209+0x6880], [R10.64], !P3 ;  /* 0x068800000ad17fae */ /* 0x0005e8000d901d4e */
[----:B------:R2:W-:Y:S01]  /*14110*/  LDGSTS.E.BYPASS.LTC128B.128 [R209+0x8080], [R8.64], !P2 ;  /* 0x0808000008d17fae */ /* 0x0005e2000d101d4e */
[----:B------:R-:W-:Y:S05]  /*14120*/  IMAD.X R3, R4, 0x1, R216, P0 ;  /* 0x0000000104037824 */ /* 0x000fea00000e06d8 */
[----:B------:R2:W-:Y:S02]  /*14130*/  LDGSTS.E.BYPASS.LTC128B.128 [R209+0x9880], [R2.64], !P1 ;  /* 0x0988000002d17fae */ /* 0x0005e4000c901d4e */
.L_x_1268:
[----:B------:R-:W-:Y:S05]  /*14140*/  BSYNC B0 ;  /* 0x0000000000007941 */ /* 0x000fea0003800000 */
.L_x_1267:
        /* <DEDUP_REMOVED lines=163> */
[----:B------:R-:W-:Y:S01]  /*14b80*/  MOV R220, RZ ;  /* 0x000000ff00dc7202 */ /* 0x000fe20000000f00 */
[----:B------:R-:W1:Y:S01]  /*14b90*/  S2R R152, SR_CTAID.Y ;  /* 0x0000000000987919 */ /* 0x000e620000002600 */
[----:B------:R-:W-:Y:S02]  /*14ba0*/  ISETP.NE.AND P0, PT, R0, c[0x0][0x2b8], PT ;  /* 0x0000ae0000007a0c */ /* 0x000fe40003f05270 */
[----:B------:R-:W-:Y:S05]  /*14bb0*/  IADD3 R2, R2, -0x30, R234 ;  /* 0xffffffd002027810 */ /* 0x000fea0007ffe0ea */
[----:B------:R-:W-:Y:S06]  /*14bc0*/  IMAD.MOV.U32 R0, RZ, RZ, R2 ;  /* 0x000000ffff007224 */ /* 0x000fec00078e0002 */
[----:B------:R-:W-:Y:S05]  /*14bd0*/  @P0 IMAD.HI.U32 R3, R2, c[0x0][0x2bc], RZ ;  /* 0x0000af0002030a27 */ /* 0x000fea00078e00ff */
[----:B------:R-:W-:Y:S04]  /*14be0*/  @P0 SHF.R.U32.HI R0, RZ, c[0x0][0x2c0], R3 ;  /* 0x0000b000ff000a19 */ /* 0x000fe80000011603 */
[----:B------:R-:W-:Y:S01]  /*14bf0*/  @!P1 IADD3 R3, P0, R0, R240, RZ ;  /* 0x000000f000039210 */ /* 0x000fe20007f1e0ff */
[----:B-1----:R-:W-:Y:S03]  /*14c00*/  IMAD.WIDE.U32 R190, R152, c[0x0][0x1e8], RZ ;  /* 0x00007a0098be7a25 */ /* 0x002fe600078e00ff */
        /* <DEDUP_REMOVED lines=9> */
[----:B------:R-:W-:Y:S05]  /*14ca0*/  IMAD R0, R221, c[0x0][0x1e4], R0 ;  /* 0x00007900dd007a24 */ /* 0x000fea00078e0200 */
[----:B------:R-:W-:Y:S02]  /*14cb0*/  IADD3 R3, R3, R0, RZ ;  /* 0x0000000003037210 */ /* 0x000fe40007ffe0ff */
[----:B--2---:R-:W-:Y:S03]  /*14cc0*/  SHF.R.S32.HI R7, RZ, 0x1f, R220 ;  /* 0x0000001fff077819 */ /* 0x004fe600000114dc */
[----:B------:R-:W-:Y:S04]  /*14cd0*/  IMAD.WIDE.U32 R2, R220, c[0x0][0x1f0], R2 ;  /* 0x00007c00dc027a25 */ /* 0x000fe800078e0002 */
[----:B------:R-:W-:Y:S01]  /*14ce0*/  IMAD R7, R7, c[0x0][0x1f0], RZ ;  /* 0x00007c0007077a24 */ /* 0x000fe200078e02ff */
[----:B------:R-:W-:Y:S03]  /*14cf0*/  IADD3 R0, P0, R190, R2, RZ ;  /* 0x00000002be007210 */ /* 0x000fe60007f1e0ff */
[----:B------:R-:W-:Y:S05]  /*14d00*/  IMAD R7, R220, c[0x0][0x1f4], R7 ;  /* 0x00007d00dc077a24 */ /* 0x000fea00078e0207 */
[----:B------:R-:W-:Y:S02]  /*14d10*/  IADD3.X R7, R244, R3, R7, P0, !PT ;  /* 0x00000003f4077210 */ /* 0x000fe400007fe407 */
[C---:B------:R-:W-:Y:S04]  /*14d20*/  LEA R152, P0, R0.reuse, c[0x0][0x1c8], 0x1 ;  /* 0x0000720000987a11 */ /* 0x040fe800078008ff */
[----:B------:R-:W-:Y:S01]  /*14d30*/  LEA.HI.X R7, R0, c[0x0][0x1cc], R7, 0x1, P0 ;  /* 0x0000730000077a11 */ /* 0x000fe200000f0c07 */
[----:B------:R-:W-:-:S06]  /*14d40*/  BRA.DIV ~URZ, `(.L_x_1272) ;  /* 0x000070927f007947 */ /* 0x000fcc000b800000 */
[----:B------:R1:W2:Y:S02]  /*14d50*/  SHFL.IDX PT, R4, R7, RZ, 0x181f ;  /* 0x00181fff07047589 */ /* 0x0002a400000e0000 */
.L_x_1348:
[----:B------:R-:W-:-:S05]  /*14d60*/  BRA.DIV ~URZ, `(.L_x_1273) ;  /* 0x000070f27f007947 */ /* 0x000fca000b800000 */
[----:B------:R3:W4:Y:S02]  /*14d70*/  SHFL.IDX PT, R0, R152, RZ, 0x181f ;  /* 0x00181fff98007589 */ /* 0x00072400000e0000 */
.L_x_1349:
[----:B------:R-:W-:Y:S02]  /*14d80*/  ISETP.GE.AND P0, PT, R217, 0x1, PT ;  /* 0x00000001d900780c */ /* 0x000fe40003f06270 */
[----:B------:R-:W-:Y:S02]  /*14d90*/  ISETP.GE.AND P5, PT, R219, c[0x0][0x1d4], PT ;  /* 0x00007500db007a0c */ /* 0x000fe40003fa6270 */
[----:B------:R-:W-:Y:S02]  /*14da0*/  ISETP.GE.AND P4, PT, R225, c[0x0][0x1d4], PT ;  /* 0x00007500e1007a0c */ /* 0x000fe40003f86270 */
[----:B------:R-:W-:Y:S02]  /*14db0*/  ISETP.GE.AND P3, PT, R226, c[0x0][0x1d4], PT ;  /* 0x00007500e2007a0c */ /* 0x000fe40003f66270 */
[----:B------:R-:W-:Y:S04]  /*14dc0*/  IADD3 R168, R219, 0xc0, RZ ;  /* 0x000000c0dba87810 */ /* 0x000fe80007ffe0ff */
[----:B------:R-:W-:Y:S02]  /*14dd0*/  ISETP.GE.AND P2, PT, R168, c[0x0][0x1d4], PT ;  /* 0x00007500a8007a0c */ /* 0x000fe40003f46270 */
[----:B----4-:R-:W-:Y:S05]  /*14de0*/  @P0 IADD3 R166, P1, R0, R222, RZ ;  /* 0x000000de00a60210 */ /* 0x010fea0007f3e0ff */
[----:B--2---:R-:W-:Y:S01]  /*14df0*/  @P0 IMAD.X R167, R4, 0x1, R211, P1 ;  /* 0x0000000104a70824 */ /* 0x004fe200008e06d3 */
[----:B------:R-:W-:Y:S04]  /*14e00*/  @P0 IADD3 R164, P1, R0, R210, RZ ;  /* 0x000000d200a40210 */ /* 0x000fe80007f3e0ff */
        /* <DEDUP_REMOVED lines=12> */
[----:B------:R-:W-:-:S05]  /*14ed0*/  BRA.DIV ~URZ, `(.L_x_1274) ;  /* 0x000070027f007947 */ /* 0x000fca000b800000 */
[----:B------:R4:W1:Y:S04]  /*14ee0*/  SHFL.IDX PT, R4, R7, 0x1, 0x181f ;  /* 0x00381f0007047f89 */ /* 0x00086800000e0000 */
[----:B------:R4:W2:Y:S02]  /*14ef0*/  SHFL.IDX PT, R0, R152, 0x1, 0x181f ;  /* 0x00381f0098007f89 */ /* 0x0008a400000e0000 */
.L_x_1350:
[----:B------:R-:W-:Y:S02]  /*14f00*/  ISETP.GE.AND P0, PT, R217, 0x21, PT ;  /* 0x00000021d900780c */ /* 0x000fe40003f06270 */
[----:B------:R-:W-:Y:S02]  /*14f10*/  ISETP.GE.AND P5, PT, R219, c[0x0][0x1d4], PT ;  /* 0x00007500db007a0c */ /* 0x000fe40003fa6270 */
[----:B------:R-:W-:Y:S02]  /*14f20*/  ISETP.GE.AND P4, PT, R225, c[0x0][0x1d4], PT ;  /* 0x00007500e1007a0c */ /* 0x000fe40003f86270 */
[----:B------:R-:W-:Y:S02]  /*14f30*/  ISETP.GE.AND P3, PT, R226, c[0x0][0x1d4], PT ;  /* 0x00007500e2007a0c */ /* 0x000fe40003f66270 */
[----:B-1--4-:R-:W-:Y:S04]  /*14f40*/  IADD3 R7, R219, 0xc0, RZ ;  /* 0x000000c0db077810 */ /* 0x012fe80007ffe0ff */
[----:B------:R-:W-:Y:S02]  /*14f50*/  ISETP.GE.AND P2, PT, R7, c[0x0][0x1d4], PT ;  /* 0x0000750007007a0c */ /* 0x000fe40003f46270 */
[----:B--2---:R-:W-:Y:S05]  /*14f60*/  @P0 IADD3 R166, P1, R0, R222, RZ ;  /* 0x000000de00a60210 */ /* 0x004fea0007f3e0ff */
[----:B------:R-:W-:Y:S01]  /*14f70*/  @P0 IMAD.X R167, R4, 0x1, R211, P1 ;  /* 0x0000000104a70824 */ /* 0x000fe200008e06d3 */
        /* <DEDUP_REMOVED lines=13> */
.L_x_1271:
[----:B------:R-:W-:Y:S05]  /*15050*/  BSYNC B0 ;  /* 0x0000000000007941 */ /* 0x000fea0003800000 */
.L_x_1270:
[----:B------:R-:W-:Y:S01]  /*15060*/  ISETP.NE.AND P0, PT, R227, c[0x0][0x2c4], PT ;  /* 0x0000b100e3007a0c */ /* 0x000fe20003f05270 */
[----:B------:R-:W2:Y:S01]  /*15070*/  LDL R0, [R1+0x4] ;  /* 0x0000040001007983 */ /* 0x000ea20000100800 */
[----:B-1----:R-:W-:Y:S01]  /*15080*/  LOP3.LUT R3, RZ, c[0x0][0x324], RZ, 0x33, !PT ;  /* 0x0000c900ff037a12 */ /* 0x002fe200078e33ff */
[----:B------:R-:W-:Y:S02]  /*15090*/  IMAD R4, R218, -0x30, RZ ;  /* 0xffffffd0da047824 */ /* 0x000fe400078e02ff */
[----:B------:R-:W0:Y:S02]  /*150a0*/  LDGDEPBAR ;  /* 0x00000000000079af */ /* 0x000e240000000000 */
[----:B------:R-:W-:Y:S02]  /*150b0*/  IMAD.IADD R155, R4, 0x1, -R232 ;  /* 0x00000001049b7824 */ /* 0x000fe400078e0ae8 */
[----:B--2---:R-:W-:Y:S05]  /*150c0*/  IMAD R0, R0, 0x80, R239 ;  /* 0x0000008000007824 */ /* 0x004fea00078e02ef */
[----:B------:R-:W-:Y:S02]  /*150d0*/  IADD3 R7, R237, R0, R238 ;  /* 0x00000000ed077210 */ /* 0x000fe40007ffe0ee */
[----:B------:R-:W-:Y:S03]  /*150e0*/  IADD3 R0, -R232, 0x1, R4 ;  /* 0x00000001e8007810 */ /* 0x000fe60007ffe104 */
[----:B------:R-:W-:Y:S01]  /*150f0*/  @P0 IMAD.HI.U32 R2, R7, c[0x0][0x2c8], RZ ;  /* 0x0000b20007020a27 */ /* 0x000fe200078e00ff */
[----:B------:R-:W-:Y:S04]  /*15100*/  IADD3 R0, -R231, R0, R5 ;  /* 0x00000000e7007210 */ /* 0x000fe80007ffe105 */
[----:B------:R-:W-:Y:S01]  /*15110*/  @P0 SHF.R.U32.HI R7, RZ, c[0x0][0x2cc], R2 ;  /* 0x0000b300ff070a19 */ /* 0x000fe20000011602 */
[----:B---3--:R-:W-:Y:S01]  /*15120*/  IMAD.IADD R152, R3, 0x1, R0 ;  /* 0x0000000103987824 */ /* 0x008fe200078e0200 */
[----:B------:R-:W-:Y:S01]  /*15130*/  IADD3 R154, R0, c[0x0][0x328], RZ ;  /* 0x0000ca00009a7a10 */ /* 0x000fe20007ffe0ff */
[----:B------:R-:W-:-:S05]  /*15140*/  BRA.DIV ~URZ, `(.L_x_1275) ;  /* 0x00006e827f007947 */ /* 0x000fca000b800000 */
[----:B------:R1:W2:Y:S02]  /*15150*/  SHFL.IDX PT, R3, R7, RZ, 0x1c1f ;  /* 0x001c1fff07037589 */ /* 0x0002a400000e0000 */
.L_x_1351:
[----:B------:R-:W-:Y:S01]  /*15160*/  ISETP.LE.AND P0, PT, R227, c[0x0][0x32c], PT ;  /* 0x0000cb00e3007a0c */ /* 0x000fe20003f03270 */
[----:B--2---:R-:W-:Y:S01]  /*15170*/  IMAD.IADD R2, R154, 0x1, R3 ;  /* 0x000000019a027824 */ /* 0x004fe200078e0203 */
[----:B------:R-:W-:Y:S11]  /*15180*/  IADD3 R0, R152, R3, RZ ;  /* 0x0000000398007210 */ /* 0x000ff60007ffe0ff */
        /* <DEDUP_REMOVED lines=14> */
.L_x_1278:
[----:B------:R-:W-:Y:S04]  /*15270*/  MOV R164, 0x1 ;  /* 0x0000000100a47802 */ /* 0x000fe80000000f00 */
[----:B------:R-:W-:Y:S11]  /*15280*/  ISETP.NE.AND P0, PT, R164, c[0x0][0x32c], PT ;  /* 0x0000cb00a4007a0c */ /* 0x000ff60003f05270 */
[----:B------:R-:W-:Y:S02]  /*15290*/  @!UPT UIADD3 URZ, URZ, URZ, URZ ;  /* 0x0000003f3f3ff290 */ /* 0x000fe4000fffe03f */
[----:B------:R-:W-:Y:S05]  /*152a0*/  @P0 IMAD.HI.U32 R164, R3, c[0x0][0x330], RZ ;  /* 0x0000cc0003a40a27 */ /* 0x000fea00078e00ff */
[----:B------:R-:W-:Y:S02]  /*152b0*/  @P0 SHF.R.U32.HI R3, RZ, c[0x0][0x334], R164 ;  /* 0x0000cd00ff030a19 */ /* 0x000fe400000116a4 */
.L_x_1279:
[----:B------:R-:W-:Y:S05]  /*152c0*/  BSYNC B0 ;  /* 0x0000000000007941 */ /* 0x000fea0003800000 */
.L_x_1277:
[----:B------:R-:W-:Y:S05]  /*152d0*/  IMAD R3, R3, c[0x0][0x32c], R155 ;  /* 0x0000cb0003037a24 */ /* 0x000fea00078e029b */
[----:B------:R-:W-:Y:S02]  /*152e0*/  IADD3 R164, R3, c[0x0][0x32c], RZ ;  /* 0x0000cb0003a47a10 */ /* 0x000fe40007ffe0ff */
[----:B------:R-:W-:Y:S02]  /*152f0*/  IMNMX R0, R0, R3, !PT ;  /* 0x0000000300007217 */ /* 0x000fe40007800200 */
[----:B------:R-:W-:Y:S02]  /*15300*/  IMNMX R2, R2, R164, PT ;  /* 0x000000a402027217 */ /* 0x000fe40003800200 */
.L_x_1276:
        /* <DEDUP_REMOVED lines=63> */
.L_x_1352:
[----:B------:R-:W-:Y:S01]  /*15700*/  ISETP.LE.AND P0, PT, R227, c[0x0][0x32c], PT ;  /* 0x0000cb00e3007a0c */ /* 0x000fe20003f03270 */
[----:B---3--:R-:W-:Y:S01]  /*15710*/  IMAD.IADD R2, R154, 0x1, R3 ;  /* 0x000000019a027824 */ /* 0x008fe200078e0203 */
        /* <DEDUP_REMOVED lines=15> */
.L_x_1283:
[----:B------:R-:W-:Y:S04]  /*15810*/  MOV R4, 0x1 ;  /* 0x0000000100047802 */ /* 0x000fe80000000f00 */
[----:B------:R-:W-:Y:S11]  /*15820*/  ISETP.NE.AND P0, PT, R4, c[0x0][0x32c], PT ;  /* 0x0000cb0004007a0c */ /* 0x000ff60003f05270 */
[----:B------:R-:W-:Y:S02]  /*15830*/  @!UPT UIADD3 URZ, URZ, URZ, URZ ;  /* 0x0000003f3f3ff290 */ /* 0x000fe4000fffe03f */
[----:B------:R-:W-:Y:S05]  /*15840*/  @P0 IMAD.HI.U32 R4, R3, c[0x0][0x330], RZ ;  /* 0x0000cc0003040a27 */ /* 0x000fea00078e00ff */
[----:B------:R-:W-:Y:S02]  /*15850*/  @P0 SHF.R.U32.HI R3, RZ, c[0x0][0x334], R4 ;  /* 0x0000cd00ff030a19 */ /* 0x000fe40000011604 */
.L_x_1284:
[----:B------:R-:W-:Y:S05]  /*15860*/  BSYNC B0 ;  /* 0x0000000000007941 */ /* 0x000fea0003800000 */
.L_x_1282:
[----:B------:R-:W-:Y:S05]  /*15870*/  IMAD R3, R3, c[0x0][0x32c], R155 ;  /* 0x0000cb0003037a24 */ /* 0x000fea00078e029b */
[----:B------:R-:W-:Y:S02]  /*15880*/  IADD3 R4, R3, c[0x0][0x32c], RZ ;  /* 0x0000cb0003047a10 */ /* 0x000fe40007ffe0ff */
[----:B------:R-:W-:Y:S02]  /*15890*/  IMNMX R0, R0, R3, !PT ;  /* 0x0000000300007217 */ /* 0x000fe40007800200 */
[----:B------:R-:W-:Y:S02]  /*158a0*/  IMNMX R2, R2, R4, PT ;  /* 0x0000000402027217 */ /* 0x000fe40003800200 */
.L_x_1281:
[----:B------:R-:W-:Y:S02]  /*158b0*/  ISETP.GT.AND P0, PT, R0, RZ, !P1 ;  /* 0x000000ff0000720c */ /* 0x000fe40004f04270 */
[----:B------:R-:W-:Y:S02]  /*158c0*/  LOP3.LUT P1, RZ, R208, 0x1, RZ, 0xc0, !PT ;  /* 0x00000001d0ff7812 */ /* 0x000fe4000782c0ff */
[----:B------:R-:W-:Y:S02]  /*158d0*/  ISETP.LT.OR P0, PT, R2, 0x1, P0 ;  /* 0x000000010200780c */ /* 0x000fe40000701670 */
[----:B------:R-:W-:Y:S02]  /*158e0*/  FMNMX.FTZ R4, R8, R6, !PT ;  /* 0x0000000608047209 */ /* 0x000fe40007810000 */
[----:B------:R-:W-:Y:S02]  /*158f0*/  FSEL R10, R10, -INF , !P0 ;  /* 0xff8000000a0a7808 */ /* 0x000fe40004000000 */
[----:B------:R-:W-:Y:S02]  /*15900*/  LOP3.LUT P0, RZ, R208, 0x10, RZ, 0xc0, !PT ;  /* 0x00000010d0ff7812 */ /* 0x000fe4000780c0ff */
[----:B-12---:R-:W-:Y:S02]  /*15910*/  FMNMX.FTZ R7, R10, R153, !PT ;  /* 0x000000990a077209 */ /* 0x006fe40007810000 */
        /* <DEDUP_REMOVED lines=60> */
[----:B------:R1:W2:Y:S02]  /*15ce0*/  SHFL.BFLY PT, R0, R4, 0x2, 0x1f ;  /* 0x0c401f0004007f89 */ /* 0x0002a400000e0000 */
.L_x_1353:
[----:B--2---:R-:W-:Y:S01]  /*15cf0*/  FMNMX.FTZ R152, R4, R0, !PT ;  /* 0x0000000004987209 */ /* 0x004fe20007810000 */
[----:B------:R-:W-:-:S05]  /*15d00*/  BRA.DIV ~URZ, `(.L_x_1286) ;  /* 0x000064027f007947 */ /* 0x000fca000b800000 */
[----:B-1----:R-:W-:Y:S04]  /*15d10*/  SHFL.BFLY PT, R4, R7, 0x2, 0x1f ;  /* 0x0c401f0007047f89 */ /* 0x002fe800000e0000 */
[----:B------:R-:W1:Y:S02]  /*15d20*/  SHFL.BFLY PT, R2, R152, 0x1, 0x1f ;  /* 0x0c201f0098027f89 */ /* 0x000e6400000e0000 */
[----:B-1----:R-:W-:Y:S02]  /*15d30*/  FMNMX.FTZ R152, R152, R2, !PT ;  /* 0x0000000298987209 */ /* 0x002fe40007810000 */
[----:B------:R-:W-:Y:S05]  /*15d40*/  FMNMX.FTZ R4, R7, R4, !PT ;  /* 0x0000000407047209 */ /* 0x000fea0007810000 */
[----:B------:R1:W2:Y:S02]  /*15d50*/  SHFL.BFLY PT, R0, R4, 0x1, 0x1f ;  /* 0x0c201f0004007f89 */ /* 0x0002a400000e0000 */
.L_x_1354:
[----:B-12---:R-:W-:Y:S01]  /*15d60*/  FMNMX.FTZ R4, R0, R4, !PT ;  /* 0x0000000400047209 */ /* 0x006fe20007810000 */
[C---:B------:R-:W-:Y:S01]  /*15d70*/  FMUL.FTZ R7, R152.reuse, c[0x0][0x2d0] ;  /* 0x0000b40098077a20 */ /* 0x040fe20000410000 */
[----:B------:R-:W-:Y:S01]  /*15d80*/  FSETP.NEU.FTZ.AND P0, PT, R152, -INF , PT ;  /* 0xff8000009800780b */ /* 0x000fe20003f1d000 */
[----:B------:R-:W-:Y:S01]  /*15d90*/  WARPSYNC 0xffffffff ;  /* 0xffffffff00007948 */ /* 0x000fe20003800000 */
[----:B------:R-:W1:Y:S01]  /*15da0*/  LDSM.16.MT88.4 R20, [R197+0x4080] ;  /* 0x00408000c514783b */ /* 0x000e620000004200 */
[----:B------:R-:W-:Y:S01]  /*15db0*/  FMUL.FTZ R0, R4, c[0x0][0x2d0] ;  /* 0x0000b40004007a20 */ /* 0x000fe20000410000 */
[----:B------:R-:W-:Y:S02]  /*15dc0*/  FSEL R2, R152, RZ, P0 ;  /* 0x000000ff98027208 */ /* 0x000fe40000000000 */
[----:B------:R-:W-:Y:S02]  /*15dd0*/  FSEL R7, R7, RZ, P0 ;  /* 0x000000ff07077208 */ /* 0x000fe40000000000 */
[----:B------:R-:W-:Y:S02]  /*15de0*/  FSETP.NEU.FTZ.AND P0, PT, R4, -INF , PT ;  /* 0xff8000000400780b */ /* 0x000fe40003f1d000 */
[----:B------:R-:W2:Y:S01]  /*15df0*/  LDSM.16.MT88.4 R24, [R198+0x4080] ;  /* 0x00408000c618783b */ /* 0x000ea20000004200 */
[--C-:B------:R-:W-:Y:S01]  /*15e00*/  FFMA.FTZ R8, R8, c[0x0][0x2d0], -R7.reuse ;  /* 0x0000b40008087a23 */ /* 0x100fe20000010807 */
[----:B------:R-:W-:Y:S01]  /*15e10*/  FSEL R154, R0, RZ, P0 ;  /* 0x000000ff009a7208 */ /* 0x000fe20000000000 */
[----:B------:R-:W-:Y:S01]  /*15e20*/  FADD.FTZ R0, -R2, R6 ;  /* 0x0000000602007221 */ /* 0x000fe20000010100 */
[----:B------:R-:W-:Y:S01]  /*15e30*/  FSEL R3, R4, RZ, P0 ;  /* 0x000000ff04037208 */ /* 0x000fe20000000000 */
[--C-:B------:R-:W-:Y:S01]  /*15e40*/  FFMA.FTZ R9, R9, c[0x0][0x2d0], -R7.reuse ;  /* 0x0000b40009097a23 */ /* 0x100fe20000010807 */
[----:B------:R-:W-:Y:S01]  /*15e50*/  MUFU.EX2 R224, R8 ;  /* 0x0000000800e07308 */ /* 0x000fe20000000800 */
[----:B------:R-:W-:Y:S01]  /*15e60*/  FMUL.FTZ R0, R0, c[0x0][0x2d0] ;  /* 0x0000b40000007a20 */ /* 0x000fe20000410000 */
[----:B------:R-:W3:Y:S01]  /*15e70*/  LDSM.16.MT88.4 R28, [R200+0x4080] ;  /* 0x00408000c81c783b */ /* 0x000ee20000004200 */
[--C-:B------:R-:W-:Y:S01]  /*15e80*/  FFMA.FTZ R12, R12, c[0x0][0x2d0], -R7.reuse ;  /* 0x0000b4000c0c7a23 */ /* 0x100fe20000010807 */
[----:B------:R-:W-:Y:S01]  /*15e90*/  ISETP.GT.AND P0, PT, R218, R233, PT ;  /* 0x000000e9da00720c */ /* 0x000fe20003f04270 */
[----:B------:R-:W-:Y:S02]  /*15ea0*/  FFMA.FTZ R13, R13, c[0x0][0x2d0], -R7 ;  /* 0x0000b4000d0d7a23 */ /* 0x000fe40000010807 */
[--C-:B------:R-:W-:Y:S02]  /*15eb0*/  FFMA.FTZ R10, R10, c[0x0][0x2d0], -R154.reuse ;  /* 0x0000b4000a0a7a23 */ /* 0x100fe4000001089a */
[--C-:B------:R-:W-:Y:S01]  /*15ec0*/  FFMA.FTZ R11, R11, c[0x0][0x2d0], -R154.reuse ;  /* 0x0000b4000b0b7a23 */ /* 0x100fe2000001089a */
[----:B------:R4:W-:Y:S01]  /*15ed0*/  MUFU.EX2 R2, R0 ;  /* 0x0000000000027308 */ /* 0x0009e20000000800 */
[--C-:B------:R-:W-:Y:S01]  /*15ee0*/  FFMA.FTZ R14, R14, c[0x0][0x2d0], -R154.reuse ;  /* 0x0000b4000e0e7a23 */ /* 0x100fe2000001089a */
[----:B------:R-:W-:Y:S01]  /*15ef0*/  LDSM.16.MT88.4 R172, [R199+0x6080] ;  /* 0x00608000c7ac783b */ /* 0x000fe20000004200 */
[--C-:B------:R-:W-:Y:S07]  /*15f00*/  FFMA.FTZ R15, R15, c[0x0][0x2d0], -R154.reuse ;  /* 0x0000b4000f0f7a23 */ /* 0x100fee000001089a */
[----:B------:R-:W5:Y:S01]  /*15f10*/  MUFU.EX2 R223, R9 ;  /* 0x0000000900df7308 */ /* 0x000f620000000800 */
[----:B------:R-:W-:Y:S09]  /*15f20*/  LDSM.16.MT88.4 R176, [R198+0x7880] ;  /* 0x00788000c6b0783b */ /* 0x000ff20000004200 */
[----:B------:R-:W-:Y:S01]  /*15f30*/  MUFU.EX2 R222, R12 ;  /* 0x0000000c00de7308 */ /* 0x000fe20000000800 */
[----:B----4-:R-:W-:Y:S02]  /*15f40*/  FADD.FTZ R0, -R3, R153 ;  /* 0x0000009903007221 */ /* 0x010fe40000010100 */
[--C-:B------:R-:W-:Y:S02]  /*15f50*/  FFMA.FTZ R3, R164, c[0x0][0x2d0], -R7.reuse ;  /* 0x0000b400a4037a23 */ /* 0x100fe40000010807 */
[----:B------:R-:W-:Y:S05]  /*15f60*/  FMUL.FTZ R0, R0, c[0x0][0x2d0] ;  /* 0x0000b40000007a20 */ /* 0x000fea0000410000 */
[----:B------:R-:W4:Y:S10]  /*15f70*/  MUFU.EX2 R216, R13 ;  /* 0x0000000d00d87308 */ /* 0x000f340000000800 */
[----:B------:R-:W-:Y:S10]  /*15f80*/  MUFU.EX2 R215, R10 ;  /* 0x0000000a00d77308 */ /* 0x000ff40000000800 */
[----:B------:R-:W1:Y:S10]  /*15f90*/  MUFU.EX2 R214, R11 ;  /* 0x0000000b00d67308 */ /* 0x000e740000000800 */
[----:B------:R-:W-:Y:S10]  /*15fa0*/  MUFU.EX2 R213, R14 ;  /* 0x0000000e00d57308 */ /* 0x000ff40000000800 */
[----:B------:R-:W-:Y:S10]  /*15fb0*/  MUFU.EX2 R212, R15 ;  /* 0x0000000f00d47308 */ /* 0x000ff40000000800 */
[----:B------:R-:W1:Y:S10]  /*15fc0*/  MUFU.EX2 R0, R0 ;  /* 0x0000000000007308 */ /* 0x000e740000000800 */
[----:B------:R1:W-:Y:S02]  /*15fd0*/  MUFU.EX2 R211, R3 ;  /* 0x0000000300d37308 */ /* 0x0003e40000000800 */
[--C-:B-1----:R-:W-:Y:S01]  /*15fe0*/  FFMA.FTZ R3, R165, c[0x0][0x2d0], -R7.reuse ;  /* 0x0000b400a5037a23 */ /* 0x102fe20000010807 */
[----:B-----5:R-:W-:Y:S01]  /*15ff0*/  F2FP.BF16.PACK_AB R16, R223, R224 ;  /* 0x000000e0df10723e */ /* 0x020fe200000010ff */
[----:B------:R-:W-:Y:S01]  /*16000*/  FMUL.FTZ R8, R2, R156 ;  /* 0x0000009c02087220 */ /* 0x000fe20000410000 */
[----:B----4-:R-:W-:Y:S01]  /*16010*/  F2FP.BF16.PACK_AB R18, R216, R222 ;  /* 0x000000ded812723e */ /* 0x010fe200000010ff */
[----:B------:R-:W-:Y:S01]  /*16020*/  FMUL.FTZ R9, R2, R157 ;  /* 0x0000009d02097220 */ /* 0x000fe20000410000 */
[----:B------:R-:W-:Y:S01]  /*16030*/  F2FP.BF16.PACK_AB R17, R214, R215 ;  /* 0x000000d7d611723e */ /* 0x000fe200000010ff */
[----:B------:R-:W-:Y:S01]  /*16040*/  FMUL.FTZ R10, R0, R158 ;  /* 0x0000009e000a7220 */ /* 0x000fe20000410000 */
[----:B------:R-:W-:Y:S01]  /*16050*/  F2FP.BF16.PACK_AB R19, R212, R213 ;  /* 0x000000d5d413723e */ /* 0x000fe200000010ff */
[----:B------:R-:W-:Y:S01]  /*16060*/  FMUL.FTZ R11, R0, R159 ;  /* 0x0000009f000b7220 */ /* 0x000fe20000410000 */
[----:B------:R1:W4:Y:S01]  /*16070*/  MUFU.EX2 R210, R3 ;  /* 0x0000000300d27308 */ /* 0x0003220000000800 */
[----:B------:R-:W-:Y:S01]  /*16080*/  LDSM.16.MT88.4 R156, [R200+0x4880] ;  /* 0x00488000c89c783b */ /* 0x000fe20000004200 */
        /* <DEDUP_REMOVED lines=8> */
[----:B------:R-:W5:Y:S01]  /*16110*/  LDSM.16.MT88.4 R20, [R199+0x4080] ;  /* 0x00408000c714783b */ /* 0x000f620000004200 */
[----:B------:R-:W-:Y:S02]  /*16120*/  FMUL.FTZ R137, R2, R137 ;  /* 0x0000008902897220 */ /* 0x000fe40000410000 */
[C---:B------:R-:W-:Y:S02]  /*16130*/  FMUL.FTZ R138, R0.reuse, R138 ;  /* 0x0000008a008a7220 */ /* 0x040fe40000410000 */
[----:B------:R-:W-:Y:S04]  /*16140*/  FMUL.FTZ R139, R0, R139 ;  /* 0x0000008b008b7220 */ /* 0x000fe80000410000 */
[--C-:B-1----:R-:W-:Y:S02]  /*16150*/  FFMA.FTZ R3, R166, c[0x0][0x2d0], -R7.reuse ;  /* 0x0000b400a6037a23 */ /* 0x102fe40000010807 */
[C---:B------:R-:W-:Y:S01]  /*16160*/  FMUL.FTZ R140, R2.reuse, R140 ;  /* 0x0000008c028c7220 */ /* 0x040fe20000410000 */
[C---:B--2---:R-:W-:Y:S01]  /*16170*/  HMMA.16816.F32.BF16 R136, R16.reuse, R24, R136 ;  /* 0x000000181088723c */ /* 0x044fe20000041888 */
[----:B------:R1:W-:Y:S02]  /*16180*/  MUFU.EX2 R195, R3 ;  /* 0x0000000300c37308 */ /* 0x0003e40000000800 */
        /* <DEDUP_REMOVED lines=14> */
[--C-:B-1----:R-:W-:Y:S02]  /*16270*/  FFMA.FTZ R3, R168, c[0x0][0x2d0], -R7.reuse ;  /* 0x0000b400a8037a23 */ /* 0x102fe40000010807 */
[C---:B------:R-:W-:Y:S02]  /*16280*/  FMUL.FTZ R32, R2.reuse, R32 ;  /* 0x0000002002207220 */ /* 0x040fe40000410000 */
[----:B------:R1:W3:Y:S01]  /*16290*/  MUFU.EX2 R194, R3 ;  /* 0x0000000300c27308 */ /* 0x0002e20000000800 */
[C---:B------:R-:W-:Y:S01]  /*162a0*/  HMMA.16816.F32.BF16 R148, R16.reuse, R30, R148 ;  /* 0x0000001e1094723c */ /* 0x040fe20000041894 */
[----:B------:R-:W1:Y:S02]  /*162b0*/  LDSM.16.MT88.4 R28, [R198+0x5880] ;  /* 0x00588000c61c783b */ /* 0x000e640000004200 */
        /* <DEDUP_REMOVED lines=69> */
[--C-:B------:R-:W-:Y:S02]  /*16710*/  FFMA.FTZ R3, R155, c[0x0][0x2d0], -R154.reuse ;  /* 0x0000b4009b037a23 */ /* 0x100fe4000001089a */
[C---:B------:R-:W-:Y:S02]  /*16720*/  FMUL.FTZ R84, R2.reuse, R84 ;  /* 0x0000005402547220 */ /* 0x040fe40000410000 */
[----:B------:R2:W-:Y:S01]  /*16730*/  MUFU.EX2 R193, R3 ;  /* 0x0000000300c17308 */ /* 0x0005e20000000800 */
[C---:B-----5:R-:W-:Y:S03]  /*16740*/  HMMA.16816.F32.BF16 R80, R16.reuse, R20, R80 ;  /* 0x000000141050723c */ /* 0x060fe60000041850 */
        /* <DEDUP_REMOVED lines=10> */
[--C-:B--2---:R-:W-:Y:S02]  /*167f0*/  FFMA.FTZ R3, R167, c[0x0][0x2d0], -R154.reuse ;  /* 0x0000b400a7037a23 */ /* 0x104fe4000001089a */
[----:B------:R-:W-:Y:S01]  /*16800*/  LDSM.16.MT88.4 R164, [R197+0x6080] ;  /* 0x00608000c5a4783b */ /* 0x000fe20000004200 */
[C---:B------:R-:W-:Y:S01]  /*16810*/  HMMA.16816.F32.BF16 R88, R16.reuse, R24, R88 ;  /* 0x000000181058723c */ /* 0x040fe20000041858 */
[----:B------:R2:W1:Y:S02]  /*16820*/  MUFU.EX2 R192, R3 ;  /* 0x0000000300c07308 */ /* 0x0004640000000800 */
        /* <DEDUP_REMOVED lines=14> */
[--C-:B--2---:R-:W-:Y:S02]  /*16910*/  FFMA.FTZ R3, R169, c[0x0][0x2d0], -R154.reuse ;  /* 0x0000b400a9037a23 */ /* 0x104fe4000001089a */
[C---:B------:R-:W-:Y:S02]  /*16920*/  FMUL.FTZ R104, R2.reuse, R104 ;  /* 0x0000006802687220 */ /* 0x040fe40000410000 */
[----:B------:R1:W-:Y:S01]  /*16930*/  MUFU.EX2 R191, R3 ;  /* 0x0000000300bf7308 */ /* 0x0003e20000000800 */
[C---:B------:R-:W-:Y:S01]  /*16940*/  HMMA.16816.F32.BF16 R100, R16.reuse, R30, R100 ;  /* 0x0000001e1064723c */ /* 0x040fe20000041864 */
[----:B------:R-:W2:Y:S02]  /*16950*/  LDSM.16.MT88.4 R28, [R200+0x8880] ;  /* 0x00888000c81c783b */ /* 0x000ea40000004200 */
        /* <DEDUP_REMOVED lines=8> */
[----:B------:R-:W-:Y:S02]  /*169e0*/  FMUL.FTZ R112, R2, R112 ;  /* 0x0000007002707220 */ /* 0x000fe40000410000 */
[----:B-1----:R-:W-:Y:S02]  /*169f0*/  FFMA.FTZ R3, R170, c[0x0][0x2d0], -R154 ;  /* 0x0000b400aa037a23 */ /* 0x002fe4000001089a */
[----:B------:R-:W-:Y:S01]  /*16a00*/  LDSM.16.MT88.4 R168, [R200+0x6080] ;  /* 0x00608000c8a8783b */ /* 0x000fe20000004200 */
[C---:B------:R-:W-:Y:S01]  /*16a10*/  HMMA.16816.F32.BF16 R108, R16.reuse, R22, R108 ;  /* 0x00000016106c723c */ /* 0x040fe2000004186c */
[----:B------:R1:W5:Y:S02]  /*16a20*/  MUFU.EX2 R190, R3 ;  /* 0x0000000300be7308 */ /* 0x0003640000000800 */
[----:B------:R-:W-:Y:S02]  /*16a30*/  FMUL.FTZ R113, R2, R113 ;  /* 0x0000007102717220 */ /* 0x000fe40000410000 */
[C---:B------:R-:W-:Y:S02]  /*16a40*/  FMUL.FTZ R114, R0.reuse, R114 ;  /* 0x0000007200727220 */ /* 0x040fe40000410000 */
[----:B------:R-:W1:Y:S01]  /*16a50*/  LDSM.16.MT88.4 R20, [R199+0x8880] ;  /* 0x00888000c714783b */ /* 0x000e620000004200 */
[----:B------:R-:W-:Y:S04]  /*16a60*/  FMUL.FTZ R115, R0, R115 ;  /* 0x0000007300737220 */ /* 0x000fe80000410000 */
[C---:B------:R-:W-:Y:S02]  /*16a70*/  FMUL.FTZ R116, R2.reuse, R116 ;  /* 0x0000007402747220 */ /* 0x040fe40000410000 */
[----:B------:R-:W-:Y:S01]  /*16a80*/  FMUL.FTZ R117, R2, R117 ;  /* 0x0000007502757220 */ /* 0x000fe20000410000 */
        /* <DEDUP_REMOVED lines=26> */
[----:B------:R-:W-:Y:S02]  /*16c30*/  FFMA.FTZ R2, R2, R230, R224 ;  /* 0x000000e602027223 */ /* 0x000fe400000100e0 */
[----:B------:R1:W1:Y:S01]  /*16c40*/  MUFU.EX2 R189, R3 ;  /* 0x0000000300bd7308 */ /* 0x0002620000000800 */
[----:B------:R-:W-:Y:S01]  /*16c50*/  HMMA.16816.F32.BF16 R132, R16, R22, R132 ;  /* 0x000000161084723c */ /* 0x000fe20000041884 */
[----:B------:R-:W2:Y:S06]  /*16c60*/  LDSM.16.MT88.4 R20, [R198+0x6080] ;  /* 0x00608000c614783b */ /* 0x000eac0000004200 */
[----:B----4-:R-:W-:Y:S02]  /*16c70*/  F2FP.BF16.PACK_AB R16, R210, R211 ;  /* 0x000000d3d210723e */ /* 0x010fe400000010ff */
[----:B------:R-:W-:Y:S03]  /*16c80*/  F2FP.BF16.PACK_AB R18, R194, R195 ;  /* 0x000000c3c212723e */ /* 0x000fe600000010ff */
[----:B------:R-:W-:Y:S02]  /*16c90*/  F2FP.BF16.PACK_AB R17, R192, R193 ;  /* 0x000000c1c011723e */ /* 0x000fe400000010ff */
[----:B-----5:R-:W-:Y:S07]  /*16ca0*/  F2FP.BF16.PACK_AB R19, R190, R191 ;  /* 0x000000bfbe13723e */ /* 0x020fee00000010ff */
[C---:B---3--:R-:W-:Y:S03]  /*16cb0*/  HMMA.16816.F32.BF16 R8, R16.reuse, R24, R8 ;  /* 0x000000181008723c */ /* 0x048fe60000041808 */
[--C-:B-1----:R-:W-:Y:S04]  /*16cc0*/  FFMA.FTZ R3, R183, c[0x0][0x2d0], -R7.reuse ;  /* 0x0000b400b7037a23 */ /* 0x102fe80000010807 */
[----:B------:R1:W-:Y:S01]  /*16cd0*/  MUFU.EX2 R188, R3 ;  /* 0x0000000300bc7308 */ /* 0x0003e20000000800 */
[C---:B------:R-:W-:Y:S01]  /*16ce0*/  HMMA.16816.F32.BF16 R12, R16.reuse, R26, R12 ;  /* 0x0000001a100c723c */ /* 0x040fe2000004180c */
[----:B------:R-:W3:Y:S07]  /*16cf0*/  LDSM.16.MT88.4 R24, [R197+0x7880] ;  /* 0x00788000c518783b */ /* 0x000eee0000004200 */
[C---:B--2---:R-:W-:Y:S08]  /*16d00*/  HMMA.16816.F32.BF16 R136, R16.reuse, R28, R136 ;  /* 0x0000001c1088723c */ /* 0x044ff00000041888 */
[C---:B------:R-:W-:Y:S01]  /*16d10*/  HMMA.16816.F32.BF16 R140, R16.reuse, R30, R140 ;  /* 0x0000001e108c723c */ /* 0x040fe2000004188c */
[----:B------:R-:W2:Y:S03]  /*16d20*/  LDSM.16.MT88.4 R28, [R200+0x7880] ;  /* 0x00788000c81c783b */ /* 0x000ea60000004200 */
[--C-:B-1----:R-:W-:Y:S04]  /*16d30*/  FFMA.FTZ R3, R186, c[0x0][0x2d0], -R7.reuse ;  /* 0x0000b400ba037a23 */ /* 0x102fe80000010807 */
[C---:B------:R-:W-:Y:S01]  /*16d40*/  HMMA.16816.F32.BF16 R144, R16.reuse, R156, R144 ;  /* 0x0000009c1090723c */ /* 0x040fe20000041890 */
[----:B------:R1:W-:Y:S03]  /*16d50*/  MUFU.EX2 R183, R3 ;  /* 0x0000000300b77308 */ /* 0x0003e60000000800 */
[----:B------:R-:W-:Y:S04]  /*16d60*/  FFMA.FTZ R7, R185, c[0x0][0x2d0], -R7 ;  /* 0x0000b400b9077a23 */ /* 0x000fe80000010807 */
[C---:B------:R-:W-:Y:S01]  /*16d70*/  HMMA.16816.F32.BF16 R148, R16.reuse, R158, R148 ;  /* 0x0000009e1094723c */ /* 0x040fe20000041894 */
[----:B------:R-:W4:Y:S02]  /*16d80*/  LDSM.16.MT88.4 R156, [R199+0x7880] ;  /* 0x00788000c79c783b */ /* 0x000f240000004200 */
[----:B------:R-:W-:Y:S05]  /*16d90*/  MUFU.EX2 R181, R7 ;  /* 0x0000000700b57308 */ /* 0x000fea0000000800 */
[C---:B------:R-:W-:Y:S08]  /*16da0*/  HMMA.16816.F32.BF16 R32, R16.reuse, R160, R32 ;  /* 0x000000a01020723c */ /* 0x040ff00000041820 */
[C---:B------:R-:W-:Y:S01]  /*16db0*/  HMMA.16816.F32.BF16 R36, R16.reuse, R162, R36 ;  /* 0x000000a21024723c */ /* 0x040fe20000041824 */
[----:B------:R-:W-:Y:S03]  /*16dc0*/  LDSM.16.MT88.4 R160, [R197+0x5080] ;  /* 0x00508000c5a0783b */ /* 0x000fe60000004200 */
[--C-:B-1----:R-:W-:Y:S04]  /*16dd0*/  FFMA.FTZ R3, R180, c[0x0][0x2d0], -R154.reuse ;  /* 0x0000b400b4037a23 */ /* 0x102fe8000001089a */
[C---:B------:R-:W-:Y:S01]  /*16de0*/  HMMA.16816.F32.BF16 R40, R16.reuse, R164, R40 ;  /* 0x000000a41028723c */ /* 0x040fe20000041828 */
[----:B------:R1:W5:Y:S07]  /*16df0*/  MUFU.EX2 R155, R3 ;  /* 0x00000003009b7308 */ /* 0x00036e0000000800 */
[C---:B------:R-:W-:Y:S01]  /*16e00*/  HMMA.16816.F32.BF16 R44, R16.reuse, R166, R44 ;  /* 0x000000a6102c723c */ /* 0x040fe2000004182c */
[----:B------:R-:W-:Y:S07]  /*16e10*/  LDSM.16.MT88.4 R164, [R197+0x6880] ;  /* 0x00688000c5a4783b */ /* 0x000fee0000004200 */
[C---:B------:R-:W-:Y:S08]  /*16e20*/  HMMA.16816.F32.BF16 R48, R16.reuse, R20, R48 ;  /* 0x000000141030723c */ /* 0x040ff00000041830 */
[C---:B------:R-:W-:Y:S01]  /*16e30*/  HMMA.16816.F32.BF16 R52, R16.reuse, R22, R52 ;  /* 0x000000161034723c */ /* 0x040fe20000041834 */
[----:B------:R-:W2:Y:S03]  /*16e40*/  LDSM.16.MT88.4 R20, [R197+0x9080] ;  /* 0x00908000c514783b */ /* 0x000ea60000004200 */
[--C-:B-1----:R-:W-:Y:S04]  /*16e50*/  FFMA.FTZ R3, R182, c[0x0][0x2d0], -R154.reuse ;  /* 0x0000b400b6037a23 */ /* 0x102fe8000001089a */
[C---:B------:R-:W-:Y:S01]  /*16e60*/  HMMA.16816.F32.BF16 R56, R16.reuse, R168, R56 ;  /* 0x000000a81038723c */ /* 0x040fe20000041838 */
[----:B------:R1:W1:Y:S07]  /*16e70*/  MUFU.EX2 R153, R3 ;  /* 0x0000000300997308 */ /* 0x00026e0000000800 */
[C---:B------:R-:W-:Y:S01]  /*16e80*/  HMMA.16816.F32.BF16 R60, R16.reuse, R170, R60 ;  /* 0x000000aa103c723c */ /* 0x040fe2000004183c */
[----:B------:R-:W-:Y:S07]  /*16e90*/  LDSM.16.MT88.4 R168, [R198+0x8080] ;  /* 0x00808000c6a8783b */ /* 0x000fee0000004200 */
[C---:B------:R-:W-:Y:S08]  /*16ea0*/  HMMA.16816.F32.BF16 R64, R16.reuse, R172, R64 ;  /* 0x000000ac1040723c */ /* 0x040ff00000041840 */
[C---:B------:R-:W-:Y:S01]  /*16eb0*/  HMMA.16816.F32.BF16 R68, R16.reuse, R174, R68 ;  /* 0x000000ae1044723c */ /* 0x040fe20000041844 */
[----:B------:R-:W-:Y:S03]  /*16ec0*/  LDSM.16.MT88.4 R172, [R200+0x8080] ;  /* 0x00808000c8ac783b */ /* 0x000fe60000004200 */
[--C-:B-1----:R-:W-:Y:S04]  /*16ed0*/  FFMA.FTZ R3, R184, c[0x0][0x2d0], -R154.reuse ;  /* 0x0000b400b8037a23 */ /* 0x102fe8000001089a */
[C---:B---3--:R-:W-:Y:S01]  /*16ee0*/  HMMA.16816.F32.BF16 R72, R16.reuse, R24, R72 ;  /* 0x000000181048723c */ /* 0x048fe20000041848 */
[----:B------:R1:W3:Y:S07]  /*16ef0*/  MUFU.EX2 R7, R3 ;  /* 0x0000000300077308 */ /* 0x0002ee0000000800 */
[C---:B------:R-:W-:Y:S01]  /*16f00*/  HMMA.16816.F32.BF16 R76, R16.reuse, R26, R76 ;  /* 0x0000001a104c723c */ /* 0x040fe2000004184c */
[----:B------:R-:W3:Y:S07]  /*16f10*/  LDSM.16.MT88.4 R24, [R198+0x9080] ;  /* 0x00908000c618783b */ /* 0x000eee0000004200 */
[C---:B------:R-:W-:Y:S08]  /*16f20*/  HMMA.16816.F32.BF16 R80, R16.reuse, R176, R80 ;  /* 0x000000b01050723c */ /* 0x040ff00000041850 */
[C---:B------:R-:W-:Y:S01]  /*16f30*/  HMMA.16816.F32.BF16 R84, R16.reuse, R178, R84 ;  /* 0x000000b21054723c */ /* 0x040fe20000041854 */
[----:B------:R-:W-:Y:S03]  /*16f40*/  LDSM.16.MT88.4 R176, [R199+0x8080] ;  /* 0x00808000c7b0783b */ /* 0x000fe60000004200 */
[----:B-1----:R-:W-:Y:S04]  /*16f50*/  FFMA.FTZ R3, R187, c[0x0][0x2d0], -R154 ;  /* 0x0000b400bb037a23 */ /* 0x002fe8000001089a */
[C---:B--2---:R-:W-:Y:S01]  /*16f60*/  HMMA.16816.F32.BF16 R88, R16.reuse, R28, R88 ;  /* 0x0000001c1058723c */ /* 0x044fe20000041858 */
[----:B------:R1:W2:Y:S07]  /*16f70*/  MUFU.EX2 R6, R3 ;  /* 0x0000000300067308 */ /* 0x0002ae0000000800 */
[C---:B------:R-:W-:Y:S01]  /*16f80*/  HMMA.16816.F32.BF16 R92, R16.reuse, R30, R92 ;  /* 0x0000001e105c723c */ /* 0x040fe2000004185c */
[----:B------:R-:W2:Y:S07]  /*16f90*/  LDSM.16.MT88.4 R28, [R200+0x9080] ;  /* 0x00908000c81c783b */ /* 0x000eae0000004200 */
[C---:B----4-:R-:W-:Y:S08]  /*16fa0*/  HMMA.16816.F32.BF16 R96, R16.reuse, R156, R96 ;  /* 0x0000009c1060723c */ /* 0x050ff00000041860 */
[C---:B------:R-:W-:Y:S01]  /*16fb0*/  HMMA.16816.F32.BF16 R100, R16.reuse, R158, R100 ;  /* 0x0000009e1064723c */ /* 0x040fe20000041864 */
[----:B------:R-:W4:Y:S03]  /*16fc0*/  LDSM.16.MT88.4 R156, [R199+0x9080] ;  /* 0x00908000c79c783b */ /* 0x000f260000004200 */
[----:B-1----:R-:W-:Y:S02]  /*16fd0*/  FFMA.FTZ R3, R0, R229, R215 ;  /* 0x000000e500037223 */ /* 0x002fe400000100d7 */
[----:B------:R-:W-:Y:S02]  /*16fe0*/  FADD.FTZ R0, R223, R2 ;  /* 0x00000002df007221 */ /* 0x000fe40000010000 */
[C---:B------:R-:W-:Y:S04]  /*16ff0*/  HMMA.16816.F32.BF16 R104, R16.reuse, R20, R104 ;  /* 0x000000141068723c */ /* 0x040fe80000041868 */
[----:B------:R-:W-:Y:S02]  /*17000*/  FADD.FTZ R2, R214, R3 ;  /* 0x00000003d6027221 */ /* 0x000fe40000010000 */
[----:B------:R-:W-:Y:S02]  /*17010*/  FADD.FTZ R0, R222, R0 ;  /* 0x00000000de007221 */ /* 0x000fe40000010000 */
[C---:B------:R-:W-:Y:S01]  /*17020*/  HMMA.16816.F32.BF16 R108, R16.reuse, R22, R108 ;  /* 0x00000016106c723c */ /* 0x040fe2000004186c */
[----:B------:R-:W1:Y:S03]  /*17030*/  LDSM.16.MT88.4 R20, [R198+0x5080] ;  /* 0x00508000c614783b */ /* 0x000e660000004200 */
[----:B------:R-:W-:Y:S02]  /*17040*/  FADD.FTZ R2, R213, R2 ;  /* 0x00000002d5027221 */ /* 0x000fe40000010000 */
[----:B------:R-:W-:Y:S02]  /*17050*/  FADD.FTZ R0, R216, R0 ;  /* 0x00000000d8007221 */ /* 0x000fe40000010000 */
[C---:B---3--:R-:W-:Y:S04]  /*17060*/  HMMA.16816.F32.BF16 R112, R16.reuse, R24, R112 ;  /* 0x000000181070723c */ /* 0x048fe80000041870 */
        /* <DEDUP_REMOVED lines=13> */
[C---:B----4-:R-:W-:Y:S04]  /*17140*/  HMMA.16816.F32.BF16 R128, R16.reuse, R156, R128 ;  /* 0x0000009c1080723c */ /* 0x050fe80000041880 */
[----:B------:R-:W-:Y:S02]  /*17150*/  FADD.FTZ R2, R190, R2 ;  /* 0x00000002be027221 */ /* 0x000fe40000010000 */
[----:B------:R-:W-:Y:S02]  /*17160*/  FADD.FTZ R0, R189, R0 ;  /* 0x00000000bd007221 */ /* 0x000fe40000010000 */
[----:B------:R-:W-:Y:S04]  /*17170*/  HMMA.16816.F32.BF16 R132, R16, R158, R132 ;  /* 0x0000009e1084723c */ /* 0x000fe80000041884 */
[----:B-----5:R-:W-:Y:S02]  /*17180*/  FADD.FTZ R3, R155, R2 ;  /* 0x000000029b037221 */ /* 0x020fe40000010000 */
[C---:B------:R-:W-:Y:S01]  /*17190*/  FADD.FTZ R2, R188.reuse, R0 ;  /* 0x00000000bc027221 */ /* 0x040fe20000010000 */
[----:B------:R-:W-:Y:S01]  /*171a0*/  F2FP.BF16.PACK_AB R16, R188, R189 ;  /* 0x000000bdbc10723e */ /* 0x000fe200000010ff */
[----:B------:R-:W-:Y:S01]  /*171b0*/  FADD.FTZ R0, R153, R3 ;  /* 0x0000000399007221 */ /* 0x000fe20000010000 */
[----:B------:R-:W-:Y:S03]  /*171c0*/  F2FP.BF16.PACK_AB R18, R181, R183 ;  /* 0x000000b7b512723e */ /* 0x000fe600000010ff */
[----:B------:R-:W-:Y:S01]  /*171d0*/  F2FP.BF16.PACK_AB R17, R153, R155 ;  /* 0x0000009b9911723e */ /* 0x000fe200000010ff */
[----:B------:R-:W-:Y:S01]  /*171e0*/  FADD.FTZ R0, R7, R0 ;  /* 0x0000000007007221 */ /* 0x000fe20000010000 */
[C---:B------:R-:W-:Y:S01]  /*171f0*/  F2FP.BF16.PACK_AB R19, R6.reuse, R7 ;  /* 0x000000070613723e */ /* 0x040fe200000010ff */
[----:B------:R-:W-:Y:S01]  /*17200*/  FADD.FTZ R2, R183, R2 ;  /* 0x00000002b7027221 */ /* 0x000fe20000010000 */
[----:B------:R-:W-:Y:S01]  /*17210*/  MOV R7, R4 ;  /* 0x0000000400077202 */ /* 0x000fe20000000f00 */
[----:B------:R-:W-:Y:S01]  /*17220*/  FADD.FTZ R229, R6, R0 ;  /* 0x0000000006e57221 */ /* 0x000fe20000010000 */
[----:B------:R-:W-:Y:S01]  /*17230*/  IADD3 R0, R218, -0x1, RZ ;  /* 0xffffffffda007810 */ /* 0x000fe20007ffe0ff */
[----:B------:R-:W-:Y:S01]  /*17240*/  FADD.FTZ R230, R181, R2 ;  /* 0x00000002b5e67221 */ /* 0x000fe20000010000 */
[----:B------:R-:W-:Y:S01]  /*17250*/  MOV R6, R152 ;  /* 0x0000009800067202 */ /* 0x000fe20000000f00 */
[C---:B------:R-:W-:Y:S01]  /*17260*/  HMMA.16816.F32.BF16 R156, R16.reuse, R160, R8 ;  /* 0x000000a0109c723c */ /* 0x040fe20000041808 */
[----:B------:R-:W4:Y:S02]  /*17270*/  LDSM.16.MT88.4 R8, [R198+0x6880] ;  /* 0x00688000c608783b */ /* 0x000f240000004200 */
[----:B------:R-:W-:Y:S02]  /*17280*/  MOV R218, R0 ;  /* 0x0000000000da7202 */ /* 0x000fe40000000f00 */
[----:B------:R-:W-:Y:S03]  /*17290*/  MOV R153, R4 ;  /* 0x0000000400997202 */ /* 0x000fe60000000f00 */
        /* <DEDUP_REMOVED lines=13> */
[----:B------:R-:W2:Y:S07]  /*17370*/  LDSM.16.MT88.4 R164, [R198+0x9880] ;  /* 0x00988000c6a4783b */ /* 0x000eae0000004200 */
[C---:B----4-:R-:W-:Y:S08]  /*17380*/  HMMA.16816.F32.BF16 R48, R16.reuse, R8, R48 ;  /* 0x000000081030723c */ /* 0x050ff00000041830 */
[C---:B------:R-:W-:Y:S01]  /*17390*/  HMMA.16816.F32.BF16 R52, R16.reuse, R10, R52 ;  /* 0x0000000a1034723c */ /* 0x040fe20000041834 */
[----:B------:R-:W4:Y:S07]  /*173a0*/  LDSM.16.MT88.4 R8, [R200+0x9880] ;  /* 0x00988000c808783b */ /* 0x000f2e0000004200 */
[C---:B-----5:R-:W-:Y:S08]  /*173b0*/  HMMA.16816.F32.BF16 R56, R16.reuse, R12, R56 ;  /* 0x0000000c1038723c */ /* 0x060ff00000041838 */
[C---:B------:R-:W-:Y:S01]  /*173c0*/  HMMA.16816.F32.BF16 R60, R16.reuse, R14, R60 ;  /* 0x0000000e103c723c */ /* 0x040fe2000004183c */
[----:B------:R-:W5:Y:S07]  /*173d0*/  LDSM.16.MT88.4 R12, [R199+0x9880] ;  /* 0x00988000c70c783b */ /* 0x000f6e0000004200 */
[C---:B-1----:R-:W-:Y:S08]  /*173e0*/  HMMA.16816.F32.BF16 R64, R16.reuse, R20, R64 ;  /* 0x000000141040723c */ /* 0x042ff00000041840 */
        /* <DEDUP_REMOVED lines=13> */
[C---:B----4-:R-:W-:Y:S08]  /*174c0*/  HMMA.16816.F32.BF16 R120, R16.reuse, R8, R120 ;  /* 0x000000081078723c */ /* 0x050ff00000041878 */
[C---:B------:R-:W-:Y:S08]  /*174d0*/  HMMA.16816.F32.BF16 R124, R16.reuse, R10, R124 ;  /* 0x0000000a107c723c */ /* 0x040ff0000004187c */
[C---:B-----5:R-:W-:Y:S08]  /*174e0*/  HMMA.16816.F32.BF16 R128, R16.reuse, R12, R128 ;  /* 0x0000000c1080723c */ /* 0x060ff00000041880 */
[----:B------:R-:W-:Y:S01]  /*174f0*/  HMMA.16816.F32.BF16 R132, R16, R14, R132 ;  /* 0x0000000e1084723c */ /* 0x000fe20000041884 */
[----:B------:R-:W-:Y:S07]  /*17500*/  @!UPT UIADD3 URZ, URZ, URZ, URZ ;  /* 0x0000003f3f3ff290 */ /* 0x000fee000fffe03f */
[----:B------:R-:W-:-:S11]  /*17510*/  @P0 BRA `(.L_x_1287) ;  /* 0xffffc6f000000947 */ /* 0x000fd6000383ffff */
.L_x_1265:
[----:B------:R-:W-:Y:S05]  /*17520*/  BRA.DIV ~URZ, `(.L_x_1288) ;  /* 0x00004cc27f007947 */ /* 0x000fea000b800000 */
[----:B------:R1:W2:Y:S02]  /*17530*/  SHFL.BFLY PT, R5, R230, 0x2, 0x1f ;  /* 0x0c401f00e6057f89 */ /* 0x0002a400000e0000 */
.L_x_1355:
[----:B--2---:R-:W-:Y:S01]  /*17540*/  FADD.FTZ R5, R5, R230 ;  /* 0x000000e605057221 */ /* 0x004fe20000010000 */
[----:B------:R-:W-:Y:S05]  /*17550*/  BRA.DIV ~URZ, `(.L_x_1289) ;  /* 0x00004cf27f007947 */ /* 0x000fea000b800000 */
[----:B------:R-:W2:Y:S04]  /*17560*/  SHFL.BFLY PT, R4, R229, 0x2, 0x1f ;  /* 0x0c401f00e5047f89 */ /* 0x000ea800000e0000 */
[----:B------:R-:W3:Y:S01]  /*17570*/  SHFL.BFLY PT, R2, R5, 0x1, 0x1f ;  /* 0x0c201f0005027f89 */ /* 0x000ee200000e0000 */
[----:B--2---:R-:W-:-:S02]  /*17580*/  FADD.FTZ R4, R4, R229 ;  /* 0x000000e504047221 */ /* 0x004fc40000010000 */
[----:B---3--:R-:W-:-:S03]  /*17590*/  FADD.FTZ R5, R5, R2 ;  /* 0x0000000205057221 */ /* 0x008fc60000010000 */
[----:B------:R2:W3:Y:S04]  /*175a0*/  SHFL.BFLY PT, R0, R4, 0x1, 0x1f ;  /* 0x0c201f0004007f89 */ /* 0x0004e800000e0000 */
.L_x_1356:
[----:B------:R-:W-:Y:S01]  /*175b0*/  FSETP.NE.FTZ.AND P1, PT, R5, RZ, PT ;  /* 0x000000ff0500720b */ /* 0x000fe20003f35000 */
[----:B--23--:R-:W-:Y:S01]  /*175c0*/  FADD.FTZ R4, R0, R4 ;  /* 0x0000000400047221 */ /* 0x00cfe20000010000 */
[----:B------:R-:W-:Y:S02]  /*175d0*/  MOV R2, RZ ;  /* 0x000000ff00027202 */ /* 0x000fe40000000f00 */
[----:B------:R-:W-:Y:S02]  /*175e0*/  MOV R0, RZ ;  /* 0x000000ff00007202 */ /* 0x000fe40000000f00 */
[----:B------:R-:W-:Y:S02]  /*175f0*/  FSETP.NE.FTZ.AND P0, PT, R4, RZ, PT ;  /* 0x000000ff0400720b */ /* 0x000fe40003f15000 */
[----:B------:R-:W-:-:S05]  /*17600*/  MOV R153, 0xff800000 ;  /* 0xff80000000997802 */ /* 0x000fca0000000f00 */
[----:B------:R-:W2:Y:S01]  /*17610*/  @P1 MUFU.RCP R2, R5 ;  /* 0x0000000500021308 */ /* 0x000ea20000001000 */
[----:B------:R-:W-:-:S05]  /*17620*/  @P1 MOV R3, 0x3f317218 ;  /* 0x3f31721800031802 */ /* 0x000fca0000000f00 */
[----:B------:R-:W-:Y:S02]  /*17630*/  @P1 FMUL.FTZ R3, R3, c[0x0][0x2d0] ;  /* 0x0000b40003031a20 */ /* 0x000fe40000410000 */
        /* <DEDUP_REMOVED lines=67> */
[----:B------:R-:W4:Y:S01]  /*17a70*/  @P0 MUFU.LG2 R2, R4 ;  /* 0x0000000400020308 */ /* 0x000f220000000c00 */
[----:B---3--:R-:W-:Y:S02]  /*17a80*/  @P1 FMUL.FTZ R5, R5, 0.69314718246459960938 ;  /* 0x3f31721805051820 */ /* 0x008fe40000410000 */
[C---:B--2---:R-:W-:Y:S02]  /*17a90*/  FMUL.FTZ R158, R0.reuse, R158 ;  /* 0x0000009e009e7220 */ /* 0x044fe40000410000 */
[----:B------:R-:W-:Y:S01]  /*17aa0*/  @P1 FFMA.FTZ R153, R3, R152, R5 ;  /* 0x0000009803991223 */ /* 0x000fe20000010005 */
[----:B------:R-:W-:Y:S01]  /*17ab0*/  @P0 MOV R3, 0x3f317218 ;  /* 0x3f31721800030802 */ /* 0x000fe20000000f00 */
[C---:B------:R-:W-:Y:S01]  /*17ac0*/  FMUL.FTZ R159, R0.reuse, R159 ;  /* 0x0000009f009f7220 */ /* 0x040fe20000410000 */
[----:B------:R-:W-:Y:S01]  /*17ad0*/  PLOP3.LUT P1, PT, PT, PT, PT, 0x8, 0x0 ;  /* 0x000000000000781c */ /* 0x000fe20003f2e170 */
[----:B------:R-:W-:-:S02]  /*17ae0*/  FMUL.FTZ R162, R0, R162 ;  /* 0x000000a200a27220 */ /* 0x000fc40000410000 */
[----:B------:R-:W-:Y:S02]  /*17af0*/  @P0 FMUL.FTZ R3, R3, c[0x0][0x2d0] ;  /* 0x0000b40003030a20 */ /* 0x000fe40000410000 */
[C---:B------:R-:W-:Y:S02]  /*17b00*/  FMUL.FTZ R163, R0.reuse, R163 ;  /* 0x000000a300a37220 */ /* 0x040fe40000410000 */
[----:B------:R-:W-:Y:S02]  /*17b10*/  FMUL.FTZ R138, R0, R138 ;  /* 0x0000008a008a7220 */ /* 0x000fe40000410000 */
[----:B----4-:R-:W-:Y:S02]  /*17b20*/  @P0 FMUL.FTZ R2, R2, 0.69314718246459960938 ;  /* 0x3f31721802020820 */ /* 0x010fe40000410000 */
        /* <DEDUP_REMOVED lines=60> */
.L_x_1182:
[----:B------:R-:W-:Y:S05]  /*17ef0*/  @P1 BRA `(.L_x_1290) ;  /* 0x00001aa000001947 */ /* 0x000fea0003800000 */
[----:B------:R-:W2:Y:S01]  /*17f00*/  S2R R65, SR_TID.X ;  /* 0x0000000000417919 */ /* 0x000ea20000002100 */
[----:B------:R-:W-:Y:S01]  /*17f10*/  F2FP.BF16.PACK_AB R50, R51, R50 ;  /* 0x000000323332723e */ /* 0x000fe200000010ff */
[----:B------:R-:W-:Y:S01]  /*17f20*/  WARPSYNC 0xffffffff ;  /* 0xffffffff00007948 */ /* 0x000fe20003800000 */
[----:B------:R-:W-:Y:S01]  /*17f30*/  F2FP.BF16.PACK_AB R46, R47, R46 ;  /* 0x0000002e2f2e723e */ /* 0x000fe200000010ff */
[----:B------:R-:W-:Y:S01]  /*17f40*/  BAR.SYNC.DEFER_BLOCKING 0x1, 0x100 ;  /* 0x0044000000007b1d */ /* 0x000fe20000010000 */
        /* <DEDUP_REMOVED lines=10> */
[----:B--2---:R-:W-:Y:S02]  /*17ff0*/  SHF.R.S32.HI R51, RZ, 0x1f, R65 ;  /* 0x0000001fff337819 */ /* 0x004fe40000011441 */
[----:B------:R-:W-:Y:S02]  /*18000*/  F2FP.BF16.PACK_AB R5, R145, R144 ;  /* 0x000000909105723e */ /* 0x000fe400000010ff */
[----:B------:R-:W-:-:S02]  /*18010*/  LEA.HI R2, R51, R65, RZ, 0x2 ;  /* 0x0000004133027211 */ /* 0x000fc400078f10ff */
[----:B------:R-:W-:Y:S02]  /*18020*/  LEA.HI R47, R51, R65, RZ, 0x5 ;  /* 0x00000041332f7211 */ /* 0x000fe400078f28ff */
[--C-:B------:R-:W-:Y:S02]  /*18030*/  SHF.R.S32.HI R4, RZ, 0x2, R2.reuse ;  /* 0x00000002ff047819 */ /* 0x100fe40000011402 */
[----:B------:R-:W-:Y:S02]  /*18040*/  SHF.R.S32.HI R0, RZ, 0x1f, R2 ;  /* 0x0000001fff007819 */ /* 0x000fe40000011402 */
[----:B------:R-:W-:Y:S02]  /*18050*/  SHF.R.S32.HI R43, RZ, 0x5, R47 ;  /* 0x00000005ff2b7819 */ /* 0x000fe4000001142f */
[----:B------:R-:W-:Y:S02]  /*18060*/  LEA.HI R0, R0, R4, RZ, 0x3 ;  /* 0x0000000400007211 */ /* 0x000fe400078f18ff */
[----:B------:R-:W-:-:S02]  /*18070*/  F2FP.BF16.PACK_AB R146, R147, R146 ;  /* 0x000000929392723e */ /* 0x000fc400000010ff */
        /* <DEDUP_REMOVED lines=21> */
[----:B------:R-:W-:Y:S02]  /*181d0*/  F2FP.BF16.PACK_AB R38, R9, R18 ;  /* 0x000000120926723e */ /* 0x000fe400000010ff */
[----:B------:R-:W-:Y:S02]  /*181e0*/  F2FP.BF16.PACK_AB R37, R11, R20 ;  /* 0x000000140b25723e */ /* 0x000fe400000010ff */
[C---:B------:R-:W-:Y:S01]  /*181f0*/  IADD3 R3, R0.reuse, 0x80, RZ ;  /* 0x0000008000037810 */ /* 0x040fe20007ffe0ff */
[----:B------:R2:W-:Y:S01]  /*18200*/  STS [R0+0x80], R48 ;  /* 0x0000803000007388 */ /* 0x0005e20000000800 */
[C---:B------:R-:W-:Y:S02]  /*18210*/  IADD3 R2, R0.reuse, 0x70, RZ ;  /* 0x0000007000027810 */ /* 0x040fe40007ffe0ff */
[----:B------:R-:W-:Y:S01]  /*18220*/  @P0 IADD3 R2, R3, 0x10, RZ ;  /* 0x0000001003020810 */ /* 0x000fe20007ffe0ff */
[----:B------:R-:W-:Y:S01]  /*18230*/  STS [R0+0x480], R158 ;  /* 0x0004809e00007388 */ /* 0x000fe20000000800 */
[----:B------:R-:W-:Y:S01]  /*18240*/  IMAD.IADD R3, R0, 0x1, R4 ;  /* 0x0000000100037824 */ /* 0x000fe200078e0204 */
[----:B------:R-:W-:-:S02]  /*18250*/  F2FP.BF16.PACK_AB R35, R53, R52 ;  /* 0x000000343523723e */ /* 0x000fc400000010ff */
[----:B------:R3:W-:Y:S01]  /*18260*/  STS [R2], R7 ;  /* 0x0000000702007388 */ /* 0x0007e20000000800 */
[----:B------:R-:W-:Y:S01]  /*18270*/  IMAD.IADD R4, R4, 0x1, R2 ;  /* 0x0000000104047824 */ /* 0x000fe200078e0202 */
[----:B------:R-:W-:Y:S02]  /*18280*/  F2FP.BF16.PACK_AB R54, R55, R54 ;  /* 0x000000363736723e */ /* 0x000fe400000010ff */
[----:B------:R-:W-:Y:S01]  /*18290*/  STS [R2+0x400], R162 ;  /* 0x000400a202007388 */ /* 0x000fe20000000800 */
[----:B------:R-:W-:Y:S02]  /*182a0*/  F2FP.BF16.PACK_AB R34, R57, R56 ;  /* 0x000000383922723e */ /* 0x000fe400000010ff */
[----:B------:R-:W-:Y:S01]  /*182b0*/  F2FP.BF16.PACK_AB R58, R59, R58 ;  /* 0x0000003a3b3a723e */ /* 0x000fe200000010ff */
[----:B------:R4:W-:Y:S01]  /*182c0*/  STS [R3+0x80], R6 ;  /* 0x0000800603007388 */ /* 0x0009e20000000800 */
[----:B------:R-:W-:Y:S02]  /*182d0*/  F2FP.BF16.PACK_AB R33, R61, R60 ;  /* 0x0000003c3d21723e */ /* 0x000fe400000010ff */
[----:B------:R-:W-:Y:S01]  /*182e0*/  F2FP.BF16.PACK_AB R62, R63, R62 ;  /* 0x0000003e3f3e723e */ /* 0x000fe200000010ff */
[----:B------:R-:W-:Y:S01]  /*182f0*/  STS [R3+0x480], R138 ;  /* 0x0004808a03007388 */ /* 0x000fe20000000800 */
[----:B------:R-:W-:-:S02]  /*18300*/  F2FP.BF16.PACK_AB R32, R32, R64 ;  /* 0x000000402020723e */ /* 0x000fc400000010ff */
[----:B------:R-:W-:Y:S01]  /*18310*/  F2FP.BF16.PACK_AB R66, R67, R66 ;  /* 0x000000424342723e */ /* 0x000fe200000010ff */
[----:B------:R1:W-:Y:S01]  /*18320*/  STS [R4], R8 ;  /* 0x0000000804007388 */ /* 0x0003e20000000800 */
[----:B--2---:R-:W-:Y:S01]  /*18330*/  IMAD.MOV.U32 R48, RZ, RZ, 0x40 ;  /* 0x00000040ff307424 */ /* 0x004fe200078e00ff */
[----:B------:R-:W-:Y:S02]  /*18340*/  F2FP.BF16.PACK_AB R31, R31, R68 ;  /* 0x000000441f1f723e */ /* 0x000fe400000010ff */
[----:B------:R-:W-:Y:S01]  /*18350*/  STS [R4+0x400], R142 ;  /* 0x0004008e04007388 */ /* 0x000fe20000000800 */
[----:B------:R-:W-:Y:S02]  /*18360*/  F2FP.BF16.PACK_AB R70, R71, R70 ;  /* 0x000000464746723e */ /* 0x000fe400000010ff */
[----:B------:R-:W-:Y:S02]  /*18370*/  F2FP.BF16.PACK_AB R30, R30, R72 ;  /* 0x000000481e1e723e */ /* 0x000fe400000010ff */
[----:B---3--:R-:W-:-:S02]  /*18380*/  SEL R7, R48, 0xffffffc0, !P2 ;  /* 0xffffffc030077807 */ /* 0x008fc40005000000 */
[----:B------:R-:W-:Y:S02]  /*18390*/  F2FP.BF16.PACK_AB R74, R75, R74 ;  /* 0x0000004a4b4a723e */ /* 0x000fe400000010ff */
[----:B------:R-:W-:Y:S02]  /*183a0*/  F2FP.BF16.PACK_AB R29, R29, R76 ;  /* 0x0000004c1d1d723e */ /* 0x000fe400000010ff */
[----:B------:R-:W-:Y:S01]  /*183b0*/  F2FP.BF16.PACK_AB R78, R79, R78 ;  /* 0x0000004e4f4e723e */ /* 0x000fe200000010ff */
[----:B----4-:R-:W-:Y:S01]  /*183c0*/  IMAD.IADD R6, R0, 0x1, R7 ;  /* 0x0000000100067824 */ /* 0x010fe200078e0207 */
[----:B------:R-:W-:Y:S02]  /*183d0*/  F2FP.BF16.PACK_AB R28, R28, R80 ;  /* 0x000000501c1c723e */ /* 0x000fe400000010ff */
[----:B------:R-:W-:Y:S02]  /*183e0*/  F2FP.BF16.PACK_AB R82, R83, R82 ;  /* 0x000000525352723e */ /* 0x000fe400000010ff */
[----:B------:R2:W-:Y:S01]  /*183f0*/  STS [R6+0x80], R5 ;  /* 0x0000800506007388 */ /* 0x0005e20000000800 */
[----:B------:R-:W-:Y:S01]  /*18400*/  F2FP.BF16.PACK_AB R27, R27, R84 ;  /* 0x000000541b1b723e */ /* 0x000fe200000010ff */
[----:B-1----:R-:W-:-:S02]  /*18410*/  IMAD.IADD R8, R7, 0x1, R2 ;  /* 0x0000000107087824 */ /* 0x002fc400078e0202 */
        /* <DEDUP_REMOVED lines=13> */
[----:B--2---:R-:W-:Y:S01]  /*184f0*/  IMAD.IADD R5, R7, 0x1, R3 ;  /* 0x0000000107057824 */ /* 0x004fe200078e0203 */
[----:B------:R-:W-:Y:S01]  /*18500*/  F2FP.BF16.PACK_AB R106, R107, R106 ;  /* 0x0000006a6b6a723e */ /* 0x000fe200000010ff */
        /* <DEDUP_REMOVED lines=22> */
[----:B------:R-:W-:Y:S01]  /*18670*/  ISETP.NE.U32.AND P0, PT, RZ, c[0x0][0x500], PT ;  /* 0x00014000ff007a0c */ /* 0x000fe20003f05070 */
[----:B------:R-:W-:Y:S01]  /*18680*/  STS [R2+0x4400], R46 ;  /* 0x0044002e02007388 */ /* 0x000fe20000000800 */
[----:B------:R-:W-:Y:S02]  /*18690*/  ISETP.NE.U32.AND P1, PT, RZ, c[0x0][0x508], PT ;  /* 0x00014200ff007a0c */ /* 0x000fe40003f25070 */
[----:B------:R-:W-:Y:S01]  /*186a0*/  ISETP.NE.AND.EX P0, PT, RZ, c[0x0][0x504], PT, P0 ;  /* 0x00014100ff007a0c */ /* 0x000fe20003f05300 */
[----:B------:R-:W-:Y:S01]  /*186b0*/  STS [R3+0x4080], R36 ;  /* 0x0040802403007388 */ /* 0x000fe20000000800 */
[----:B------:R-:W-:-:S03]  /*186c0*/  ISETP.NE.AND.EX P1, PT, RZ, c[0x0][0x50c], PT, P1 ;  /* 0x00014300ff007a0c */ /* 0x000fc60003f25310 */
        /* <DEDUP_REMOVED lines=41> */
[----:B------:R2:W-:Y:S04]  /*18960*/  STS [R5+0xc480], R15 ;  /* 0x00c4800f05007388 */ /* 0x0005e80000000800 */
[----:B------:R2:W-:Y:S04]  /*18970*/  STS [R7+0xc000], R14 ;  /* 0x00c0000e07007388 */ /* 0x0005e80000000800 */
[----:B------:R2:W-:Y:S01]  /*18980*/  STS [R7+0xc400], R13 ;  /* 0x00c4000d07007388 */ /* 0x0005e20000000800 */
[----:B-1----:R-:W-:-:S03]  /*18990*/  IMAD.WIDE R8, R252, R2, c[0x0][0x500] ;  /* 0x00014000fc087625 */ /* 0x002fc600078e0202 */
[----:B------:R-:W-:Y:S06]  /*189a0*/  BAR.SYNC.DEFER_BLOCKING 0x1, 0x100 ;  /* 0x0044000000007b1d */ /* 0x000fec0000010000 */
[----:B------:R-:W3:Y:S01]  /*189b0*/  @P0 LDG.E R0, [R8.64] ;  /* 0x0000000e08000981 */ /* 0x000ee2000c1e1900 */
[----:B------:R-:W-:Y:S02]  /*189c0*/  IMAD.MOV.U32 R29, RZ, RZ, c[0x0][0x388] ;  /* 0x0000e200ff1d7624 */ /* 0x000fe400078e00ff */
[----:B------:R-:W-:-:S05]  /*189d0*/  @P1 IMAD.WIDE R2, R252, R2, c[0x0][0x508] ;  /* 0x00014200fc021625 */ /* 0x000fca00078e0202 */
[----:B------:R1:W5:Y:S02]  /*189e0*/  @P1 LDG.E R29, [R2.64] ;  /* 0x0000000e021d1981 */ /* 0x000364000c1e1900 */
[----:B-1----:R-:W-:Y:S02]  /*189f0*/  CS2R R2, SRZ ;  /* 0x0000000000027805 */ /* 0x002fe4000001ff00 */
[--C-:B---3--:R-:W-:Y:S01]  /*18a00*/  @P0 SHF.R.S32.HI R3, RZ, 0x1f, R0.reuse ;  /* 0x0000001fff030819 */ /* 0x108fe20000011400 */
[----:B------:R-:W-:Y:S01]  /*18a10*/  @P0 IMAD.MOV.U32 R2, RZ, RZ, R0 ;  /* 0x000000ffff020224 */ /* 0x000fe200078e0000 */
[----:B------:R-:W-:Y:S05]  /*18a20*/  @P1 BRA `(.L_x_1291) ;  /* 0x0000004000001947 */ /* 0x000fea0003800000 */
[----:B--2---:R-:W-:Y:S05]  /*18a30*/  @!P0 BRA `(.L_x_1291) ;  /* 0x0000003000008947 */ /* 0x004fea0003800000 */
[----:B------:R-:W2:Y:S04]  /*18a40*/  LDG.E R4, [R8.64] ;  /* 0x0000000e08047981 */ /* 0x000ea8000c1e1900 */
[----:B------:R-:W2:Y:S02]  /*18a50*/  LDG.E R0, [R8.64+0x4] ;  /* 0x0000040e08007981 */ /* 0x000ea4000c1e1900 */
[----:B--2--5:R-:W-:-:S02]  /*18a60*/  IADD3 R29, -R4, R0, RZ ;  /* 0x00000000041d7210 */ /* 0x024fc40007ffe1ff */
.L_x_1291:
[----:B--2---:R-:W1:Y:S01]  /*18a70*/  S2R R9, SR_CTAID.Y ;  /* 0x0000000000097919 */ /* 0x004e620000002600 */
[----:B------:R-:W-:Y:S01]  /*18a80*/  LOP3.LUT R0, R47, 0xffffffe0, RZ, 0xc0, !PT ;  /* 0xffffffe02f007812 */ /* 0x000fe200078ec0ff */
[----:B------:R-:W-:Y:S01]  /*18a90*/  IMAD.MOV.U32 R8, RZ, RZ, c[0x0][0x4e8] ;  /* 0x00013a00ff087624 */ /* 0x000fe200078e00ff */
[----:B------:R-:W-:Y:S01]  /*18aa0*/  SHF.R.S32.HI R4, RZ, 0x1f, R43 ;  /* 0x0000001fff047819 */ /* 0x000fe2000001142b */
[----:B------:R-:W2:Y:S01]  /*18ab0*/  S2R R28, SR_CTAID.X ;  /* 0x00000000001c7919 */ /* 0x000ea20000002500 */
[----:B------:R-:W-:Y:S01]  /*18ac0*/  LEA.HI R16, R51, R65, RZ, 0x3 ;  /* 0x0000004133107211 */ /* 0x000fe200078f18ff */
[----:B------:R-:W-:Y:S01]  /*18ad0*/  IMAD.IADD R0, R65, 0x1, -R0 ;  /* 0x0000000141007824 */ /* 0x000fe200078e0a00 */
[----:B------:R-:W-:Y:S01]  /*18ae0*/  LEA.HI R4, R4, R43, RZ, 0x3 ;  /* 0x0000002b04047211 */ /* 0x000fe200078f18ff */
[----:B------:R-:W3:Y:S01]  /*18af0*/  S2R R10, SR_CTAID.Y ;  /* 0x00000000000a7919 */ /* 0x000ee20000002600 */
[----:B------:R-:W-:Y:S01]  /*18b00*/  ISETP.NE.AND P1, PT, R8, 0x1, PT ;  /* 0x000000010800780c */ /* 0x000fe20003f25270 */
[----:B-----5:R-:W-:Y:S01]  /*18b10*/  IMAD R29, R29, c[0x0][0x4e8], RZ ;  /* 0x00013a001d1d7a24 */ /* 0x020fe200078e02ff */
[----:B------:R-:W-:Y:S01]  /*18b20*/  SHF.R.S32.HI R7, RZ, 0x1f, R0 ;  /* 0x0000001fff077819 */ /* 0x000fe20000011400 */
[----:B------:R-:W-:Y:S01]  /*18b30*/  BSSY B0, `(.L_x_1292) ;  /* 0x0000089000007945 */ /* 0x000fe20003800000 */
[----:B------:R-:W-:-:S02]  /*18b40*/  LOP3.LUT R5, R4, 0xffffff8, RZ, 0xc0, !PT ;  /* 0x0ffffff804057812 */ /* 0x000fc400078ec0ff */
[----:B------:R-:W-:Y:S02]  /*18b50*/  LEA.HI R4, R21, R21, RZ, 0x1 ;  /* 0x0000001515047211 */ /* 0x000fe400078f08ff */
[----:B------:R-:W-:Y:S01]  /*18b60*/  LEA.HI R7, R7, R0, RZ, 0x2 ;  /* 0x0000000007077211 */ /* 0x000fe200078f10ff */
[----:B------:R-:W-:Y:S01]  /*18b70*/  IMAD.IADD R6, R43, 0x1, -R5 ;  /* 0x000000012b067824 */ /* 0x000fe200078e0a05 */
[----:B------:R-:W-:Y:S02]  /*18b80*/  LOP3.LUT R4, R4, 0x1ffffffe, RZ, 0xc0, !PT ;  /* 0x1ffffffe04047812 */ /* 0x000fe400078ec0ff */
[----:B------:R-:W-:Y:S02]  /*18b90*/  SHF.R.S32.HI R5, RZ, 0x2, R7 ;  /* 0x00000002ff057819 */ /* 0x000fe40000011407 */
[----:B------:R-:W-:Y:S02]  /*18ba0*/  IADD3 R7, R21, -R4, RZ ;  /* 0x8000000415077210 */ /* 0x000fe40007ffe0ff */
[----:B-1----:R-:W-:Y:S01]  /*18bb0*/  SHF.R.S32.HI R9, RZ, 0x1f, R9 ;  /* 0x0000001fff097819 */ /* 0x002fe20000011409 */
[----:B------:R-:W-:Y:S01]  /*18bc0*/  IMAD R17, R6, 0x10, R5 ;  /* 0x0000001006117824 */ /* 0x000fe200078e0205 */
[----:B------:R-:W-:Y:S01]  /*18bd0*/  LOP3.LUT P2, RZ, R0, 0x3, RZ, 0xc0, !PT ;  /* 0x0000000300ff7812 */ /* 0x000fe2000784c0ff */
[----:B------:R-:W-:Y:S01]  /*18be0*/  IMAD R0, R3, c[0x0][0x3a0], RZ ;  /* 0x0000e80003007a24 */ /* 0x000fe200078e02ff */
[----:B------:R-:W-:Y:S01]  /*18bf0*/  LOP3.LUT R12, R16, 0xfffffff8, RZ, 0xc0, !PT ;  /* 0xfffffff8100c7812 */ /* 0x000fe200078ec0ff */
[----:B------:R-:W-:Y:S01]  /*18c00*/  IMAD R6, R7, 0x8, R17 ;  /* 0x0000000807067824 */ /* 0x000fe200078e0211 */
[----:B------:R-:W-:Y:S01]  /*18c10*/  SEL R15, R252, RZ, !P0 ;  /* 0x000000fffc0f7207 */ /* 0x000fe20004000000 */
[----:B------:R-:W-:Y:S01]  /*18c20*/  IMAD R8, R9, c[0x0][0x490], RZ ;  /* 0x0001240009087a24 */ /* 0x000fe200078e02ff */
[----:B------:R-:W-:Y:S01]  /*18c30*/  SHF.R.S32.HI R16, RZ, 0x3, R16 ;  /* 0x00000003ff107819 */ /* 0x000fe20000011410 */
[----:B------:R-:W-:Y:S01]  /*18c40*/  IMAD R7, R2, c[0x0][0x3a4], R0 ;  /* 0x0000e90002077a24 */ /* 0x000fe200078e0200 */
[----:B--2---:R-:W-:Y:S01]  /*18c50*/  LEA R0, R28, R6, 0x7 ;  /* 0x000000061c007211 */ /* 0x004fe200078e38ff */
[----:B---3--:R-:W-:Y:S01]  /*18c60*/  IMAD.WIDE.U32 R4, R10, c[0x0][0x490], R2 ;  /* 0x000124000a047a25 */ /* 0x008fe200078e0002 */
[----:B------:R-:W-:-:S03]  /*18c70*/  LEA.HI R19, R51, R65, RZ, 0x6 ;  /* 0x0000004133137211 */ /* 0x000fc600078f30ff */
[----:B------:R-:W-:Y:S02]  /*18c80*/  IMAD R8, R10, c[0x0][0x494], R8 ;  /* 0x000125000a087a24 */ /* 0x000fe400078e0208 */
[----:B------:R-:W-:-:S04]  /*18c90*/  IMAD.WIDE.U32 R2, R2, c[0x0][0x3a0], RZ ;  /* 0x0000e80002027a25 */ /* 0x000fc800078e00ff */
[----:B------:R-:W-:Y:S01]  /*18ca0*/  IMAD.IADD R5, R5, 0x1, R8 ;  /* 0x0000000105057824 */ /* 0x000fe200078e0208 */
[----:B------:R-:W-:Y:S01]  /*18cb0*/  IADD3 R3, R3, R7, RZ ;  /* 0x0000000703037210 */ /* 0x000fe20007ffe0ff */
[----:B------:R-:W-:Y:S01]  /*18cc0*/  @P1 IMAD.HI.U32 R8, R0, c[0x0][0x4ec], RZ ;  /* 0x00013b0000081a27 */ /* 0x000fe200078e00ff */
[----:B------:R-:W-:-:S03]  /*18cd0*/  SHF.R.S32.HI R7, RZ, 0x1f, R252 ;  /* 0x0000001fff077819 */ /* 0x000fc600000114fc */
[----:B------:R-:W-:Y:S01]  /*18ce0*/  IMAD.MOV.U32 R6, RZ, RZ, R0 ;  /* 0x000000ffff067224 */ /* 0x000fe200078e0000 */
[----:B------:R-:W-:Y:S01]  /*18cf0*/  @P1 SHF.R.U32.HI R6, RZ, c[0x0][0x4f0], R8 ;  /* 0x00013c00ff061a19 */ /* 0x000fe20000011608 */
[----:B------:R-:W-:Y:S01]  /*18d00*/  IMAD R9, R9, c[0x0][0x3e8], RZ ;  /* 0x0000fa0009097a24 */ /* 0x000fe200078e02ff */
[----:B------:R-:W-:Y:S01]  /*18d10*/  SEL R13, R7, RZ, !P0 ;  /* 0x000000ff070d7207 */ /* 0x000fe20004000000 */
[----:B------:R-:W-:Y:S02]  /*18d20*/  IMAD.IADD R12, R65, 0x1, -R12 ;  /* 0x00000001410c7824 */ /* 0x000fe400078e0a0c */
[----:B------:R-:W-:Y:S02]  /*18d30*/  IMAD.MOV R7, RZ, RZ, -R6 ;  /* 0x000000ffff077224 */ /* 0x000fe400078e0a06 */
[----:B------:R-:W-:Y:S01]  /*18d40*/  IMAD R9, R10, c[0x0][0x3ec], R9 ;  /* 0x0000fb000a097a24 */ /* 0x000fe200078e0209 */
[----:B------:R-:W-:Y:S01]  /*18d50*/  LEA R14, R12, R16, 0x5 ;  /* 0x000000100c0e7211 */ /* 0x000fe200078e28ff */
[----:B------:R-:W-:-:S04]  /*18d60*/  IMAD.WIDE.U32 R2, R10, c[0x0][0x3e8], R2 ;  /* 0x0000fa000a027a25 */ /* 0x000fc800078e0002 */
[----:B------:R-:W-:Y:S01]  /*18d70*/  IMAD R8, R7, c[0x0][0x4e8], R0 ;  /* 0x00013a0007087a24 */ /* 0x000fe200078e0200 */
[----:B------:R-:W-:Y:S01]  /*18d80*/  IADD3 R3, R3, R9, RZ ;  /* 0x0000000903037210 */ /* 0x000fe20007ffe0ff */
[----:B------:R-:W-:Y:S02]  /*18d90*/  IMAD R0, R13, c[0x0][0x498], RZ ;  /* 0x000126000d007a24 */ /* 0x000fe400078e02ff */
[----:B------:R-:W-:Y:S01]  /*18da0*/  IMAD.WIDE.U32 R4, R15, c[0x0][0x498], R4 ;  /* 0x000126000f047a25 */ /* 0x000fe200078e0004 */
[----:B------:R-:W-:-:S03]  /*18db0*/  SHF.R.S32.HI R9, RZ, 0x1f, R8 ;  /* 0x0000001fff097819 */ /* 0x000fc60000011408 */
[----:B------:R-:W-:Y:S01]  /*18dc0*/  IMAD R11, R15, c[0x0][0x49c], R0 ;  /* 0x000127000f0b7a24 */ /* 0x000fe200078e0200 */
[----:B------:R-:W-:Y:S01]  /*18dd0*/  SHF.R.S32.HI R0, RZ, 0x1f, R6 ;  /* 0x0000001fff007819 */ /* 0x000fe20000011406 */
[----:B------:R-:W-:Y:S01]  /*18de0*/  IMAD R14, R28, 0x80, R14 ;  /* 0x000000801c0e7824 */ /* 0x000fe200078e020e */
[----:B------:R-:W-:Y:S01]  /*18df0*/  IADD3 R4, P0, R6, R4, RZ ;  /* 0x0000000406047210 */ /* 0x000fe20007f1e0ff */
[----:B------:R-:W-:Y:S02]  /*18e00*/  IMAD.SHL.U32 R18, R16, 0x40, RZ ;  /* 0x0000004010127824 */ /* 0x000fe400078e00ff */
[----:B------:R-:W-:Y:S01]  /*18e10*/  IMAD R9, R9, c[0x0][0x488], RZ ;  /* 0x0001220009097a24 */ /* 0x000fe200078e02ff */
[----:B------:R-:W-:Y:S01]  /*18e20*/  IADD3.X R5, R0, R5, R11, P0, !PT ;  /* 0x0000000500057210 */ /* 0x000fe200007fe40b */
[----:B------:R-:W-:Y:S01]  /*18e30*/  @P1 IMAD.HI.U32 R10, R14, c[0x0][0x4ec], RZ ;  /* 0x00013b000e0a1a27 */ /* 0x000fe200078e00ff */
[----:B------:R-:W-:-:S03]  /*18e40*/  LOP3.LUT R6, R18, 0x1c0, RZ, 0xc0, !PT ;  /* 0x000001c012067812 */ /* 0x000fc600078ec0ff */
[----:B------:R-:W-:Y:S01]  /*18e50*/  IMAD.SHL.U32 R0, R12, 0x8, RZ ;  /* 0x000000080c007824 */ /* 0x000fe200078e00ff */
[----:B------:R-:W-:Y:S01]  /*18e60*/  SHF.R.U32.HI R11, RZ, 0x3, R6 ;  /* 0x00000003ff0b7819 */ /* 0x000fe20000011606 */
[----:B------:R-:W-:-:S04]  /*18e70*/  IMAD.WIDE.U32 R4, R8, c[0x0][0x488], R4 ;  /* 0x0001220008047a25 */ /* 0x000fc800078e0004 */
[----:B------:R-:W-:Y:S02]  /*18e80*/  IMAD R9, R8, c[0x0][0x48c], R9 ;  /* 0x0001230008097a24 */ /* 0x000fe400078e0209 */
[----:B------:R-:W-:Y:S01]  /*18e90*/  IMAD.MOV.U32 R7, RZ, RZ, R14 ;  /* 0x000000ffff077224 */ /* 0x000fe200078e000e */
[----:B------:R-:W-:Y:S01]  /*18ea0*/  @P1 SHF.R.U32.HI R7, RZ, c[0x0][0x4f0], R10 ;  /* 0x00013c00ff071a19 */ /* 0x000fe2000001160a */
[----:B------:R-:W-:Y:S01]  /*18eb0*/  IMAD R8, R13, c[0x0][0x3f0], RZ ;  /* 0x0000fc000d087a24 */ /* 0x000fe200078e02ff */
[----:B------:R-:W-:Y:S01]  /*18ec0*/  LOP3.LUT R10, R6, 0x38, R0, 0xf8, !PT ;  /* 0x00000038060a7812 */ /* 0x000fe200078ef800 */
[----:B------:R-:W-:Y:S01]  /*18ed0*/  IMAD.WIDE.U32 R2, R15, c[0x0][0x3f0], R2 ;  /* 0x0000fc000f027a25 */ /* 0x000fe200078e0002 */
[----:B------:R-:W-:Y:S02]  /*18ee0*/  LEA R6, P0, R4, c[0x0][0x450], 0x2 ;  /* 0x0001140004067a11 */ /* 0x000fe400078010ff */
[----:B------:R-:W-:Y:S01]  /*18ef0*/  IADD3 R9, R5, R9, RZ ;  /* 0x0000000905097210 */ /* 0x000fe20007ffe0ff */
[----:B------:R-:W-:Y:S01]  /*18f00*/  IMAD R8, R15, c[0x0][0x3f4], R8 ;  /* 0x0000fd000f087a24 */ /* 0x000fe200078e0208 */
[----:B------:R-:W-:Y:S01]  /*18f10*/  LOP3.LUT R15, R10, R11, RZ, 0x3c, !PT ;  /* 0x0000000b0a0f7212 */ /* 0x000fe200078e3cff */
[----:B------:R-:W-:Y:S01]  /*18f20*/  IMAD.MOV R5, RZ, RZ, -R7 ;  /* 0x000000ffff057224 */ /* 0x000fe200078e0a07 */
[----:B------:R-:W-:Y:S01]  /*18f30*/  LEA.HI.X R4, R4, c[0x0][0x454], R9, 0x2, P0 ;  /* 0x0001150004047a11 */ /* 0x000fe200000f1409 */
[----:B------:R-:W-:Y:S01]  /*18f40*/  IMAD.IADD R3, R3, 0x1, R8 ;  /* 0x0000000103037824 */ /* 0x000fe200078e0208 */
[----:B------:R-:W-:Y:S01]  /*18f50*/  SHFL.IDX PT, R10, R6, RZ, 0x1c1f ;  /* 0x001c1fff060a7589 */ /* 0x000fe200000e0000 */
[----:B------:R-:W-:Y:S01]  /*18f60*/  SHF.R.S32.HI R12, RZ, 0x1f, R7 ;  /* 0x0000001fff0c7819 */ /* 0x000fe20000011407 */
[----:B------:R-:W-:-:S02]  /*18f70*/  IMAD R5, R5, c[0x0][0x4e8], R14 ;  /* 0x00013a0005057a24 */ /* 0x000fc400078e020e */
[----:B------:R-:W1:Y:S01]  /*18f80*/  SHFL.IDX PT, R11, R4, RZ, 0x1c1f ;  /* 0x001c1fff040b7589 */ /* 0x000e6200000e0000 */
[----:B------:R-:W-:-:S03]  /*18f90*/  IMAD.WIDE.U32 R2, R7, c[0x0][0x3e0], R2 ;  /* 0x0000f80007027a25 */ /* 0x000fc600078e0002 */
[----:B------:R2:W-:Y:S04]  /*18fa0*/  SHFL.IDX PT, R8, R6, 0x1, 0x1c1f ;  /* 0x003c1f0006087f89 */ /* 0x0005e800000e0000 */
[----:B------:R3:W4:Y:S01]  /*18fb0*/  SHFL.IDX PT, R9, R4, 0x1, 0x1c1f ;  /* 0x003c1f0004097f89 */ /* 0x00072200000e0000 */
[----:B--2---:R-:W-:Y:S01]  /*18fc0*/  IMAD R6, R12, c[0x0][0x3e0], RZ ;  /* 0x0000f8000c067a24 */ /* 0x004fe200078e02ff */
[----:B---3--:R-:W-:-:S03]  /*18fd0*/  LEA R4, R28, R17, 0x7 ;  /* 0x000000111c047211 */ /* 0x008fc600078e38ff */
[----:B------:R-:W-:Y:S01]  /*18fe0*/  IMAD R12, R7, c[0x0][0x3e4], R6 ;  /* 0x0000f900070c7a24 */ /* 0x000fe200078e0206 */
[----:B------:R-:W-:Y:S01]  /*18ff0*/  LEA R28, R28, R16, 0x7 ;  /* 0x000000101c1c7211 */ /* 0x000fe200078e38ff */
[----:B------:R-:W-:Y:S01]  /*19000*/  IMAD.SHL.U32 R6, R19, 0x8, RZ ;  /* 0x0000000813067824 */ /* 0x000fe200078e00ff */
[C---:B------:R-:W-:Y:S01]  /*19010*/  IADD3 R13, R4.reuse, 0x8, RZ ;  /* 0x00000008040d7810 */ /* 0x040fe20007ffe0ff */
[----:B------:R-:W-:Y:S01]  /*19020*/  IMAD.IADD R3, R3, 0x1, R12 ;  /* 0x0000000103037824 */ /* 0x000fe200078e020c */
[-C--:B------:R-:W-:Y:S02]  /*19030*/  ISETP.GE.OR P1, PT, R4, R29.reuse, P2 ;  /* 0x0000001d0400720c */ /* 0x080fe40001726670 */
[----:B------:R-:W-:Y:S02]  /*19040*/  SHF.R.S32.HI R4, RZ, 0x1f, R5 ;  /* 0x0000001fff047819 */ /* 0x000fe40000011405 */
[----:B------:R-:W-:Y:S02]  /*19050*/  ISETP.GE.OR P0, PT, R13, R29, P2 ;  /* 0x0000001d0d00720c */ /* 0x000fe40001706670 */
[----:B------:R-:W-:Y:S01]  /*19060*/  LOP3.LUT R7, R15, 0x7ffffe00, R6, 0xf8, !PT ;  /* 0x7ffffe000f077812 */ /* 0x000fe200078ef806 */
[----:B------:R-:W-:-:S04]  /*19070*/  IMAD R4, R4, c[0x0][0x3d8], RZ ;  /* 0x0000f60004047a24 */ /* 0x000fc800078e02ff */
[C---:B------:R-:W-:Y:S02]  /*19080*/  IMAD R6, R5.reuse, c[0x0][0x3dc], R4 ;  /* 0x0000f70005067a24 */ /* 0x040fe400078e0204 */
[----:B------:R-:W-:Y:S01]  /*19090*/  IMAD.WIDE.U32 R4, R5, c[0x0][0x3d8], R2 ;  /* 0x0000f60005047a25 */ /* 0x000fe200078e0002 */
[----:B------:R-:W-:Y:S01]  /*190a0*/  SHF.L.U32 R2, R7, 0x1, RZ ;  /* 0x0000000107027819 */ /* 0x000fe200000006ff */
[----:B-1----:R1:W-:Y:S02]  /*190b0*/  @!P1 ST.E [R10.64], R153 ;  /* 0x000000990a009985 */ /* 0x0023e4000c10190e */
[----:B------:R-:W-:Y:S02]  /*190c0*/  IMAD.IADD R3, R5, 0x1, R6 ;  /* 0x0000000105037824 */ /* 0x000fe400078e0206 */
        /* <DEDUP_REMOVED lines=21> */
[C---:B-1----:R-:W-:Y:S01]  /*19220*/  IADD3 R8, R0.reuse, 0x80, RZ ;  /* 0x0000008000087810 */ /* 0x042fe20007ffe0ff */
[----:B------:R-:W1:Y:S01]  /*19230*/  LDS.128 R20, [R2+0x4080] ;  /* 0x0040800002147984 */ /* 0x000e620000000c00 */
[----:B------:R-:W-:Y:S02]  /*19240*/  IADD3 R9, R0, 0xc0, RZ ;  /* 0x000000c000097810 */ /* 0x000fe40007ffe0ff */
[----:B------:R-:W-:Y:S01]  /*19250*/  ISETP.GE.AND P2, PT, R7, c[0x0][0x3c8], PT ;  /* 0x0000f20007007a0c */ /* 0x000fe20003f46270 */
[----:B------:R-:W3:Y:S01]  /*19260*/  LDS.128 R16, [R2+0x8080] ;  /* 0x0080800002107984 */ /* 0x000ee20000000c00 */
[----:B------:R-:W-:Y:S02]  /*19270*/  ISETP.GE.AND P1, PT, R8, c[0x0][0x3c8], PT ;  /* 0x0000f20008007a0c */ /* 0x000fe40003f26270 */
[----:B------:R-:W-:Y:S01]  /*19280*/  ISETP.GE.AND P0, PT, R9, c[0x0][0x3c8], PT ;  /* 0x0000f20009007a0c */ /* 0x000fe20003f06270 */
[----:B------:R4:W5:Y:S01]  /*19290*/  LDS.128 R12, [R2+0xc080] ;  /* 0x00c08000020c7984 */ /* 0x0009620000000c00 */
[----:B------:R-:W-:-:S07]  /*192a0*/  ISETP.GE.AND P3, PT, R0, c[0x0][0x3c8], PT ;  /* 0x0000f20000007a0c */ /* 0x000fce0003f66270 */
[----:B------:R-:W-:-:S04]  /*192b0*/  @!P2 SHF.R.S32.HI R3, RZ, 0x1f, R7 ;  /* 0x0000001fff03a819 */ /* 0x000fc80000011407 */
[----:B------:R-:W-:Y:S02]  /*192c0*/  @!P0 SHF.R.S32.HI R6, RZ, 0x1f, R9 ;  /* 0x0000001fff068819 */ /* 0x000fe40000011409 */
[----:B------:R-:W-:Y:S01]  /*192d0*/  @!P2 LEA.HI R7, R3, R7, RZ, 0x3 ;  /* 0x000000070307a211 */ /* 0x000fe200078f18ff */
[----:B------:R-:W-:Y:S01]  /*192e0*/  @!P3 IMAD.WIDE R10, R0, 0x2, R4 ;  /* 0x00000002000ab825 */ /* 0x000fe200078e0204 */
[----:B----4-:R-:W-:-:S04]  /*192f0*/  @!P1 SHF.R.S32.HI R2, RZ, 0x1f, R8 ;  /* 0x0000001fff029819 */ /* 0x010fc80000011408 */
        /* <DEDUP_REMOVED lines=8> */
[----:B-1----:R2:W-:Y:S03]  /*19380*/  @!P2 ST.E.128 [R8.64], R20 ;  /* 0x000000140800a985 */ /* 0x0025e6000c101d0e */
[----:B------:R-:W-:Y:S01]  /*19390*/  @!P0 IMAD.WIDE R2, R2, 0x2, R4 ;  /* 0x0000000202028825 */ /* 0x000fe200078e0204 */
[----:B---3--:R2:W-:Y:S04]  /*193a0*/  @!P1 ST.E.128 [R6.64], R16 ;  /* 0x0000001006009985 */ /* 0x0085e8000c101d0e */
[----:B-----5:R2:W-:Y:S02]  /*193b0*/  @!P0 ST.E.128 [R2.64], R12 ;  /* 0x0000000c02008985 */ /* 0x0205e4000c101d0e */
.L_x_1293:
[----:B--234-:R-:W-:Y:S05]  /*193c0*/  BSYNC B0 ;  /* 0x0000000000007941 */ /* 0x01cfea0003800000 */
.L_x_1292:
        /* <DEDUP_REMOVED lines=30> */
.L_x_1295:
[----:B------:R-:W-:Y:S05]  /*195b0*/  BSYNC B0 ;  /* 0x0000000000007941 */ /* 0x000fea0003800000 */
.L_x_1294:
        /* <DEDUP_REMOVED lines=30> */
.L_x_1297:
[----:B------:R-:W-:Y:S05]  /*197a0*/  BSYNC B0 ;  /* 0x0000000000007941 */ /* 0x000fea0003800000 */
.L_x_1296:
        /* <DEDUP_REMOVED lines=31> */
.L_x_1290:
        /* <DEDUP_REMOVED lines=14> */
[----:B---3--:R-:W-:Y:S05]  /*19a80*/  @!P0 BRA `(.L_x_1298) ;  /* 0x0000003000008947 */ /* 0x008fea0003800000 */
[----:B------:R2:W3:Y:S04]  /*19a90*/  LDG.E R0, [R6.64] ;  /* 0x0000000e06007981 */ /* 0x0004e8000c1e1900 */
[----:B--2---:R-:W3:Y:S02]  /*19aa0*/  LDG.E R6, [R6.64+0x4] ;  /* 0x0000040e06067981 */ /* 0x004ee4000c1e1900 */
[----:B---3-5:R-:W-:-:S02]  /*19ab0*/  IADD3 R16, -R0, R6, RZ ;  /* 0x0000000600107210 */ /* 0x028fc40007ffe1ff */
.L_x_1298:
[----:B---3--:R-:W2:Y:S01]  /*19ac0*/  S2R R10, SR_TID.X ;  /* 0x00000000000a7919 */ /* 0x008ea20000002100 */
[----:B------:R-:W-:Y:S01]  /*19ad0*/  SHF.R.S32.HI R0, RZ, 0x1f, R252 ;  /* 0x0000001fff007819 */ /* 0x000fe200000114fc */
[----:B------:R-:W-:Y:S01]  /*19ae0*/  BSSY B0, `(.L_x_1299) ;  /* 0x0000029000007945 */ /* 0x000fe20003800000 */
[----:B------:R-:W-:Y:S01]  /*19af0*/  SEL R9, R252, RZ, !P0 ;  /* 0x000000fffc097207 */ /* 0x000fe20004000000 */
[----:B------:R-:W3:Y:S01]  /*19b00*/  S2R R2, SR_CTAID.Y ;  /* 0x0000000000027919 */ /* 0x000ee20000002600 */
[----:B------:R-:W-:-:S03]  /*19b10*/  SEL R11, R0, RZ, !P0 ;  /* 0x000000ff000b7207 */ /* 0x000fc60004000000 */
[----:B------:R-:W4:Y:S01]  /*19b20*/  S2R R12, SR_CTAID.Y ;  /* 0x00000000000c7919 */ /* 0x000f220000002600 */
[----:B--2---:R-:W-:Y:S02]  /*19b30*/  ISETP.GE.AND P1, PT, R10, 0x80, PT ;  /* 0x000000800a00780c */ /* 0x004fe40003f26270 */
[----:B---3--:R-:W-:-:S11]  /*19b40*/  SHF.R.S32.HI R13, RZ, 0x1f, R2 ;  /* 0x0000001fff0d7819 */ /* 0x008fd60000011402 */
[----:B------:R-:W-:Y:S05]  /*19b50*/  @P1 BRA `(.L_x_1300) ;  /* 0x0000021000001947 */ /* 0x000fea0003800000 */
[----:B----4-:R-:W2:Y:S01]  /*19b60*/  S2R R8, SR_CTAID.X ;  /* 0x0000000000087919 */ /* 0x010ea20000002500 */
[----:B-----5:R-:W-:Y:S01]  /*19b70*/  IMAD R0, R16, c[0x0][0x4e8], RZ ;  /* 0x00013a0010007a24 */ /* 0x020fe200078e02ff */
[----:B--2---:R-:W-:-:S04]  /*19b80*/  LEA R8, R8, R10, 0x7 ;  /* 0x0000000a08087211 */ /* 0x004fc800078e38ff */
[----:B------:R-:W-:-:S13]  /*19b90*/  ISETP.GE.AND P0, PT, R8, R0, PT ;  /* 0x000000000800720c */ /* 0x000fda0003f06270 */
[----:B------:R-:W-:Y:S05]  /*19ba0*/  @P0 BRA `(.L_x_1300) ;  /* 0x000001c000000947 */ /* 0x000fea0003800000 */
[----:B------:R-:W-:Y:S01]  /*19bb0*/  MOV R0, c[0x0][0x4e8] ;  /* 0x00013a0000007a02 */ /* 0x000fe20000000f00 */
[----:B------:R-:W-:Y:S01]  /*19bc0*/  IMAD R6, R13, c[0x0][0x490], RZ ;  /* 0x000124000d067a24 */ /* 0x000fe200078e02ff */
[----:B------:R-:W-:Y:S01]  /*19bd0*/  MOV R2, R4 ;  /* 0x0000000400027202 */ /* 0x000fe20000000f00 */
[----:B------:R-:W-:Y:S01]  /*19be0*/  IMAD.MOV.U32 R3, RZ, RZ, R5 ;  /* 0x000000ffff037224 */ /* 0x000fe200078e0005 */
[----:B------:R-:W-:Y:S01]  /*19bf0*/  ISETP.NE.AND P0, PT, R0, 0x1, PT ;  /* 0x000000010000780c */ /* 0x000fe20003f05270 */
[C---:B------:R-:W-:Y:S01]  /*19c00*/  IMAD R6, R12.reuse, c[0x0][0x494], R6 ;  /* 0x000125000c067a24 */ /* 0x040fe200078e0206 */
[----:B------:R-:W-:Y:S01]  /*19c10*/  MOV R0, R8 ;  /* 0x0000000800007202 */ /* 0x000fe20000000f00 */
[----:B------:R-:W-:-:S05]  /*19c20*/  IMAD.WIDE.U32 R2, R12, c[0x0][0x490], R2 ;  /* 0x000124000c027a25 */ /* 0x000fca00078e0002 */
[----:B------:R-:W-:-:S05]  /*19c30*/  IADD3 R3, R6, R3, RZ ;  /* 0x0000000306037210 */ /* 0x000fca0007ffe0ff */
[----:B------:R-:W-:-:S04]  /*19c40*/  @P0 IMAD.HI.U32 R7, R8, c[0x0][0x4ec], RZ ;  /* 0x00013b0008070a27 */ /* 0x000fc800078e00ff */
[----:B------:R-:W-:Y:S01]  /*19c50*/  IMAD.WIDE.U32 R2, R9, c[0x0][0x498], R2 ;  /* 0x0001260009027a25 */ /* 0x000fe200078e0002 */
[----:B------:R-:W-:-:S03]  /*19c60*/  @P0 SHF.R.U32.HI R0, RZ, c[0x0][0x4f0], R7 ;  /* 0x00013c00ff000a19 */ /* 0x000fc60000011607 */
[----:B------:R-:W-:Y:S01]  /*19c70*/  IMAD R7, R11, c[0x0][0x498], RZ ;  /* 0x000126000b077a24 */ /* 0x000fe200078e02ff */
[----:B------:R-:W-:Y:S01]  /*19c80*/  IADD3 R2, P0, R0, R2, RZ ;  /* 0x0000000200027210 */ /* 0x000fe20007f1e0ff */
[----:B------:R-:W-:Y:S02]  /*19c90*/  IMAD.MOV R6, RZ, RZ, -R0 ;  /* 0x000000ffff067224 */ /* 0x000fe400078e0a00 */
[----:B------:R-:W-:Y:S02]  /*19ca0*/  IMAD R7, R9, c[0x0][0x49c], R7 ;  /* 0x0001270009077a24 */ /* 0x000fe400078e0207 */
[----:B------:R-:W-:Y:S01]  /*19cb0*/  IMAD R6, R6, c[0x0][0x4e8], R8 ;  /* 0x00013a0006067a24 */ /* 0x000fe200078e0208 */
[----:B------:R-:W-:-:S04]  /*19cc0*/  SHF.R.S32.HI R8, RZ, 0x1f, R0 ;  /* 0x0000001fff087819 */ /* 0x000fc80000011400 */
[----:B------:R-:W-:Y:S02]  /*19cd0*/  SHF.R.S32.HI R0, RZ, 0x1f, R6 ;  /* 0x0000001fff007819 */ /* 0x000fe40000011406 */
[----:B------:R-:W-:-:S03]  /*19ce0*/  IADD3.X R3, R8, R3, R7, P0, !PT ;  /* 0x0000000308037210 */ /* 0x000fc600007fe407 */
[----:B------:R-:W-:Y:S02]  /*19cf0*/  IMAD R0, R0, c[0x0][0x488], RZ ;  /* 0x0001220000007a24 */ /* 0x000fe400078e02ff */
[----:B------:R-:W-:-:S04]  /*19d00*/  IMAD.WIDE.U32 R2, R6, c[0x0][0x488], R2 ;  /* 0x0001220006027a25 */ /* 0x000fc800078e0002 */
[----:B------:R-:W-:Y:S01]  /*19d10*/  IMAD R0, R6, c[0x0][0x48c], R0 ;  /* 0x0001230006007a24 */ /* 0x000fe200078e0200 */
[----:B------:R-:W-:-:S04]  /*19d20*/  LEA R6, P0, R2, c[0x0][0x450], 0x2 ;  /* 0x0001140002067a11 */ /* 0x000fc800078010ff */
[----:B------:R-:W-:-:S04]  /*19d30*/  IADD3 R0, R3, R0, RZ ;  /* 0x0000000003007210 */ /* 0x000fc80007ffe0ff */
[----:B------:R-:W-:Y:S02]  /*19d40*/  LEA.HI.X R7, R2, c[0x0][0x454], R0, 0x2, P0 ;  /* 0x0001150002077a11 */ /* 0x000fe400000f1400 */
[----:B------:R-:W-:-:S05]  /*19d50*/  MOV R0, 0xff800000 ;  /* 0xff80000000007802 */ /* 0x000fca0000000f00 */
[----:B------:R2:W-:Y:S02]  /*19d60*/  STG.E [R6.64], R0 ;  /* 0x0000000006007986 */ /* 0x0005e4000c10190e */
.L_x_1300:
[----:B----4-:R-:W-:Y:S05]  /*19d70*/  BSYNC B0 ;  /* 0x0000000000007941 */ /* 0x010fea0003800000 */
.L_x_1299:
[----:B------:R-:W3:Y:S01]  /*19d80*/  S2R R14, SR_CTAID.X ;  /* 0x00000000000e7919 */ /* 0x000ee20000002500 */
[----:B--2---:R-:W-:Y:S01]  /*19d90*/  IMAD R0, R5, c[0x0][0x3a0], RZ ;  /* 0x0000e80005007a24 */ /* 0x004fe200078e02ff */
[----:B------:R-:W-:Y:S01]  /*19da0*/  SHF.R.S32.HI R5, RZ, 0x1f, R10 ;  /* 0x0000001fff057819 */ /* 0x000fe2000001140a */
[C---:B------:R-:W-:Y:S01]  /*19db0*/  IMAD.WIDE.U32 R2, R4.reuse, c[0x0][0x3a0], RZ ;  /* 0x0000e80004027a25 */ /* 0x040fe200078e00ff */
[----:B------:R-:W-:Y:S02]  /*19dc0*/  MOV R6, c[0x0][0x4e8] ;  /* 0x00013a0000067a02 */ /* 0x000fe40000000f00 */
[----:B------:R-:W-:Y:S01]  /*19dd0*/  LEA.HI R5, R5, R10, RZ, 0x3 ;  /* 0x0000000a05057211 */ /* 0x000fe200078f18ff */
[----:B------:R-:W-:Y:S01]  /*19de0*/  IMAD R0, R4, c[0x0][0x3a4], R0 ;  /* 0x0000e90004007a24 */ /* 0x000fe200078e0200 */
[----:B------:R-:W-:Y:S01]  /*19df0*/  ISETP.NE.AND P0, PT, R6, 0x1, PT ;  /* 0x000000010600780c */ /* 0x000fe20003f05270 */
[----:B------:R-:W-:Y:S01]  /*19e00*/  IMAD R6, R11, c[0x0][0x3f0], RZ ;  /* 0x0000fc000b067a24 */ /* 0x000fe200078e02ff */
[----:B------:R-:W-:-:S02]  /*19e10*/  LOP3.LUT R4, R5, 0xfffffff8, RZ, 0xc0, !PT ;  /* 0xfffffff805047812 */ /* 0x000fc400078ec0ff */
[----:B------:R-:W-:Y:S01]  /*19e20*/  IADD3 R3, R3, R0, RZ ;  /* 0x0000000003037210 */ /* 0x000fe20007ffe0ff */
[----:B------:R-:W-:Y:S02]  /*19e30*/  IMAD R0, R13, c[0x0][0x3e8], RZ ;  /* 0x0000fa000d007a24 */ /* 0x000fe400078e02ff */
[----:B------:R-:W-:Y:S01]  /*19e40*/  IMAD.IADD R8, R10, 0x1, -R4 ;  /* 0x000000010a087824 */ /* 0x000fe200078e0a04 */
[----:B------:R-:W-:Y:S01]  /*19e50*/  SHF.R.S32.HI R10, RZ, 0x3, R5 ;  /* 0x00000003ff0a7819 */ /* 0x000fe20000011405 */
[C---:B------:R-:W-:Y:S02]  /*19e60*/  IMAD R0, R12.reuse, c[0x0][0x3ec], R0 ;  /* 0x0000fb000c007a24 */ /* 0x040fe400078e0200 */
[----:B------:R-:W-:Y:S01]  /*19e70*/  IMAD.WIDE.U32 R2, R12, c[0x0][0x3e8], R2 ;  /* 0x0000fa000c027a25 */ /* 0x000fe200078e0002 */
[----:B------:R-:W-:-:S03]  /*19e80*/  LEA R4, R8, R10, 0x5 ;  /* 0x0000000a08047211 */ /* 0x000fc600078e28ff */
[----:B------:R-:W-:Y:S01]  /*19e90*/  IMAD R7, R9, c[0x0][0x3f4], R6 ;  /* 0x0000fd0009077a24 */ /* 0x000fe200078e0206 */
[----:B------:R-:W-:Y:S01]  /*19ea0*/  IADD3 R3, R0, R3, RZ ;  /* 0x0000000300037210 */ /* 0x000fe20007ffe0ff */
[C---:B---3--:R-:W-:Y:S01]  /*19eb0*/  IMAD R4, R14.reuse, 0x80, R4 ;  /* 0x000000800e047824 */ /* 0x048fe200078e0204 */
[----:B------:R-:W-:-:S03]  /*19ec0*/  LEA R14, R14, R10, 0x7 ;  /* 0x0000000a0e0e7211 */ /* 0x000fc600078e38ff */
[----:B------:R-:W-:Y:S01]  /*19ed0*/  @P0 IMAD.HI.U32 R5, R4, c[0x0][0x4ec], RZ ;  /* 0x00013b0004050a27 */ /* 0x000fe200078e00ff */
[----:B------:R-:W-:-:S03]  /*19ee0*/  MOV R0, R4 ;  /* 0x0000000400007202 */ /* 0x000fc60000000f00 */
[----:B------:R-:W-:Y:S01]  /*19ef0*/  IMAD.WIDE.U32 R2, R9, c[0x0][0x3f0], R2 ;  /* 0x0000fc0009027a25 */ /* 0x000fe200078e0002 */
[----:B------:R-:W-:-:S04]  /*19f00*/  @P0 SHF.R.U32.HI R0, RZ, c[0x0][0x4f0], R5 ;  /* 0x00013c00ff000a19 */ /* 0x000fc80000011605 */
[--C-:B------:R-:W-:Y:S01]  /*19f10*/  SHF.R.S32.HI R6, RZ, 0x1f, R0.reuse ;  /* 0x0000001fff067819 */ /* 0x100fe20000011400 */
[----:B------:R-:W-:Y:S01]  /*19f20*/  IMAD.MOV R5, RZ, RZ, -R0 ;  /* 0x000000ffff057224 */ /* 0x000fe200078e0a00 */
[----:B------:R-:W-:-:S03]  /*19f30*/  IADD3 R3, R3, R7, RZ ;  /* 0x0000000703037210 */ /* 0x000fc60007ffe0ff */
[----:B------:R-:W-:Y:S02]  /*19f40*/  IMAD R6, R6, c[0x0][0x3e0], RZ ;  /* 0x0000f80006067a24 */ /* 0x000fe400078e02ff */
[----:B------:R-:W-:Y:S02]  /*19f50*/  IMAD R5, R5, c[0x0][0x4e8], R4 ;  /* 0x00013a0005057a24 */ /* 0x000fe400078e0204 */
[----:B------:R-:W-:-:S03]  /*19f60*/  IMAD.WIDE.U32 R2, R0, c[0x0][0x3e0], R2 ;  /* 0x0000f80000027a25 */ /* 0x000fc600078e0002 */
[----:B------:R-:W-:Y:S01]  /*19f70*/  SHF.R.S32.HI R4, RZ, 0x1f, R5 ;  /* 0x0000001fff047819 */ /* 0x000fe20000011405 */
[----:B------:R-:W-:-:S05]  /*19f80*/  IMAD R0, R0, c[0x0][0x3e4], R6 ;  /* 0x0000f90000007a24 */ /* 0x000fca00078e0206 */
[----:B------:R-:W-:Y:S01]  /*19f90*/  IADD3 R3, R3, R0, RZ ;  /* 0x0000000003037210 */ /* 0x000fe20007ffe0ff */
[----:B------:R-:W-:-:S04]  /*19fa0*/  IMAD R0, R4, c[0x0][0x3d8], RZ ;  /* 0x0000f60004007a24 */ /* 0x000fc800078e02ff */
[C---:B------:R-:W-:Y:S02]  /*19fb0*/  IMAD R4, R5.reuse, c[0x0][0x3dc], R0 ;  /* 0x0000f70005047a24 */ /* 0x040fe400078e0200 */
[----:B------:R-:W-:-:S04]  /*19fc0*/  IMAD.WIDE.U32 R2, R5, c[0x0][0x3d8], R2 ;  /* 0x0000f60005027a25 */ /* 0x000fc800078e0002 */
[----:B------:R-:W-:Y:S01]  /*19fd0*/  IMAD.SHL.U32 R0, R8, 0x8, RZ ;  /* 0x0000000808007824 */ /* 0x000fe200078e00ff */
[----:B------:R-:W-:Y:S02]  /*19fe0*/  IADD3 R3, R3, R4, RZ ;  /* 0x0000000403037210 */ /* 0x000fe40007ffe0ff */
[----:B------:R-:W-:Y:S02]  /*19ff0*/  LEA R17, P0, R2, c[0x0][0x380], 0x1 ;  /* 0x0000e00002117a11 */ /* 0x000fe400078008ff */
[----:B------:R-:W-:Y:S02]  /*1a000*/  IADD3 R13, R0, 0x40, RZ ;  /* 0x00000040000d7810 */ /* 0x000fe40007ffe0ff */
[----:B------:R-:W-:Y:S02]  /*1a010*/  LEA.HI.X R15, R2, c[0x0][0x384], R3, 0x1, P0 ;  /* 0x0000e100020f7a11 */ /* 0x000fe400000f0c03 */
[C---:B------:R-:W-:Y:S02]  /*1a020*/  IADD3 R11, R0.reuse, 0x80, RZ ;  /* 0x00000080000b7810 */ /* 0x040fe40007ffe0ff */
[----:B------:R-:W-:Y:S01]  /*1a030*/  IADD3 R12, R0, 0xc0, RZ ;  /* 0x000000c0000c7810 */ /* 0x000fe20007ffe0ff */
[----:B------:R-:W-:Y:S05]  /*1a040*/  BRA.DIV ~URZ, `(.L_x_1301) ;  /* 0x000022e27f007947 */ /* 0x000fea000b800000 */
[----:B------:R2:W3:Y:S02]  /*1a050*/  SHFL.IDX PT, R4, R15, RZ, 0x181f ;  /* 0x00181fff0f047589 */ /* 0x0004e400000e0000 */
.L_x_1357:
[----:B------:R-:W-:Y:S05]  /*1a060*/  BRA.DIV ~URZ, `(.L_x_1302) ;  /* 0x000023427f007947 */ /* 0x000fea000b800000 */
[----:B------:R4:W1:Y:S02]  /*1a070*/  SHFL.IDX PT, R2, R17, RZ, 0x181f ;  /* 0x00181fff11027589 */ /* 0x00086400000e0000 */
.L_x_1358:
[----:B-----5:R-:W-:Y:S01]  /*1a080*/  IMAD R16, R16, c[0x0][0x4e8], RZ ;  /* 0x00013a0010107a24 */ /* 0x020fe200078e02ff */
[----:B------:R-:W-:Y:S01]  /*1a090*/  BSSY B0, `(.L_x_1303) ;  /* 0x0000019000007945 */ /* 0x000fe20003800000 */
[----:B---3--:R-:W-:-:S03]  /*1a0a0*/  MOV R3, R4 ;  /* 0x0000000400037202 */ /* 0x008fc60000000f00 */
[----:B------:R-:W-:-:S13]  /*1a0b0*/  ISETP.GE.AND P0, PT, R14, R16, PT ;  /* 0x000000100e00720c */ /* 0x000fda0003f06270 */
        /* <DEDUP_REMOVED lines=22> */
.L_x_1304:
[----:B------:R-:W-:Y:S05]  /*1a220*/  BSYNC B0 ;  /* 0x0000000000007941 */ /* 0x000fea0003800000 */
.L_x_1303:
[----:B------:R-:W-:Y:S05]  /*1a230*/  BRA.DIV ~URZ, `(.L_x_1305) ;  /* 0x000021f27f007947 */ /* 0x000fea000b800000 */
[----:B-1----:R1:W3:Y:S04]  /*1a240*/  SHFL.IDX PT, R4, R15, 0x1, 0x181f ;  /* 0x00381f000f047f89 */ /* 0x0022e800000e0000 */
[----:B------:R1:W2:Y:S02]  /*1a250*/  SHFL.IDX PT, R2, R17, 0x1, 0x181f ;  /* 0x00381f0011027f89 */ /* 0x0002a400000e0000 */
.L_x_1359:
[----:B------:R-:W-:Y:S01]  /*1a260*/  IADD3 R3, R14, 0x20, RZ ;  /* 0x000000200e037810 */ /* 0x000fe20007ffe0ff */
[----:B------:R-:W-:Y:S03]  /*1a270*/  BSSY B0, `(.L_x_1306) ;  /* 0x0000019000007945 */ /* 0x000fe60003800000 */
[----:B------:R-:W-:Y:S01]  /*1a280*/  ISETP.GE.AND P0, PT, R3, R16, PT ;  /* 0x000000100300720c */ /* 0x000fe20003f06270 */
[----:B---3--:R-:W-:-:S12]  /*1a290*/  IMAD.MOV.U32 R3, RZ, RZ, R4 ;  /* 0x000000ffff037224 */ /* 0x008fd800078e0004 */
        /* <DEDUP_REMOVED lines=9> */
[----:B--2---:R-:W-:Y:S01]  /*1a330*/  @!P3 IMAD.WIDE R8, R0, 0x2, R2 ;  /* 0x000000020008b825 */ /* 0x004fe200078e0202 */
        /* <DEDUP_REMOVED lines=12> */
.L_x_1307:
[----:B------:R-:W-:Y:S05]  /*1a400*/  BSYNC B0 ;  /* 0x0000000000007941 */ /* 0x000fea0003800000 */
.L_x_1306:
[----:B------:R-:W-:Y:S05]  /*1a410*/  BRA.DIV ~URZ, `(.L_x_1308) ;  /* 0x000021027f007947 */ /* 0x000fea000b800000 */
[----:B--2---:R2:W3:Y:S02]  /*1a420*/  SHFL.IDX PT, R4, R15, 0x2, 0x181f ;  /* 0x00581f000f047f89 */ /* 0x0044e400000e0000 */
.L_x_1360:
[----:B------:R-:W-:Y:S05]  /*1a430*/  BRA.DIV ~URZ, `(.L_x_1309) ;  /* 0x000021627f007947 */ /* 0x000fea000b800000 */
[----:B------:R1:W2:Y:S02]  /*1a440*/  SHFL.IDX PT, R2, R17, 0x2, 0x181f ;  /* 0x00581f0011027f89 */ /* 0x0002a400000e0000 */
.L_x_1361:
        /* <DEDUP_REMOVED lines=26> */
.L_x_1311:
[----:B------:R-:W-:Y:S05]  /*1a5f0*/  BSYNC B0 ;  /* 0x0000000000007941 */ /* 0x000fea0003800000 */
.L_x_1310:
[----:B------:R-:W-:Y:S05]  /*1a600*/  BRA.DIV ~URZ, `(.L_x_1312) ;  /* 0x000020127f007947 */ /* 0x000fea000b800000 */
[----:B--2---:R2:W3:Y:S04]  /*1a610*/  SHFL.IDX PT, R4, R15, 0x3, 0x181f ;  /* 0x00781f000f047f89 */ /* 0x0044e800000e0000 */
[----:B------:R2:W1:Y:S02]  /*1a620*/  SHFL.IDX PT, R2, R17, 0x3, 0x181f ;  /* 0x00781f0011027f89 */ /* 0x00046400000e0000 */
.L_x_1362:
[----:B------:R-:W-:-:S04]  /*1a630*/  IADD3 R3, R14, 0x60, RZ ;  /* 0x000000600e037810 */ /* 0x000fc80007ffe0ff */
[----:B------:R-:W-:Y:S01]  /*1a640*/  ISETP.GE.AND P0, PT, R3, R16, PT ;  /* 0x000000100300720c */ /* 0x000fe20003f06270 */
[----:B---3--:R-:W-:-:S12]  /*1a650*/  IMAD.MOV.U32 R3, RZ, RZ, R4 ;  /* 0x000000ffff037224 */ /* 0x008fd800078e0004 */
[----:B------:R-:W-:Y:S05]  /*1a660*/  @P0 EXIT ;  /* 0x000000000000094d */ /* 0x000fea0003800000 */
[----:B------:R-:W-:Y:S02]  /*1a670*/  ISETP.GE.AND P1, PT, R13, c[0x0][0x3c8], PT ;  /* 0x0000f2000d007a0c */ /* 0x000fe40003f26270 */
[----:B------:R-:W-:Y:S02]  /*1a680*/  ISETP.GE.AND P0, PT, R11, c[0x0][0x3c8], PT ;  /* 0x0000f2000b007a0c */ /* 0x000fe40003f06270 */
[----:B------:R-:W-:-:S09]  /*1a690*/  ISETP.GE.AND P2, PT, R0, c[0x0][0x3c8], PT ;  /* 0x0000f20000007a0c */ /* 0x000fd20003f46270 */
[----:B------:R-:W-:Y:S02]  /*1a6a0*/  @!P1 SHF.R.S32.HI R5, RZ, 0x1f, R13 ;  /* 0x0000001fff059819 */ /* 0x000fe4000001140d */
[----:B------:R-:W-:Y:S02]  /*1a6b0*/  @!P0 SHF.R.S32.HI R4, RZ, 0x1f, R11 ;  /* 0x0000001fff048819 */ /* 0x000fe4000001140b */
[----:B------:R-:W-:Y:S01]  /*1a6c0*/  @!P1 LEA.HI R5, R5, R13, RZ, 0x3 ;  /* 0x0000000d05059211 */ /* 0x000fe200078f18ff */
[--C-:B-1----:R-:W-:Y:S01]  /*1a6d0*/  @!P2 IMAD.WIDE R8, R0, 0x2, R2.reuse ;  /* 0x000000020008a825 */ /* 0x102fe200078e0202 */
        /* <DEDUP_REMOVED lines=16> */
.L_x_1183:
[----:B------:R-:W-:Y:S01]  /*1a7e0*/  IMAD.MOV.U32 R184, RZ, RZ, R18 ;  /* 0x000000ffffb87224 */ /* 0x000fe200078e0012 */
[----:B------:R-:W-:Y:S01]  /*1a7f0*/  MOV R3, 0x181f ;  /* 0x0000181f00037802 */ /* 0x000fe20000000f00 */
[----:B------:R-:W-:Y:S01]  /*1a800*/  IMAD.MOV.U32 R187, RZ, RZ, RZ ;  /* 0x000000ffffbb7224 */ /* 0x000fe200078e00ff */
[----:B------:R-:W-:Y:S02]  /*1a810*/  MOV R189, 0xffffffff ;  /* 0xffffffff00bd7802 */ /* 0x000fe40000000f00 */
[----:B------:R-:W-:Y:S02]  /*1a820*/  MOV R2, 0x1a840 ;  /* 0x0001a84000027802 */ /* 0x000fe40000000f00 */
[----:B------:R-:W-:Y:S05]  /*1a830*/  CALL.REL.NOINC `($__internal_6_$__cuda_sm70_shflsync_idx_p) ;  /* 0x0000cdc000007944 */ /* 0x000fea0003c00000 */
[----:B------:R-:W-:Y:S01]  /*1a840*/  MOV R0, R188 ;  /* 0x000000bc00007202 */ /* 0x000fe20000000f00 */
[----:B------:R-:W-:Y:S05]  /*1a850*/  BRA `(.L_x_1313) ;  /* 0xfffedd9000007947 */ /* 0x000fea000383ffff */
.L_x_1184:
[----:B------:R-:W-:Y:S01]  /*1a860*/  IMAD.MOV.U32 R184, RZ, RZ, R20 ;  /* 0x000000ffffb87224 */ /* 0x000fe200078e0014 */
[----:B------:R-:W-:Y:S01]  /*1a870*/  MOV R3, 0x181f ;  /* 0x0000181f00037802 */ /* 0x000fe20000000f00 */
[----:B------:R-:W-:Y:S01]  /*1a880*/  IMAD.MOV.U32 R187, RZ, RZ, RZ ;  /* 0x000000ffffbb7224 */ /* 0x000fe200078e00ff */
[----:B------:R-:W-:-:S02]  /*1a890*/  MOV R189, 0xffffffff ;  /* 0xffffffff00bd7802 */ /* 0x000fc40000000f00 */
[----:B------:R-:W-:Y:S02]  /*1a8a0*/  MOV R2, 0x1a8c0 ;  /* 0x0001a8c000027802 */ /* 0x000fe40000000f00 */
[----:B-12---:R-:W-:Y:S05]  /*1a8b0*/  CALL.REL.NOINC `($__internal_6_$__cuda_sm70_shflsync_idx_p) ;  /* 0x0000cd4000007944 */ /* 0x006fea0003c00000 */
[----:B------:R-:W-:Y:S01]  /*1a8c0*/  MOV R2, R188 ;  /* 0x000000bc00027202 */ /* 0x000fe20000000f00 */
[----:B------:R-:W-:Y:S05]  /*1a8d0*/  BRA `(.L_x_1314) ;  /* 0xfffedd3000007947 */ /* 0x000fea000383ffff */
.L_x_1187:
[----:B------:R-:W-:Y:S01]  /*1a8e0*/  IMAD.MOV.U32 R184, RZ, RZ, R18 ;  /* 0x000000ffffb87224 */ /* 0x000fe200078e0012 */
[----:B--2---:R-:W-:Y:S01]  /*1a8f0*/  MOV R3, 0x181f ;  /* 0x0000181f00037802 */ /* 0x004fe20000000f00 */
[----:B------:R-:W-:Y:S01]  /*1a900*/  IMAD.MOV.U32 R187, RZ, RZ, 0x1 ;  /* 0x00000001ffbb7424 */ /* 0x000fe200078e00ff */
[----:B------:R-:W-:Y:S02]  /*1a910*/  MOV R189, 0xffffffff ;  /* 0xffffffff00bd7802 */ /* 0x000fe40000000f00 */
[----:B----4-:R-:W-:Y:S02]  /*1a920*/  MOV R2, 0x1a940 ;  /* 0x0001a94000027802 */ /* 0x010fe40000000f00 */
[----:B-1-3--:R-:W-:Y:S05]  /*1a930*/  CALL.REL.NOINC `($__internal_6_$__cuda_sm70_shflsync_idx_p) ;  /* 0x0000ccc000007944 */ /* 0x00afea0003c00000 */
[----:B------:R-:W-:Y:S01]  /*1a940*/  IMAD.MOV.U32 R4, RZ, RZ, R188 ;  /* 0x000000ffff047224 */ /* 0x000fe200078e00bc */
[----:B------:R-:W-:Y:S01]  /*1a950*/  MOV R184, R20 ;  /* 0x0000001400b87202 */ /* 0x000fe20000000f00 */
[----:B------:R-:W-:Y:S01]  /*1a960*/  IMAD.MOV.U32 R187, RZ, RZ, 0x1 ;  /* 0x00000001ffbb7424 */ /* 0x000fe200078e00ff */
[----:B------:R-:W-:Y:S01]  /*1a970*/  MOV R3, 0x181f ;  /* 0x0000181f00037802 */ /* 0x000fe20000000f00 */
[----:B------:R-:W-:Y:S01]  /*1a980*/  IMAD.MOV.U32 R189, RZ, RZ, -0x1 ;  /* 0xffffffffffbd7424 */ /* 0x000fe200078e00ff */
[----:B------:R-:W-:-:S02]  /*1a990*/  MOV R2, 0x1a9b0 ;  /* 0x0001a9b000027802 */ /* 0x000fc40000000f00 */
[----:B------:R-:W-:Y:S05]  /*1a9a0*/  CALL.REL.NOINC `($__internal_6_$__cuda_sm70_shflsync_idx_p) ;  /* 0x0000cc5000007944 */ /* 0x000fea0003c00000 */
[----:B------:R-:W-:Y:S01]  /*1a9b0*/  MOV R2, R188 ;  /* 0x000000bc00027202 */ /* 0x000fe20000000f00 */
[----:B------:R-:W-:Y:S05]  /*1a9c0*/  BRA `(.L_x_1315) ;  /* 0xfffede3000007947 */ /* 0x000fea000383ffff */
.L_x_1190:
[----:B------:R-:W-:Y:S01]  /*1a9d0*/  IMAD.MOV.U32 R184, RZ, RZ, R18 ;  /* 0x000000ffffb87224 */ /* 0x000fe200078e0012 */
[----:B--2---:R-:W-:Y:S01]  /*1a9e0*/  MOV R3, 0x181f ;  /* 0x0000181f00037802 */ /* 0x004fe20000000f00 */
[----:B------:R-:W-:Y:S01]  /*1a9f0*/  IMAD.MOV.U32 R187, RZ, RZ, 0x2 ;  /* 0x00000002ffbb7424 */ /* 0x000fe200078e00ff */
[----:B------:R-:W-:-:S02]  /*1aa00*/  MOV R189, 0xffffffff ;  /* 0xffffffff00bd7802 */ /* 0x000fc40000000f00 */
[----:B------:R-:W-:Y:S02]  /*1aa10*/  MOV R2, 0x1aa30 ;  /* 0x0001aa3000027802 */ /* 0x000fe40000000f00 */
[----:B-1-3--:R-:W-:Y:S05]  /*1aa20*/  CALL.REL.NOINC `($__internal_6_$__cuda_sm70_shflsync_idx_p) ;  /* 0x0000cbd000007944 */ /* 0x00afea0003c00000 */
[----:B------:R-:W-:Y:S01]  /*1aa30*/  MOV R4, R188 ;  /* 0x000000bc00047202 */ /* 0x000fe20000000f00 */
[----:B------:R-:W-:Y:S05]  /*1aa40*/  BRA `(.L_x_1316) ;  /* 0xfffedf8000007947 */ /* 0x000fea000383ffff */
.L_x_1191:
[----:B------:R-:W-:Y:S01]  /*1aa50*/  IMAD.MOV.U32 R184, RZ, RZ, R20 ;  /* 0x000000ffffb87224 */ /* 0x000fe200078e0014 */
[----:B--2---:R-:W-:Y:S01]  /*1aa60*/  MOV R3, 0x181f ;  /* 0x0000181f00037802 */ /* 0x004fe20000000f00 */
[----:B------:R-:W-:Y:S01]  /*1aa70*/  IMAD.MOV.U32 R187, RZ, RZ, 0x2 ;  /* 0x00000002ffbb7424 */ /* 0x000fe200078e00ff */
[----:B------:R-:W-:Y:S02]  /*1aa80*/  MOV R189, 0xffffffff ;  /* 0xffffffff00bd7802 */ /* 0x000fe40000000f00 */
[----:B------:R-:W-:Y:S02]  /*1aa90*/  MOV R2, 0x1aab0 ;  /* 0x0001aab000027802 */ /* 0x000fe40000000f00 */
[----:B-1-34-:R-:W-:Y:S05]  /*1aaa0*/  CALL.REL.NOINC `($__internal_6_$__cuda_sm70_shflsync_idx_p) ;  /* 0x0000cb5000007944 */ /* 0x01afea0003c00000 */
[----:B------:R-:W-:Y:S01]  /*1aab0*/  MOV R2, R188 ;  /* 0x000000bc00027202 */ /* 0x000fe20000000f00 */
[----:B------:R-:W-:Y:S05]  /*1aac0*/  BRA `(.L_x_1317) ;  /* 0xfffedf2000007947 */ /* 0x000fea000383ffff */
.L_x_1194:
[----:B------:R-:W-:Y:S01]  /*1aad0*/  IMAD.MOV.U32 R184, RZ, RZ, R18 ;  /* 0x000000ffffb87224 */ /* 0x000fe200078e0012 */
[----:B-1----:R-:W-:Y:S01]  /*1aae0*/  MOV R3, 0x181f ;  /* 0x0000181f00037802 */ /* 0x002fe20000000f00 */
[----:B------:R-:W-:Y:S01]  /*1aaf0*/  IMAD.MOV.U32 R187, RZ, RZ, 0x3 ;  /* 0x00000003ffbb7424 */ /* 0x000fe200078e00ff */
[----:B------:R-:W-:-:S02]  /*1ab00*/  MOV R189, 0xffffffff ;  /* 0xffffffff00bd7802 */ /* 0x000fc40000000f00 */
[----:B---3--:R-:W-:Y:S02]  /*1ab10*/  MOV R2, 0x1ab30 ;  /* 0x0001ab3000027802 */ /* 0x008fe40000000f00 */
[----:B--2-4-:R-:W-:Y:S05]  /*1ab20*/  CALL.REL.NOINC `($__internal_6_$__cuda_sm70_shflsync_idx_p) ;  /* 0x0000cad000007944 */ /* 0x014fea0003c00000 */
[----:B------:R-:W-:Y:S01]  /*1ab30*/  IMAD.MOV.U32 R11, RZ, RZ, R188 ;  /* 0x000000ffff0b7224 */ /* 0x000fe200078e00bc */
[----:B------:R-:W-:Y:S01]  /*1ab40*/  MOV R184, R20 ;  /* 0x0000001400b87202 */ /* 0x000fe20000000f00 */
[----:B------:R-:W-:Y:S01]  /*1ab50*/  IMAD.MOV.U32 R187, RZ, RZ, 0x3 ;  /* 0x00000003ffbb7424 */ /* 0x000fe200078e00ff */
[----:B------:R-:W-:Y:S01]  /*1ab60*/  MOV R3, 0x181f ;  /* 0x0000181f00037802 */ /* 0x000fe20000000f00 */
[----:B------:R-:W-:Y:S01]  /*1ab70*/  IMAD.MOV.U32 R189, RZ, RZ, -0x1 ;  /* 0xffffffffffbd7424 */ /* 0x000fe200078e00ff */
[----:B------:R-:W-:Y:S02]  /*1ab80*/  MOV R2, 0x1aba0 ;  /* 0x0001aba000027802 */ /* 0x000fe40000000f00 */
[----:B------:R-:W-:Y:S05]  /*1ab90*/  CALL.REL.NOINC `($__internal_6_$__cuda_sm70_shflsync_idx_p) ;  /* 0x0000ca6000007944 */ /* 0x000fea0003c00000 */
[----:B------:R-:W-:Y:S01]  /*1aba0*/  MOV R10, R188 ;  /* 0x000000bc000a7202 */ /* 0x000fe20000000f00 */
[----:B------:R-:W-:Y:S05]  /*1abb0*/  BRA `(.L_x_1318) ;  /* 0xfffee01000007947 */ /* 0x000fea000383ffff */
.L_x_1196:
[----:B---34-:R-:W-:Y:S01]  /*1abc0*/  IMAD.MOV.U32 R184, RZ, RZ, R4 ;  /* 0x000000ffffb87224 */ /* 0x018fe200078e0004 */
[----:B------:R-:W-:Y:S01]  /*1abd0*/  MOV R3, 0x181f ;  /* 0x0000181f00037802 */ /* 0x000fe20000000f00 */
[----:B------:R-:W-:Y:S01]  /*1abe0*/  IMAD.MOV.U32 R187, RZ, RZ, RZ ;  /* 0x000000ffffbb7224 */ /* 0x000fe200078e00ff */
[----:B------:R-:W-:Y:S02]  /*1abf0*/  MOV R189, 0xffffffff ;  /* 0xffffffff00bd7802 */ /* 0x000fe40000000f00 */
[----:B------:R-:W-:-:S02]  /*1ac00*/  MOV R2, 0x1ac20 ;  /* 0x0001ac2000027802 */ /* 0x000fc40000000f00 */
[----:B--2--5:R-:W-:Y:S05]  /*1ac10*/  CALL.REL.NOINC `($__internal_6_$__cuda_sm70_shflsync_idx_p) ;  /* 0x0000c9e000007944 */ /* 0x024fea0003c00000 */
[----:B------:R-:W-:Y:S01]  /*1ac20*/  MOV R3, R188 ;  /* 0x000000bc00037202 */ /* 0x000fe20000000f00 */
[----:B------:R-:W-:Y:S05]  /*1ac30*/  BRA `(.L_x_1319) ;  /* 0xfffeeec000007947 */ /* 0x000fea000383ffff */
.L_x_1199:
[----:B------:R-:W-:Y:S01]  /*1ac40*/  IMAD.MOV.U32 R184, RZ, RZ, R4 ;  /* 0x000000ffffb87224 */ /* 0x000fe200078e0004 */
[----:B------:R-:W-:Y:S01]  /*1ac50*/  MOV R3, 0x181f ;  /* 0x0000181f00037802 */ /* 0x000fe20000000f00 */
[----:B------:R-:W-:Y:S01]  /*1ac60*/  IMAD.MOV.U32 R187, RZ, RZ, 0x1 ;  /* 0x00000001ffbb7424 */ /* 0x000fe200078e00ff */
[----:B------:R-:W-:-:S02]  /*1ac70*/  MOV R189, 0xffffffff ;  /* 0xffffffff00bd7802 */ /* 0x000fc40000000f00 */
[----:B------:R-:W-:Y:S02]  /*1ac80*/  MOV R2, 0x1aca0 ;  /* 0x0001aca000027802 */ /* 0x000fe40000000f00 */
[----:B-12--5:R-:W-:Y:S05]  /*1ac90*/  CALL.REL.NOINC `($__internal_6_$__cuda_sm70_shflsync_idx_p) ;  /* 0x0000c96000007944 */ /* 0x026fea0003c00000 */
        /* <DEDUP_REMOVED lines=9> */
.L_x_1202:
[----:B------:R-:W-:Y:S01]  /*1ad30*/  IMAD.MOV.U32 R184, RZ, RZ, R7 ;  /* 0x000000ffffb87224 */ /* 0x000fe200078e0007 */
[----:B------:R-:W-:Y:S01]  /*1ad40*/  MOV R3, 0x181f ;  /* 0x0000181f00037802 */ /* 0x000fe20000000f00 */
[----:B------:R-:W-:Y:S01]  /*1ad50*/  IMAD.MOV.U32 R187, RZ, RZ, RZ ;  /* 0x000000ffffbb7224 */ /* 0x000fe200078e00ff */
[----:B------:R-:W-:Y:S02]  /*1ad60*/  MOV R189, 0xffffffff ;  /* 0xffffffff00bd7802 */ /* 0x000fe40000000f00 */
[----:B------:R-:W-:-:S02]  /*1ad70*/  MOV R2, 0x1ad90 ;  /* 0x0001ad9000027802 */ /* 0x000fc40000000f00 */
[----:B------:R-:W-:Y:S05]  /*1ad80*/  CALL.REL.NOINC `($__internal_6_$__cuda_sm70_shflsync_idx_p) ;  /* 0x0000c87000007944 */ /* 0x000fea0003c00000 */
[----:B------:R-:W-:Y:S01]  /*1ad90*/  MOV R4, R188 ;  /* 0x000000bc00047202 */ /* 0x000fe20000000f00 */
[----:B------:R-:W-:Y:S05]  /*1ada0*/  BRA `(.L_x_1321) ;  /* 0xfffefd1000007947 */ /* 0x000fea000383ffff */
.L_x_1203:
        /* <DEDUP_REMOVED lines=8> */
.L_x_1206:
[----:B------:R-:W-:Y:S01]  /*1ae30*/  IMAD.MOV.U32 R184, RZ, RZ, R7 ;  /* 0x000000ffffb87224 */ /* 0x000fe200078e0007 */
[----:B--2---:R-:W-:Y:S01]  /*1ae40*/  MOV R3, 0x181f ;  /* 0x0000181f00037802 */ /* 0x004fe20000000f00 */
[----:B------:R-:W-:Y:S01]  /*1ae50*/  IMAD.MOV.U32 R187, RZ, RZ, 0x1 ;  /* 0x00000001ffbb7424 */ /* 0x000fe200078e00ff */
[----:B------:R-:W-:Y:S02]  /*1ae60*/  MOV R189, 0xffffffff ;  /* 0xffffffff00bd7802 */ /* 0x000fe40000000f00 */
[----:B------:R-:W-:Y:S02]  /*1ae70*/  MOV R2, 0x1ae90 ;  /* 0x0001ae9000027802 */ /* 0x000fe40000000f00 */
[----:B-1-34-:R-:W-:Y:S05]  /*1ae80*/  CALL.REL.NOINC `($__internal_6_$__cuda_sm70_shflsync_idx_p) ;  /* 0x0000c77000007944 */ /* 0x01afea0003c00000 */
        /* <DEDUP_REMOVED lines=9> */
.L_x_1207:
[----:B------:R-:W-:Y:S01]  /*1af20*/  IMAD.MOV.U32 R184, RZ, RZ, R4 ;  /* 0x000000ffffb87224 */ /* 0x000fe200078e0004 */
[----:B------:R-:W-:Y:S01]  /*1af30*/  MOV R3, 0x1c1f ;  /* 0x00001c1f00037802 */ /* 0x000fe20000000f00 */
[----:B------:R-:W-:Y:S01]  /*1af40*/  IMAD.MOV.U32 R187, RZ, RZ, RZ ;  /* 0x000000ffffbb7224 */ /* 0x000fe200078e00ff */
[----:B------:R-:W-:-:S02]  /*1af50*/  MOV R189, 0xffffffff ;  /* 0xffffffff00bd7802 */ /* 0x000fc40000000f00 */
[----:B------:R-:W-:Y:S02]  /*1af60*/  MOV R2, 0x1af80 ;  /* 0x0001af8000027802 */ /* 0x000fe40000000f00 */
[----:B------:R-:W-:Y:S05]  /*1af70*/  CALL.REL.NOINC `($__internal_6_$__cuda_sm70_shflsync_idx_p) ;  /* 0x0000c68000007944 */ /* 0x000fea0003c00000 */
[----:B------:R-:W-:Y:S01]  /*1af80*/  MOV R3, R188 ;  /* 0x000000bc00037202 */ /* 0x000fe20000000f00 */
[----:B------:R-:W-:Y:S05]  /*1af90*/  BRA `(.L_x_1324) ;  /* 0xffff014000007947 */ /* 0x000fea000383ffff */
.L_x_1212:
[----:B------:R-:W-:Y:S01]  /*1afa0*/  IMAD.MOV.U32 R184, RZ, RZ, R4 ;  /* 0x000000ffffb87224 */ /* 0x000fe200078e0004 */
[----:B------:R-:W-:Y:S01]  /*1afb0*/  MOV R3, 0x1c1f ;  /* 0x00001c1f00037802 */ /* 0x000fe20000000f00 */
[----:B------:R-:W-:Y:S01]  /*1afc0*/  IMAD.MOV.U32 R187, RZ, RZ, 0x1 ;  /* 0x00000001ffbb7424 */ /* 0x000fe200078e00ff */
[----:B------:R-:W-:Y:S02]  /*1afd0*/  MOV R189, 0xffffffff ;  /* 0xffffffff00bd7802 */ /* 0x000fe40000000f00 */
[----:B------:R-:W-:Y:S02]  /*1afe0*/  MOV R2, 0x1b000 ;  /* 0x0001b00000027802 */ /* 0x000fe40000000f00 */
[----:B-1----:R-:W-:Y:S05]  /*1aff0*/  CALL.REL.NOINC `($__internal_6_$__cuda_sm70_shflsync_idx_p) ;  /* 0x0000c60000007944 */ /* 0x002fea0003c00000 */
[----:B------:R-:W-:Y:S01]  /*1b000*/  MOV R3, R188 ;  /* 0x000000bc00037202 */ /* 0x000fe20000000f00 */
[----:B------:R-:W-:Y:S05]  /*1b010*/  BRA `(.L_x_1325) ;  /* 0xffff064000007947 */ /* 0x000fea000383ffff */
.L_x_1217:
[----:B-12---:R-:W-:Y:S01]  /*1b020*/  IMAD.MOV.U32 R4, RZ, RZ, R152 ;  /* 0x000000ffff047224 */ /* 0x006fe200078e0098 */
[----:B------:R-:W-:Y:S02]  /*1b030*/  MOV R0, 0x2 ;  /* 0x0000000200007802 */ /* 0x000fe40000000f00 */
[----:B------:R-:W-:-:S02]  /*1b040*/  MOV R2, 0x1b060 ;  /* 0x0001b06000027802 */ /* 0x000fc40000000f00 */
[----:B------:R-:W-:Y:S05]  /*1b050*/  CALL.REL.NOINC `($__internal_5_$__cuda_sm70_shflsync_bfly_p) ;  /* 0x0000c54000007944 */ /* 0x000fea0003c00000 */
[----:B------:R-:W-:Y:S05]  /*1b060*/  BRA `(.L_x_1326) ;  /* 0xffff0ba000007947 */ /* 0x000fea000383ffff */
.L_x_1218:
[----:B-12---:R-:W-:Y:S01]  /*1b070*/  IMAD.MOV.U32 R4, RZ, RZ, R152 ;  /* 0x000000ffff047224 */ /* 0x006fe200078e0098 */
[----:B------:R-:W-:-:S02]  /*1b080*/  MOV R0, 0x1 ;  /* 0x0000000100007802 */ /* 0x000fc40000000f00 */
[----:B------:R-:W-:Y:S02]  /*1b090*/  MOV R2, 0x1b0b0 ;  /* 0x0001b0b000027802 */ /* 0x000fe40000000f00 */
[----:B------:R-:W-:Y:S05]  /*1b0a0*/  CALL.REL.NOINC `($__internal_5_$__cuda_sm70_shflsync_bfly_p) ;  /* 0x0000c4f000007944 */ /* 0x000fea0003c00000 */
[----:B------:R-:W-:Y:S01]  /*1b0b0*/  FMNMX.FTZ R152, R152, R0, !PT ;  /* 0x0000000098987209 */ /* 0x000fe20007810000 */
[----:B------:R-:W-:Y:S01]  /*1b0c0*/  IMAD.MOV.U32 R4, RZ, RZ, R7 ;  /* 0x000000ffff047224 */ /* 0x000fe200078e0007 */
[----:B------:R-:W-:Y:S01]  /*1b0d0*/  MOV R2, 0x1b100 ;  /* 0x0001b10000027802 */ /* 0x000fe20000000f00 */
[----:B------:R-:W-:Y:S02]  /*1b0e0*/  IMAD.MOV.U32 R0, RZ, RZ, 0x2 ;  /* 0x00000002ff007424 */ /* 0x000fe400078e00ff */
[----:B------:R-:W-:Y:S05]  /*1b0f0*/  CALL.REL.NOINC `($__internal_5_$__cuda_sm70_shflsync_bfly_p) ;  /* 0x0000c4a000007944 */ /* 0x000fea0003c00000 */
[----:B------:R-:W-:Y:S01]  /*1b100*/  FMNMX.FTZ R7, R7, R0, !PT ;  /* 0x0000000007077209 */ /* 0x000fe20007810000 */
[----:B------:R-:W-:Y:S01]  /*1b110*/  IMAD.MOV.U32 R0, RZ, RZ, 0x1 ;  /* 0x00000001ff007424 */ /* 0x000fe200078e00ff */
[----:B------:R-:W-:-:S03]  /*1b120*/  MOV R2, 0x1b150 ;  /* 0x0001b15000027802 */ /* 0x000fc60000000f00 */
[----:B------:R-:W-:Y:S02]  /*1b130*/  IMAD.MOV.U32 R4, RZ, RZ, R7 ;  /* 0x000000ffff047224 */ /* 0x000fe400078e0007 */
[----:B------:R-:W-:Y:S05]  /*1b140*/  CALL.REL.NOINC `($__internal_5_$__cuda_sm70_shflsync_bfly_p) ;  /* 0x0000c45000007944 */ /* 0x000fea0003c00000 */
[----:B------:R-:W-:Y:S01]  /*1b150*/  MOV R3, R0 ;  /* 0x0000000000037202 */ /* 0x000fe20000000f00 */
[----:B------:R-:W-:Y:S05]  /*1b160*/  BRA `(.L_x_1327) ;  /* 0xffff0b1000007947 */ /* 0x000fea000383ffff */
.L_x_1226:
[----:B------:R-:W-:Y:S01]  /*1b170*/  MOV R3, 0x181f ;  /* 0x0000181f00037802 */ /* 0x000fe20000000f00 */
[----:B------:R-:W-:Y:S01]  /*1b180*/  IMAD.MOV.U32 R184, RZ, RZ, R6 ;  /* 0x000000ffffb87224 */ /* 0x000fe200078e0006 */
[----:B------:R-:W-:Y:S01]  /*1b190*/  MOV R189, 0xffffffff ;  /* 0xffffffff00bd7802 */ /* 0x000fe20000000f00 */
[----:B------:R-:W-:Y:S01]  /*1b1a0*/  IMAD.MOV.U32 R187, RZ, RZ, RZ ;  /* 0x000000ffffbb7224 */ /* 0x000fe200078e00ff */
[----:B------:R-:W-:Y:S02]  /*1b1b0*/  MOV R2, 0x1b1d0 ;  /* 0x0001b1d000027802 */ /* 0x000fe40000000f00 */
[----:B-1234-:R-:W-:Y:S05]  /*1b1c0*/  CALL.REL.NOINC `($__internal_6_$__cuda_sm70_shflsync_idx_p) ;  /* 0x0000c43000007944 */ /* 0x01efea0003c00000 */
[----:B------:R-:W-:Y:S01]  /*1b1d0*/  MOV R4, R188 ;  /* 0x000000bc00047202 */ /* 0x000fe20000000f00 */
[----:B------:R-:W-:-:S05]  /*1b1e0*/  BRA `(.L_x_1328) ;  /* 0xffff210000007947 */ /* 0x000fca000383ffff */
.L_x_1227:
        /* <DEDUP_REMOVED lines=8> */
.L_x_1228:
[----:B---3--:R-:W-:Y:S01]  /*1b270*/  MOV R3, 0x181f ;  /* 0x0000181f00037802 */ /* 0x008fe20000000f00 */
[----:B------:R-:W-:Y:S01]  /*1b280*/  IMAD.MOV.U32 R184, RZ, RZ, R6 ;  /* 0x000000ffffb87224 */ /* 0x000fe200078e0006 */
[----:B------:R-:W-:Y:S01]  /*1b290*/  MOV R189, 0xffffffff ;  /* 0xffffffff00bd7802 */ /* 0x000fe20000000f00 */
[----:B------:R-:W-:Y:S01]  /*1b2a0*/  IMAD.MOV.U32 R187, RZ, RZ, 0x1 ;  /* 0x00000001ffbb7424 */ /* 0x000fe200078e00ff */
[----:B------:R-:W-:Y:S02]  /*1b2b0*/  MOV R2, 0x1b2d0 ;  /* 0x0001b2d000027802 */ /* 0x000fe40000000f00 */
[----:B-12-4-:R-:W-:Y:S05]  /*1b2c0*/  CALL.REL.NOINC `($__internal_6_$__cuda_sm70_shflsync_idx_p) ;  /* 0x0000c33000007944 */ /* 0x016fea0003c00000 */
[----:B------:R-:W-:Y:S01]  /*1b2d0*/  MOV R184, R18 ;  /* 0x0000001200b87202 */ /* 0x000fe20000000f00 */
[----:B------:R-:W-:Y:S01]  /*1b2e0*/  IMAD.MOV.U32 R4, RZ, RZ, R188 ;  /* 0x000000ffff047224 */ /* 0x000fe200078e00bc */
[----:B------:R-:W-:Y:S01]  /*1b2f0*/  MOV R3, 0x181f ;  /* 0x0000181f00037802 */ /* 0x000fe20000000f00 */
[----:B------:R-:W-:Y:S01]  /*1b300*/  IMAD.MOV.U32 R187, RZ, RZ, 0x1 ;  /* 0x00000001ffbb7424 */ /* 0x000fe200078e00ff */
[----:B------:R-:W-:Y:S01]  /*1b310*/  MOV R2, 0x1b340 ;  /* 0x0001b34000027802 */ /* 0x000fe20000000f00 */
[----:B------:R-:W-:Y:S02]  /*1b320*/  IMAD.MOV.U32 R189, RZ, RZ, -0x1 ;  /* 0xffffffffffbd7424 */ /* 0x000fe400078e00ff */
[----:B------:R-:W-:Y:S05]  /*1b330*/  CALL.REL.NOINC `($__internal_6_$__cuda_sm70_shflsync_idx_p) ;  /* 0x0000c2c000007944 */ /* 0x000fea0003c00000 */
[----:B------:R-:W-:Y:S01]  /*1b340*/  MOV R0, R188 ;  /* 0x000000bc00007202 */ /* 0x000fe20000000f00 */
[----:B------:R-:W-:-:S05]  /*1b350*/  BRA `(.L_x_1330) ;  /* 0xffff217000007947 */ /* 0x000fca000383ffff */
.L_x_1231:
[----:B------:R-:W-:Y:S01]  /*1b360*/  MOV R3, 0x181f ;  /* 0x0000181f00037802 */ /* 0x000fe20000000f00 */
[----:B------:R-:W-:Y:S01]  /*1b370*/  IMAD.MOV.U32 R184, RZ, RZ, R153 ;  /* 0x000000ffffb87224 */ /* 0x000fe200078e0099 */
[----:B------:R-:W-:Y:S01]  /*1b380*/  MOV R189, 0xffffffff ;  /* 0xffffffff00bd7802 */ /* 0x000fe20000000f00 */
[----:B------:R-:W-:Y:S01]  /*1b390*/  IMAD.MOV.U32 R187, RZ, RZ, RZ ;  /* 0x000000ffffbb7224 */ /* 0x000fe200078e00ff */
[----:B------:R-:W-:Y:S02]  /*1b3a0*/  MOV R2, 0x1b3c0 ;  /* 0x0001b3c000027802 */ /* 0x000fe40000000f00 */
[----:B------:R-:W-:Y:S05]  /*1b3b0*/  CALL.REL.NOINC `($__internal_6_$__cuda_sm70_shflsync_idx_p) ;  /* 0x0000c24000007944 */ /* 0x000fea0003c00000 */
[----:B------:R-:W-:Y:S01]  /*1b3c0*/  MOV R4, R188 ;  /* 0x000000bc00047202 */ /* 0x000fe20000000f00 */
[----:B------:R-:W-:-:S05]  /*1b3d0*/  BRA `(.L_x_1331) ;  /* 0xffff2ea000007947 */ /* 0x000fca000383ffff */
.L_x_1232:
[----:B------:R-:W-:Y:S01]  /*1b3e0*/  MOV R3, 0x181f ;  /* 0x0000181f00037802 */ /* 0x000fe20000000f00 */
[----:B------:R-:W-:Y:S01]  /*1b3f0*/  IMAD.MOV.U32 R184, RZ, RZ, R168 ;  /* 0x000000ffffb87224 */ /* 0x000fe200078e00a8 */
[----:B------:R-:W-:Y:S01]  /*1b400*/  MOV R189, 0xffffffff ;  /* 0xffffffff00bd7802 */ /* 0x000fe20000000f00 */
[----:B------:R-:W-:Y:S01]  /*1b410*/  IMAD.MOV.U32 R187, RZ, RZ, RZ ;  /* 0x000000ffffbb7224 */ /* 0x000fe200078e00ff */
[----:B------:R-:W-:Y:S02]  /*1b420*/  MOV R2, 0x1b440 ;  /* 0x0001b44000027802 */ /* 0x000fe40000000f00 */
[----:B-12---:R-:W-:Y:S05]  /*1b430*/  CALL.REL.NOINC `($__internal_6_$__cuda_sm70_shflsync_idx_p) ;  /* 0x0000c1c000007944 */ /* 0x006fea0003c00000 */
[----:B------:R-:W-:Y:S01]  /*1b440*/  MOV R0, R188 ;  /* 0x000000bc00007202 */ /* 0x000fe20000000f00 */
[----:B------:R-:W-:-:S05]  /*1b450*/  BRA `(.L_x_1332) ;  /* 0xffff2e4000007947 */ /* 0x000fca000383ffff */
.L_x_1233:
[----:B--2---:R-:W-:Y:S01]  /*1b460*/  MOV R3, 0x181f ;  /* 0x0000181f00037802 */ /* 0x004fe20000000f00 */
[----:B------:R-:W-:Y:S01]  /*1b470*/  IMAD.MOV.U32 R184, RZ, RZ, R153 ;  /* 0x000000ffffb87224 */ /* 0x000fe200078e0099 */
[----:B------:R-:W-:Y:S01]  /*1b480*/  MOV R189, 0xffffffff ;  /* 0xffffffff00bd7802 */ /* 0x000fe20000000f00 */
[----:B------:R-:W-:Y:S01]  /*1b490*/  IMAD.MOV.U32 R187, RZ, RZ, 0x1 ;  /* 0x00000001ffbb7424 */ /* 0x000fe200078e00ff */
[----:B------:R-:W-:Y:S02]  /*1b4a0*/  MOV R2, 0x1b4c0 ;  /* 0x0001b4c000027802 */ /* 0x000fe40000000f00 */
[----:B-1-3--:R-:W-:Y:S05]  /*1b4b0*/  CALL.REL.NOINC `($__internal_6_$__cuda_sm70_shflsync_idx_p) ;  /* 0x0000c14000007944 */ /* 0x00afea0003c00000 */
        /* <DEDUP_REMOVED lines=9> */
.L_x_1234:
        /* <DEDUP_REMOVED lines=8> */
.L_x_1239:
[----:B------:R-:W-:Y:S01]  /*1b5d0*/  MOV R3, 0x1c1f ;  /* 0x00001c1f00037802 */ /* 0x000fe20000000f00 */
[----:B------:R-:W-:Y:S01]  /*1b5e0*/  IMAD.MOV.U32 R184, RZ, RZ, R6 ;  /* 0x000000ffffb87224 */ /* 0x000fe200078e0006 */
[----:B------:R-:W-:Y:S01]  /*1b5f0*/  MOV R189, 0xffffffff ;  /* 0xffffffff00bd7802 */ /* 0x000fe20000000f00 */
[----:B------:R-:W-:Y:S01]  /*1b600*/  IMAD.MOV.U32 R187, RZ, RZ, 0x1 ;  /* 0x00000001ffbb7424 */ /* 0x000fe200078e00ff */
[----:B------:R-:W-:Y:S02]  /*1b610*/  MOV R2, 0x1b630 ;  /* 0x0001b63000027802 */ /* 0x000fe40000000f00 */
[----:B-1----:R-:W-:Y:S05]  /*1b620*/  CALL.REL.NOINC `($__internal_6_$__cuda_sm70_shflsync_idx_p) ;  /* 0x0000bfd000007944 */ /* 0x002fea0003c00000 */
[----:B------:R-:W-:Y:S01]  /*1b630*/  MOV R3, R188 ;  /* 0x000000bc00037202 */ /* 0x000fe20000000f00 */
[----:B------:R-:W-:-:S05]  /*1b640*/  BRA `(.L_x_1335) ;  /* 0xffff365000007947 */ /* 0x000fca000383ffff */
.L_x_1244:
[----:B------:R-:W-:Y:S02]  /*1b650*/  MOV R0, 0x2 ;  /* 0x0000000200007802 */ /* 0x000fe40000000f00 */
[----:B------:R-:W-:Y:S02]  /*1b660*/  MOV R2, 0x1b680 ;  /* 0x0001b68000027802 */ /* 0x000fe40000000f00 */
[----:B-12---:R-:W-:Y:S05]  /*1b670*/  CALL.REL.NOINC `($__internal_5_$__cuda_sm70_shflsync_bfly_p) ;  /* 0x0000bf2000007944 */ /* 0x006fea0003c00000 */
[----:B------:R-:W-:-:S05]  /*1b680*/  BRA `(.L_x_1336) ;  /* 0xffff3c2000007947 */ /* 0x000fca000383ffff */
.L_x_1245:
[----:B------:R-:W-:Y:S01]  /*1b690*/  MOV R0, 0x1 ;  /* 0x0000000100007802 */ /* 0x000fe20000000f00 */
[----:B---3--:R-:W-:Y:S01]  /*1b6a0*/  IMAD.MOV.U32 R4, RZ, RZ, R6 ;  /* 0x000000ffff047224 */ /* 0x008fe200078e0006 */
[----:B------:R-:W-:Y:S02]  /*1b6b0*/  MOV R2, 0x1b6d0 ;  /* 0x0001b6d000027802 */ /* 0x000fe40000000f00 */
[----:B------:R-:W-:Y:S05]  /*1b6c0*/  CALL.REL.NOINC `($__internal_5_$__cuda_sm70_shflsync_bfly_p) ;  /* 0x0000bed000007944 */ /* 0x000fea0003c00000 */
[----:B------:R-:W-:Y:S01]  /*1b6d0*/  IMAD.MOV.U32 R4, RZ, RZ, R8 ;  /* 0x000000ffff047224 */ /* 0x000fe200078e0008 */
[----:B------:R-:W-:Y:S01]  /*1b6e0*/  FMNMX.FTZ R6, R6, R0, !PT ;  /* 0x0000000006067209 */ /* 0x000fe20007810000 */
[----:B------:R-:W-:Y:S01]  /*1b6f0*/  IMAD.MOV.U32 R0, RZ, RZ, 0x2 ;  /* 0x00000002ff007424 */ /* 0x000fe200078e00ff */
[----:B------:R-:W-:Y:S02]  /*1b700*/  MOV R2, 0x1b720 ;  /* 0x0001b72000027802 */ /* 0x000fe40000000f00 */
[----:B------:R-:W-:Y:S05]  /*1b710*/  CALL.REL.NOINC `($__internal_5_$__cuda_sm70_shflsync_bfly_p) ;  /* 0x0000be8000007944 */ /* 0x000fea0003c00000 */
[----:B------:R-:W-:Y:S01]  /*1b720*/  FMNMX.FTZ R4, R8, R0, !PT ;  /* 0x0000000008047209 */ /* 0x000fe20007810000 */
[----:B------:R-:W-:Y:S01]  /*1b730*/  IMAD.MOV.U32 R0, RZ, RZ, 0x1 ;  /* 0x00000001ff007424 */ /* 0x000fe200078e00ff */
[----:B------:R-:W-:Y:S02]  /*1b740*/  MOV R2, 0x1b760 ;  /* 0x0001b76000027802 */ /* 0x000fe40000000f00 */
[----:B------:R-:W-:Y:S05]  /*1b750*/  CALL.REL.NOINC `($__internal_5_$__cuda_sm70_shflsync_bfly_p) ;  /* 0x0000be4000007944 */ /* 0x000fea0003c00000 */
[----:B------:R-:W-:-:S05]  /*1b760*/  BRA `(.L_x_1337) ;  /* 0xffff3bb000007947 */ /* 0x000fca000383ffff */
.L_x_1254:
        /* <DEDUP_REMOVED lines=8> */
.L_x_1255:
        /* <DEDUP_REMOVED lines=8> */
.L_x_1256:
        /* <DEDUP_REMOVED lines=15> */
.L_x_1259:
        /* <DEDUP_REMOVED lines=8> */
.L_x_1260:
        /* <DEDUP_REMOVED lines=8> */
.L_x_1261:
        /* <DEDUP_REMOVED lines=15> */
.L_x_1262:
[----:B------:R-:W-:Y:S02]  /*1bb50*/  MOV R0, 0x2 ;  /* 0x0000000200007802 */ /* 0x000fe40000000f00 */
[----:B------:R-:W-:Y:S02]  /*1bb60*/  MOV R2, 0x1bb80 ;  /* 0x0001bb8000027802 */ /* 0x000fe40000000f00 */
[----:B---34-:R-:W-:Y:S05]  /*1bb70*/  CALL.REL.NOINC `($__internal_5_$__cuda_sm70_shflsync_bfly_p) ;  /* 0x0000ba2000007944 */ /* 0x018fea0003c00000 */
[----:B------:R-:W-:-:S05]  /*1bb80*/  BRA `(.L_x_1344) ;  /* 0xffff67e000007947 */ /* 0x000fca000383ffff */
.L_x_1263:
[----:B------:R-:W-:Y:S01]  /*1bb90*/  MOV R0, 0x1 ;  /* 0x0000000100007802 */ /* 0x000fe20000000f00 */
[----:B-1----:R-:W-:Y:S01]  /*1bba0*/  IMAD.MOV.U32 R4, RZ, RZ, R152 ;  /* 0x000000ffff047224 */ /* 0x002fe200078e0098 */
[----:B------:R-:W-:Y:S02]  /*1bbb0*/  MOV R2, 0x1bbd0 ;  /* 0x0001bbd000027802 */ /* 0x000fe40000000f00 */
[----:B---34-:R-:W-:Y:S05]  /*1bbc0*/  CALL.REL.NOINC `($__internal_5_$__cuda_sm70_shflsync_bfly_p) ;  /* 0x0000b9d000007944 */ /* 0x018fea0003c00000 */
        /* <DEDUP_REMOVED lines=10> */
.L_x_1266:
        /* <DEDUP_REMOVED lines=8> */
.L_x_1269:
        /* <DEDUP_REMOVED lines=15> */
.L_x_1272:
        /* <DEDUP_REMOVED lines=8> */
.L_x_1273:
        /* <DEDUP_REMOVED lines=8> */
.L_x_1274:
        /* <DEDUP_REMOVED lines=15> */
.L_x_1275:
        /* <DEDUP_REMOVED lines=8> */
.L_x_1280:
        /* <DEDUP_REMOVED lines=8> */
.L_x_1285:
[----:B------:R-:W-:Y:S02]  /*1c0d0*/  MOV R0, 0x2 ;  /* 0x0000000200007802 */ /* 0x000fe40000000f00 */
[----:B------:R-:W-:Y:S02]  /*1c0e0*/  MOV R2, 0x1c100 ;  /* 0x0001c10000027802 */ /* 0x000fe40000000f00 */
[----:B------:R-:W-:Y:S05]  /*1c0f0*/  CALL.REL.NOINC `($__internal_5_$__cuda_sm70_shflsync_bfly_p) ;  /* 0x0000b4a000007944 */ /* 0x000fea0003c00000 */
[----:B------:R-:W-:-:S05]  /*1c100*/  BRA `(.L_x_1353) ;  /* 0xffff9be000007947 */ /* 0x000fca000383ffff */
.L_x_1286:
[----:B------:R-:W-:Y:S01]  /*1c110*/  MOV R0, 0x1 ;  /* 0x0000000100007802 */ /* 0x000fe20000000f00 */
[----:B-1----:R-:W-:Y:S01]  /*1c120*/  IMAD.MOV.U32 R4, RZ, RZ, R152 ;  /* 0x000000ffff047224 */ /* 0x002fe200078e0098 */
        /* <DEDUP_REMOVED lines=12> */
.L_x_1288:
[----:B------:R-:W-:Y:S01]  /*1c1f0*/  IMAD.MOV.U32 R4, RZ, RZ, R230 ;  /* 0x000000ffff047224 */ /* 0x000fe200078e00e6 */
[----:B------:R-:W-:-:S02]  /*1c200*/  MOV R0, 0x2 ;  /* 0x0000000200007802 */ /* 0x000fc40000000f00 */
[----:B------:R-:W-:Y:S02]  /*1c210*/  MOV R2, 0x1c230 ;  /* 0x0001c23000027802 */ /* 0x000fe40000000f00 */
[----:B------:R-:W-:Y:S05]  /*1c220*/  CALL.REL.NOINC `($__internal_5_$__cuda_sm70_shflsync_bfly_p) ;  /* 0x0000b37000007944 */ /* 0x000fea0003c00000 */
[----:B------:R-:W-:Y:S01]  /*1c230*/  MOV R5, R0 ;  /* 0x0000000000057202 */ /* 0x000fe20000000f00 */
[----:B------:R-:W-:Y:S05]  /*1c240*/  BRA `(.L_x_1355) ;  /* 0xffffb2f000007947 */ /* 0x000fea000383ffff */
.L_x_1289:
[----:B------:R-:W-:Y:S01]  /*1c250*/  IMAD.MOV.U32 R4, RZ, RZ, R5 ;  /* 0x000000ffff047224 */ /* 0x000fe200078e0005 */
[----:B------:R-:W-:Y:S02]  /*1c260*/  MOV R0, 0x1 ;  /* 0x0000000100007802 */ /* 0x000fe40000000f00 */
[----:B------:R-:W-:Y:S02]  /*1c270*/  MOV R2, 0x1c290 ;  /* 0x0001c29000027802 */ /* 0x000fe40000000f00 */
[----:B-1----:R-:W-:Y:S05]  /*1c280*/  CALL.REL.NOINC `($__internal_5_$__cuda_sm70_shflsync_bfly_p) ;  /* 0x0000b31000007944 */ /* 0x002fea0003c00000 */
[----:B------:R-:W-:Y:S01]  /*1c290*/  FADD.FTZ R5, R5, R0 ;  /* 0x0000000005057221 */ /* 0x000fe20000010000 */
[----:B------:R-:W-:Y:S02]  /*1c2a0*/  MOV R4, R229 ;  /* 0x000000e500047202 */ /* 0x000fe40000000f00 */
[----:B------:R-:W-:Y:S02]  /*1c2b0*/  MOV R0, 0x2 ;  /* 0x0000000200007802 */ /* 0x000fe40000000f00 */
[----:B------:R-:W-:Y:S02]  /*1c2c0*/  MOV R2, 0x1c2e0 ;  /* 0x0001c2e000027802 */ /* 0x000fe40000000f00 */
[----:B------:R-:W-:Y:S05]  /*1c2d0*/  CALL.REL.NOINC `($__internal_5_$__cuda_sm70_shflsync_bfly_p) ;  /* 0x0000b2c000007944 */ /* 0x000fea0003c00000 */
[----:B------:R-:W-:Y:S01]  /*1c2e0*/  FADD.FTZ R4, R229, R0 ;  /* 0x00000000e5047221 */ /* 0x000fe20000010000 */
[----:B------:R-:W-:-:S02]  /*1c2f0*/  MOV R0, 0x1 ;  /* 0x0000000100007802 */ /* 0x000fc40000000f00 */
[----:B------:R-:W-:Y:S02]  /*1c300*/  MOV R2, 0x1c320 ;  /* 0x0001c32000027802 */ /* 0x000fe40000000f00 */
[----:B------:R-:W-:Y:S05]  /*1c310*/  CALL.REL.NOINC `($__internal_5_$__cuda_sm70_shflsync_bfly_p) ;  /* 0x0000b28000007944 */ /* 0x000fea0003c00000 */
[----:B------:R-:W-:Y:S05]  /*1c320*/  BRA `(.L_x_1356) ;  /* 0xffffb28000007947 */ /* 0x000fea000383ffff */
.L_x_1301:
[----:B------:R-:W-:Y:S01]  /*1c330*/  IMAD.MOV.U32 R184, RZ, RZ, R15 ;  /* 0x000000ffffb87224 */ /* 0x000fe200078e000f */
[----:B------:R-:W-:Y:S01]  /*1c340*/  MOV R3, 0x181f ;  /* 0x0000181f00037802 */ /* 0x000fe20000000f00 */
[----:B------:R-:W-:Y:S01]  /*1c350*/  IMAD.MOV.U32 R187, RZ, RZ, RZ ;  /* 0x000000ffffbb7224 */ /* 0x000fe200078e00ff */
[----:B------:R-:W-:Y:S02]  /*1c360*/  MOV R189, 0xffffffff ;  /* 0xffffffff00bd7802 */ /* 0x000fe40000000f00 */
[----:B------:R-:W-:Y:S02]  /*1c370*/  MOV R2, 0x1c390 ;  /* 0x0001c39000027802 */ /* 0x000fe40000000f00 */
[----:B-1---5:R-:W-:Y:S05]  /*1c380*/  CALL.REL.NOINC `($__internal_6_$__cuda_sm70_shflsync_idx_p) ;  /* 0x0000b27000007944 */ /* 0x022fea0003c00000 */
[----:B------:R-:W-:Y:S01]  /*1c390*/  MOV R4, R188 ;  /* 0x000000bc00047202 */ /* 0x000fe20000000f00 */
[----:B------:R-:W-:Y:S05]  /*1c3a0*/  BRA `(.L_x_1357) ;  /* 0xffffdcb000007947 */ /* 0x000fea000383ffff */
.L_x_1302:
[----:B------:R-:W-:Y:S01]  /*1c3b0*/  IMAD.MOV.U32 R184, RZ, RZ, R17 ;  /* 0x000000ffffb87224 */ /* 0x000fe200078e0011 */
[----:B------:R-:W-:Y:S01]  /*1c3c0*/  MOV R3, 0x181f ;  /* 0x0000181f00037802 */ /* 0x000fe20000000f00 */
[----:B------:R-:W-:Y:S01]  /*1c3d0*/  IMAD.MOV.U32 R187, RZ, RZ, RZ ;  /* 0x000000ffffbb7224 */ /* 0x000fe200078e00ff */
[----:B------:R-:W-:Y:S02]  /*1c3e0*/  MOV R189, 0xffffffff ;  /* 0xffffffff00bd7802 */ /* 0x000fe40000000f00 */
[----:B------:R-:W-:-:S02]  /*1c3f0*/  MOV R2, 0x1c410 ;  /* 0x0001c41000027802 */ /* 0x000fc40000000f00 */
[----:B-123-5:R-:W-:Y:S05]  /*1c400*/  CALL.REL.NOINC `($__internal_6_$__cuda_sm70_shflsync_idx_p) ;  /* 0x0000b1f000007944 */ /* 0x02efea0003c00000 */
[----:B------:R-:W-:Y:S01]  /*1c410*/  MOV R2, R188 ;  /* 0x000000bc00027202 */ /* 0x000fe20000000f00 */
[----:B------:R-:W-:Y:S05]  /*1c420*/  BRA `(.L_x_1358) ;  /* 0xffffdc5000007947 */ /* 0x000fea000383ffff */
.L_x_1305:
[----:B------:R-:W-:Y:S01]  /*1c430*/  IMAD.MOV.U32 R184, RZ, RZ, R15 ;  /* 0x000000ffffb87224 */ /* 0x000fe200078e000f */
[----:B-1----:R-:W-:Y:S01]  /*1c440*/  MOV R3, 0x181f ;  /* 0x0000181f00037802 */ /* 0x002fe20000000f00 */
[----:B------:R-:W-:Y:S01]  /*1c450*/  IMAD.MOV.U32 R187, RZ, RZ, 0x1 ;  /* 0x00000001ffbb7424 */ /* 0x000fe200078e00ff */
[----:B------:R-:W-:-:S02]  /*1c460*/  MOV R189, 0xffffffff ;  /* 0xffffffff00bd7802 */ /* 0x000fc40000000f00 */
[----:B------:R-:W-:Y:S02]  /*1c470*/  MOV R2, 0x1c490 ;  /* 0x0001c49000027802 */ /* 0x000fe40000000f00 */
        /* <DEDUP_REMOVED lines=10> */
.L_x_1308:
[----:B------:R-:W-:Y:S01]  /*1c520*/  IMAD.MOV.U32 R184, RZ, RZ, R15 ;  /* 0x000000ffffb87224 */ /* 0x000fe200078e000f */
[----:B--2---:R-:W-:Y:S01]  /*1c530*/  MOV R3, 0x181f ;  /* 0x0000181f00037802 */ /* 0x004fe20000000f00 */
[----:B------:R-:W-:Y:S01]  /*1c540*/  IMAD.MOV.U32 R187, RZ, RZ, 0x2 ;  /* 0x00000002ffbb7424 */ /* 0x000fe200078e00ff */
[----:B------:R-:W-:Y:S02]  /*1c550*/  MOV R189, 0xffffffff ;  /* 0xffffffff00bd7802 */ /* 0x000fe40000000f00 */
[----:B------:R-:W-:-:S02]  /*1c560*/  MOV R2, 0x1c580 ;  /* 0x0001c58000027802 */ /* 0x000fc40000000f00 */
[----:B-1--4-:R-:W-:Y:S05]  /*1c570*/  CALL.REL.NOINC `($__internal_6_$__cuda_sm70_shflsync_idx_p) ;  /* 0x0000b08000007944 */ /* 0x012fea0003c00000 */
[----:B------:R-:W-:Y:S01]  /*1c580*/  MOV R4, R188 ;  /* 0x000000bc00047202 */ /* 0x000fe20000000f00 */
[----:B------:R-:W-:Y:S05]  /*1c590*/  BRA `(.L_x_1360) ;  /* 0xffffde9000007947 */ /* 0x000fea000383ffff */
.L_x_1309:
[----:B------:R-:W-:Y:S01]  /*1c5a0*/  IMAD.MOV.U32 R184, RZ, RZ, R17 ;  /* 0x000000ffffb87224 */ /* 0x000fe200078e0011 */
[----:B------:R-:W-:Y:S01]  /*1c5b0*/  MOV R3, 0x181f ;  /* 0x0000181f00037802 */ /* 0x000fe20000000f00 */
[----:B------:R-:W-:Y:S01]  /*1c5c0*/  IMAD.MOV.U32 R187, RZ, RZ, 0x2 ;  /* 0x00000002ffbb7424 */ /* 0x000fe200078e00ff */
[----:B------:R-:W-:-:S02]  /*1c5d0*/  MOV R189, 0xffffffff ;  /* 0xffffffff00bd7802 */ /* 0x000fc40000000f00 */
[----:B------:R-:W-:Y:S02]  /*1c5e0*/  MOV R2, 0x1c600 ;  /* 0x0001c60000027802 */ /* 0x000fe40000000f00 */
[----:B-1234-:R-:W-:Y:S05]  /*1c5f0*/  CALL.REL.NOINC `($__internal_6_$__cuda_sm70_shflsync_idx_p) ;  /* 0x0000b00000007944 */ /* 0x01efea0003c00000 */
[----:B------:R-:W-:Y:S01]  /*1c600*/  MOV R2, R188 ;  /* 0x000000bc00027202 */ /* 0x000fe20000000f00 */
[----:B------:R-:W-:Y:S05]  /*1c610*/  BRA `(.L_x_1361) ;  /* 0xffffde3000007947 */ /* 0x000fea000383ffff */
.L_x_1312:
[----:B------:R-:W-:Y:S01]  /*1c620*/  IMAD.MOV.U32 R184, RZ, RZ, R15 ;  /* 0x000000ffffb87224 */ /* 0x000fe200078e000f */
[----:B--2---:R-:W-:Y:S01]  /*1c630*/  MOV R3, 0x181f ;  /* 0x0000181f00037802 */ /* 0x004fe20000000f00 */
[----:B------:R-:W-:Y:S01]  /*1c640*/  IMAD.MOV.U32 R187, RZ, RZ, 0x3 ;  /* 0x00000003ffbb7424 */ /* 0x000fe200078e00ff */
[----:B------:R-:W-:Y:S02]  /*1c650*/  MOV R189, 0xffffffff ;  /* 0xffffffff00bd7802 */ /* 0x000fe40000000f00 */
[----:B------:R-:W-:Y:S02]  /*1c660*/  MOV R2, 0x1c680 ;  /* 0x0001c68000027802 */ /* 0x000fe40000000f00 */
[----:B-1--4-:R-:W-:Y:S05]  /*1c670*/  CALL.REL.NOINC `($__internal_6_$__cuda_sm70_shflsync_idx_p) ;  /* 0x0000af8000007944 */ /* 0x012fea0003c00000 */
        /* <DEDUP_REMOVED lines=9> */
        .type           $_ZN7cutlass13device_kernelIN5flash19enable_sm80_to_sm89INS1_16FlashAttnFwdSm80INS1_25CollectiveMainloopFwdSm80ILi8ELi1ELb0EN4cute5tupleIJNS5_1CILi128EEENS7_ILi48EEENS7_ILi256EEEEEELi256ENS_10bfloat16_tEfNS_4arch4Sm80ELb0ELb1ELb0ELb1ELb1ELb1ELb1ELb0EEENS1_21CollectiveEpilogueFwdINS6_IJS8_SA_S9_EEENS6_IJNS7_ILi1EEESI_SI_EEESC_SE_Li256ELb1ELb1ELb0ELb0EEENS1_19SingleTileSchedulerILb1ELb0ELb1ELi128EEEEEEEEEvNT_6ParamsE$_ZZN5flash25CollectiveMainloopFwdSm80ILi8ELi1ELb0EN4cute5tupleIJNS1_1CILi128EEENS3_ILi48EEENS3_ILi256EEEEEELi256EN7cutlass10bfloat16_tEfNS8_4arch4Sm80ELb0ELb1ELb0ELb1ELb1ELb1ELb1ELb0EE3mmaINS_16FlashAttnFwdSm80ISC_NS_21CollectiveEpilogueFwdINS2_IJS4_S6_S5_EEENS2_IJNS3_ILi1EEESH_SH_EEES9_SB_Li256ELb1ELb1ELb0ELb0EEENS_19SingleTileSchedulerILb1ELb0ELb1ELi128EEEE13SharedStorageENS1_6TensorINS1_11ArrayEngineIfLm128EEENS1_6LayoutINS2_IJNS2_IJNS3_ILi2EEESS_EEESH_NS3_ILi32EEEEEENS2_IJNS2_IJSH_SS_EEENS3_ILi0EEENS3_ILi4EEEEEEEEEENS_7SoftmaxILi2ELi0EEEEEbRKNSC_6ParamsERT0_RT1_iRKNS_16SeqlenInfoQKNewKILb1ELb1EEENS2_IJiiiiEEERT_ENKUlvE_clEv,@function
        .size           $_ZN7cutlass13device_kernelIN5flash19enable_sm80_to_sm89INS1_16FlashAttnFwdSm80INS1_25CollectiveMainloopFwdSm80ILi8ELi1ELb0EN4cute5tupleIJNS5_1CILi128EEENS7_ILi48EEENS7_ILi256EEEEEELi256ENS_10bfloat16_tEfNS_4arch4Sm80ELb0ELb1ELb0ELb1ELb1ELb1ELb1ELb0EEENS1_21CollectiveEpilogueFwdINS6_IJS8_SA_S9_EEENS6_IJNS7_ILi1EEESI_SI_EEESC_SE_Li256ELb1ELb1ELb0ELb0EEENS1_19SingleTileSchedulerILb1ELb0ELb1ELi128EEEEEEEEEvNT_6ParamsE$_ZZN5flash25CollectiveMainloopFwdSm80ILi8ELi1ELb0EN4cute5tupleIJNS1_1CILi128EEENS3_ILi48EEENS3_ILi256EEEEEELi256EN7cutlass10bfloat16_tEfNS8_4arch4Sm80ELb0ELb1ELb0ELb1ELb1ELb1ELb1ELb0EE3mmaINS_16FlashAttnFwdSm80ISC_NS_21CollectiveEpilogueFwdINS2_IJS4_S6_S5_EEENS2_IJNS3_ILi1EEESH_SH_EEES9_SB_Li256ELb1ELb1ELb0ELb0EEENS_19SingleTileSchedulerILb1ELb0ELb1ELi128EEEE13SharedStorageENS1_6TensorINS1_11ArrayEngineIfLm128EEENS1_6LayoutINS2_IJNS2_IJNS3_ILi2EEESS_EEESH_NS3_ILi32EEEEEENS2_IJNS2_IJSH_SS_EEENS3_ILi0EEENS3_ILi4EEEEEEEEEENS_7SoftmaxILi2ELi0EEEEEbRKNSC_6ParamsERT0_RT1_iRKNS_16SeqlenInfoQKNewKILb1ELb1EEENS2_IJiiiiEEERT_ENKUlvE_clEv,($__internal_5_$__cuda_sm70_shflsync_bfly_p - $_ZN7cutlass13device_kernelIN5flash19enable_sm80_to_sm89INS1_16FlashAttnFwdSm80INS1_25CollectiveMainloopFwdSm80ILi8ELi1ELb0EN4cute5tupleIJNS5_1CILi128EEENS7_ILi48EEENS7_ILi256EEEEEELi256ENS_10bfloat16_tEfNS_4arch4Sm80ELb0ELb1ELb0ELb1ELb1ELb1ELb1ELb0EEENS1_21CollectiveEpilogueFwdINS6_IJS8_SA_S9_EEENS6_IJNS7_ILi1EEESI_SI_EEESC_SE_Li256ELb1ELb1ELb0ELb0EEENS1_19SingleTileSchedulerILb1ELb0ELb1ELi128EEEEEEEEEvNT_6ParamsE$_ZZN5flash25CollectiveMainloopFwdSm80ILi8ELi1ELb0EN4cute5tupleIJNS1_1CILi128EEENS3_ILi48EEENS3_ILi256EEEEEELi256EN7cutlass10bfloat16_tEfNS8_4arch4Sm80ELb0ELb1ELb0ELb1ELb1ELb1ELb1ELb0EE3mmaINS_16FlashAttnFwdSm80ISC_NS_21CollectiveEpilogueFwdINS2_IJS4_S6_S5_EEENS2_IJNS3_ILi1EEESH_SH_EEES9_SB_Li256ELb1ELb1ELb0ELb0EEENS_19SingleTileSchedulerILb1ELb0ELb1ELi128EEEE13SharedStorageENS1_6TensorINS1_11ArrayEngineIfLm128EEENS1_6LayoutINS2_IJNS2_IJNS3_ILi2EEESS_EEESH_NS3_ILi32EEEEEENS2_IJNS2_IJSH_SS_EEENS3_ILi0EEENS3_ILi4EEEEEEEEEENS_7SoftmaxILi2ELi0EEEEEbRKNSC_6ParamsERT0_RT1_iRKNS_16SeqlenInfoQKNewKILb1ELb1EEENS2_IJiiiiEEERT_ENKUlvE_clEv)
$_ZN7cutlass13device_kernelIN5flash19enable_sm80_to_sm89INS1_16FlashAttnFwdSm80INS1_25CollectiveMainloopFwdSm80ILi8ELi1ELb0EN4cute5tupleIJNS5_1CILi128EEENS7_ILi48EEENS7_ILi256EEEEEELi256ENS_10bfloat16_tEfNS_4arch4Sm80ELb0ELb1ELb0ELb1ELb1ELb1ELb1ELb0EEENS1_21CollectiveEpilogueFwdINS6_IJS8_SA_S9_EEENS6_IJNS7_ILi1EEESI_SI_EEESC_SE_Li256ELb1ELb1ELb0ELb0EEENS1_19SingleTileSchedulerILb1ELb0ELb1ELi128EEEEEEEEEvNT_6ParamsE$_ZZN5flash25CollectiveMainloopFwdSm80ILi8ELi1ELb0EN4cute5tupleIJNS1_1CILi128EEENS3_ILi48EEENS3_ILi256EEEEEELi256EN7cutlass10bfloat16_tEfNS8_4arch4Sm80ELb0ELb1ELb0ELb1ELb1ELb1ELb1ELb0EE3mmaINS_16FlashAttnFwdSm80ISC_NS_21CollectiveEpilogueFwdINS2_IJS4_S6_S5_EEENS2_IJNS3_ILi1EEESH_SH_EEES9_SB_Li256ELb1ELb1ELb0ELb0EEENS_19SingleTileSchedulerILb1ELb0ELb1ELi128EEEE13SharedStorageENS1_6TensorINS1_11ArrayEngineIfLm128EEENS1_6LayoutINS2_IJNS2_IJNS3_ILi2EEESS_EEESH_NS3_ILi32EEEEEENS2_IJNS2_IJSH_SS_EEENS3_ILi0EEENS3_ILi4EEEEEEEEEENS_7SoftmaxILi2ELi0EEEEEbRKNSC_6ParamsERT0_RT1_iRKNS_16SeqlenInfoQKNewKILb1ELb1EEENS2_IJiiiiEEERT_ENKUlvE_clEv:
[----:B------:R-:W-:-:S05]  /*1c710*/  IADD3 R18, R97, -c[0x0][0x20], RZ ;  /* 0x8000080061127a10 */ /* 0x000fca0007ffe0ff */
[----:B------:R-:W2:Y:S01]  /*1c720*/  LDL.64 R14, [R18] ;  /* 0x00000000120e7983 */ /* 0x000ea20000100a00 */
[----:B------:R-:W-:-:S03]  /*1c730*/  ULDC.64 UR4, c[0x0][0x118] ;  /* 0x0000460000047ab9 */ /* 0x000fc60000000a00 */
[----:B--2---:R-:W2:Y:S02]  /*1c740*/  LD.E R36, [R14.64+0x11c] ;  /* 0x00011c040e247980 */ /* 0x004ea4000c101900 */
[----:B--2---:R-:W-:-:S13]  /*1c750*/  ISETP.GT.AND P0, PT, R36, RZ, PT ;  /* 0x000000ff2400720c */ /* 0x004fda0003f04270 */
[----:B------:R-:W-:Y:S05]  /*1c760*/  @P0 BRA `(.L_x_1363) ;  /* 0x0000004000000947 */ /* 0x000fea0003800000 */
[----:B------:R-:W-:Y:S01]  /*1c770*/  MOV R2, R143 ;  /* 0x0000008f00027202 */ /* 0x000fe20000000f00 */
[----:B------:R-:W-:-:S04]  /*1c780*/  DEPBAR.LE SB0, 0x1 ;  /* 0x000080400000791a */ /* 0x000fc80000000000 */
[----:B------:R-:W-:-:S04]  /*1c790*/  MOV R3, 0x0 ;  /* 0x0000000000037802 */ /* 0x000fc80000000f00 */
[----:B------:R-:W-:Y:S05]  /*1c7a0*/  RET.REL.NODEC R2 `(_ZN7cutlass13device_kernelIN5flash19enable_sm80_to_sm89INS1_16FlashAttnFwdSm80INS1_25CollectiveMainloopFwdSm80ILi8ELi1ELb0EN4cute5tupleIJNS5_1CILi128EEENS7_ILi48EEENS7_ILi256EEEEEELi256ENS_10bfloat16_tEfNS_4arch4Sm80ELb0ELb1ELb0ELb1ELb1ELb1ELb1ELb0EEENS1_21CollectiveEpilogueFwdINS6_IJS8_SA_S9_EEENS6_IJNS7_ILi1EEESI_SI_EEESC_SE_Li256ELb1ELb1ELb0ELb0EEENS1_19SingleTileSchedulerILb1ELb0ELb1ELi128EEEEEEEEEvNT_6ParamsE) ;  /* 0xfffe385002007950 */ /* 0x000fea0003c3ffff */
.L_x_1363:
[----:B------:R1:W2:Y:S04]  /*1c7b0*/  LDL.64 R12, [R18+0x8] ;  /* 0x00000800120c7983 */ /* 0x0002a80000100a00 */
[----:B------:R1:W3:Y:S04]  /*1c7c0*/  LDL.64 R2, [R18+0x20] ;  /* 0x0000200012027983 */ /* 0x0002e80000100a00 */
[----:B------:R1:W4:Y:S04]  /*1c7d0*/  LDL.64 R16, [R18+0x18] ;  /* 0x0000180012107983 */ /* 0x0003280000100a00 */
[----:B------:R-:W4:Y:S04]  /*1c7e0*/  LD.E.U8 R24, [R14.64+0x138] ;  /* 0x000138040e187980 */ /* 0x000f28000c101100 */
[----:B------:R2:W5:Y:S04]  /*1c7f0*/  LD.E R25, [R14.64+0x164] ;  /* 0x000164040e197980 */ /* 0x000568000c101900 */
[----:B------:R2:W5:Y:S04]  /*1c800*/  LD.E.64 R22, [R14.64+0x110] ;  /* 0x000110040e167980 */ /* 0x000568000c101b00 */
[----:B------:R2:W5:Y:S04]  /*1c810*/  LD.E.64 R20, [R14.64+0x128] ;  /* 0x000128040e147980 */ /* 0x000568000c101b00 */
[----:B-1----:R-:W4:Y:S04]  /*1c820*/  LDL.64 R18, [R18+0x10] ;  /* 0x0000100012127983 */ /* 0x002f280000100a00 */
[----:B--2---:R1:W2:Y:S04]  /*1c830*/  LD.E R35, [R12.64] ;  /* 0x000000040c237980 */ /* 0x0042a8000c101900 */
[----:B---3--:R3:W2:Y:S04]  /*1c840*/  LD.E R76, [R2.64] ;  /* 0x00000004024c7980 */ /* 0x0086a8000c101900 */
[----:B----4-:R4:W4:Y:S04]  /*1c850*/  LD.E R16, [R16.64+0x20] ;  /* 0x0000200410107980 */ /* 0x010928000c101900 */
[----:B-1----:R1:W5:Y:S04]  /*1c860*/  LD.E.64 R12, [R14.64+0x120] ;  /* 0x000120040e0c7980 */ /* 0x002368000c101b00 */
[----:B---3--:R1:W5:Y:S04]  /*1c870*/  LD.E.64 R2, [R14.64+0x130] ;  /* 0x000130040e027980 */ /* 0x008368000c101b00 */
[----:B------:R1:W5:Y:S01]  /*1c880*/  LD.E R26, [R18.64] ;  /* 0x00000004121a7980 */ /* 0x000362000c101900 */
[----:B------:R-:W-:-:S02]  /*1c890*/  ISETP.NE.AND P0, PT, R24, RZ, PT ;  /* 0x000000ff1800720c */ /* 0x000fc40003f05270 */
[----:B--2---:R-:W-:-:S04]  /*1c8a0*/  SHF.R.S32.HI R11, RZ, 0x1f, R35 ;  /* 0x0000001fff0b7819 */ /* 0x004fc80000011423 */
[----:B------:R-:W-:-:S04]  /*1c8b0*/  LEA.HI R11, R11, R35, RZ, 0x3 ;  /* 0x000000230b0b7211 */ /* 0x000fc800078f18ff */
[----:B----4-:R-:W-:Y:S02]  /*1c8c0*/  LOP3.LUT R17, R11, 0xfffffff8, RZ, 0xc0, !PT ;  /* 0xfffffff80b117812 */ /* 0x010fe400078ec0ff */
[----:B------:R-:W-:-:S03]  /*1c8d0*/  SHF.R.S32.HI R96, RZ, 0x3, R11 ;  /* 0x00000003ff607819 */ /* 0x000fc6000001140b */
[----:B------:R-:W-:Y:S02]  /*1c8e0*/  IMAD.IADD R11, R35, 0x1, -R17 ;  /* 0x00000001230b7824 */ /* 0x000fe400078e0a11 */
[----:B------:R-:W-:Y:S01]  /*1c8f0*/  IMAD R66, R76, 0x80, R96 ;  /* 0x000000804c427824 */ /* 0x000fe200078e0260 */
[----:B------:R-:W-:-:S03]  /*1c900*/  SHF.R.S32.HI R27, RZ, 0x1f, R16 ;  /* 0x0000001fff1b7819 */ /* 0x000fc60000011410 */
[----:B------:R-:W-:Y:S01]  /*1c910*/  IMAD R11, R11, 0x20, R66 ;  /* 0x000000200b0b7824 */ /* 0x000fe200078e0242 */
[----:B------:R-:W-:Y:S05]  /*1c920*/  @!P0 BRA `(.L_x_1364) ;  /* 0x00004cb000008947 */ /* 0x000fea0003800000 */
[----:B-1---5:R-:W-:-:S13]  /*1c930*/  ISETP.NE.AND P0, PT, R25, 0x1, PT ;  /* 0x000000011900780c */ /* 0x022fda0003f05270 */
[----:B------:R1:W2:Y:S04]  /*1c940*/  @P0 LD.E R17, [R14.64+0x168] ;  /* 0x000168040e110980 */ /* 0x0002a8000c101900 */
[----:B-1----:R2:W3:Y:S02]  /*1c950*/  @P0 LD.E R14, [R14.64+0x16c] ;  /* 0x00016c040e0e0980 */ /* 0x0024e4000c101900 */
[----:B--2---:R-:W-:-:S05]  /*1c960*/  @P0 IMAD.HI.U32 R15, R11, R17, RZ ;  /* 0x000000110b0f0227 */ /* 0x004fca00078e00ff */
[----:B---3--:R-:W-:-:S04]  /*1c970*/  @P0 SHF.R.U32.HI R11, RZ, R14, R15 ;  /* 0x0000000eff0b0219 */ /* 0x008fc8000001160f */
[----:B------:R-:W-:Y:S01]  /*1c980*/  SHF.R.S32.HI R14, RZ, 0x1f, R11 ;  /* 0x0000001fff0e7819 */ /* 0x000fe2000001140b */
[-C--:B------:R-:W-:Y:S02]  /*1c990*/  IMAD R17, R13, R11.reuse, RZ ;  /* 0x0000000b0d117224 */ /* 0x080fe400078e02ff */
[-C--:B------:R-:W-:Y:S02]  /*1c9a0*/  IMAD R15, R3, R11.reuse, RZ ;  /* 0x0000000b030f7224 */ /* 0x080fe400078e02ff */
[-C--:B------:R-:W-:Y:S02]  /*1c9b0*/  IMAD R24, R12, R14.reuse, R17 ;  /* 0x0000000e0c187224 */ /* 0x080fe400078e0211 */
[C---:B------:R-:W-:Y:S02]  /*1c9c0*/  IMAD R17, R2.reuse, R14, R15 ;  /* 0x0000000e02117224 */ /* 0x040fe400078e020f */
[----:B------:R-:W-:-:S04]  /*1c9d0*/  IMAD.WIDE.U32 R14, R2, R11, RZ ;  /* 0x0000000b020e7225 */ /* 0x000fc800078e00ff */
[----:B------:R-:W-:Y:S01]  /*1c9e0*/  IMAD.WIDE.U32 R18, R12, R11, RZ ;  /* 0x0000000b0c127225 */ /* 0x000fe200078e00ff */
[----:B------:R-:W-:-:S03]  /*1c9f0*/  IADD3 R15, R15, R17, RZ ;  /* 0x000000110f0f7210 */ /* 0x000fc60007ffe0ff */
[----:B------:R-:W-:Y:S01]  /*1ca00*/  IMAD R13, R13, R16, RZ ;  /* 0x000000100d0d7224 */ /* 0x000fe200078e02ff */
[----:B------:R-:W-:Y:S01]  /*1ca10*/  IADD3 R19, R19, R24, RZ ;  /* 0x0000001813137210 */ /* 0x000fe20007ffe0ff */
[----:B------:R-:W-:Y:S02]  /*1ca20*/  IMAD R11, R3, R16, RZ ;  /* 0x00000010030b7224 */ /* 0x000fe400078e02ff */
[----:B------:R-:W-:-:S04]  /*1ca30*/  IMAD.WIDE.U32 R14, R16, R2, R14 ;  /* 0x00000002100e7225 */ /* 0x000fc800078e000e */
[----:B------:R-:W-:Y:S01]  /*1ca40*/  IMAD.WIDE.U32 R18, R16, R12, R18 ;  /* 0x0000000c10127225 */ /* 0x000fe200078e0012 */
[----:B------:R-:W-:-:S03]  /*1ca50*/  LEA R37, P0, R14, R20, 0x1 ;  /* 0x000000140e257211 */ /* 0x000fc600078008ff */
[-C--:B------:R-:W-:Y:S01]  /*1ca60*/  IMAD R3, R12, R27.reuse, R13 ;  /* 0x0000001b0c037224 */ /* 0x080fe200078e020d */
[----:B------:R-:W-:Y:S01]  /*1ca70*/  LEA R34, P1, R18, R22, 0x1 ;  /* 0x0000001612227211 */ /* 0x000fe200078208ff */
[----:B------:R-:W-:-:S03]  /*1ca80*/  IMAD R2, R2, R27, R11 ;  /* 0x0000001b02027224 */ /* 0x000fc600078e020b */
[----:B------:R-:W-:Y:S02]  /*1ca90*/  IADD3 R3, R19, R3, RZ ;  /* 0x0000000313037210 */ /* 0x000fe40007ffe0ff */
[----:B------:R-:W-:Y:S02]  /*1caa0*/  IADD3 R2, R15, R2, RZ ;  /* 0x000000020f027210 */ /* 0x000fe40007ffe0ff */
[----:B------:R-:W-:Y:S02]  /*1cab0*/  LEA.HI.X R22, R18, R23, R3, 0x1, P1 ;  /* 0x0000001712167211 */ /* 0x000fe400008f0c03 */
[----:B------:R-:W-:Y:S01]  /*1cac0*/  LEA.HI.X R24, R14, R21, R2, 0x1, P0 ;  /* 0x000000150e187211 */ /* 0x000fe200000f0c02 */
[----:B------:R-:W-:Y:S05]  /*1cad0*/  BRA.DIV ~URZ, `(.L_x_1365) ;  /* 0x00009b927f007947 */ /* 0x000fea000b800000 */
[----:B------:R1:W2:Y:S02]  /*1cae0*/  SHFL.IDX PT, R11, R22, RZ, 0x181f ;  /* 0x00181fff160b7589 */ /* 0x0002a400000e0000 */
.L_x_1439:
[----:B------:R-:W-:Y:S05]  /*1caf0*/  BRA.DIV ~URZ, `(.L_x_1366) ;  /* 0x00009bf27f007947 */ /* 0x000fea000b800000 */
[----:B------:R3:W4:Y:S01]  /*1cb00*/  SHFL.IDX PT, R12, R34, RZ, 0x181f ;  /* 0x00181fff220c7589 */ /* 0x00072200000e0000 */
[----:B--2---:R-:W-:-:S03]  /*1cb10*/  MOV R13, R11 ;  /* 0x0000000b000d7202 */ /* 0x004fc60000000f00 */
[----:B------:R3:W2:Y:S04]  /*1cb20*/  SHFL.IDX PT, R14, R24, RZ, 0x181f ;  /* 0x00181fff180e7589 */ /* 0x0006a800000e0000 */
[----:B------:R3:W1:Y:S02]  /*1cb30*/  SHFL.IDX PT, R3, R37, RZ, 0x181f ;  /* 0x00181fff25037589 */ /* 0x00066400000e0000 */
.L_x_1440:
[----:B------:R-:W-:Y:S01]  /*1cb40*/  IMAD R48, R26, R25, RZ ;  /* 0x000000191a307224 */ /* 0x000fe200078e02ff */
[----:B------:R-:W-:Y:S01]  /*1cb50*/  SHF.R.S32.HI R2, RZ, 0x1f, R35 ;  /* 0x0000001fff027819 */ /* 0x000fe20000011423 */
[----:B------:R-:W-:Y:S01]  /*1cb60*/  BSSY B0, `(.L_x_1367) ;  /* 0x000003a000007945 */ /* 0x000fe20003800000 */
[----:B------:R-:W-:Y:S01]  /*1cb70*/  CS2R R64, SRZ ;  /* 0x0000000000407805 */ /* 0x000fe2000001ff00 */
[----:B------:R-:W-:Y:S01]  /*1cb80*/  CS2R R40, SRZ ;  /* 0x0000000000287805 */ /* 0x000fe2000001ff00 */
[----:B------:R-:W-:Y:S01]  /*1cb90*/  LEA.HI R2, R2, R35, RZ, 0x3 ;  /* 0x0000002302027211 */ /* 0x000fe200078f18ff */
[----:B------:R-:W-:Y:S01]  /*1cba0*/  CS2R R38, SRZ ;  /* 0x0000000000267805 */ /* 0x000fe2000001ff00 */
[----:B------:R-:W-:Y:S01]  /*1cbb0*/  ISETP.GE.AND P0, PT, R66, R48, PT ;  /* 0x000000304200720c */ /* 0x000fe20003f06270 */
[----:B------:R-:W-:Y:S01]  /*1cbc0*/  CS2R R30, SRZ ;  /* 0x00000000001e7805 */ /* 0x000fe2000001ff00 */
[----:B------:R-:W-:Y:S01]  /*1cbd0*/  LOP3.LUT R2, R2, 0xfffffff8, RZ, 0xc0, !PT ;  /* 0xfffffff802027812 */ /* 0x000fe200078ec0ff */
[----:B------:R-:W-:Y:S01]  /*1cbe0*/  CS2R R26, SRZ ;  /* 0x00000000001a7805 */ /* 0x000fe2000001ff00 */
[----:B------:R-:W-:Y:S01]  /*1cbf0*/  CS2R R42, SRZ ;  /* 0x00000000002a7805 */ /* 0x000fe2000001ff00 */
[----:B------:R-:W-:Y:S01]  /*1cc00*/  CS2R R32, SRZ ;  /* 0x0000000000207805 */ /* 0x000fe2000001ff00 */
[----:B------:R-:W-:Y:S01]  /*1cc10*/  CS2R R28, SRZ ;  /* 0x00000000001c7805 */ /* 0x000fe2000001ff00 */
[----:B------:R-:W-:Y:S01]  /*1cc20*/  IMAD.IADD R2, R35, 0x1, -R2 ;  /* 0x0000000123027824 */ /* 0x000fe200078e0a02 */
[----:B------:R-:W-:-:S03]  /*1cc30*/  CS2R R20, SRZ ;  /* 0x0000000000147805 */ /* 0x000fc6000001ff00 */
[----:B------:R-:W-:Y:S01]  /*1cc40*/  IMAD.SHL.U32 R23, R2, 0x4, RZ ;  /* 0x0000000402177824 */ /* 0x000fe200078e00ff */
[----:B-1----:R-:W-:Y:S01]  /*1cc50*/  MOV R2, R3 ;  /* 0x0000000300027202 */ /* 0x002fe20000000f00 */
[----:B--2---:R-:W-:Y:S01]  /*1cc60*/  IMAD.MOV.U32 R3, RZ, RZ, R14 ;  /* 0x000000ffff037224 */ /* 0x004fe200078e000e */
[----:B------:R-:W-:Y:S05]  /*1cc70*/  @P0 BRA `(.L_x_1368) ;  /* 0x0000028000000947 */ /* 0x000fea0003800000 */
[C---:B------:R-:W-:Y:S01]  /*1cc80*/  IADD3 R16, R23.reuse, 0x20, RZ ;  /* 0x0000002017107810 */ /* 0x040fe20007ffe0ff */
[----:B------:R-:W-:Y:S01]  /*1cc90*/  CS2R R26, SRZ ;  /* 0x00000000001a7805 */ /* 0x000fe2000001ff00 */
[-C--:B------:R-:W-:Y:S01]  /*1cca0*/  ISETP.GE.AND P1, PT, R23, R36.reuse, PT ;  /* 0x000000241700720c */ /* 0x080fe20003f26270 */
[----:B------:R-:W-:Y:S01]  /*1ccb0*/  CS2R R20, SRZ ;  /* 0x0000000000147805 */ /* 0x000fe2000001ff00 */
[----:B------:R-:W-:Y:S01]  /*1ccc0*/  ISETP.GE.AND P0, PT, R16, R36, PT ;  /* 0x000000241000720c */ /* 0x000fe20003f06270 */
[----:B------:R-:W-:Y:S01]  /*1ccd0*/  CS2R R30, SRZ ;  /* 0x00000000001e7805 */ /* 0x000fe2000001ff00 */
[----:B------:R-:W-:-:S09]  /*1cce0*/  CS2R R28, SRZ ;  /* 0x00000000001c7805 */ /* 0x000fd2000001ff00 */
[C---:B----4-:R-:W-:Y:S02]  /*1ccf0*/  @!P1 IMAD.WIDE R14, R23.reuse, 0x2, R12 ;  /* 0x00000002170e9825 */ /* 0x050fe400078e020c */
[----:B------:R-:W-:Y:S02]  /*1cd00*/  @!P0 SHF.R.S32.HI R11, RZ, 0x1f, R16 ;  /* 0x0000001fff0b8819 */ /* 0x000fe40000011410 */
[----:B------:R-:W-:Y:S01]  /*1cd10*/  @!P1 IMAD.WIDE R18, R23, 0x2, R2 ;  /* 0x0000000217129825 */ /* 0x000fe200078e0202 */
[----:B------:R1:W5:Y:S01]  /*1cd20*/  @!P1 LD.E.64 R26, [R14.64] ;  /* 0x000000040e1a9980 */ /* 0x000362000c101b00 */
[----:B------:R-:W-:-:S03]  /*1cd30*/  @!P0 LEA.HI R11, R11, R16, RZ, 0x2 ;  /* 0x000000100b0b8211 */ /* 0x000fc600078f10ff */
[----:B------:R2:W5:Y:S01]  /*1cd40*/  @!P1 LD.E.64 R20, [R18.64] ;  /* 0x0000000412149980 */ /* 0x000562000c101b00 */
[----:B------:R-:W-:-:S05]  /*1cd50*/  @!P0 LOP3.LUT R11, R11, 0xfffffffc, RZ, 0xc0, !PT ;  /* 0xfffffffc0b0b8812 */ /* 0x000fca00078ec0ff */
[----:B------:R-:W-:-:S05]  /*1cd60*/  @!P0 IMAD.WIDE R16, R11, 0x2, R12 ;  /* 0x000000020b108825 */ /* 0x000fca00078e020c */
[----:B------:R4:W5:Y:S01]  /*1cd70*/  @!P0 LD.E.64 R30, [R16.64] ;  /* 0x00000004101e8980 */ /* 0x000962000c101b00 */
[----:B-1----:R-:W-:Y:S01]  /*1cd80*/  @!P0 IMAD.WIDE R14, R11, 0x2, R2 ;  /* 0x000000020b0e8825 */ /* 0x002fe200078e0202 */
[----:B--2---:R-:W-:-:S04]  /*1cd90*/  IADD3 R18, R23, 0x40, RZ ;  /* 0x0000004017127810 */ /* 0x004fc80007ffe0ff */
[----:B------:R1:W5:Y:S01]  /*1cda0*/  @!P0 LD.E.64 R28, [R14.64] ;  /* 0x000000040e1c8980 */ /* 0x000362000c101b00 */
[----:B------:R-:W-:Y:S02]  /*1cdb0*/  IADD3 R19, R23, 0x60, RZ ;  /* 0x0000006017137810 */ /* 0x000fe40007ffe0ff */
[-C--:B------:R-:W-:Y:S02]  /*1cdc0*/  ISETP.GE.AND P1, PT, R18, R36.reuse, PT ;  /* 0x000000241200720c */ /* 0x080fe40003f26270 */
[----:B------:R-:W-:Y:S01]  /*1cdd0*/  ISETP.GE.AND P0, PT, R19, R36, PT ;  /* 0x000000241300720c */ /* 0x000fe20003f06270 */
[----:B------:R-:W-:-:S12]  /*1cde0*/  CS2R R38, SRZ ;  /* 0x0000000000267805 */ /* 0x000fd8000001ff00 */
[----:B------:R-:W-:Y:S02]  /*1cdf0*/  @!P0 SHF.R.S32.HI R11, RZ, 0x1f, R19 ;  /* 0x0000001fff0b8819 */ /* 0x000fe40000011413 */
[----:B-1----:R-:W-:Y:S02]  /*1ce00*/  @!P1 SHF.R.S32.HI R14, RZ, 0x1f, R18 ;  /* 0x0000001fff0e9819 */ /* 0x002fe40000011412 */
[----:B------:R-:W-:Y:S02]  /*1ce10*/  @!P0 LEA.HI R11, R11, R19, RZ, 0x2 ;  /* 0x000000130b0b8211 */ /* 0x000fe400078f10ff */
[----:B------:R-:W-:Y:S02]  /*1ce20*/  @!P1 LEA.HI R14, R14, R18, RZ, 0x2 ;  /* 0x000000120e0e9211 */ /* 0x000fe400078f10ff */
[----:B------:R-:W-:Y:S02]  /*1ce30*/  @!P0 LOP3.LUT R11, R11, 0xfffffffc, RZ, 0xc0, !PT ;  /* 0xfffffffc0b0b8812 */ /* 0x000fe400078ec0ff */
[----:B------:R-:W-:Y:S01]  /*1ce40*/  @!P1 LOP3.LUT R14, R14, 0xfffffffc, RZ, 0xc0, !PT ;  /* 0xfffffffc0e0e9812 */ /* 0x000fe200078ec0ff */
[----:B------:R-:W-:Y:S01]  /*1ce50*/  CS2R R40, SRZ ;  /* 0x0000000000287805 */ /* 0x000fe2000001ff00 */
[----:B------:R-:W-:Y:S01]  /*1ce60*/  CS2R R32, SRZ ;  /* 0x0000000000207805 */ /* 0x000fe2000001ff00 */
[----:B------:R-:W-:-:S02]  /*1ce70*/  CS2R R42, SRZ ;  /* 0x00000000002a7805 */ /* 0x000fc4000001ff00 */
[----:B----4-:R-:W-:-:S04]  /*1ce80*/  @!P1 IMAD.WIDE R16, R14, 0x2, R12 ;  /* 0x000000020e109825 */ /* 0x010fc800078e020c */
[----:B------:R-:W-:Y:S01]  /*1ce90*/  @!P1 IMAD.WIDE R14, R14, 0x2, R2 ;  /* 0x000000020e0e9825 */ /* 0x000fe200078e0202 */
[----:B------:R1:W5:Y:S03]  /*1cea0*/  @!P1 LD.E.64 R38, [R16.64] ;  /* 0x0000000410269980 */ /* 0x000366000c101b00 */
[C---:B------:R-:W-:Y:S01]  /*1ceb0*/  @!P0 IMAD.WIDE R12, R11.reuse, 0x2, R12 ;  /* 0x000000020b0c8825 */ /* 0x040fe200078e020c */
[----:B------:R1:W5:Y:S03]  /*1cec0*/  @!P1 LD.E.64 R32, [R14.64] ;  /* 0x000000040e209980 */ /* 0x000366000c101b00 */
[----:B------:R-:W-:Y:S01]  /*1ced0*/  @!P0 IMAD.WIDE R2, R11, 0x2, R2 ;  /* 0x000000020b028825 */ /* 0x000fe200078e0202 */
[----:B------:R1:W5:Y:S04]  /*1cee0*/  @!P0 LD.E.64 R40, [R12.64] ;  /* 0x000000040c288980 */ /* 0x000368000c101b00 */
[----:B------:R1:W5:Y:S02]  /*1cef0*/  @!P0 LD.E.64 R42, [R2.64] ;  /* 0x00000004022a8980 */ /* 0x000364000c101b00 */
.L_x_1368:
[----:B------:R-:W-:Y:S05]  /*1cf00*/  BSYNC B0 ;  /* 0x0000000000007941 */ /* 0x000fea0003800000 */
.L_x_1367:
[----:B-1--45:R-:W-:Y:S01]  /*1cf10*/  IMAD.MOV.U32 R12, RZ, RZ, R40 ;  /* 0x000000ffff0c7224 */ /* 0x032fe200078e0028 */
[----:B------:R-:W-:Y:S01]  /*1cf20*/  MOV R2, R39 ;  /* 0x0000002700027202 */ /* 0x000fe20000000f00 */
[----:B------:R-:W-:-:S02]  /*1cf30*/  IMAD.MOV.U32 R11, RZ, RZ, R41 ;  /* 0x000000ffff0b7224 */ /* 0x000fc400078e0029 */
[----:B------:R-:W-:-:S03]  /*1cf40*/  IMAD.MOV.U32 R3, RZ, RZ, R38 ;  /* 0x000000ffff037224 */ /* 0x000fc600078e0026 */
[----:B------:R-:W-:Y:S01]  /*1cf50*/  PRMT R105, R11, 0x5410, R12 ;  /* 0x000054100b697816 */ /* 0x000fe2000000000c */
[----:B------:R-:W-:Y:S01]  /*1cf60*/  IMAD.MOV.U32 R12, RZ, RZ, R30 ;  /* 0x000000ffff0c7224 */ /* 0x000fe200078e001e */
[----:B------:R-:W-:Y:S01]  /*1cf70*/  PRMT R101, R2, 0x5410, R3 ;  /* 0x0000541002657816 */ /* 0x000fe20000000003 */
[----:B------:R-:W-:Y:S01]  /*1cf80*/  IMAD.MOV.U32 R11, RZ, RZ, R31 ;  /* 0x000000ffff0b7224 */ /* 0x000fe200078e001f */
[----:B------:R-:W-:Y:S01]  /*1cf90*/  MOV R3, R26 ;  /* 0x0000001a00037202 */ /* 0x000fe20000000f00 */
        /* <DEDUP_REMOVED lines=15> */
[----:B------:R-:W-:Y:S05]  /*1d090*/  BRA.DIV ~URZ, `(.L_x_1369) ;  /* 0x000097c27f007947 */ /* 0x000fea000b800000 */
[----:B------:R1:W2:Y:S04]  /*1d0a0*/  SHFL.IDX PT, R13, R22, 0x1, 0x181f ;  /* 0x00381f00160d7f89 */ /* 0x0002a800000e0000 */
[----:B------:R1:W4:Y:S04]  /*1d0b0*/  SHFL.IDX PT, R12, R34, 0x1, 0x181f ;  /* 0x00381f00220c7f89 */ /* 0x00032800000e0000 */
[----:B------:R1:W3:Y:S04]  /*1d0c0*/  SHFL.IDX PT, R11, R24, 0x1, 0x181f ;  /* 0x00381f00180b7f89 */ /* 0x0002e800000e0000 */
[----:B------:R1:W1:Y:S02]  /*1d0d0*/  SHFL.IDX PT, R2, R37, 0x1, 0x181f ;  /* 0x00381f0025027f89 */ /* 0x00026400000e0000 */
.L_x_1441:
[----:B------:R-:W-:Y:S01]  /*1d0e0*/  IADD3 R3, R66, 0x20, RZ ;  /* 0x0000002042037810 */ /* 0x000fe20007ffe0ff */
[----:B------:R-:W-:Y:S01]  /*1d0f0*/  BSSY B0, `(.L_x_1370) ;  /* 0x0000033000007945 */ /* 0x000fe20003800000 */
[----:B------:R-:W-:Y:S01]  /*1d100*/  CS2R R54, SRZ ;  /* 0x0000000000367805 */ /* 0x000fe2000001ff00 */
[----:B------:R-:W-:Y:S01]  /*1d110*/  CS2R R50, SRZ ;  /* 0x0000000000327805 */ /* 0x000fe2000001ff00 */
[----:B------:R-:W-:Y:S01]  /*1d120*/  ISETP.GE.AND P0, PT, R3, R48, PT ;  /* 0x000000300300720c */ /* 0x000fe20003f06270 */
[----:B------:R-:W-:Y:S01]  /*1d130*/  CS2R R46, SRZ ;  /* 0x00000000002e7805 */ /* 0x000fe2000001ff00 */
[----:B------:R-:W-:Y:S01]  /*1d140*/  CS2R R58, SRZ ;  /* 0x00000000003a7805 */ /* 0x000fe2000001ff00 */
[----:B------:R-:W-:Y:S01]  /*1d150*/  CS2R R56, SRZ ;  /* 0x0000000000387805 */ /* 0x000fe2000001ff00 */
[----:B------:R-:W-:Y:S01]  /*1d160*/  CS2R R52, SRZ ;  /* 0x0000000000347805 */ /* 0x000fe2000001ff00 */
[----:B------:R-:W-:Y:S01]  /*1d170*/  CS2R R44, SRZ ;  /* 0x00000000002c7805 */ /* 0x000fe2000001ff00 */
[----:B---3--:R-:W-:-:S07]  /*1d180*/  IMAD.MOV.U32 R3, RZ, RZ, R11 ;  /* 0x000000ffff037224 */ /* 0x008fce00078e000b */
        /* <DEDUP_REMOVED lines=8> */
[C---:B--2-4-:R-:W-:Y:S02]  /*1d210*/  @!P1 IMAD.WIDE R14, R23.reuse, 0x2, R12 ;  /* 0x00000002170e9825 */ /* 0x054fe400078e020c */
[----:B------:R-:W-:Y:S02]  /*1d220*/  @!P0 SHF.R.S32.HI R11, RZ, 0x1f, R16 ;  /* 0x0000001fff0b8819 */ /* 0x000fe40000011410 */
[----:B-1----:R-:W-:Y:S01]  /*1d230*/  @!P1 IMAD.WIDE R18, R23, 0x2, R2 ;  /* 0x0000000217129825 */ /* 0x002fe200078e0202 */
        /* <DEDUP_REMOVED lines=22> */
[----:B---3--:R-:W-:-:S04]  /*1d3a0*/  @!P1 IMAD.WIDE R16, R14, 0x2, R12 ;  /* 0x000000020e109825 */ /* 0x008fc800078e020c */
[----:B------:R-:W-:Y:S01]  /*1d3b0*/  @!P1 IMAD.WIDE R14, R14, 0x2, R2 ;  /* 0x000000020e0e9825 */ /* 0x000fe200078e0202 */
[----:B------:R1:W5:Y:S03]  /*1d3c0*/  @!P1 LD.E.64 R54, [R16.64] ;  /* 0x0000000410369980 */ /* 0x000366000c101b00 */
[C---:B------:R-:W-:Y:S01]  /*1d3d0*/  @!P0 IMAD.WIDE R12, R11.reuse, 0x2, R12 ;  /* 0x000000020b0c8825 */ /* 0x040fe200078e020c */
[----:B------:R1:W5:Y:S03]  /*1d3e0*/  @!P1 LD.E.64 R56, [R14.64] ;  /* 0x000000040e389980 */ /* 0x000366000c101b00 */
[----:B------:R-:W-:Y:S01]  /*1d3f0*/  @!P0 IMAD.WIDE R2, R11, 0x2, R2 ;  /* 0x000000020b028825 */ /* 0x000fe200078e0202 */
[----:B------:R1:W5:Y:S04]  /*1d400*/  @!P0 LD.E.64 R64, [R12.64] ;  /* 0x000000040c408980 */ /* 0x000368000c101b00 */
[----:B------:R1:W5:Y:S02]  /*1d410*/  @!P0 LD.E.64 R58, [R2.64] ;  /* 0x00000004023a8980 */ /* 0x000364000c101b00 */
.L_x_1371:
[----:B------:R-:W-:Y:S05]  /*1d420*/  BSYNC B0 ;  /* 0x0000000000007941 */ /* 0x000fea0003800000 */
.L_x_1370:
        /* <DEDUP_REMOVED lines=25> */
[----:B------:R1:W3:Y:S02]  /*1d5c0*/  SHFL.IDX PT, R11, R22, 0x2, 0x181f ;  /* 0x00581f00160b7f89 */ /* 0x0002e400000e0000 */
.L_x_1442:
[----:B------:R-:W-:Y:S05]  /*1d5d0*/  BRA.DIV ~URZ, `(.L_x_1373) ;  /* 0x000094e27f007947 */ /* 0x000fea000b800000 */
[----:B------:R4:W1:Y:S01]  /*1d5e0*/  SHFL.IDX PT, R12, R34, 0x2, 0x181f ;  /* 0x00581f00220c7f89 */ /* 0x00086200000e0000 */
[----:B--23--:R-:W-:-:S03]  /*1d5f0*/  MOV R13, R11 ;  /* 0x0000000b000d7202 */ /* 0x00cfc60000000f00 */
[----:B------:R4:W2:Y:S04]  /*1d600*/  SHFL.IDX PT, R14, R24, 0x2, 0x181f ;  /* 0x00581f00180e7f89 */ /* 0x0008a800000e0000 */
[----:B------:R4:W3:Y:S02]  /*1d610*/  SHFL.IDX PT, R2, R37, 0x2, 0x181f ;  /* 0x00581f0025027f89 */ /* 0x0008e400000e0000 */
.L_x_1443:
        /* <DEDUP_REMOVED lines=10> */
[----:B------:R-:W-:Y:S01]  /*1d6c0*/  CS2R R60, SRZ ;  /* 0x00000000003c7805 */ /* 0x000fe2000001ff00 */
[----:B--2---:R-:W-:-:S06]  /*1d6d0*/  IMAD.MOV.U32 R3, RZ, RZ, R14 ;  /* 0x000000ffff037224 */ /* 0x004fcc00078e000e */
        /* <DEDUP_REMOVED lines=8> */
[C---:B-1----:R-:W-:Y:S02]  /*1d760*/  @!P1 IMAD.WIDE R14, R23.reuse, 0x2, R12 ;  /* 0x00000002170e9825 */ /* 0x042fe400078e020c */
[----:B------:R-:W-:Y:S02]  /*1d770*/  @!P0 SHF.R.S32.HI R11, RZ, 0x1f, R16 ;  /* 0x0000001fff0b8819 */ /* 0x000fe40000011410 */
[----:B---3--:R-:W-:Y:S01]  /*1d780*/  @!P1 IMAD.WIDE R18, R23, 0x2, R2 ;  /* 0x0000000217129825 */ /* 0x008fe200078e0202 */
        /* <DEDUP_REMOVED lines=30> */
.L_x_1375:
[----:B------:R-:W-:Y:S05]  /*1d970*/  BSYNC B0 ;  /* 0x0000000000007941 */ /* 0x000fea0003800000 */
.L_x_1374:
[----:B-1---5:R-:W-:Y:S01]  /*1d980*/  IMAD.MOV.U32 R12, RZ, RZ, R74 ;  /* 0x000000ffff0c7224 */ /* 0x022fe200078e004a */
[----:B---3--:R-:W-:Y:S01]  /*1d990*/  MOV R2, R71 ;  /* 0x0000004700027202 */ /* 0x008fe20000000f00 */
[----:B------:R-:W-:Y:S01]  /*1d9a0*/  IMAD.MOV.U32 R11, RZ, RZ, R75 ;  /* 0x000000ffff0b7224 */ /* 0x000fe200078e004b */
[----:B------:R-:W-:Y:S01]  /*1d9b0*/  CS2R R92, SRZ ;  /* 0x00000000005c7805 */ /* 0x000fe2000001ff00 */
        /* <DEDUP_REMOVED lines=22> */
[----:B------:R1:W2:Y:S02]  /*1db20*/  SHFL.IDX PT, R13, R22, 0x3, 0x181f ;  /* 0x00781f00160d7f89 */ /* 0x0002a400000e0000 */
.L_x_1444:
[----:B------:R-:W-:Y:S01]  /*1db30*/  SHF.R.S32.HI R2, RZ, 0x1f, R35 ;  /* 0x0000001fff027819 */ /* 0x000fe20000011423 */
[----:B------:R-:W-:-:S03]  /*1db40*/  IMAD.SHL.U32 R11, R76, 0x80, RZ ;  /* 0x000000804c0b7824 */ /* 0x000fc600078e00ff */
[----:B------:R-:W-:-:S04]  /*1db50*/  LEA.HI R2, R2, R35, RZ, 0x3 ;  /* 0x0000002302027211 */ /* 0x000fc800078f18ff */
[----:B------:R-:W-:Y:S01]  /*1db60*/  LEA.HI.SX32 R11, R2, R11, 0x1d ;  /* 0x0000000b020b7211 */ /* 0x000fe200078feaff */
[----:B------:R-:W-:Y:S05]  /*1db70*/  BRA.DIV ~URZ, `(.L_x_1377) ;  /* 0x000091327f007947 */ /* 0x000fea000b800000 */
[----:B------:R3:W1:Y:S04]  /*1db80*/  SHFL.IDX PT, R12, R34, 0x3, 0x181f ;  /* 0x00781f00220c7f89 */ /* 0x00066800000e0000 */
[----:B------:R3:W4:Y:S04]  /*1db90*/  SHFL.IDX PT, R14, R24, 0x3, 0x181f ;  /* 0x00781f00180e7f89 */ /* 0x00072800000e0000 */
[----:B------:R3:W2:Y:S02]  /*1dba0*/  SHFL.IDX PT, R2, R37, 0x3, 0x181f ;  /* 0x00781f0025027f89 */ /* 0x0006a400000e0000 */
.L_x_1445:
        /* <DEDUP_REMOVED lines=10> */
[----:B----4-:R-:W-:-:S07]  /*1dc50*/  IMAD.MOV.U32 R3, RZ, RZ, R14 ;  /* 0x000000ffff037224 */ /* 0x010fce00078e000e */
        /* <DEDUP_REMOVED lines=8> */
[C---:B-12---:R-:W-:Y:S02]  /*1dce0*/  @!P1 IMAD.WIDE R14, R23.reuse, 0x2, R12 ;  /* 0x00000002170e9825 */ /* 0x046fe400078e020c */
        /* <DEDUP_REMOVED lines=32> */
.L_x_1379:
[----:B------:R-:W-:Y:S05]  /*1def0*/  BSYNC B0 ;  /* 0x0000000000007941 */ /* 0x000fea0003800000 */
.L_x_1378:
[----:B-1----:R-:W-:Y:S01]  /*1df00*/  IADD3 R12, R97, -c[0x0][0x20], RZ ;  /* 0x80000800610c7a10 */ /* 0x002fe20007ffe0ff */
[----:B------:R-:W-:-:S04]  /*1df10*/  DEPBAR.LE SB0, 0x1 ;  /* 0x000080400000791a */ /* 0x000fc80000000000 */
[----:B--2---:R1:W2:Y:S04]  /*1df20*/  LDL.64 R2, [R12+0x20] ;  /* 0x000020000c027983 */ /* 0x0042a80000100a00 */
[----:B-1----:R-:W4:Y:S01]  /*1df30*/  LDL.64 R12, [R12+0x28] ;  /* 0x000028000c0c7983 */ /* 0x002f220000100a00 */
[----:B------:R-:W-:Y:S03]  /*1df40*/  WARPSYNC 0xffffffff ;  /* 0xffffffff00007948 */ /* 0x000fe60003800000 */
[----:B------:R-:W-:Y:S06]  /*1df50*/  BAR.SYNC.DEFER_BLOCKING 0x0 ;  /* 0x0000000000007b1d */ /* 0x000fec0000010000 */
[----:B--2---:R1:W2:Y:S04]  /*1df60*/  LD.E R14, [R2.64] ;  /* 0x00000004020e7980 */ /* 0x0042a8000c101900 */
[----:B---34-:R3:W4:Y:S01]  /*1df70*/  LD.E.64 R24, [R12.64] ;  /* 0x000000040c187980 */ /* 0x018722000c101b00 */
[----:B-----5:R-:W-:Y:S01]  /*1df80*/  IMAD.MOV.U32 R11, RZ, RZ, R93 ;  /* 0x000000ffff0b7224 */ /* 0x020fe200078e005d */
[----:B------:R-:W-:Y:S01]  /*1df90*/  SHF.R.S32.HI R15, RZ, 0x1f, R35 ;  /* 0x0000001fff0f7819 */ /* 0x000fe20000011423 */
[----:B-1----:R-:W-:Y:S01]  /*1dfa0*/  IMAD.MOV.U32 R2, RZ, RZ, R92 ;  /* 0x000000ffff027224 */ /* 0x002fe200078e005c */
[----:B------:R-:W-:Y:S01]  /*1dfb0*/  BSSY B1, `(.L_x_1380) ;  /* 0x00000f3000017945 */ /* 0x000fe20003800000 */
[----:B------:R-:W-:-:S03]  /*1dfc0*/  IMAD.MOV.U32 R3, RZ, RZ, R86 ;  /* 0x000000ffff037224 */ /* 0x000fc600078e0056 */
[----:B------:R-:W-:Y:S01]  /*1dfd0*/  PRMT R123, R123, 0x5410, R2 ;  /* 0x000054107b7b7816 */ /* 0x000fe20000000002 */
[----:B------:R-:W-:-:S03]  /*1dfe0*/  IMAD.MOV.U32 R2, RZ, RZ, R87 ;  /* 0x000000ffff027224 */ /* 0x000fc600078e0057 */
[----:B------:R-:W-:Y:S02]  /*1dff0*/  PRMT R123, R11, 0x7610, R123 ;  /* 0x000076100b7b7816 */ /* 0x000fe4000000007b */
[-C--:B------:R-:W-:Y:S02]  /*1e000*/  LEA.HI R11, R15, R35.reuse, RZ, 0x3 ;  /* 0x000000230f0b7211 */ /* 0x080fe400078f18ff */
[----:B------:R-:W-:Y:S01]  /*1e010*/  PRMT R121, R2, 0x5410, R3 ;  /* 0x0000541002797816 */ /* 0x000fe20000000003 */
[----:B------:R-:W-:Y:S01]  /*1e020*/  IMAD.MOV.U32 R3, RZ, RZ, R82 ;  /* 0x000000ffff037224 */ /* 0x000fe200078e0052 */
[----:B------:R-:W-:Y:S01]  /*1e030*/  LOP3.LUT R11, R11, 0xfffffff8, RZ, 0xc0, !PT ;  /* 0xfffffff80b0b7812 */ /* 0x000fe200078ec0ff */
[----:B------:R-:W-:Y:S01]  /*1e040*/  IMAD.MOV.U32 R2, RZ, RZ, R83 ;  /* 0x000000ffff027224 */ /* 0x000fe200078e0053 */
[----:B------:R-:W-:-:S03]  /*1e050*/  LEA.HI R15, R15, R35, RZ, 0x6 ;  /* 0x000000230f0f7211 */ /* 0x000fc600078f30ff */
[----:B------:R-:W-:Y:S01]  /*1e060*/  IMAD.IADD R11, R35, 0x1, -R11 ;  /* 0x00000001230b7824 */ /* 0x000fe200078e0a0b */
[----:B------:R-:W-:Y:S01]  /*1e070*/  PRMT R97, R2, 0x5410, R3 ;  /* 0x0000541002617816 */ /* 0x000fe20000000003 */
[----:B---3--:R-:W-:Y:S02]  /*1e080*/  IMAD.SHL.U32 R12, R96, 0x40, RZ ;  /* 0x00000040600c7824 */ /* 0x008fe400078e00ff */
[----:B------:R-:W-:Y:S02]  /*1e090*/  IMAD.SHL.U32 R3, R11, 0x8, RZ ;  /* 0x000000080b037824 */ /* 0x000fe400078e00ff */
[----:B------:R-:W-:Y:S01]  /*1e0a0*/  IMAD.MOV.U32 R13, RZ, RZ, R80 ;  /* 0x000000ffff0d7224 */ /* 0x000fe200078e0050 */
[----:B------:R-:W-:Y:S01]  /*1e0b0*/  LOP3.LUT R2, R12, 0x1c0, RZ, 0xc0, !PT ;  /* 0x000001c00c027812 */ /* 0x000fe200078ec0ff */
[----:B------:R-:W-:Y:S02]  /*1e0c0*/  IMAD.MOV.U32 R12, RZ, RZ, R81 ;  /* 0x000000ffff0c7224 */ /* 0x000fe400078e0051 */
[----:B------:R-:W-:Y:S01]  /*1e0d0*/  IMAD.MOV.U32 R11, RZ, RZ, R90 ;  /* 0x000000ffff0b7224 */ /* 0x000fe200078e005a */
[----:B------:R-:W-:-:S02]  /*1e0e0*/  LOP3.LUT R3, R2, 0x38, R3, 0xf8, !PT ;  /* 0x0000003802037812 */ /* 0x000fc400078ef803 */
[----:B------:R-:W-:Y:S02]  /*1e0f0*/  SHF.R.U32.HI R2, RZ, 0x3, R2 ;  /* 0x00000003ff027819 */ /* 0x000fe40000011602 */
[----:B------:R-:W-:Y:S01]  /*1e100*/  PRMT R37, R12, 0x5410, R13 ;  /* 0x000054100c257816 */ /* 0x000fe2000000000d */
[----:B------:R-:W-:Y:S01]  /*1e110*/  IMAD.SHL.U32 R13, R15, 0x8, RZ ;  /* 0x000000080f0d7824 */ /* 0x000fe200078e00ff */
[----:B------:R-:W-:Y:S01]  /*1e120*/  PRMT R122, R122, 0x5410, R11 ;  /* 0x000054107a7a7816 */ /* 0x000fe2000000000b */
[----:B------:R-:W-:Y:S01]  /*1e130*/  IMAD.MOV.U32 R11, RZ, RZ, R91 ;  /* 0x000000ffff0b7224 */ /* 0x000fe200078e005b */
[----:B------:R-:W-:Y:S01]  /*1e140*/  LOP3.LUT R12, R3, R2, RZ, 0x3c, !PT ;  /* 0x00000002030c7212 */ /* 0x000fe200078e3cff */
[----:B------:R-:W-:Y:S02]  /*1e150*/  IMAD.MOV.U32 R3, RZ, RZ, R88 ;  /* 0x000000ffff037224 */ /* 0x000fe400078e0058 */
[----:B------:R-:W-:Y:S01]  /*1e160*/  IMAD.MOV.U32 R2, RZ, RZ, R89 ;  /* 0x000000ffff027224 */ /* 0x000fe200078e0059 */
[----:B------:R-:W-:Y:S01]  /*1e170*/  PRMT R122, R11, 0x7610, R122 ;  /* 0x000076100b7a7816 */ /* 0x000fe2000000007a */
[----:B------:R-:W-:Y:S01]  /*1e180*/  IMAD.MOV.U32 R11, RZ, RZ, R85 ;  /* 0x000000ffff0b7224 */ /* 0x000fe200078e0055 */
[----:B------:R-:W-:Y:S01]  /*1e190*/  LOP3.LUT R13, R12, 0xfffffe00, R13, 0xf8, !PT ;  /* 0xfffffe000c0d7812 */ /* 0x000fe200078ef80d */
[----:B------:R-:W-:Y:S01]  /*1e1a0*/  IMAD.MOV.U32 R12, RZ, RZ, R84 ;  /* 0x000000ffff0c7224 */ /* 0x000fe200078e0054 */
[----:B------:R-:W-:Y:S01]  /*1e1b0*/  PRMT R120, R2, 0x5410, R3 ;  /* 0x0000541002787816 */ /* 0x000fe20000000003 */
[----:B------:R-:W-:-:S02]  /*1e1c0*/  IMAD.MOV.U32 R3, RZ, RZ, R76 ;  /* 0x000000ffff037224 */ /* 0x000fc400078e004c */
[----:B------:R-:W-:-:S05]  /*1e1d0*/  IMAD.MOV.U32 R2, RZ, RZ, R77 ;  /* 0x000000ffff027224 */ /* 0x000fca00078e004d */
[----:B------:R-:W-:Y:S01]  /*1e1e0*/  PRMT R35, R2, 0x5410, R3 ;  /* 0x0000541002237816 */ /* 0x000fe20000000003 */
[----:B--2---:R-:W-:Y:S01]  /*1e1f0*/  IMAD R14, R14, -0x80, R48 ;  /* 0xffffff800e0e7824 */ /* 0x004fe200078e0230 */
[----:B------:R-:W-:-:S04]  /*1e200*/  PRMT R48, R11, 0x5410, R12 ;  /* 0x000054100b307816 */ /* 0x000fc8000000000c */
[----:B------:R-:W-:-:S04]  /*1e210*/  IMNMX R34, R14, 0x80, PT ;  /* 0x000000800e227817 */ /* 0x000fc80003800200 */
[----:B------:R-:W-:Y:S01]  /*1e220*/  ISETP.GE.AND P0, PT, R96, R34, PT ;  /* 0x000000226000720c */ /* 0x000fe20003f06270 */
[----:B----4-:R-:W-:-:S12]  /*1e230*/  IMAD.WIDE.U32 R24, R13, 0x2, R24 ;  /* 0x000000020d187825 */ /* 0x010fd800078e0018 */
[----:B------:R-:W-:Y:S05]  /*1e240*/  @P0 BRA `(.L_x_1381) ;  /* 0x00000c9000000947 */ /* 0x000fea0003800000 */
[----:B------:R-:W-:Y:S01]  /*1e250*/  ISETP.GE.AND P0, PT, R23, R36, PT ;  /* 0x000000241700720c */ /* 0x000fe20003f06270 */
[----:B------:R-:W-:-:S12]  /*1e260*/  BSSY B0, `(.L_x_1382) ;  /* 0x0000030000007945 */ /* 0x000fd80003800000 */
[----:B------:R-:W-:Y:S05]  /*1e270*/  @P0 BRA `(.L_x_1383) ;  /* 0x000002e000000947 */ /* 0x000fea0003800000 */
[----:B------:R-:W2:Y:S01]  /*1e280*/  LD.E.128 R12, [R24.64] ;  /* 0x00000004180c7980 */ /* 0x000ea2000c101d00 */
[----:B------:R-:W-:Y:S02]  /*1e290*/  SHF.R.U32.HI R16, RZ, 0x10, R21 ;  /* 0x00000010ff107819 */ /* 0x000fe40000011615 */
[----:B------:R-:W-:Y:S02]  /*1e2a0*/  SHF.R.U32.HI R17, RZ, 0x10, R27 ;  /* 0x00000010ff117819 */ /* 0x000fe4000001161b */
[----:B------:R-:W-:Y:S02]  /*1e2b0*/  PRMT R16, R49, 0x5410, R16 ;  /* 0x0000541031107816 */ /* 0x000fe40000000010 */
[----:B------:R-:W-:Y:S02]  /*1e2c0*/  PRMT R17, R94, 0x5410, R17 ;  /* 0x000054105e117816 */ /* 0x000fe40000000011 */
[----:B------:R-:W-:Y:S01]  /*1e2d0*/  SHF.R.U64 R2, R26, 0x10, R27 ;  /* 0x000000101a027819 */ /* 0x000fe2000000121b */
[----:B------:R-:W-:Y:S01]  /*1e2e0*/  IMAD.U32 R27, R16, 0x10000, RZ ;  /* 0x00010000101b7824 */ /* 0x000fe200078e00ff */
[----:B------:R-:W-:Y:S01]  /*1e2f0*/  SHF.R.U64 R19, R20, 0x10, R21 ;  /* 0x0000001014137819 */ /* 0x000fe20000001215 */
[C---:B------:R-:W-:Y:S01]  /*1e300*/  IMAD.U32 R26, R17.reuse, 0x10000, RZ ;  /* 0x00010000111a7824 */ /* 0x040fe200078e00ff */
[----:B------:R-:W-:-:S02]  /*1e310*/  LOP3.LUT R17, R17, 0xffff0000, RZ, 0xc0, !PT ;  /* 0xffff000011117812 */ /* 0x000fc400078ec0ff */
[----:B------:R-:W-:Y:S02]  /*1e320*/  PRMT R19, R49, 0x5432, R19 ;  /* 0x0000543231137816 */ /* 0x000fe40000000013 */
[----:B------:R-:W-:Y:S02]  /*1e330*/  PRMT R22, R94, 0x5432, R2 ;  /* 0x000054325e167816 */ /* 0x000fe40000000002 */
[----:B------:R-:W-:Y:S02]  /*1e340*/  LOP3.LUT R16, R16, 0xffff0000, RZ, 0xc0, !PT ;  /* 0xffff000010107812 */ /* 0x000fe400078ec0ff */
[C---:B--2---:R-:W-:Y:S01]  /*1e350*/  LOP3.LUT R18, R14.reuse, 0xffff0000, RZ, 0xc0, !PT ;  /* 0xffff00000e127812 */ /* 0x044fe200078ec0ff */
[----:B------:R-:W-:Y:S01]  /*1e360*/  IMAD.U32 R21, R14, 0x10000, RZ ;  /* 0x000100000e157824 */ /* 0x000fe200078e00ff */
[C---:B------:R-:W-:Y:S01]  /*1e370*/  LOP3.LUT R14, R15.reuse, 0xffff0000, RZ, 0xc0, !PT ;  /* 0xffff00000f0e7812 */ /* 0x040fe200078ec0ff */
[----:B------:R-:W-:Y:S01]  /*1e380*/  IMAD.U32 R20, R15, 0x10000, RZ ;  /* 0x000100000f147824 */ /* 0x000fe200078e00ff */
[----:B------:R-:W-:Y:S01]  /*1e390*/  SHF.L.U32 R11, R12, 0x10, RZ ;  /* 0x000000100c0b7819 */ /* 0x000fe200000006ff */
[-C--:B------:R-:W-:Y:S01]  /*1e3a0*/  FMUL.FTZ R15, R18, R27.reuse ;  /* 0x0000001b120f7220 */ /* 0x080fe20000410000 */
[----:B------:R-:W-:Y:S01]  /*1e3b0*/  LOP3.LUT R3, R12, 0xffff0000, RZ, 0xc0, !PT ;  /* 0xffff00000c037812 */ /* 0x000fe200078ec0ff */
[-C--:B------:R-:W-:Y:S01]  /*1e3c0*/  FMUL.FTZ R18, R18, R26.reuse ;  /* 0x0000001a12127220 */ /* 0x080fe20000410000 */
[----:B------:R-:W-:Y:S01]  /*1e3d0*/  SHF.L.U32 R2, R13, 0x10, RZ ;  /* 0x000000100d027819 */ /* 0x000fe200000006ff */
[----:B------:R-:W-:Y:S01]  /*1e3e0*/  FFMA.FTZ R26, R21, R26, -R15 ;  /* 0x0000001a151a7223 */ /* 0x000fe2000001080f */
[----:B------:R-:W-:Y:S01]  /*1e3f0*/  LOP3.LUT R12, R13, 0xffff0000, RZ, 0xc0, !PT ;  /* 0xffff00000d0c7812 */ /* 0x000fe200078ec0ff */
[----:B------:R-:W-:Y:S01]  /*1e400*/  FFMA.FTZ R18, R21, R27, R18 ;  /* 0x0000001b15127223 */ /* 0x000fe20000010012 */
[----:B------:R-:W-:Y:S01]  /*1e410*/  SHF.L.U32 R21, R22, 0x10, RZ ;  /* 0x0000001016157819 */ /* 0x000fe200000006ff */
[----:B------:R-:W-:Y:S01]  /*1e420*/  FMUL.FTZ R15, R14, R17 ;  /* 0x000000110e0f7220 */ /* 0x000fe20000410000 */
[----:B------:R-:W-:Y:S01]  /*1e430*/  LOP3.LUT R22, R22, 0xffff0000, RZ, 0xc0, !PT ;  /* 0xffff000016167812 */ /* 0x000fe200078ec0ff */
[C---:B------:R-:W-:Y:S01]  /*1e440*/  IMAD.U32 R27, R19.reuse, 0x10000, RZ ;  /* 0x00010000131b7824 */ /* 0x040fe200078e00ff */
[----:B------:R-:W-:Y:S01]  /*1e450*/  LOP3.LUT R19, R19, 0xffff0000, RZ, 0xc0, !PT ;  /* 0xffff000013137812 */ /* 0x000fe200078ec0ff */
[----:B------:R-:W-:-:S02]  /*1e460*/  FMUL.FTZ R13, R14, R16 ;  /* 0x000000100e0d7220 */ /* 0x000fc40000410000 */
[C---:B------:R-:W-:Y:S02]  /*1e470*/  FFMA.FTZ R15, R20.reuse, R16, R15 ;  /* 0x00000010140f7223 */ /* 0x040fe4000001000f */
[C---:B------:R-:W-:Y:S02]  /*1e480*/  FMUL.FTZ R16, R3.reuse, R27 ;  /* 0x0000001b03107220 */ /* 0x040fe40000410000 */
[----:B------:R-:W-:Y:S02]  /*1e490*/  FFMA.FTZ R17, R20, R17, -R13 ;  /* 0x0000001114117223 */ /* 0x000fe4000001080d */
[----:B------:R-:W-:Y:S02]  /*1e4a0*/  FMUL.FTZ R3, R3, R21 ;  /* 0x0000001503037220 */ /* 0x000fe40000410000 */
[C---:B------:R-:W-:Y:S01]  /*1e4b0*/  FMUL.FTZ R14, R12.reuse, R19 ;  /* 0x000000130c0e7220 */ /* 0x040fe20000410000 */
[----:B------:R-:W-:Y:S01]  /*1e4c0*/  F2FP.BF16.PACK_AB R15, R15, R17 ;  /* 0x000000110f0f723e */ /* 0x000fe200000010ff */
[----:B------:R-:W-:-:S02]  /*1e4d0*/  FMUL.FTZ R13, R12, R22 ;  /* 0x000000160c0d7220 */ /* 0x000fc40000410000 */
[C---:B------:R-:W-:Y:S02]  /*1e4e0*/  FFMA.FTZ R12, R11.reuse, R27, R3 ;  /* 0x0000001b0b0c7223 */ /* 0x040fe40000010003 */
[----:B------:R-:W-:Y:S02]  /*1e4f0*/  FFMA.FTZ R16, R11, R21, -R16 ;  /* 0x000000150b107223 */ /* 0x000fe40000010810 */
[----:B------:R-:W-:Y:S01]  /*1e500*/  FFMA.FTZ R3, R2, R22, -R14 ;  /* 0x0000001602037223 */ /* 0x000fe2000001080e */
[----:B------:R-:W-:Y:S01]  /*1e510*/  F2FP.BF16.PACK_AB R14, R18, R26 ;  /* 0x0000001a120e723e */ /* 0x000fe200000010ff */
[----:B------:R-:W-:Y:S01]  /*1e520*/  FFMA.FTZ R13, R2, R19, R13 ;  /* 0x00000013020d7223 */ /* 0x000fe2000001000d */
[----:B------:R-:W-:-:S04]  /*1e530*/  F2FP.BF16.PACK_AB R12, R12, R16 ;  /* 0x000000100c0c723e */ /* 0x000fc800000010ff */
[----:B------:R-:W-:-:S05]  /*1e540*/  F2FP.BF16.PACK_AB R13, R13, R3 ;  /* 0x000000030d0d723e */ /* 0x000fca00000010ff */
[----:B------:R1:W-:Y:S02]  /*1e550*/  ST.E.128 [R24.64], R12 ;  /* 0x0000000c18007985 */ /* 0x0003e4000c101d04 */
.L_x_1383:
[----:B------:R-:W-:Y:S05]  /*1e560*/  BSYNC B0 ;  /* 0x0000000000007941 */ /* 0x000fea0003800000 */
.L_x_1382:
[----:B------:R-:W-:Y:S01]  /*1e570*/  IADD3 R2, R23, 0x20, RZ ;  /* 0x0000002017027810 */ /* 0x000fe20007ffe0ff */
[----:B------:R-:W-:Y:S03]  /*1e580*/  BSSY B0, `(.L_x_1384) ;  /* 0x0000031000007945 */ /* 0x000fe60003800000 */
[----:B------:R-:W-:-:S13]  /*1e590*/  ISETP.GE.AND P0, PT, R2, R36, PT ;  /* 0x000000240200720c */ /* 0x000fda0003f06270 */
[----:B------:R-:W-:Y:S05]  /*1e5a0*/  @P0 BRA `(.L_x_1385) ;  /* 0x000002e000000947 */ /* 0x000fea0003800000 */
[----:B-1----:R-:W2:Y:S01]  /*1e5b0*/  LD.E.128 R12, [R24.64+0x4000] ;  /* 0x00400004180c7980 */ /* 0x002ea2000c101d00 */
        /* <DEDUP_REMOVED lines=44> */
[----:B------:R1:W-:Y:S02]  /*1e880*/  ST.E.128 [R24.64+0x4000], R12 ;  /* 0x0040000c18007985 */ /* 0x0003e4000c101d04 */
.L_x_1385:
[----:B------:R-:W-:Y:S05]  /*1e890*/  BSYNC B0 ;  /* 0x0000000000007941 */ /* 0x000fea0003800000 */
.L_x_1384:
        /* <DEDUP_REMOVED lines=50> */
.L_x_1387:
[----:B------:R-:W-:Y:S05]  /*1ebc0*/  BSYNC B0 ;  /* 0x0000000000007941 */ /* 0x000fea0003800000 */
.L_x_1386:
[----:B------:R-:W-:-:S04]  /*1ebd0*/  IADD3 R2, R23, 0x60, RZ ;  /* 0x0000006017027810 */ /* 0x000fc80007ffe0ff */
        /* <DEDUP_REMOVED lines=48> */
.L_x_1381:
[----:B------:R-:W-:Y:S05]  /*1eee0*/  BSYNC B1 ;  /* 0x0000000000017941 */ /* 0x000fea0003800000 */
.L_x_1380:
[----:B------:R-:W-:Y:S01]  /*1eef0*/  IADD3 R2, R96, 0x20, RZ ;  /* 0x0000002060027810 */ /* 0x000fe20007ffe0ff */
[----:B------:R-:W-:Y:S03]  /*1ef00*/  BSSY B1, `(.L_x_1388) ;  /* 0x00000cc000017945 */ /* 0x000fe60003800000 */
[----:B------:R-:W-:-:S13]  /*1ef10*/  ISETP.GE.AND P0, PT, R2, R34, PT ;  /* 0x000000220200720c */ /* 0x000fda0003f06270 */
[----:B------:R-:W-:Y:S05]  /*1ef20*/  @P0 BRA `(.L_x_1389) ;  /* 0x00000c9000000947 */ /* 0x000fea0003800000 */
[----:B------:R-:W-:Y:S01]  /*1ef30*/  ISETP.GE.AND P0, PT, R23, R36, PT ;  /* 0x000000241700720c */ /* 0x000fe20003f06270 */
[----:B------:R-:W-:-:S12]  /*1ef40*/  BSSY B0, `(.L_x_1390) ;  /* 0x0000030000007945 */ /* 0x000fd80003800000 */
        /* <DEDUP_REMOVED lines=47> */
.L_x_1391:
[----:B------:R-:W-:Y:S05]  /*1f240*/  BSYNC B0 ;  /* 0x0000000000007941 */ /* 0x000fea0003800000 */
.L_x_1390:
        /* <DEDUP_REMOVED lines=50> */
.L_x_1393:
[----:B------:R-:W-:Y:S05]  /*1f570*/  BSYNC B0 ;  /* 0x0000000000007941 */ /* 0x000fea0003800000 */
.L_x_1392:
        /* <DEDUP_REMOVED lines=50> */
.L_x_1395:
[----:B------:R-:W-:Y:S05]  /*1f8a0*/  BSYNC B0 ;  /* 0x0000000000007941 */ /* 0x000fea0003800000 */
.L_x_1394:
        /* <DEDUP_REMOVED lines=49> */
.L_x_1389:
[----:B------:R-:W-:Y:S05]  /*1fbc0*/  BSYNC B1 ;  /* 0x0000000000017941 */ /* 0x000fea0003800000 */
.L_x_1388:
        /* <DEDUP_REMOVED lines=53> */
.L_x_1399:
[----:B------:R-:W-:Y:S05]  /*1ff20*/  BSYNC B0 ;  /* 0x0000000000007941 */ /* 0x000fea0003800000 */
.L_x_1398:
        /* <DEDUP_REMOVED lines=50> */
.L_x_1401:
[----:B------:R-:W-:Y:S05]  /*20250*/  BSYNC B0 ;  /* 0x0000000000007941 */ /* 0x000fea0003800000 */
.L_x_1400:
        /* <DEDUP_REMOVED lines=50> */
.L_x_1403:
[----:B------:R-:W-:Y:S05]  /*20580*/  BSYNC B0 ;  /* 0x0000000000007941 */ /* 0x000fea0003800000 */
.L_x_1402:
        /* <DEDUP_REMOVED lines=49> */
.L_x_1397:
[----:B------:R-:W-:Y:S05]  /*208a0*/  BSYNC B1 ;  /* 0x0000000000017941 */ /* 0x000fea0003800000 */
.L_x_1396:
[----:B------:R-:W-:Y:S01]  /*208b0*/  IADD3 R2, R96, 0x60, RZ ;  /* 0x0000006060027810 */ /* 0x000fe20007ffe0ff */
[----:B------:R-:W-:-:S03]  /*208c0*/  IMAD.MOV.U32 R3, RZ, RZ, 0x0 ;  /* 0x00000000ff037424 */ /* 0x000fc600078e00ff */
[----:B------:R-:W-:Y:S01]  /*208d0*/  ISETP.GE.AND P0, PT, R2, R34, PT ;  /* 0x000000220200720c */ /* 0x000fe20003f06270 */
[----:B------:R-:W-:-:S12]  /*208e0*/  IMAD.MOV.U32 R2, RZ, RZ, R143 ;  /* 0x000000ffff027224 */ /* 0x000fd800078e008f */
[----:B------:R-:W-:Y:S05]  /*208f0*/  @P0 RET.REL.NODEC R2 `(_ZN7cutlass13device_kernelIN5flash19enable_sm80_to_sm89INS1_16FlashAttnFwdSm80INS1_25CollectiveMainloopFwdSm80ILi8ELi1ELb0EN4cute5tupleIJNS5_1CILi128EEENS7_ILi48EEENS7_ILi256EEEEEELi256ENS_10bfloat16_tEfNS_4arch4Sm80ELb0ELb1ELb0ELb1ELb1ELb1ELb1ELb0EEENS1_21CollectiveEpilogueFwdINS6_IJS8_SA_S9_EEENS6_IJNS7_ILi1EEESI_SI_EEESC_SE_Li256ELb1ELb1ELb0ELb0EEENS1_19SingleTileSchedulerILb1ELb0ELb1ELi128EEEEEEEEEvNT_6ParamsE) ;  /* 0xfffdf70002000950 */ /* 0x000fea0003c3ffff */
        /* <DEDUP_REMOVED lines=49> */
.L_x_1405:
[----:B------:R-:W-:Y:S05]  /*20c10*/  BSYNC B0 ;  /* 0x0000000000007941 */ /* 0x000fea0003800000 */
.L_x_1404:
        /* <DEDUP_REMOVED lines=50> */
.L_x_1407:
[----:B------:R-:W-:Y:S05]  /*20f40*/  BSYNC B0 ;  /* 0x0000000000007941 */ /* 0x000fea0003800000 */
.L_x_1406:
        /* <DEDUP_REMOVED lines=50> */
.L_x_1409:
[----:B------:R-:W-:Y:S05]  /*21270*/  BSYNC B0 ;  /* 0x0000000000007941 */ /* 0x000fea0003800000 */
.L_x_1408:
[----:B------:R-:W-:Y:S01]  /*21280*/  IADD3 R23, R23, 0x60, RZ ;  /* 0x0000006017177810 */ /* 0x000fe20007ffe0ff */
[----:B------:R-:W-:Y:S02]  /*21290*/  IMAD.MOV.U32 R2, RZ, RZ, R143 ;  /* 0x000000ffff027224 */ /* 0x000fe400078e008f */
[----:B------:R-:W-:Y:S01]  /*212a0*/  IMAD.MOV.U32 R3, RZ, RZ, 0x0 ;  /* 0x00000000ff037424 */ /* 0x000fe200078e00ff */
[----:B------:R-:W-:-:S13]  /*212b0*/  ISETP.GE.AND P0, PT, R23, R36, PT ;  /* 0x000000241700720c */ /* 0x000fda0003f06270 */
[----:B------:R-:W-:Y:S05]  /*212c0*/  @P0 RET.REL.NODEC R2 `(_ZN7cutlass13device_kernelIN5flash19enable_sm80_to_sm89INS1_16FlashAttnFwdSm80INS1_25CollectiveMainloopFwdSm80ILi8ELi1ELb0EN4cute5tupleIJNS5_1CILi128EEENS7_ILi48EEENS7_ILi256EEEEEELi256ENS_10bfloat16_tEfNS_4arch4Sm80ELb0ELb1ELb0ELb1ELb1ELb1ELb1ELb0EEENS1_21CollectiveEpilogueFwdINS6_IJS8_SA_S9_EEENS6_IJNS7_ILi1EEESI_SI_EEESC_SE_Li256ELb1ELb1ELb0ELb0EEENS1_19SingleTileSchedulerILb1ELb0ELb1ELi128EEEEEEEEEvNT_6ParamsE) ;  /* 0xfffded3002000950 */ /* 0x000fea0003c3ffff */
        /* <DEDUP_REMOVED lines=43> */
[----:B------:R-:W-:Y:S01]  /*21580*/  F2FP.BF16.PACK_AB R12, R12, R16 ;  /* 0x000000100c0c723e */ /* 0x000fe200000010ff */
[----:B------:R-:W-:-:S03]  /*21590*/  IMAD.MOV.U32 R2, RZ, RZ, R143 ;  /* 0x000000ffff027224 */ /* 0x000fc600078e008f */
[----:B------:R-:W-:Y:S02]  /*215a0*/  F2FP.BF16.PACK_AB R13, R13, R3 ;  /* 0x000000030d0d723e */ /* 0x000fe400000010ff */
[----:B------:R-:W-:-:S03]  /*215b0*/  MOV R3, 0x0 ;  /* 0x0000000000037802 */ /* 0x000fc60000000f00 */
[----:B------:R1:W-:Y:S01]  /*215c0*/  ST.E.128 [R24.64+0xf000], R12 ;  /* 0x00f0000c18007985 */ /* 0x0003e2000c101d04 */
[----:B------:R-:W-:Y:S05]  /*215d0*/  RET.REL.NODEC R2 `(_ZN7cutlass13device_kernelIN5flash19enable_sm80_to_sm89INS1_16FlashAttnFwdSm80INS1_25CollectiveMainloopFwdSm80ILi8ELi1ELb0EN4cute5tupleIJNS5_1CILi128EEENS7_ILi48EEENS7_ILi256EEEEEELi256ENS_10bfloat16_tEfNS_4arch4Sm80ELb0ELb1ELb0ELb1ELb1ELb1ELb1ELb0EEENS1_21CollectiveEpilogueFwdINS6_IJS8_SA_S9_EEENS6_IJNS7_ILi1EEESI_SI_EEESC_SE_Li256ELb1ELb1ELb0ELb0EEENS1_19SingleTileSchedulerILb1ELb0ELb1ELi128EEEEEEEEEvNT_6ParamsE) ;  /* 0xfffdea2002007950 */ /* 0x000fea0003c3ffff */
.L_x_1364:
        /* <DEDUP_REMOVED lines=28> */
.L_x_1446:
[----:B------:R-:W-:Y:S05]  /*217a0*/  BRA.DIV ~URZ, `(.L_x_1411) ;  /* 0x000056e27f007947 */ /* 0x000fea000b800000 */
[----:B------:R3:W4:Y:S01]  /*217b0*/  SHFL.IDX PT, R12, R28, RZ, 0x181f ;  /* 0x00181fff1c0c7589 */ /* 0x00072200000e0000 */
[----:B--2---:R-:W-:-:S03]  /*217c0*/  MOV R13, R11 ;  /* 0x0000000b000d7202 */ /* 0x004fc60000000f00 */
[----:B------:R3:W2:Y:S04]  /*217d0*/  SHFL.IDX PT, R14, R19, RZ, 0x181f ;  /* 0x00181fff130e7589 */ /* 0x0006a800000e0000 */
[----:B------:R3:W1:Y:S02]  /*217e0*/  SHFL.IDX PT, R3, R29, RZ, 0x181f ;  /* 0x00181fff1d037589 */ /* 0x00066400000e0000 */
.L_x_1447:
[----:B------:R-:W-:Y:S01]  /*217f0*/  IMAD R30, R26, R25, RZ ;  /* 0x000000191a1e7224 */ /* 0x000fe200078e02ff */
[----:B------:R-:W-:Y:S01]  /*21800*/  SHF.R.S32.HI R2, RZ, 0x1f, R35 ;  /* 0x0000001fff027819 */ /* 0x000fe20000011423 */
[----:B------:R-:W-:Y:S01]  /*21810*/  BSSY B0, `(.L_x_1412) ;  /* 0x0000028000007945 */ /* 0x000fe20003800000 */
[----:B------:R-:W-:Y:S01]  /*21820*/  CS2R R74, SRZ ;  /* 0x00000000004a7805 */ /* 0x000fe2000001ff00 */
[----:B------:R-:W-:Y:S01]  /*21830*/  CS2R R46, SRZ ;  /* 0x00000000002e7805 */ /* 0x000fe2000001ff00 */
[----:B------:R-:W-:Y:S01]  /*21840*/  ISETP.GE.AND P0, PT, R66, R30, PT ;  /* 0x0000001e4200720c */ /* 0x000fe20003f06270 */
[----:B------:R-:W-:Y:S01]  /*21850*/  CS2R R44, SRZ ;  /* 0x00000000002c7805 */ /* 0x000fe2000001ff00 */
[----:B------:R-:W-:Y:S01]  /*21860*/  LEA.HI R2, R2, R35, RZ, 0x3 ;  /* 0x0000002302027211 */ /* 0x000fe200078f18ff */
[----:B------:R-:W-:Y:S01]  /*21870*/  CS2R R22, SRZ ;  /* 0x0000000000167805 */ /* 0x000fe2000001ff00 */
[----:B------:R-:W-:Y:S01]  /*21880*/  CS2R R20, SRZ ;  /* 0x0000000000147805 */ /* 0x000fe2000001ff00 */
[----:B------:R-:W-:Y:S01]  /*21890*/  CS2R R50, SRZ ;  /* 0x0000000000327805 */ /* 0x000fe2000001ff00 */
[----:B------:R-:W-:Y:S01]  /*218a0*/  LOP3.LUT R2, R2, 0xfffffff8, RZ, 0xc0, !PT ;  /* 0xfffffff802027812 */ /* 0x000fe200078ec0ff */
[----:B------:R-:W-:Y:S01]  /*218b0*/  CS2R R48, SRZ ;  /* 0x0000000000307805 */ /* 0x000fe2000001ff00 */
[----:B------:R-:W-:Y:S01]  /*218c0*/  CS2R R26, SRZ ;  /* 0x00000000001a7805 */ /* 0x000fe2000001ff00 */
[----:B------:R-:W-:-:S02]  /*218d0*/  CS2R R24, SRZ ;  /* 0x0000000000187805 */ /* 0x000fc4000001ff00 */
[----:B------:R-:W-:Y:S01]  /*218e0*/  IMAD.IADD R54, R35, 0x1, -R2 ;  /* 0x0000000123367824 */ /* 0x000fe200078e0a02 */
[----:B-1----:R-:W-:Y:S01]  /*218f0*/  MOV R2, R3 ;  /* 0x0000000300027202 */ /* 0x002fe20000000f00 */
[----:B--2---:R-:W-:Y:S02]  /*21900*/  IMAD.MOV.U32 R3, RZ, RZ, R14 ;  /* 0x000000ffff037224 */ /* 0x004fe400078e000e */
[----:B------:R-:W-:Y:S01]  /*21910*/  IMAD.SHL.U32 R64, R54, 0x8, RZ ;  /* 0x0000000836407824 */ /* 0x000fe200078e00ff */
[----:B------:R-:W-:Y:S05]  /*21920*/  @P0 BRA `(.L_x_1413) ;  /* 0x0000016000000947 */ /* 0x000fea0003800000 */
[C---:B------:R-:W-:Y:S01]  /*21930*/  IADD3 R14, R64.reuse, 0x40, RZ ;  /* 0x00000040400e7810 */ /* 0x040fe20007ffe0ff */
[----:B------:R-:W-:Y:S01]  /*21940*/  CS2R R22, SRZ ;  /* 0x0000000000167805 */ /* 0x000fe2000001ff00 */
[-C--:B------:R-:W-:Y:S01]  /*21950*/  ISETP.GE.AND P1, PT, R64, R36.reuse, PT ;  /* 0x000000244000720c */ /* 0x080fe20003f26270 */
[----:B------:R-:W-:Y:S01]  /*21960*/  CS2R R20, SRZ ;  /* 0x0000000000147805 */ /* 0x000fe2000001ff00 */
[----:B------:R-:W-:Y:S01]  /*21970*/  ISETP.GE.AND P0, PT, R14, R36, PT ;  /* 0x000000240e00720c */ /* 0x000fe20003f06270 */
[----:B------:R-:W-:Y:S01]  /*21980*/  CS2R R26, SRZ ;  /* 0x00000000001a7805 */ /* 0x000fe2000001ff00 */
[----:B------:R-:W-:Y:S01]  /*21990*/  CS2R R24, SRZ ;  /* 0x0000000000187805 */ /* 0x000fe2000001ff00 */
[----:B------:R-:W-:Y:S01]  /*219a0*/  CS2R R46, SRZ ;  /* 0x00000000002e7805 */ /* 0x000fe2000001ff00 */
[----:B------:R-:W-:Y:S01]  /*219b0*/  CS2R R44, SRZ ;  /* 0x00000000002c7805 */ /* 0x000fe2000001ff00 */
[----:B------:R-:W-:Y:S01]  /*219c0*/  CS2R R50, SRZ ;  /* 0x0000000000327805 */ /* 0x000fe2000001ff00 */
[----:B------:R-:W-:-:S05]  /*219d0*/  CS2R R48, SRZ ;  /* 0x0000000000307805 */ /* 0x000fca000001ff00 */
[----:B----4-:R-:W-:Y:S02]  /*219e0*/  @!P1 IMAD.WIDE R16, R64, 0x2, R12 ;  /* 0x0000000240109825 */ /* 0x010fe400078e020c */
[----:B------:R-:W-:-:S03]  /*219f0*/  @!P0 SHF.R.S32.HI R11, RZ, 0x1f, R14 ;  /* 0x0000001fff0b8819 */ /* 0x000fc6000001140e */
[----:B------:R1:W5:Y:S01]  /*21a00*/  @!P1 LD.E.128 R20, [R16.64] ;  /* 0x0000000410149980 */ /* 0x000362000c101d00 */
[----:B------:R-:W-:-:S04]  /*21a10*/  @!P0 LEA.HI R11, R11, R14, RZ, 0x3 ;  /* 0x0000000e0b0b8211 */ /* 0x000fc800078f18ff */
[----:B------:R-:W-:-:S05]  /*21a20*/  @!P0 LOP3.LUT R11, R11, 0xfffffff8, RZ, 0xc0, !PT ;  /* 0xfffffff80b0b8812 */ /* 0x000fca00078ec0ff */
[----:B------:R-:W-:-:S04]  /*21a30*/  @!P0 IMAD.WIDE R14, R11, 0x2, R12 ;  /* 0x000000020b0e8825 */ /* 0x000fc800078e020c */
[--C-:B------:R-:W-:Y:S01]  /*21a40*/  @!P0 IMAD.WIDE R12, R11, 0x2, R2.reuse ;  /* 0x000000020b0c8825 */ /* 0x100fe200078e0202 */
[----:B------:R1:W5:Y:S03]  /*21a50*/  @!P0 LD.E.128 R44, [R14.64] ;  /* 0x000000040e2c8980 */ /* 0x000366000c101d00 */
[----:B------:R-:W-:Y:S01]  /*21a60*/  @!P1 IMAD.WIDE R2, R64, 0x2, R2 ;  /* 0x0000000240029825 */ /* 0x000fe200078e0202 */
[----:B------:R1:W5:Y:S04]  /*21a70*/  @!P0 LD.E.128 R48, [R12.64] ;  /* 0x000000040c308980 */ /* 0x000368000c101d00 */
[----:B------:R1:W5:Y:S02]  /*21a80*/  @!P1 LD.E.128 R24, [R2.64] ;  /* 0x0000000402189980 */ /* 0x000364000c101d00 */
.L_x_1413:
[----:B------:R-:W-:Y:S05]  /*21a90*/  BSYNC B0 ;  /* 0x0000000000007941 */ /* 0x000fea0003800000 */
.L_x_1412:
[----:B-1--45:R-:W-:Y:S02]  /*21aa0*/  IMAD.MOV.U32 R12, RZ, RZ, R46 ;  /* 0x000000ffff0c7224 */ /* 0x032fe400078e002e */
[----:B------:R-:W-:-:S02]  /*21ab0*/  IMAD.MOV.U32 R11, RZ, RZ, R47 ;  /* 0x000000ffff0b7224 */ /* 0x000fc400078e002f */
[----:B------:R-:W-:Y:S02]  /*21ac0*/  IMAD.MOV.U32 R3, RZ, RZ, R44 ;  /* 0x000000ffff037224 */ /* 0x000fe400078e002c */
[----:B------:R-:W-:Y:S01]  /*21ad0*/  IMAD.MOV.U32 R2, RZ, RZ, R45 ;  /* 0x000000ffff027224 */ /* 0x000fe200078e002d */
[----:B------:R-:W-:Y:S01]  /*21ae0*/  PRMT R113, R11, 0x5410, R12 ;  /* 0x000054100b717816 */ /* 0x000fe2000000000c */
[----:B------:R-:W-:Y:S01]  /*21af0*/  IMAD.MOV.U32 R11, RZ, RZ, R23 ;  /* 0x000000ffff0b7224 */ /* 0x000fe200078e0017 */
[----:B------:R-:W-:Y:S02]  /*21b00*/  MOV R12, R22 ;  /* 0x00000016000c7202 */ /* 0x000fe40000000f00 */
        /* <DEDUP_REMOVED lines=8> */
[----:B------:R-:W-:-:S02]  /*21b90*/  PRMT R33, R2, 0x7610, R33 ;  /* 0x0000761002217816 */ /* 0x000fc40000000021 */
[----:B------:R-:W-:Y:S02]  /*21ba0*/  MOV R12, R50 ;  /* 0x00000032000c7202 */ /* 0x000fe40000000f00 */
[----:B------:R-:W-:Y:S02]  /*21bb0*/  MOV R2, R49 ;  /* 0x0000003100027202 */ /* 0x000fe40000000f00 */
[----:B------:R-:W-:Y:S01]  /*21bc0*/  PRMT R98, R11, 0x5410, R12 ;  /* 0x000054100b627816 */ /* 0x000fe2000000000c */
[----:B------:R-:W-:Y:S01]  /*21bd0*/  IMAD.MOV.U32 R12, RZ, RZ, R26 ;  /* 0x000000ffff0c7224 */ /* 0x000fe200078e001a */
[----:B------:R-:W-:Y:S01]  /*21be0*/  PRMT R67, R2, 0x5410, R3 ;  /* 0x0000541002437816 */ /* 0x000fe20000000003 */
[----:B------:R-:W-:Y:S01]  /*21bf0*/  IMAD.MOV.U32 R11, RZ, RZ, R27 ;  /* 0x000000ffff0b7224 */ /* 0x000fe200078e001b */
[----:B------:R-:W-:Y:S01]  /*21c00*/  MOV R3, R24 ;  /* 0x0000001800037202 */ /* 0x000fe20000000f00 */
[----:B------:R-:W-:-:S03]  /*21c10*/  IMAD.MOV.U32 R2, RZ, RZ, R25 ;  /* 0x000000ffff027224 */ /* 0x000fc600078e0019 */
[----:B------:R-:W-:Y:S02]  /*21c20*/  PRMT R37, R11, 0x5410, R12 ;  /* 0x000054100b257816 */ /* 0x000fe4000000000c */
[----:B------:R-:W-:Y:S01]  /*21c30*/  PRMT R31, R2, 0x5410, R3 ;  /* 0x00005410021f7816 */ /* 0x000fe20000000003 */
[----:B------:R-:W-:Y:S05]  /*21c40*/  BRA.DIV ~URZ, `(.L_x_1414) ;  /* 0x000053b27f007947 */ /* 0x000fea000b800000 */
[----:B------:R1:W2:Y:S04]  /*21c50*/  SHFL.IDX PT, R13, R18, 0x1, 0x181f ;  /* 0x00381f00120d7f89 */ /* 0x0002a800000e0000 */
[----:B------:R1:W4:Y:S04]  /*21c60*/  SHFL.IDX PT, R12, R28, 0x1, 0x181f ;  /* 0x00381f001c0c7f89 */ /* 0x00032800000e0000 */
[----:B------:R1:W3:Y:S04]  /*21c70*/  SHFL.IDX PT, R11, R19, 0x1, 0x181f ;  /* 0x00381f00130b7f89 */ /* 0x0002e800000e0000 */
[----:B------:R1:W1:Y:S02]  /*21c80*/  SHFL.IDX PT, R2, R29, 0x1, 0x181f ;  /* 0x00381f001d027f89 */ /* 0x00026400000e0000 */
.L_x_1448:
        /* <DEDUP_REMOVED lines=23> */
[----:B--2-4-:R-:W-:Y:S02]  /*21e00*/  @!P1 IMAD.WIDE R16, R64, 0x2, R12 ;  /* 0x0000000240109825 */ /* 0x014fe400078e020c */
[----:B------:R-:W-:-:S03]  /*21e10*/  @!P0 SHF.R.S32.HI R11, RZ, 0x1f, R14 ;  /* 0x0000001fff0b8819 */ /* 0x000fc6000001140e */
[----:B------:R2:W5:Y:S01]  /*21e20*/  @!P1 LD.E.128 R56, [R16.64] ;  /* 0x0000000410389980 */ /* 0x000562000c101d00 */
[----:B------:R-:W-:-:S04]  /*21e30*/  @!P0 LEA.HI R11, R11, R14, RZ, 0x3 ;  /* 0x0000000e0b0b8211 */ /* 0x000fc800078f18ff */
[----:B------:R-:W-:-:S05]  /*21e40*/  @!P0 LOP3.LUT R11, R11, 0xfffffff8, RZ, 0xc0, !PT ;  /* 0xfffffff80b0b8812 */ /* 0x000fca00078ec0ff */
[----:B------:R-:W-:-:S04]  /*21e50*/  @!P0 IMAD.WIDE R14, R11, 0x2, R12 ;  /* 0x000000020b0e8825 */ /* 0x000fc800078e020c */
[--C-:B-1----:R-:W-:Y:S01]  /*21e60*/  @!P0 IMAD.WIDE R12, R11, 0x2, R2.reuse ;  /* 0x000000020b0c8825 */ /* 0x102fe200078e0202 */
[----:B------:R2:W5:Y:S03]  /*21e70*/  @!P0 LD.E.128 R72, [R14.64] ;  /* 0x000000040e488980 */ /* 0x000566000c101d00 */
[----:B------:R-:W-:Y:S01]  /*21e80*/  @!P1 IMAD.WIDE R2, R64, 0x2, R2 ;  /* 0x0000000240029825 */ /* 0x000fe200078e0202 */
[----:B------:R2:W5:Y:S04]  /*21e90*/  @!P0 LD.E.128 R68, [R12.64] ;  /* 0x000000040c448980 */ /* 0x000568000c101d00 */
[----:B------:R2:W5:Y:S02]  /*21ea0*/  @!P1 LD.E.128 R60, [R2.64] ;  /* 0x00000004023c9980 */ /* 0x000564000c101d00 */
.L_x_1416:
[----:B------:R-:W-:Y:S05]  /*21eb0*/  BSYNC B0 ;  /* 0x0000000000007941 */ /* 0x000fea0003800000 */
.L_x_1415:
[----:B--2-45:R-:W-:Y:S01]  /*21ec0*/  IMAD.MOV.U32 R12, RZ, RZ, R74 ;  /* 0x000000ffff0c7224 */ /* 0x034fe200078e004a */
[----:B-1----:R-:W-:Y:S01]  /*21ed0*/  MOV R2, R73 ;  /* 0x0000004900027202 */ /* 0x002fe20000000f00 */
        /* <DEDUP_REMOVED lines=24> */
.L_x_1449:
[----:B------:R-:W-:Y:S05]  /*22060*/  BRA.DIV ~URZ, `(.L_x_1418) ;  /* 0x000051e27f007947 */ /* 0x000fea000b800000 */
[----:B------:R3:W4:Y:S01]  /*22070*/  SHFL.IDX PT, R12, R28, 0x2, 0x181f ;  /* 0x00581f001c0c7f89 */ /* 0x00072200000e0000 */
[----:B--2---:R-:W-:-:S03]  /*22080*/  MOV R13, R11 ;  /* 0x0000000b000d7202 */ /* 0x004fc60000000f00 */
[----:B------:R3:W2:Y:S04]  /*22090*/  SHFL.IDX PT, R14, R19, 0x2, 0x181f ;  /* 0x00581f00130e7f89 */ /* 0x0006a800000e0000 */
[----:B------:R3:W1:Y:S02]  /*220a0*/  SHFL.IDX PT, R2, R29, 0x2, 0x181f ;  /* 0x00581f001d027f89 */ /* 0x00066400000e0000 */
.L_x_1450:
        /* <DEDUP_REMOVED lines=35> */
.L_x_1420:
[----:B------:R-:W-:Y:S05]  /*222e0*/  BSYNC B0 ;  /* 0x0000000000007941 */ /* 0x000fea0003800000 */
.L_x_1419:
[----:B--2-45:R-:W-:Y:S01]  /*222f0*/  IMAD.MOV.U32 R12, RZ, RZ, R90 ;  /* 0x000000ffff0c7224 */ /* 0x034fe200078e005a */
[----:B-1----:R-:W-:Y:S01]  /*22300*/  MOV R2, R89 ;  /* 0x0000005900027202 */ /* 0x002fe20000000f00 */
        /* <DEDUP_REMOVED lines=25> */
.L_x_1451:
[----:B------:R-:W-:Y:S01]  /*224a0*/  SHF.R.S32.HI R2, RZ, 0x1f, R35 ;  /* 0x0000001fff027819 */ /* 0x000fe20000011423 */
[----:B------:R-:W-:-:S03]  /*224b0*/  IMAD.SHL.U32 R3, R76, 0x80, RZ ;  /* 0x000000804c037824 */ /* 0x000fc600078e00ff */
[----:B------:R-:W-:-:S04]  /*224c0*/  LEA.HI R2, R2, R35, RZ, 0x3 ;  /* 0x0000002302027211 */ /* 0x000fc800078f18ff */
[----:B------:R-:W-:Y:S01]  /*224d0*/  LEA.HI.SX32 R11, R2, R3, 0x1d ;  /* 0x00000003020b7211 */ /* 0x000fe200078feaff */
[----:B------:R-:W-:Y:S05]  /*224e0*/  BRA.DIV ~URZ, `(.L_x_1422) ;  /* 0x00004f527f007947 */ /* 0x000fea000b800000 */
[----:B------:R4:W1:Y:S04]  /*224f0*/  SHFL.IDX PT, R12, R28, 0x3, 0x181f ;  /* 0x00781f001c0c7f89 */ /* 0x00086800000e0000 */
[----:B------:R4:W3:Y:S04]  /*22500*/  SHFL.IDX PT, R14, R19, 0x3, 0x181f ;  /* 0x00781f00130e7f89 */ /* 0x0008e800000e0000 */
[----:B------:R4:W2:Y:S02]  /*22510*/  SHFL.IDX PT, R2, R29, 0x3, 0x181f ;  /* 0x00781f001d027f89 */ /* 0x0008a400000e0000 */
.L_x_1452:
        /* <DEDUP_REMOVED lines=23> */
[----:B-12---:R-:W-:Y:S02]  /*22690*/  @!P1 IMAD.WIDE R16, R64, 0x2, R12 ;  /* 0x0000000240109825 */ /* 0x006fe400078e020c */
        /* <DEDUP_REMOVED lines=10> */
.L_x_1424:
[----:B------:R-:W-:Y:S05]  /*22740*/  BSYNC B0 ;  /* 0x0000000000007941 */ /* 0x000fea0003800000 */
.L_x_1423:
[----:B------:R-:W-:Y:S01]  /*22750*/  IADD3 R11, R97, -c[0x0][0x20], RZ ;  /* 0x80000800610b7a10 */ /* 0x000fe20007ffe0ff */
[----:B------:R-:W-:-:S04]  /*22760*/  DEPBAR.LE SB0, 0x1 ;  /* 0x000080400000791a */ /* 0x000fc80000000000 */
[----:B-12---:R-:W2:Y:S01]  /*22770*/  LDL.64 R2, [R11+0x20] ;  /* 0x000020000b027983 */ /* 0x006ea20000100a00 */
[----:B------:R-:W-:Y:S03]  /*22780*/  WARPSYNC 0xffffffff ;  /* 0xffffffff00007948 */ /* 0x000fe60003800000 */
[----:B------:R-:W-:Y:S06]  /*22790*/  BAR.SYNC.DEFER_BLOCKING 0x0 ;  /* 0x0000000000007b1d */ /* 0x000fec0000010000 */
[----:B------:R1:W3:Y:S04]  /*227a0*/  LDL.64 R12, [R11+0x28] ;  /* 0x000028000b0c7983 */ /* 0x0002e80000100a00 */
[----:B--2-4-:R2:W4:Y:S01]  /*227b0*/  LD.E R14, [R2.64] ;  /* 0x00000004020e7980 */ /* 0x014522000c101900 */
[----:B-1---5:R-:W-:-:S03]  /*227c0*/  IMAD.MOV.U32 R11, RZ, RZ, R111 ;  /* 0x000000ffff0b7224 */ /* 0x022fc600078e006f */
[----:B---3--:R1:W5:Y:S01]  /*227d0*/  LD.E.64 R52, [R12.64] ;  /* 0x000000040c347980 */ /* 0x008362000c101b00 */
[----:B------:R-:W-:Y:S01]  /*227e0*/  BSSY B1, `(.L_x_1425) ;  /* 0x000010a000017945 */ /* 0x000fe20003800000 */
[----:B--2---:R-:W-:Y:S02]  /*227f0*/  IMAD.MOV.U32 R3, RZ, RZ, R108 ;  /* 0x000000ffff037224 */ /* 0x004fe400078e006c */
[----:B------:R-:W-:-:S05]  /*22800*/  IMAD.MOV.U32 R2, RZ, RZ, R109 ;  /* 0x000000ffff027224 */ /* 0x000fca00078e006d */
[----:B------:R-:W-:Y:S01]  /*22810*/  PRMT R136, R2, 0x5410, R3 ;  /* 0x0000541002887816 */ /* 0x000fe20000000003 */
[----:B------:R-:W-:Y:S02]  /*22820*/  IMAD.MOV.U32 R3, RZ, RZ, R76 ;  /* 0x000000ffff037224 */ /* 0x000fe400078e004c */
[----:B-1----:R-:W-:Y:S02]  /*22830*/  IMAD.MOV.U32 R12, RZ, RZ, R110 ;  /* 0x000000ffff0c7224 */ /* 0x002fe400078e006e */
[----:B------:R-:W-:-:S03]  /*22840*/  IMAD.MOV.U32 R2, RZ, RZ, R77 ;  /* 0x000000ffff027224 */ /* 0x000fc600078e004d */
[----:B------:R-:W-:Y:S01]  /*22850*/  PRMT R137, R11, 0x5410, R12 ;  /* 0x000054100b897816 */ /* 0x000fe2000000000c */
[----:B------:R-:W-:Y:S01]  /*22860*/  IMAD.MOV.U32 R11, RZ, RZ, R79 ;  /* 0x000000ffff0b7224 */ /* 0x000fe200078e004f */
[----:B------:R-:W-:Y:S02]  /*22870*/  MOV R12, R78 ;  /* 0x0000004e000c7202 */ /* 0x000fe40000000f00 */
[----:B------:R-:W-:Y:S01]  /*22880*/  PRMT R132, R2, 0x5410, R3 ;  /* 0x0000541002847816 */ /* 0x000fe20000000003 */
[----:B------:R-:W-:Y:S01]  /*22890*/  IMAD.MOV.U32 R3, RZ, RZ, R104 ;  /* 0x000000ffff037224 */ /* 0x000fe200078e0068 */
[----:B------:R-:W-:Y:S01]  /*228a0*/  PRMT R133, R11, 0x5410, R12 ;  /* 0x000054100b857816 */ /* 0x000fe2000000000c */
[----:B------:R-:W-:Y:S01]  /*228b0*/  IMAD.MOV.U32 R11, RZ, RZ, R107 ;  /* 0x000000ffff0b7224 */ /* 0x000fe200078e006b */
[----:B------:R-:W-:-:S04]  /*228c0*/  MOV R2, R106 ;  /* 0x0000006a00027202 */ /* 0x000fc80000000f00 */
[----:B------:R-:W-:Y:S01]  /*228d0*/  PRMT R135, R11, 0x5410, R2 ;  /* 0x000054100b877816 */ /* 0x000fe20000000002 */
[----:B------:R-:W-:Y:S01]  /*228e0*/  IMAD.MOV.U32 R11, RZ, RZ, R103 ;  /* 0x000000ffff0b7224 */ /* 0x000fe200078e0067 */
[----:B------:R-:W-:-:S04]  /*228f0*/  MOV R2, R105 ;  /* 0x0000006900027202 */ /* 0x000fc80000000f00 */
[----:B------:R-:W-:Y:S01]  /*22900*/  PRMT R134, R2, 0x5410, R3 ;  /* 0x0000541002867816 */ /* 0x000fe20000000003 */
[----:B------:R-:W-:Y:S01]  /*22910*/  IMAD.MOV.U32 R2, RZ, RZ, R101 ;  /* 0x000000ffff027224 */ /* 0x000fe200078e0065 */
[----:B------:R-:W-:-:S04]  /*22920*/  MOV R3, R100 ;  /* 0x0000006400037202 */ /* 0x000fc80000000f00 */
[----:B------:R-:W-:Y:S01]  /*22930*/  PRMT R97, R2, 0x5410, R3 ;  /* 0x0000541002617816 */ /* 0x000fe20000000003 */
[----:B----4-:R-:W-:-:S05]  /*22940*/  IMAD R12, R14, -0x80, R30 ;  /* 0xffffff800e0c7824 */ /* 0x010fca00078e021e */
[----:B------:R-:W-:Y:S01]  /*22950*/  IMNMX R66, R12, 0x80, PT ;  /* 0x000000800c427817 */ /* 0x000fe20003800200 */
[----:B------:R-:W-:-:S03]  /*22960*/  IMAD.MOV.U32 R12, RZ, RZ, R102 ;  /* 0x000000ffff0c7224 */ /* 0x000fc600078e0066 */
[----:B------:R-:W-:Y:S02]  /*22970*/  ISETP.GE.AND P0, PT, R96, R66, PT ;  /* 0x000000426000720c */ /* 0x000fe40003f06270 */
[----:B------:R-:W-:-:S11]  /*22980*/  PRMT R131, R11, 0x5410, R12 ;  /* 0x000054100b837816 */ /* 0x000fd6000000000c */
[----:B------:R-:W-:Y:S05]  /*22990*/  @P0 BRA `(.L_x_1426) ;  /* 0x00000ee000000947 */ /* 0x000fea0003800000 */
[----:B------:R-:W-:Y:S01]  /*229a0*/  ISETP.GE.AND P0, PT, R64, R36, PT ;  /* 0x000000244000720c */ /* 0x000fe20003f06270 */
[----:B------:R-:W-:-:S12]  /*229b0*/  BSSY B0, `(.L_x_1427) ;  /* 0x0000072000007945 */ /* 0x000fd80003800000 */
[----:B------:R-:W-:Y:S05]  /*229c0*/  @P0 BRA `(.L_x_1428) ;  /* 0x0000070000000947 */ /* 0x000fea0003800000 */
[----:B------:R-:W-:Y:S01]  /*229d0*/  SHF.R.S32.HI R3, RZ, 0x1f, R35 ;  /* 0x0000001fff037819 */ /* 0x000fe20000011423 */
[----:B------:R-:W-:Y:S01]  /*229e0*/  IMAD.SHL.U32 R2, R96, 0x40, RZ ;  /* 0x0000004060027824 */ /* 0x000fe200078e00ff */
[----:B------:R-:W-:Y:S02]  /*229f0*/  LEA.HI R12, R36, R54, RZ, 0x1d ;  /* 0x00000036240c7211 */ /* 0x000fe400078fe8ff */
[----:B------:R-:W-:Y:S02]  /*22a00*/  LEA.HI R3, R3, R35, RZ, 0x6 ;  /* 0x0000002303037211 */ /* 0x000fe400078f30ff */
[----:B------:R-:W-:Y:S02]  /*22a10*/  SHF.R.S32.HI R13, RZ, 0x1f, R12 ;  /* 0x0000001fff0d7819 */ /* 0x000fe4000001140c */
[----:B------:R-:W-:Y:S01]  /*22a20*/  LOP3.LUT R2, R2, 0x1c0, RZ, 0xc0, !PT ;  /* 0x000001c002027812 */ /* 0x000fe200078ec0ff */
[----:B------:R-:W-:Y:S01]  /*22a30*/  IMAD.SHL.U32 R11, R3, 0x8, RZ ;  /* 0x00000008030b7824 */ /* 0x000fe200078e00ff */
[----:B------:R-:W-:Y:S01]  /*22a40*/  LEA.HI R13, R13, R12, RZ, 0x3 ;  /* 0x0000000c0d0d7211 */ /* 0x000fe200078f18ff */
[----:B------:R-:W-:Y:S01]  /*22a50*/  IMAD.SHL.U32 R12, R12, 0x8, RZ ;  /* 0x000000080c0c7824 */ /* 0x000fe200078e00ff */
[----:B------:R-:W-:-:S02]  /*22a60*/  LOP3.LUT R14, R2, 0x38, R64, 0xf8, !PT ;  /* 0x00000038020e7812 */ /* 0x000fc400078ef840 */
[----:B------:R-:W-:Y:S02]  /*22a70*/  SHF.R.U32.HI R3, RZ, 0x3, R2 ;  /* 0x00000003ff037819 */ /* 0x000fe40000011602 */
[----:B------:R-:W-:Y:S02]  /*22a80*/  LOP3.LUT R11, R11, 0xfffffe00, RZ, 0xc0, !PT ;  /* 0xfffffe000b0b7812 */ /* 0x000fe400078ec0ff */
[----:B------:R-:W-:Y:S01]  /*22a90*/  LOP3.LUT R2, R2, 0x38, R12, 0xf8, !PT ;  /* 0x0000003802027812 */ /* 0x000fe200078ef80c */
[----:B------:R-:W-:Y:S01]  /*22aa0*/  IMAD.SHL.U32 R12, R13, 0x400, RZ ;  /* 0x000004000d0c7824 */ /* 0x000fe200078e00ff */
[----:B------:R-:W-:Y:S02]  /*22ab0*/  LOP3.LUT R13, R11, R14, R3, 0xf6, !PT ;  /* 0x0000000e0b0d7212 */ /* 0x000fe400078ef603 */
[----:B------:R-:W-:Y:S02]  /*22ac0*/  LOP3.LUT R3, R2, R3, RZ, 0x3c, !PT ;  /* 0x0000000302037212 */ /* 0x000fe400078e3cff */
[----:B------:R-:W-:Y:S01]  /*22ad0*/  LOP3.LUT R2, R12, 0xffffe000, RZ, 0xc0, !PT ;  /* 0xffffe0000c027812 */ /* 0x000fe200078ec0ff */
[----:B-----5:R-:W-:-:S03]  /*22ae0*/  IMAD.WIDE.U32 R40, R13, 0x2, R52 ;  /* 0x000000020d287825 */ /* 0x020fc600078e0034 */
[----:B------:R-:W-:Y:S02]  /*22af0*/  IADD3 R2, R3, R2, R11 ;  /* 0x0000000203027210 */ /* 0x000fe40007ffe00b */
[----:B------:R-:W2:Y:S03]  /*22b00*/  LD.E.128 R16, [R40.64] ;  /* 0x0000000428107980 */ /* 0x000ea6000c101d00 */
[----:B------:R-:W-:-:S05]  /*22b10*/  IMAD.WIDE.U32 R38, R2, 0x2, R52 ;  /* 0x0000000202267825 */ /* 0x000fca00078e0034 */
[----:B------:R-:W3:Y:S01]  /*22b20*/  LD.E.128 R12, [R38.64] ;  /* 0x00000004260c7980 */ /* 0x000ee2000c101d00 */
[--C-:B------:R-:W-:Y:S02]  /*22b30*/  SHF.R.U64 R2, R20, 0x10, R21.reuse ;  /* 0x0000001014027819 */ /* 0x100fe40000001215 */
[----:B------:R-:W-:Y:S02]  /*22b40*/  SHF.R.U32.HI R3, RZ, 0x10, R21 ;  /* 0x00000010ff037819 */ /* 0x000fe40000011615 */
[----:B------:R-:W-:Y:S02]  /*22b50*/  SHF.R.U64 R21, R24, 0x10, R25 ;  /* 0x0000001018157819 */ /* 0x000fe40000001219 */
[--C-:B------:R-:W-:Y:S02]  /*22b60*/  SHF.R.U64 R11, R22, 0x10, R23.reuse ;  /* 0x00000010160b7819 */ /* 0x100fe40000001217 */
[----:B------:R-:W-:Y:S02]  /*22b70*/  SHF.R.U32.HI R20, RZ, 0x10, R23 ;  /* 0x00000010ff147819 */ /* 0x000fe40000011617 */
[----:B------:R-:W-:-:S02]  /*22b80*/  SHF.R.U32.HI R23, RZ, 0x10, R25 ;  /* 0x00000010ff177819 */ /* 0x000fc40000011619 */
[C---:B------:R-:W-:Y:S02]  /*22b90*/  PRMT R29, R31.reuse, 0x5432, R21 ;  /* 0x000054321f1d7816 */ /* 0x040fe40000000015 */
[----:B------:R-:W-:Y:S02]  /*22ba0*/  SHF.R.U64 R22, R26, 0x10, R27 ;  /* 0x000000101a167819 */ /* 0x000fe4000000121b */
[----:B------:R-:W-:Y:S02]  /*22bb0*/  PRMT R23, R31, 0x5410, R23 ;  /* 0x000054101f177816 */ /* 0x000fe40000000017 */
[----:B------:R-:W-:Y:S02]  /*22bc0*/  SHF.R.U32.HI R27, RZ, 0x10, R27 ;  /* 0x00000010ff1b7819 */ /* 0x000fe4000001161b */
[----:B------:R-:W-:Y:S01]  /*22bd0*/  PRMT R34, R34, 0x5410, R2 ;  /* 0x0000541022227816 */ /* 0x000fe20000000002 */
[----:B------:R-:W-:Y:S01]  /*22be0*/  IMAD.U32 R43, R23, 0x10000, RZ ;  /* 0x00010000172b7824 */ /* 0x000fe200078e00ff */
[----:B------:R-:W-:Y:S01]  /*22bf0*/  PRMT R30, R42, 0x5410, R20 ;  /* 0x000054102a1e7816 */ /* 0x000fe20000000014 */
[----:B------:R-:W-:Y:S01]  /*22c00*/  IMAD.U32 R42, R29, 0x10000, RZ ;  /* 0x000100001d2a7824 */ /* 0x000fe200078e00ff */
[----:B------:R-:W-:-:S02]  /*22c10*/  PRMT R28, R37, 0x5432, R22 ;  /* 0x00005432251c7816 */ /* 0x000fc40000000016 */
[----:B------:R-:W-:Y:S02]  /*22c20*/  PRMT R32, R32, 0x5410, R11 ;  /* 0x0000541020207816 */ /* 0x000fe4000000000b */
[----:B------:R-:W-:Y:S01]  /*22c30*/  PRMT R27, R37, 0x5410, R27 ;  /* 0x00005410251b7816 */ /* 0x000fe2000000001b */
[C---:B------:R-:W-:Y:S01]  /*22c40*/  IMAD.U32 R37, R34.reuse, 0x10000, RZ ;  /* 0x0001000022257824 */ /* 0x040fe200078e00ff */
[----:B------:R-:W-:Y:S02]  /*22c50*/  LOP3.LUT R55, R29, 0xffff0000, RZ, 0xc0, !PT ;  /* 0xffff00001d377812 */ /* 0x000fe400078ec0ff */
[----:B------:R-:W-:Y:S02]  /*22c60*/  PRMT R33, R33, 0x5410, R3 ;  /* 0x0000541021217816 */ /* 0x000fe40000000003 */
[----:B------:R-:W-:Y:S02]  /*22c70*/  LOP3.LUT R29, R34, 0xffff0000, RZ, 0xc0, !PT ;  /* 0xffff0000221d7812 */ /* 0x000fe400078ec0ff */
[----:B------:R-:W-:Y:S01]  /*22c80*/  LOP3.LUT R23, R23, 0xffff0000, RZ, 0xc0, !PT ;  /* 0xffff000017177812 */ /* 0x000fe200078ec0ff */
[C---:B--2---:R-:W-:Y:S01]  /*22c90*/  IMAD.U32 R21, R18.reuse, 0x10000, RZ ;  /* 0x0001000012157824 */ /* 0x044fe200078e00ff */
[----:B------:R-:W-:Y:S01]  /*22ca0*/  LOP3.LUT R31, R18, 0xffff0000, RZ, 0xc0, !PT ;  /* 0xffff0000121f7812 */ /* 0x000fe200078ec0ff */
[C---:B------:R-:W-:Y:S01]  /*22cb0*/  IMAD.U32 R24, R17.reuse, 0x10000, RZ ;  /* 0x0001000011187824 */ /* 0x040fe200078e00ff */
[----:B------:R-:W-:Y:S01]  /*22cc0*/  LOP3.LUT R22, R17, 0xffff0000, RZ, 0xc0, !PT ;  /* 0xffff000011167812 */ /* 0x000fe200078ec0ff */
[C---:B------:R-:W-:Y:S01]  /*22cd0*/  IMAD.U32 R26, R16.reuse, 0x10000, RZ ;  /* 0x00010000101a7824 */ /* 0x040fe200078e00ff */
[----:B------:R-:W-:Y:S01]  /*22ce0*/  LOP3.LUT R25, R16, 0xffff0000, RZ, 0xc0, !PT ;  /* 0xffff000010197812 */ /* 0x000fe200078ec0ff */
[C---:B------:R-:W-:Y:S01]  /*22cf0*/  IMAD.U32 R20, R19.reuse, 0x10000, RZ ;  /* 0x0001000013147824 */ /* 0x040fe200078e00ff */
[----:B------:R-:W-:Y:S01]  /*22d00*/  LOP3.LUT R19, R19, 0xffff0000, RZ, 0xc0, !PT ;  /* 0xffff000013137812 */ /* 0x000fe200078ec0ff */
[C---:B---3--:R-:W-:Y:S01]  /*22d10*/  IMAD.U32 R18, R12.reuse, 0x10000, RZ ;  /* 0x000100000c127824 */ /* 0x048fe200078e00ff */
[----:B------:R-:W-:Y:S01]  /*22d20*/  LOP3.LUT R17, R12, 0xffff0000, RZ, 0xc0, !PT ;  /* 0xffff00000c117812 */ /* 0x000fe200078ec0ff */
[C---:B------:R-:W-:Y:S01]  /*22d30*/  IMAD.U32 R12, R14.reuse, 0x10000, RZ ;  /* 0x000100000e0c7824 */ /* 0x040fe200078e00ff */
[----:B------:R-:W-:Y:S01]  /*22d40*/  LOP3.LUT R11, R14, 0xffff0000, RZ, 0xc0, !PT ;  /* 0xffff00000e0b7812 */ /* 0x000fe200078ec0ff */
[----:B------:R-:W-:Y:S01]  /*22d50*/  FMUL.FTZ R14, R18, R42 ;  /* 0x0000002a120e7220 */ /* 0x000fe20000410000 */
[C---:B------:R-:W-:Y:S01]  /*22d60*/  LOP3.LUT R2, R15.reuse, 0xffff0000, RZ, 0xc0, !PT ;  /* 0xffff00000f027812 */ /* 0x040fe200078ec0ff */
[----:B------:R-:W-:-:S02]  /*22d70*/  IMAD.U32 R3, R15, 0x10000, RZ ;  /* 0x000100000f037824 */ /* 0x000fc400078e00ff */
[-C--:B------:R-:W-:Y:S02]  /*22d80*/  FFMA.FTZ R65, R26, R37.reuse, -R14 ;  /* 0x000000251a417223 */ /* 0x080fe4000001080e */
[----:B------:R-:W-:Y:S02]  /*22d90*/  FMUL.FTZ R15, R18, R37 ;  /* 0x00000025120f7220 */ /* 0x000fe40000410000 */
[----:B------:R-:W-:Y:S02]  /*22da0*/  FMUL.FTZ R14, R17, R55 ;  /* 0x00000037110e7220 */ /* 0x000fe40000410000 */
[C---:B------:R-:W-:Y:S01]  /*22db0*/  IMAD.U32 R16, R13.reuse, 0x10000, RZ ;  /* 0x000100000d107824 */ /* 0x040fe200078e00ff */
[----:B------:R-:W-:Y:S01]  /*22dc0*/  LOP3.LUT R13, R13, 0xffff0000, RZ, 0xc0, !PT ;  /* 0xffff00000d0d7812 */ /* 0x000fe200078ec0ff */
[----:B------:R-:W-:Y:S02]  /*22dd0*/  IMAD.U32 R18, R33, 0x10000, RZ ;  /* 0x0001000021127824 */ /* 0x000fe400078e00ff */
[----:B------:R-:W-:-:S02]  /*22de0*/  FFMA.FTZ R37, R25, R29, -R14 ;  /* 0x0000001d19257223 */ /* 0x000fc4000001080e */
[----:B------:R-:W-:Y:S02]  /*22df0*/  FFMA.FTZ R42, R26, R42, R15 ;  /* 0x0000002a1a2a7223 */ /* 0x000fe4000001000f */
[C---:B------:R-:W-:Y:S02]  /*22e00*/  FMUL.FTZ R14, R16.reuse, R18 ;  /* 0x00000012100e7220 */ /* 0x040fe40000410000 */
[----:B------:R-:W-:Y:S02]  /*22e10*/  FMUL.FTZ R17, R17, R29 ;  /* 0x0000001d11117220 */ /* 0x000fe40000410000 */
[-C--:B------:R-:W-:Y:S01]  /*22e20*/  FMUL.FTZ R15, R16, R43.reuse ;  /* 0x0000002b100f7220 */ /* 0x080fe20000410000 */
[----:B------:R-:W-:Y:S01]  /*22e30*/  LOP3.LUT R16, R33, 0xffff0000, RZ, 0xc0, !PT ;  /* 0xffff000021107812 */ /* 0x000fe200078ec0ff */
[----:B------:R-:W-:Y:S02]  /*22e40*/  FFMA.FTZ R26, R24, R43, R14 ;  /* 0x0000002b181a7223 */ /* 0x000fe4000001000e */
[----:B------:R-:W-:-:S02]  /*22e50*/  FFMA.FTZ R34, R25, R55, R17 ;  /* 0x0000003719227223 */ /* 0x000fc40000010011 */
[----:B------:R-:W-:Y:S02]  /*22e60*/  FFMA.FTZ R29, R24, R18, -R15 ;  /* 0x00000012181d7223 */ /* 0x000fe4000001080f */
[----:B------:R-:W-:Y:S02]  /*22e70*/  FMUL.FTZ R14, R13, R23 ;  /* 0x000000170d0e7220 */ /* 0x000fe40000410000 */
[----:B------:R-:W-:Y:S02]  /*22e80*/  IMAD.U32 R17, R32, 0x10000, RZ ;  /* 0x0001000020117824 */ /* 0x000fe400078e00ff */
[----:B------:R-:W-:Y:S02]  /*22e90*/  IMAD.U32 R24, R28, 0x10000, RZ ;  /* 0x000100001c187824 */ /* 0x000fe400078e00ff */
[----:B------:R-:W-:Y:S02]  /*22ea0*/  IMAD.U32 R33, R27, 0x10000, RZ ;  /* 0x000100001b217824 */ /* 0x000fe400078e00ff */
[----:B------:R-:W-:-:S02]  /*22eb0*/  FMUL.FTZ R15, R13, R16 ;  /* 0x000000100d0f7220 */ /* 0x000fc40000410000 */
[----:B------:R-:W-:Y:S02]  /*22ec0*/  FFMA.FTZ R25, R22, R16, -R14 ;  /* 0x0000001016197223 */ /* 0x000fe4000001080e */
[C---:B------:R-:W-:Y:S02]  /*22ed0*/  FMUL.FTZ R14, R12.reuse, R24 ;  /* 0x000000180c0e7220 */ /* 0x040fe40000410000 */
[----:B------:R-:W-:Y:S02]  /*22ee0*/  FMUL.FTZ R13, R12, R17 ;  /* 0x000000110c0d7220 */ /* 0x000fe40000410000 */
[----:B------:R-:W-:Y:S02]  /*22ef0*/  IMAD.U32 R16, R30, 0x10000, RZ ;  /* 0x000100001e107824 */ /* 0x000fe400078e00ff */
[----:B------:R-:W-:Y:S02]  /*22f00*/  FMUL.FTZ R12, R3, R33 ;  /* 0x00000021030c7220 */ /* 0x000fe40000410000 */
[----:B------:R-:W-:-:S02]  /*22f10*/  FFMA.FTZ R23, R22, R23, R15 ;  /* 0x0000001716177223 */ /* 0x000fc4000001000f */
[C---:B------:R-:W-:Y:S01]  /*22f20*/  FFMA.FTZ R18, R21.reuse, R17, -R14 ;  /* 0x0000001115127223 */ /* 0x040fe2000001080e */
[----:B------:R-:W-:Y:S01]  /*22f30*/  LOP3.LUT R17, R28, 0xffff0000, RZ, 0xc0, !PT ;  /* 0xffff00001c117812 */ /* 0x000fe200078ec0ff */
[----:B------:R-:W-:Y:S01]  /*22f40*/  FFMA.FTZ R22, R21, R24, R13 ;  /* 0x0000001815167223 */ /* 0x000fe2000001000d */
[----:B------:R-:W-:Y:S01]  /*22f50*/  LOP3.LUT R14, R32, 0xffff0000, RZ, 0xc0, !PT ;  /* 0xffff0000200e7812 */ /* 0x000fe200078ec0ff */
[-C--:B------:R-:W-:Y:S01]  /*22f60*/  FMUL.FTZ R3, R3, R16.reuse ;  /* 0x0000001003037220 */ /* 0x080fe20000410000 */
[----:B------:R-:W-:Y:S01]  /*22f70*/  LOP3.LUT R13, R30, 0xffff0000, RZ, 0xc0, !PT ;  /* 0xffff00001e0d7812 */ /* 0x000fe200078ec0ff */
[C---:B------:R-:W-:Y:S01]  /*22f80*/  FFMA.FTZ R21, R20.reuse, R16, -R12 ;  /* 0x0000001014157223 */ /* 0x040fe2000001080c */
[----:B------:R-:W-:Y:S01]  /*22f90*/  LOP3.LUT R16, R27, 0xffff0000, RZ, 0xc0, !PT ;  /* 0xffff00001b107812 */ /* 0x000fe200078ec0ff */
[----:B------:R-:W-:Y:S02]  /*22fa0*/  FFMA.FTZ R15, R20, R33, R3 ;  /* 0x00000021140f7223 */ /* 0x000fe40000010003 */
[----:B------:R-:W-:-:S02]  /*22fb0*/  FMUL.FTZ R12, R11, R17 ;  /* 0x000000110b0c7220 */ /* 0x000fc40000410000 */
[C---:B------:R-:W-:Y:S02]  /*22fc0*/  FMUL.FTZ R3, R2.reuse, R16 ;  /* 0x0000001002037220 */ /* 0x040fe40000410000 */
[-C--:B------:R-:W-:Y:S02]  /*22fd0*/  FMUL.FTZ R11, R11, R14.reuse ;  /* 0x0000000e0b0b7220 */ /* 0x080fe40000410000 */
[-C--:B------:R-:W-:Y:S02]  /*22fe0*/  FMUL.FTZ R2, R2, R13.reuse ;  /* 0x0000000d02027220 */ /* 0x080fe40000410000 */
        /* <DEDUP_REMOVED lines=12> */
[----:B------:R1:W-:Y:S04]  /*230b0*/  ST.E.128 [R40.64], R16 ;  /* 0x0000001028007985 */ /* 0x0003e8000c101d04 */
[----:B------:R1:W-:Y:S02]  /*230c0*/  ST.E.128 [R38.64], R12 ;  /* 0x0000000c26007985 */ /* 0x0003e4000c101d04 */
.L_x_1428:
[----:B------:R-:W-:Y:S05]  /*230d0*/  BSYNC B0 ;  /* 0x0000000000007941 */ /* 0x000fea0003800000 */
.L_x_1427:
[----:B------:R-:W-:-:S04]  /*230e0*/  IADD3 R3, R64, 0x40, RZ ;  /* 0x0000004040037810 */ /* 0x000fc80007ffe0ff */
[----:B------:R-:W-:-:S13]  /*230f0*/  ISETP.GE.AND P0, PT, R3, R36, PT ;  /* 0x000000240300720c */ /* 0x000fda0003f06270 */
[----:B------:R-:W-:Y:S05]  /*23100*/  @P0 BRA `(.L_x_1426) ;  /* 0x0000077000000947 */ /* 0x000fea0003800000 */
[----:B-1----:R-:W-:Y:S01]  /*23110*/  SHF.R.S32.HI R12, RZ, 0x1f, R3 ;  /* 0x0000001fff0c7819 */ /* 0x002fe20000011403 */
[----:B------:R-:W-:Y:S01]  /*23120*/  IMAD.SHL.U32 R14, R96, 0x40, RZ ;  /* 0x00000040600e7824 */ /* 0x000fe200078e00ff */
[----:B------:R-:W-:Y:S02]  /*23130*/  SHF.R.S32.HI R2, RZ, 0x1f, R35 ;  /* 0x0000001fff027819 */ /* 0x000fe40000011423 */
[CC--:B------:R-:W-:Y:S02]  /*23140*/  LEA.HI R11, R12.reuse, R3.reuse, RZ, 0x3 ;  /* 0x000000030c0b7211 */ /* 0x0c0fe400078f18ff */
[----:B------:R-:W-:Y:S02]  /*23150*/  LEA.HI R3, R12, R3, RZ, 0x6 ;  /* 0x000000030c037211 */ /* 0x000fe400078f30ff */
[----:B------:R-:W-:Y:S02]  /*23160*/  LEA.HI R13, R2, R35, RZ, 0x6 ;  /* 0x00000023020d7211 */ /* 0x000fe400078f30ff */
[----:B------:R-:W-:Y:S01]  /*23170*/  SHF.R.S32.HI R12, RZ, 0x3, R11 ;  /* 0x00000003ff0c7819 */ /* 0x000fe2000001140b */
[----:B------:R-:W-:Y:S01]  /*23180*/  IMAD.SHL.U32 R15, R3, 0x80, RZ ;  /* 0x00000080030f7824 */ /* 0x000fe200078e00ff */
[----:B------:R-:W-:Y:S01]  /*23190*/  LOP3.LUT R2, R14, 0x1c0, RZ, 0xc0, !PT ;  /* 0x000001c00e027812 */ /* 0x000fe200078ec0ff */
[----:B------:R-:W-:Y:S01]  /*231a0*/  IMAD.SHL.U32 R14, R13, 0x8, RZ ;  /* 0x000000080d0e7824 */ /* 0x000fe200078e00ff */
[----:B------:R-:W-:-:S02]  /*231b0*/  LEA.HI R3, R36, R12, RZ, 0x1d ;  /* 0x0000000c24037211 */ /* 0x000fc400078fe8ff */
[----:B------:R-:W-:Y:S02]  /*231c0*/  LOP3.LUT R13, R2, 0x38, R11, 0xf8, !PT ;  /* 0x00000038020d7812 */ /* 0x000fe400078ef80b */
[----:B------:R-:W-:Y:S02]  /*231d0*/  SHF.R.U32.HI R16, RZ, 0x3, R2 ;  /* 0x00000003ff107819 */ /* 0x000fe40000011602 */
[----:B------:R-:W-:Y:S02]  /*231e0*/  SHF.R.S32.HI R12, RZ, 0x1f, R3 ;  /* 0x0000001fff0c7819 */ /* 0x000fe40000011403 */
[----:B------:R-:W-:Y:S02]  /*231f0*/  LOP3.LUT R11, R14, 0xfffffe00, RZ, 0xc0, !PT ;  /* 0xfffffe000e0b7812 */ /* 0x000fe400078ec0ff */
[----:B------:R-:W-:Y:S01]  /*23200*/  LOP3.LUT R14, R13, R16, RZ, 0x3c, !PT ;  /* 0x000000100d0e7212 */ /* 0x000fe200078e3cff */
[----:B------:R-:W-:Y:S01]  /*23210*/  IMAD.SHL.U32 R13, R3, 0x8, RZ ;  /* 0x00000008030d7824 */ /* 0x000fe200078e00ff */
[----:B------:R-:W-:-:S02]  /*23220*/  LEA.HI R3, R12, R3, RZ, 0x3 ;  /* 0x000000030c037211 */ /* 0x000fc400078f18ff */
[----:B------:R-:W-:Y:S02]  /*23230*/  LOP3.LUT R15, R15, 0xffffe000, RZ, 0xc0, !PT ;  /* 0xffffe0000f0f7812 */ /* 0x000fe400078ec0ff */
[----:B------:R-:W-:Y:S01]  /*23240*/  LOP3.LUT R12, R2, 0x38, R13, 0xf8, !PT ;  /* 0x00000038020c7812 */ /* 0x000fe200078ef80d */
[----:B------:R-:W-:Y:S01]  /*23250*/  IMAD.SHL.U32 R2, R3, 0x400, RZ ;  /* 0x0000040003027824 */ /* 0x000fe200078e00ff */
[----:B------:R-:W-:Y:S02]  /*23260*/  IADD3 R14, R14, R15, R11 ;  /* 0x0000000f0e0e7210 */ /* 0x000fe40007ffe00b */
[----:B------:R-:W-:Y:S02]  /*23270*/  LOP3.LUT R3, R12, R16, RZ, 0x3c, !PT ;  /* 0x000000100c037212 */ /* 0x000fe400078e3cff */
[----:B------:R-:W-:Y:S01]  /*23280*/  LOP3.LUT R2, R2, 0xffffe000, RZ, 0xc0, !PT ;  /* 0xffffe00002027812 */ /* 0x000fe200078ec0ff */
[----:B-----5:R-:W-:-:S03]  /*23290*/  IMAD.WIDE.U32 R40, R14, 0x2, R52 ;  /* 0x000000020e287825 */ /* 0x020fc600078e0034 */
[----:B------:R-:W-:Y:S02]  /*232a0*/  IADD3 R2, R3, R2, R11 ;  /* 0x0000000203027210 */ /* 0x000fe40007ffe00b */
[----:B------:R-:W2:Y:S03]  /*232b0*/  LD.E.128 R16, [R40.64] ;  /* 0x0000000428107980 */ /* 0x000ea6000c101d00 */
[----:B------:R-:W-:-:S05]  /*232c0*/  IMAD.WIDE.U32 R38, R2, 0x2, R52 ;  /* 0x0000000202267825 */ /* 0x000fca00078e0034 */
[----:B------:R-:W3:Y:S01]  /*232d0*/  LD.E.128 R12, [R38.64] ;  /* 0x00000004260c7980 */ /* 0x000ee2000c101d00 */
[----:B------:R-:W-:Y:S02]  /*232e0*/  SHF.R.U64 R21, R48, 0x10, R49 ;  /* 0x0000001030157819 */ /* 0x000fe40000001231 */
[----:B------:R-:W-:Y:S02]  /*232f0*/  SHF.R.U64 R2, R44, 0x10, R45 ;  /* 0x000000102c027819 */ /* 0x000fe4000000122d */
[----:B------:R-:W-:Y:S02]  /*23300*/  PRMT R29, R67, 0x5432, R21 ;  /* 0x00005432431d7816 */ /* 0x000fe40000000015 */
[----:B------:R-:W-:Y:S02]  /*23310*/  SHF.R.U64 R22, R50, 0x10, R51 ;  /* 0x0000001032167819 */ /* 0x000fe40000001233 */
[----:B------:R-:W-:Y:S01]  /*23320*/  SHF.R.U64 R11, R46, 0x10, R47 ;  /* 0x000000102e0b7819 */ /* 0x000fe2000000122f */
[----:B------:R-:W-:Y:S01]  /*23330*/  IMAD.U32 R37, R29, 0x10000, RZ ;  /* 0x000100001d257824 */ /* 0x000fe200078e00ff */
[----:B------:R-:W-:-:S02]  /*23340*/  PRMT R34, R112, 0x5432, R2 ;  /* 0x0000543270227816 */ /* 0x000fc40000000002 */
[----:B------:R-:W-:Y:S02]  /*23350*/  PRMT R28, R98, 0x5432, R22 ;  /* 0x00005432621c7816 */ /* 0x000fe40000000016 */
[----:B------:R-:W-:Y:S01]  /*23360*/  SHF.R.U32.HI R3, RZ, 0x10, R45 ;  /* 0x00000010ff037819 */ /* 0x000fe2000001162d */
[----:B------:R-:W-:Y:S01]  /*23370*/  IMAD.U32 R35, R34, 0x10000, RZ ;  /* 0x0001000022237824 */ /* 0x000fe200078e00ff */
[----:B------:R-:W-:Y:S02]  /*23380*/  SHF.R.U32.HI R23, RZ, 0x10, R49 ;  /* 0x00000010ff177819 */ /* 0x000fe40000011631 */
[----:B------:R-:W-:Y:S02]  /*23390*/  PRMT R32, R113, 0x5432, R11 ;  /* 0x0000543271207816 */ /* 0x000fe4000000000b */
[----:B------:R-:W-:Y:S02]  /*233a0*/  LOP3.LUT R42, R29, 0xffff0000, RZ, 0xc0, !PT ;  /* 0xffff00001d2a7812 */ /* 0x000fe400078ec0ff */
[----:B------:R-:W-:-:S02]  /*233b0*/  PRMT R33, R112, 0x5410, R3 ;  /* 0x0000541070217816 */ /* 0x000fc40000000003 */
[----:B------:R-:W-:Y:S02]  /*233c0*/  PRMT R23, R67, 0x5410, R23 ;  /* 0x0000541043177816 */ /* 0x000fe40000000017 */
[----:B------:R-:W-:Y:S02]  /*233d0*/  LOP3.LUT R29, R34, 0xffff0000, RZ, 0xc0, !PT ;  /* 0xffff0000221d7812 */ /* 0x000fe400078ec0ff */
[----:B------:R-:W-:Y:S01]  /*233e0*/  SHF.R.U32.HI R27, RZ, 0x10, R51 ;  /* 0x00000010ff1b7819 */ /* 0x000fe20000011633 */
[C---:B------:R-:W-:Y:S01]  /*233f0*/  IMAD.U32 R34, R23.reuse, 0x10000, RZ ;  /* 0x0001000017227824 */ /* 0x040fe200078e00ff */
[----:B------:R-:W-:Y:S02]  /*23400*/  LOP3.LUT R23, R23, 0xffff0000, RZ, 0xc0, !PT ;  /* 0xffff000017177812 */ /* 0x000fe400078ec0ff */
[----:B------:R-:W-:Y:S02]  /*23410*/  SHF.R.U32.HI R20, RZ, 0x10, R47 ;  /* 0x00000010ff147819 */ /* 0x000fe4000001162f */
[----:B------:R-:W-:-:S02]  /*23420*/  PRMT R27, R98, 0x5410, R27 ;  /* 0x00005410621b7816 */ /* 0x000fc4000000001b */
[----:B------:R-:W-:Y:S01]  /*23430*/  PRMT R30, R113, 0x5410, R20 ;  /* 0x00005410711e7816 */ /* 0x000fe20000000014 */
        /* <DEDUP_REMOVED lines=68> */
.L_x_1426:
[----:B------:R-:W-:Y:S05]  /*23880*/  BSYNC B1 ;  /* 0x0000000000017941 */ /* 0x000fea0003800000 */
.L_x_1425:
[----:B------:R-:W-:Y:S01]  /*23890*/  IADD3 R46, R96, 0x20, RZ ;  /* 0x00000020602e7810 */ /* 0x000fe20007ffe0ff */
[----:B------:R-:W-:Y:S03]  /*238a0*/  BSSY B1, `(.L_x_1429) ;  /* 0x00000f1000017945 */ /* 0x000fe60003800000 */
[----:B------:R-:W-:-:S13]  /*238b0*/  ISETP.GE.AND P0, PT, R46, R66, PT ;  /* 0x000000422e00720c */ /* 0x000fda0003f06270 */
[----:B------:R-:W-:Y:S05]  /*238c0*/  @P0 BRA `(.L_x_1430) ;  /* 0x00000ee000000947 */ /* 0x000fea0003800000 */
[----:B------:R-:W-:Y:S01]  /*238d0*/  ISETP.GE.AND P0, PT, R64, R36, PT ;  /* 0x000000244000720c */ /* 0x000fe20003f06270 */
[----:B------:R-:W-:-:S12]  /*238e0*/  BSSY B0, `(.L_x_1431) ;  /* 0x0000072000007945 */ /* 0x000fd80003800000 */
[----:B------:R-:W-:Y:S05]  /*238f0*/  @P0 BRA `(.L_x_1432) ;  /* 0x0000070000000947 */ /* 0x000fea0003800000 */
[----:B------:R-:W-:Y:S01]  /*23900*/  SHF.R.S32.HI R3, RZ, 0x1f, R46 ;  /* 0x0000001fff037819 */ /* 0x000fe2000001142e */
[----:B------:R-:W-:Y:S01]  /*23910*/  IMAD.SHL.U32 R2, R46, 0x40, RZ ;  /* 0x000000402e027824 */ /* 0x000fe200078e00ff */
[----:B-1----:R-:W-:Y:S02]  /*23920*/  LEA.HI R12, R36, R54, RZ, 0x1d ;  /* 0x00000036240c7211 */ /* 0x002fe400078fe8ff */
        /* <DEDUP_REMOVED lines=109> */
.L_x_1432:
[----:B------:R-:W-:Y:S05]  /*24000*/  BSYNC B0 ;  /* 0x0000000000007941 */ /* 0x000fea0003800000 */
.L_x_1431:
[----:B------:R-:W-:-:S04]  /*24010*/  IADD3 R3, R64, 0x40, RZ ;  /* 0x0000004040037810 */ /* 0x000fc80007ffe0ff */
[----:B------:R-:W-:-:S13]  /*24020*/  ISETP.GE.AND P0, PT, R3, R36, PT ;  /* 0x000000240300720c */ /* 0x000fda0003f06270 */
[----:B------:R-:W-:Y:S05]  /*24030*/  @P0 BRA `(.L_x_1430) ;  /* 0x0000077000000947 */ /* 0x000fea0003800000 */
[----:B------:R-:W-:Y:S01]  /*24040*/  SHF.R.S32.HI R2, RZ, 0x1f, R3 ;  /* 0x0000001fff027819 */ /* 0x000fe20000011403 */
[----:B-1----:R-:W-:Y:S01]  /*24050*/  IMAD.SHL.U32 R14, R46, 0x40, RZ ;  /* 0x000000402e0e7824 */ /* 0x002fe200078e00ff */
[----:B------:R-:W-:Y:S02]  /*24060*/  SHF.R.S32.HI R12, RZ, 0x1f, R46 ;  /* 0x0000001fff0c7819 */ /* 0x000fe4000001142e */
[CC--:B------:R-:W-:Y:S02]  /*24070*/  LEA.HI R11, R2.reuse, R3.reuse, RZ, 0x3 ;  /* 0x00000003020b7211 */ /* 0x0c0fe400078f18ff */
[----:B------:R-:W-:Y:S02]  /*24080*/  LEA.HI R3, R2, R3, RZ, 0x6 ;  /* 0x0000000302037211 */ /* 0x000fe400078f30ff */
[----:B------:R-:W-:Y:S02]  /*24090*/  SHF.R.S32.HI R13, RZ, 0x3, R11 ;  /* 0x00000003ff0d7819 */ /* 0x000fe4000001140b */
[----:B------:R-:W-:-:S02]  /*240a0*/  LEA.HI R12, R12, R46, RZ, 0x3 ;  /* 0x0000002e0c0c7211 */ /* 0x000fc400078f18ff */
[----:B------:R-:W-:Y:S01]  /*240b0*/  LOP3.LUT R2, R14, 0x1c0, RZ, 0xc0, !PT ;  /* 0x000001c00e027812 */ /* 0x000fe200078ec0ff */
[----:B------:R-:W-:Y:S01]  /*240c0*/  IMAD.SHL.U32 R14, R3, 0x80, RZ ;  /* 0x00000080030e7824 */ /* 0x000fe200078e00ff */
[----:B------:R-:W-:Y:S01]  /*240d0*/  LEA.HI R3, R36, R13, RZ, 0x1d ;  /* 0x0000000d24037211 */ /* 0x000fe200078fe8ff */
[----:B------:R-:W-:Y:S01]  /*240e0*/  IMAD.SHL.U32 R15, R12, 0x40, RZ ;  /* 0x000000400c0f7824 */ /* 0x000fe200078e00ff */
[----:B------:R-:W-:Y:S02]  /*240f0*/  LOP3.LUT R13, R2, 0x38, R11, 0xf8, !PT ;  /* 0x00000038020d7812 */ /* 0x000fe400078ef80b */
[----:B------:R-:W-:Y:S02]  /*24100*/  SHF.R.U32.HI R17, RZ, 0x3, R2 ;  /* 0x00000003ff117819 */ /* 0x000fe40000011602 */
[----:B------:R-:W-:Y:S02]  /*24110*/  SHF.R.S32.HI R12, RZ, 0x1f, R3 ;  /* 0x0000001fff0c7819 */ /* 0x000fe40000011403 */
[----:B------:R-:W-:-:S02]  /*24120*/  LOP3.LUT R16, R14, 0xffffe000, RZ, 0xc0, !PT ;  /* 0xffffe0000e107812 */ /* 0x000fc400078ec0ff */
[----:B------:R-:W-:Y:S01]  /*24130*/  LOP3.LUT R14, R13, R17, RZ, 0x3c, !PT ;  /* 0x000000110d0e7212 */ /* 0x000fe200078e3cff */
[----:B------:R-:W-:Y:S01]  /*24140*/  IMAD.SHL.U32 R13, R3, 0x8, RZ ;  /* 0x00000008030d7824 */ /* 0x000fe200078e00ff */
[----:B------:R-:W-:Y:S02]  /*24150*/  LEA.HI R3, R12, R3, RZ, 0x3 ;  /* 0x000000030c037211 */ /* 0x000fe400078f18ff */
[----:B------:R-:W-:Y:S02]  /*24160*/  LOP3.LUT R11, R15, 0xfffffe00, RZ, 0xc0, !PT ;  /* 0xfffffe000f0b7812 */ /* 0x000fe400078ec0ff */
[----:B------:R-:W-:Y:S01]  /*24170*/  LOP3.LUT R12, R2, 0x38, R13, 0xf8, !PT ;  /* 0x00000038020c7812 */ /* 0x000fe200078ef80d */
[----:B------:R-:W-:Y:S01]  /*24180*/  IMAD.SHL.U32 R2, R3, 0x400, RZ ;  /* 0x0000040003027824 */ /* 0x000fe200078e00ff */
[----:B------:R-:W-:Y:S02]  /*24190*/  IADD3 R14, R14, R16, R11 ;  /* 0x000000100e0e7210 */ /* 0x000fe40007ffe00b */
[----:B------:R-:W-:-:S02]  /*241a0*/  LOP3.LUT R3, R12, R17, RZ, 0x3c, !PT ;  /* 0x000000110c037212 */ /* 0x000fc400078e3cff */
        /* <DEDUP_REMOVED lines=96> */
.L_x_1430:
[----:B------:R-:W-:Y:S05]  /*247b0*/  BSYNC B1 ;  /* 0x0000000000017941 */ /* 0x000fea0003800000 */
.L_x_1429:
        /* <DEDUP_REMOVED lines=119> */
.L_x_1436:
[----:B------:R-:W-:Y:S05]  /*24f30*/  BSYNC B0 ;  /* 0x0000000000007941 */ /* 0x000fea0003800000 */
.L_x_1435:
        /* <DEDUP_REMOVED lines=122> */
.L_x_1434:
[----:B------:R-:W-:Y:S05]  /*256e0*/  BSYNC B1 ;  /* 0x0000000000017941 */ /* 0x000fea0003800000 */
.L_x_1433:
[----:B------:R-:W-:Y:S01]  /*256f0*/  IADD3 R2, R96, 0x60, RZ ;  /* 0x0000006060027810 */ /* 0x000fe20007ffe0ff */
[----:B-1----:R-:W-:-:S02]  /*25700*/  IMAD.MOV.U32 R12, RZ, RZ, R143 ;  /* 0x000000ffff0c7224 */ /* 0x002fc400078e008f */
[----:B------:R-:W-:Y:S01]  /*25710*/  IMAD.MOV.U32 R13, RZ, RZ, 0x0 ;  /* 0x00000000ff0d7424 */ /* 0x000fe200078e00ff */
[----:B------:R-:W-:-:S13]  /*25720*/  ISETP.GE.AND P0, PT, R2, R66, PT ;  /* 0x000000420200720c */ /* 0x000fda0003f06270 */
[----:B------:R-:W-:Y:S05]  /*25730*/  @P0 RET.REL.NODEC R12 `(_ZN7cutlass13device_kernelIN5flash19enable_sm80_to_sm89INS1_16FlashAttnFwdSm80INS1_25CollectiveMainloopFwdSm80ILi8ELi1ELb0EN4cute5tupleIJNS5_1CILi128EEENS7_ILi48EEENS7_ILi256EEEEEELi256ENS_10bfloat16_tEfNS_4arch4Sm80ELb0ELb1ELb0ELb1ELb1ELb1ELb1ELb0EEENS1_21CollectiveEpilogueFwdINS6_IJS8_SA_S9_EEENS6_IJNS7_ILi1EEESI_SI_EEESC_SE_Li256ELb1ELb1ELb0ELb0EEENS1_19SingleTileSchedulerILb1ELb0ELb1ELi128EEEEEEEEEvNT_6ParamsE) ;  /* 0xfffda8c00c000950 */ /* 0x000fea0003c3ffff */
        /* <DEDUP_REMOVED lines=27> */
[----:B------:R-:W-:Y:S02]  /*258f0*/  SHF.R.U64 R3, R76, 0x10, R77 ;  /* 0x000000104c037819 */ /* 0x000fe4000000124d */
[----:B------:R-:W-:Y:S02]  /*25900*/  SHF.R.U32.HI R23, RZ, 0x10, R101 ;  /* 0x00000010ff177819 */ /* 0x000fe40000011665 */
[----:B------:R-:W-:Y:S02]  /*25910*/  PRMT R26, R97, 0x5432, R22 ;  /* 0x00005432611a7816 */ /* 0x000fe40000000016 */
[----:B------:R-:W-:-:S02]  /*25920*/  SHF.R.U32.HI R21, RZ, 0x10, R79 ;  /* 0x00000010ff157819 */ /* 0x000fc4000001164f */
[----:B------:R-:W-:Y:S01]  /*25930*/  SHF.R.U32.HI R27, RZ, 0x10, R103 ;  /* 0x00000010ff1b7819 */ /* 0x000fe20000011667 */
[----:B------:R-:W-:Y:S01]  /*25940*/  IMAD.U32 R42, R26, 0x10000, RZ ;  /* 0x000100001a2a7824 */ /* 0x000fe200078e00ff */
[----:B------:R-:W-:Y:S02]  /*25950*/  PRMT R33, R133, 0x5432, R20 ;  /* 0x0000543285217816 */ /* 0x000fe40000000014 */
[----:B------:R-:W-:Y:S02]  /*25960*/  PRMT R35, R132, 0x5432, R3 ;  /* 0x0000543284237816 */ /* 0x000fe40000000003 */
[----:B------:R-:W-:Y:S02]  /*25970*/  PRMT R25, R97, 0x5410, R23 ;  /* 0x0000541061197816 */ /* 0x000fe40000000017 */
[----:B------:R-:W-:Y:S01]  /*25980*/  PRMT R32, R133, 0x5410, R21 ;  /* 0x0000541085207816 */ /* 0x000fe20000000015 */
[----:B------:R-:W-:Y:S01]  /*25990*/  IMAD.U32 R37, R35, 0x10000, RZ ;  /* 0x0001000023257824 */ /* 0x000fe200078e00ff */
[----:B------:R-:W-:-:S02]  /*259a0*/  PRMT R23, R131, 0x5410, R27 ;  /* 0x0000541083177816 */ /* 0x000fc4000000001b */
[----:B------:R-:W-:Y:S02]  /*259b0*/  SHF.R.U32.HI R11, RZ, 0x10, R77 ;  /* 0x00000010ff0b7819 */ /* 0x000fe4000001164d */
[----:B------:R-:W-:Y:S02]  /*259c0*/  LOP3.LUT R43, R26, 0xffff0000, RZ, 0xc0, !PT ;  /* 0xffff00001a2b7812 */ /* 0x000fe400078ec0ff */
[----:B------:R-:W-:Y:S02]  /*259d0*/  PRMT R34, R132, 0x5410, R11 ;  /* 0x0000541084227816 */ /* 0x000fe4000000000b */
[----:B------:R-:W-:Y:S01]  /*259e0*/  LOP3.LUT R26, R35, 0xffff0000, RZ, 0xc0, !PT ;  /* 0xffff0000231a7812 */ /* 0x000fe200078ec0ff */
[C---:B------:R-:W-:Y:S01]  /*259f0*/  IMAD.U32 R35, R25.reuse, 0x10000, RZ ;  /* 0x0001000019237824 */ /* 0x040fe200078e00ff */
[----:B------:R-:W-:Y:S02]  /*25a00*/  SHF.R.U64 R24, R102, 0x10, R103 ;  /* 0x0000001066187819 */ /* 0x000fe40000001267 */
[----:B------:R-:W-:-:S02]  /*25a10*/  LOP3.LUT R25, R25, 0xffff0000, RZ, 0xc0, !PT ;  /* 0xffff000019197812 */ /* 0x000fc400078ec0ff */
        /* <DEDUP_REMOVED lines=13> */
[C---:B------:R-:W-:Y:S01]  /*25af0*/  IMAD.U32 R13, R14.reuse, 0x10000, RZ ;  /* 0x000100000e0d7824 */ /* 0x040fe200078e00ff */
[----:B------:R-:W-:Y:S01]  /*25b00*/  LOP3.LUT R12, R14, 0xffff0000, RZ, 0xc0, !PT ;  /* 0xffff00000e0c7812 */ /* 0x000fe200078ec0ff */
[----:B------:R-:W-:Y:S01]  /*25b10*/  FMUL.FTZ R14, R19, R42 ;  /* 0x0000002a130e7220 */ /* 0x000fe20000410000 */
[C---:B------:R-:W-:Y:S01]  /*25b20*/  LOP3.LUT R3, R15.reuse, 0xffff0000, RZ, 0xc0, !PT ;  /* 0xffff00000f037812 */ /* 0x040fe200078ec0ff */
[----:B------:R-:W-:-:S02]  /*25b30*/  IMAD.U32 R11, R15, 0x10000, RZ ;  /* 0x000100000f0b7824 */ /* 0x000fc400078e00ff */
[-C--:B------:R-:W-:Y:S02]  /*25b40*/  FMUL.FTZ R15, R19, R37.reuse ;  /* 0x00000025130f7220 */ /* 0x080fe40000410000 */
[C---:B------:R-:W-:Y:S02]  /*25b50*/  FFMA.FTZ R45, R29.reuse, R37, -R14 ;  /* 0x000000251d2d7223 */ /* 0x040fe4000001080e */
[----:B------:R-:W-:Y:S02]  /*25b60*/  FMUL.FTZ R14, R18, R43 ;  /* 0x0000002b120e7220 */ /* 0x000fe40000410000 */
[----:B------:R-:W-:Y:S02]  /*25b70*/  IMAD.U32 R19, R34, 0x10000, RZ ;  /* 0x0001000022137824 */ /* 0x000fe400078e00ff */
[----:B------:R-:W-:Y:S02]  /*25b80*/  FFMA.FTZ R44, R29, R42, R15 ;  /* 0x0000002a1d2c7223 */ /* 0x000fe4000001000f */
[----:B------:R-:W-:-:S02]  /*25b90*/  FFMA.FTZ R42, R28, R26, -R14 ;  /* 0x0000001a1c2a7223 */ /* 0x000fc4000001080e */
[C---:B------:R-:W-:Y:S02]  /*25ba0*/  FMUL.FTZ R15, R17.reuse, R35 ;  /* 0x00000023110f7220 */ /* 0x040fe40000410000 */
[-C--:B------:R-:W-:Y:S02]  /*25bb0*/  FMUL.FTZ R14, R17, R19.reuse ;  /* 0x00000013110e7220 */ /* 0x080fe40000410000 */
[----:B------:R-:W-:Y:S02]  /*25bc0*/  FMUL.FTZ R18, R18, R26 ;  /* 0x0000001a12127220 */ /* 0x000fe40000410000 */
[C---:B------:R-:W-:Y:S01]  /*25bd0*/  FFMA.FTZ R29, R27.reuse, R19, -R15 ;  /* 0x000000131b1d7223 */ /* 0x040fe2000001080f */
[----:B------:R-:W-:Y:S01]  /*25be0*/  LOP3.LUT R15, R34, 0xffff0000, RZ, 0xc0, !PT ;  /* 0xffff0000220f7812 */ /* 0x000fe200078ec0ff */
[----:B------:R-:W-:Y:S02]  /*25bf0*/  FFMA.FTZ R27, R27, R35, R14 ;  /* 0x000000231b1b7223 */ /* 0x000fe4000001000e */
[----:B------:R-:W-:-:S02]  /*25c00*/  FFMA.FTZ R37, R28, R43, R18 ;  /* 0x0000002b1c257223 */ /* 0x000fc40000010012 */
[----:B------:R-:W-:Y:S02]  /*25c10*/  FMUL.FTZ R14, R16, R25 ;  /* 0x00000019100e7220 */ /* 0x000fe40000410000 */
[----:B------:R-:W-:Y:S02]  /*25c20*/  IMAD.U32 R18, R24, 0x10000, RZ ;  /* 0x0001000018127824 */ /* 0x000fe400078e00ff */
[----:B------:R-:W-:Y:S02]  /*25c30*/  IMAD.U32 R17, R33, 0x10000, RZ ;  /* 0x0001000021117824 */ /* 0x000fe400078e00ff */
[-C--:B------:R-:W-:Y:S02]  /*25c40*/  FMUL.FTZ R16, R16, R15.reuse ;  /* 0x0000000f10107220 */ /* 0x080fe40000410000 */
[----:B------:R-:W-:Y:S02]  /*25c50*/  FFMA.FTZ R26, R22, R15, -R14 ;  /* 0x0000000f161a7223 */ /* 0x000fe4000001080e */
[----:B------:R-:W-:-:S02]  /*25c60*/  IMAD.U32 R28, R23, 0x10000, RZ ;  /* 0x00010000171c7824 */ /* 0x000fc400078e00ff */
[C---:B------:R-:W-:Y:S02]  /*25c70*/  FMUL.FTZ R15, R13.reuse, R18 ;  /* 0x000000120d0f7220 */ /* 0x040fe40000410000 */
[----:B------:R-:W-:Y:S02]  /*25c80*/  FMUL.FTZ R14, R13, R17 ;  /* 0x000000110d0e7220 */ /* 0x000fe40000410000 */
[----:B------:R-:W-:Y:S02]  /*25c90*/  IMAD.U32 R19, R32, 0x10000, RZ ;  /* 0x0001000020137824 */ /* 0x000fe400078e00ff */
[----:B------:R-:W-:Y:S01]  /*25ca0*/  FFMA.FTZ R25, R22, R25, R16 ;  /* 0x0000001916197223 */ /* 0x000fe20000010010 */
[----:B------:R-:W-:Y:S01]  /*25cb0*/  LOP3.LUT R16, R33, 0xffff0000, RZ, 0xc0, !PT ;  /* 0xffff000021107812 */ /* 0x000fe200078ec0ff */
[----:B------:R-:W-:Y:S02]  /*25cc0*/  FMUL.FTZ R13, R11, R28 ;  /* 0x0000001c0b0d7220 */ /* 0x000fe40000410000 */
[----:B------:R-:W-:Y:S01]  /*25cd0*/  FFMA.FTZ R22, R21, R17, -R15 ;  /* 0x0000001115167223 */ /* 0x000fe2000001080f */
[----:B------:R-:W-:Y:S01]  /*25ce0*/  LOP3.LUT R17, R23, 0xffff0000, RZ, 0xc0, !PT ;  /* 0xffff000017117812 */ /* 0x000fe200078ec0ff */
[----:B------:R-:W-:Y:S01]  /*25cf0*/  FFMA.FTZ R21, R21, R18, R14 ;  /* 0x0000001215157223 */ /* 0x000fe2000001000e */
[----:B------:R-:W-:Y:S01]  /*25d00*/  LOP3.LUT R18, R24, 0xffff0000, RZ, 0xc0, !PT ;  /* 0xffff000018127812 */ /* 0x000fe200078ec0ff */
[----:B------:R-:W-:-:S02]  /*25d10*/  FMUL.FTZ R11, R11, R19 ;  /* 0x000000130b0b7220 */ /* 0x000fc40000410000 */
[----:B------:R-:W-:Y:S01]  /*25d20*/  FFMA.FTZ R19, R20, R19, -R13 ;  /* 0x0000001314137223 */ /* 0x000fe2000001080d */
[----:B------:R-:W-:Y:S01]  /*25d30*/  LOP3.LUT R13, R32, 0xffff0000, RZ, 0xc0, !PT ;  /* 0xffff0000200d7812 */ /* 0x000fe200078ec0ff */
[----:B------:R-:W-:Y:S02]  /*25d40*/  FFMA.FTZ R20, R20, R28, R11 ;  /* 0x0000001c14147223 */ /* 0x000fe4000001000b */
[C---:B------:R-:W-:Y:S02]  /*25d50*/  FMUL.FTZ R14, R12.reuse, R18 ;  /* 0x000000120c0e7220 */ /* 0x040fe40000410000 */
[----:B------:R-:W-:Y:S02]  /*25d60*/  FMUL.FTZ R11, R12, R16 ;  /* 0x000000100c0b7220 */ /* 0x000fe40000410000 */
[C---:B------:R-:W-:Y:S02]  /*25d70*/  FMUL.FTZ R12, R3.reuse, R17 ;  /* 0x00000011030c7220 */ /* 0x040fe40000410000 */
[----:B------:R-:W-:-:S02]  /*25d80*/  FMUL.FTZ R15, R3, R13 ;  /* 0x0000000d030f7220 */ /* 0x000fc40000410000 */
[C---:B------:R-:W-:Y:S02]  /*25d90*/  FFMA.FTZ R3, R31.reuse, R18, R11 ;  /* 0x000000121f037223 */ /* 0x040fe4000001000b */
[----:B------:R-:W-:Y:S01]  /*25da0*/  FFMA.FTZ R14, R31, R16, -R14 ;  /* 0x000000101f0e7223 */ /* 0x000fe2000001080e */
[----:B------:R-:W-:Y:S01]  /*25db0*/  F2FP.BF16.PACK_AB R16, R42, R45 ;  /* 0x0000002d2a10723e */ /* 0x000fe200000010ff */
[C---:B------:R-:W-:Y:S01]  /*25dc0*/  FFMA.FTZ R11, R30.reuse, R13, -R12 ;  /* 0x0000000d1e0b7223 */ /* 0x040fe2000001080c */
[----:B------:R-:W-:Y:S01]  /*25dd0*/  F2FP.BF16.PACK_AB R12, R37, R44 ;  /* 0x0000002c250c723e */ /* 0x000fe200000010ff */
[----:B------:R-:W-:Y:S01]  /*25de0*/  FFMA.FTZ R15, R30, R17, R15 ;  /* 0x000000111e0f7223 */ /* 0x000fe2000001000f */
[----:B------:R-:W-:Y:S02]  /*25df0*/  F2FP.BF16.PACK_AB R17, R26, R29 ;  /* 0x0000001d1a11723e */ /* 0x000fe400000010ff */
[----:B------:R-:W-:Y:S02]  /*25e00*/  F2FP.BF16.PACK_AB R18, R14, R22 ;  /* 0x000000160e12723e */ /* 0x000fe400000010ff */
[----:B------:R-:W-:-:S02]  /*25e10*/  F2FP.BF16.PACK_AB R19, R11, R19 ;  /* 0x000000130b13723e */ /* 0x000fc400000010ff */
[----:B------:R-:W-:Y:S02]  /*25e20*/  F2FP.BF16.PACK_AB R13, R25, R27 ;  /* 0x0000001b190d723e */ /* 0x000fe400000010ff */
[----:B------:R-:W-:Y:S01]  /*25e30*/  F2FP.BF16.PACK_AB R14, R3, R21 ;  /* 0x00000015030e723e */ /* 0x000fe200000010ff */
[----:B------:R1:W-:Y:S01]  /*25e40*/  ST.E.128 [R40.64], R16 ;  /* 0x0000001028007985 */ /* 0x0003e2000c101d04 */
[----:B------:R-:W-:-:S05]  /*25e50*/  F2FP.BF16.PACK_AB R15, R15, R20 ;  /* 0x000000140f0f723e */ /* 0x000fca00000010ff */
[----:B------:R1:W-:Y:S02]  /*25e60*/  ST.E.128 [R38.64], R12 ;  /* 0x0000000c26007985 */ /* 0x0003e4000c101d04 */
.L_x_1438:
[----:B------:R-:W-:Y:S05]  /*25e70*/  BSYNC B0 ;  /* 0x0000000000007941 */ /* 0x000fea0003800000 */
.L_x_1437:
[----:B------:R-:W-:Y:S01]  /*25e80*/  IADD3 R3, R64, 0x40, RZ ;  /* 0x0000004040037810 */ /* 0x000fe20007ffe0ff */
[----:B-1----:R-:W-:Y:S02]  /*25e90*/  IMAD.MOV.U32 R12, RZ, RZ, R143 ;  /* 0x000000ffff0c7224 */ /* 0x002fe400078e008f */
[----:B------:R-:W-:Y:S01]  /*25ea0*/  IMAD.MOV.U32 R13, RZ, RZ, 0x0 ;  /* 0x00000000ff0d7424 */ /* 0x000fe200078e00ff */
[----:B------:R-:W-:-:S13]  /*25eb0*/  ISETP.GE.AND P0, PT, R3, R36, PT ;  /* 0x000000240300720c */ /* 0x000fda0003f06270 */
[----:B------:R-:W-:Y:S05]  /*25ec0*/  @P0 RET.REL.NODEC R12 `(_ZN7cutlass13device_kernelIN5flash19enable_sm80_to_sm89INS1_16FlashAttnFwdSm80INS1_25CollectiveMainloopFwdSm80ILi8ELi1ELb0EN4cute5tupleIJNS5_1CILi128EEENS7_ILi48EEENS7_ILi256EEEEEELi256ENS_10bfloat16_tEfNS_4arch4Sm80ELb0ELb1ELb0ELb1ELb1ELb1ELb1ELb0EEENS1_21CollectiveEpilogueFwdINS6_IJS8_SA_S9_EEENS6_IJNS7_ILi1EEESI_SI_EEESC_SE_Li256ELb1ELb1ELb0ELb0EEENS1_19SingleTileSchedulerILb1ELb0ELb1ELi128EEEEEEEEEvNT_6ParamsE) ;  /* 0xfffda1300c000950 */ /* 0x000fea0003c3ffff */
[----:B------:R-:W-:Y:S01]  /*25ed0*/  SHF.R.S32.HI R12, RZ, 0x1f, R3 ;  /* 0x0000001fff0c7819 */ /* 0x000fe20000011403 */
[----:B------:R-:W-:Y:S01]  /*25ee0*/  IMAD.SHL.U32 R13, R2, 0x40, RZ ;  /* 0x00000040020d7824 */ /* 0x000fe200078e00ff */
[----:B------:R-:W-:Y:S02]  /*25ef0*/  SHF.R.S32.HI R15, RZ, 0x1f, R2 ;  /* 0x0000001fff0f7819 */ /* 0x000fe40000011402 */
[CC--:B------:R-:W-:Y:S02]  /*25f00*/  LEA.HI R11, R12.reuse, R3.reuse, RZ, 0x3 ;  /* 0x000000030c0b7211 */ /* 0x0c0fe400078f18ff */
[----:B------:R-:W-:Y:S02]  /*25f10*/  LEA.HI R12, R12, R3, RZ, 0x6 ;  /* 0x000000030c0c7211 */ /* 0x000fe400078f30ff */
[----:B------:R-:W-:Y:S02]  /*25f20*/  SHF.R.S32.HI R14, RZ, 0x3, R11 ;  /* 0x00000003ff0e7819 */ /* 0x000fe4000001140b */
[----:B------:R-:W-:Y:S01]  /*25f30*/  LOP3.LUT R3, R13, 0x1c0, RZ, 0xc0, !PT ;  /* 0x000001c00d037812 */ /* 0x000fe200078ec0ff */
[----:B------:R-:W-:Y:S01]  /*25f40*/  IMAD.SHL.U32 R12, R12, 0x80, RZ ;  /* 0x000000800c0c7824 */ /* 0x000fe200078e00ff */
[----:B------:R-:W-:-:S02]  /*25f50*/  LEA.HI R13, R15, R2, RZ, 0x3 ;  /* 0x000000020f0d7211 */ /* 0x000fc400078f18ff */
[----:B------:R-:W-:Y:S02]  /*25f60*/  LEA.HI R2, R36, R14, RZ, 0x1d ;  /* 0x0000000e24027211 */ /* 0x000fe400078fe8ff */
[----:B------:R-:W-:Y:S02]  /*25f70*/  LOP3.LUT R15, R12, 0xffffe000, RZ, 0xc0, !PT ;  /* 0xffffe0000c0f7812 */ /* 0x000fe400078ec0ff */
[----:B------:R-:W-:Y:S02]  /*25f80*/  SHF.R.S32.HI R12, RZ, 0x1f, R2 ;  /* 0x0000001fff0c7819 */ /* 0x000fe40000011402 */
[----:B------:R-:W-:Y:S01]  /*25f90*/  LOP3.LUT R14, R3, 0x38, R11, 0xf8, !PT ;  /* 0x00000038030e7812 */ /* 0x000fe200078ef80b */
[----:B------:R-:W-:Y:S01]  /*25fa0*/  IMAD.SHL.U32 R11, R13, 0x40, RZ ;  /* 0x000000400d0b7824 */ /* 0x000fe200078e00ff */
[----:B------:R-:W-:Y:S01]  /*25fb0*/  SHF.R.U32.HI R16, RZ, 0x3, R3 ;  /* 0x00000003ff107819 */ /* 0x000fe20000011603 */
[----:B------:R-:W-:Y:S01]  /*25fc0*/  IMAD.SHL.U32 R13, R2, 0x8, RZ ;  /* 0x00000008020d7824 */ /* 0x000fe200078e00ff */
[----:B------:R-:W-:-:S02]  /*25fd0*/  LEA.HI R2, R12, R2, RZ, 0x3 ;  /* 0x000000020c027211 */ /* 0x000fc400078f18ff */
[----:B------:R-:W-:Y:S02]  /*25fe0*/  LOP3.LUT R11, R11, 0xfffffe00, RZ, 0xc0, !PT ;  /* 0xfffffe000b0b7812 */ /* 0x000fe400078ec0ff */
[----:B------:R-:W-:Y:S01]  /*25ff0*/  LOP3.LUT R3, R3, 0x38, R13, 0xf8, !PT ;  /* 0x0000003803037812 */ /* 0x000fe200078ef80d */
[----:B------:R-:W-:Y:S01]  /*26000*/  IMAD.SHL.U32 R2, R2, 0x400, RZ ;  /* 0x0000040002027824 */ /* 0x000fe200078e00ff */
[-C--:B------:R-:W-:Y:S02]  /*26010*/  LOP3.LUT R14, R14, R16.reuse, RZ, 0x3c, !PT ;  /* 0x000000100e0e7212 */ /* 0x080fe400078e3cff */
[----:B------:R-:W-:Y:S02]  /*26020*/  LOP3.LUT R3, R3, R16, RZ, 0x3c, !PT ;  /* 0x0000001003037212 */ /* 0x000fe400078e3cff */
[----:B------:R-:W-:Y:S02]  /*26030*/  LOP3.LUT R2, R2, 0xffffe000, RZ, 0xc0, !PT ;  /* 0xffffe00002027812 */ /* 0x000fe400078ec0ff */
[----:B------:R-:W-:-:S02]  /*26040*/  IADD3 R14, R14, R15, R11 ;  /* 0x0000000f0e0e7210 */ /* 0x000fc40007ffe00b */
[----:B------:R-:W-:-:S03]  /*26050*/  IADD3 R2, R3, R2, R11 ;  /* 0x0000000203027210 */ /* 0x000fc60007ffe00b */
[----:B-----5:R-:W-:-:S04]  /*26060*/  IMAD.WIDE.U32 R38, R14, 0x2, R52 ;  /* 0x000000020e267825 */ /* 0x020fc800078e0034 */
[----:B------:R-:W-:Y:S01]  /*26070*/  IMAD.WIDE.U32 R36, R2, 0x2, R52 ;  /* 0x0000000202247825 */ /* 0x000fe200078e0034 */
[----:B------:R-:W2:Y:S04]  /*26080*/  LD.E.128 R16, [R38.64] ;  /* 0x0000000426107980 */ /* 0x000ea8000c101d00 */
[----:B------:R-:W3:Y:S01]  /*26090*/  LD.E.128 R12, [R36.64] ;  /* 0x00000004240c7980 */ /* 0x000ee2000c101d00 */
[----:B------:R-:W-:Y:S02]  /*260a0*/  SHF.R.U64 R21, R104, 0x10, R105 ;  /* 0x0000001068157819 */ /* 0x000fe40000001269 */
[----:B------:R-:W-:Y:S02]  /*260b0*/  SHF.R.U64 R2, R108, 0x10, R109 ;  /* 0x000000106c027819 */ /* 0x000fe4000000126d */
[----:B------:R-:W-:-:S02]  /*260c0*/  PRMT R29, R134, 0x5432, R21 ;  /* 0x00005432861d7816 */ /* 0x000fc40000000015 */
[----:B------:R-:W-:Y:S02]  /*260d0*/  PRMT R34, R136, 0x5432, R2 ;  /* 0x0000543288227816 */ /* 0x000fe40000000002 */
[----:B------:R-:W-:Y:S01]  /*260e0*/  SHF.R.U32.HI R23, RZ, 0x10, R105 ;  /* 0x00000010ff177819 */ /* 0x000fe20000011669 */
[C---:B------:R-:W-:Y:S01]  /*260f0*/  IMAD.U32 R40, R29.reuse, 0x10000, RZ ;  /* 0x000100001d287824 */ /* 0x040fe200078e00ff */
[----:B------:R-:W-:Y:S01]  /*26100*/  SHF.R.U32.HI R3, RZ, 0x10, R109 ;  /* 0x00000010ff037819 */ /* 0x000fe2000001166d */
[----:B------:R-:W-:Y:S01]  /*26110*/  IMAD.U32 R35, R34, 0x10000, RZ ;  /* 0x0001000022237824 */ /* 0x000fe200078e00ff */
[----:B------:R-:W-:Y:S02]  /*26120*/  LOP3.LUT R41, R29, 0xffff0000, RZ, 0xc0, !PT ;  /* 0xffff00001d297812 */ /* 0x000fe400078ec0ff */
[----:B------:R-:W-:Y:S02]  /*26130*/  PRMT R23, R134, 0x5410, R23 ;  /* 0x0000541086177816 */ /* 0x000fe40000000017 */
[----:B------:R-:W-:-:S02]  /*26140*/  SHF.R.U64 R11, R110, 0x10, R111 ;  /* 0x000000106e0b7819 */ /* 0x000fc4000000126f */
[----:B------:R-:W-:Y:S01]  /*26150*/  LOP3.LUT R34, R34, 0xffff0000, RZ, 0xc0, !PT ;  /* 0xffff000022227812 */ /* 0x000fe200078ec0ff */
[----:B------:R-:W-:Y:S01]  /*26160*/  IMAD.U32 R29, R23, 0x10000, RZ ;  /* 0x00010000171d7824 */ /* 0x000fe200078e00ff */
[----:B------:R-:W-:Y:S02]  /*26170*/  PRMT R33, R136, 0x5410, R3 ;  /* 0x0000541088217816 */ /* 0x000fe40000000003 */
[----:B------:R-:W-:Y:S02]  /*26180*/  PRMT R32, R137, 0x5432, R11 ;  /* 0x0000543289207816 */ /* 0x000fe4000000000b */
[--C-:B------:R-:W-:Y:S02]  /*26190*/  SHF.R.U64 R28, R106, 0x10, R107.reuse ;  /* 0x000000106a1c7819 */ /* 0x100fe4000000126b */
[----:B------:R-:W-:Y:S02]  /*261a0*/  SHF.R.U32.HI R27, RZ, 0x10, R107 ;  /* 0x00000010ff1b7819 */ /* 0x000fe4000001166b */
[----:B------:R-:W-:-:S02]  /*261b0*/  SHF.R.U32.HI R20, RZ, 0x10, R111 ;  /* 0x00000010ff147819 */ /* 0x000fc4000001166f */
[C---:B------:R-:W-:Y:S02]  /*261c0*/  PRMT R28, R135.reuse, 0x5432, R28 ;  /* 0x00005432871c7816 */ /* 0x040fe4000000001c */
[----:B------:R-:W-:Y:S02]  /*261d0*/  PRMT R27, R135, 0x5410, R27 ;  /* 0x00005410871b7816 */ /* 0x000fe4000000001b */
[----:B------:R-:W-:Y:S01]  /*261e0*/  PRMT R30, R137, 0x5410, R20 ;  /* 0x00005410891e7816 */ /* 0x000fe20000000014 */
[C---:B--2---:R-:W-:Y:S01]  /*261f0*/  IMAD.U32 R21, R18.reuse, 0x10000, RZ ;  /* 0x0001000012157824 */ /* 0x044fe200078e00ff */
[----:B------:R-:W-:Y:S01]  /*26200*/  LOP3.LUT R31, R18, 0xffff0000, RZ, 0xc0, !PT ;  /* 0xffff0000121f7812 */ /* 0x000fe200078ec0ff */
[C---:B------:R-:W-:Y:S01]  /*26210*/  IMAD.U32 R24, R17.reuse, 0x10000, RZ ;  /* 0x0001000011187824 */ /* 0x040fe200078e00ff */
[----:B------:R-:W-:Y:S01]  /*26220*/  LOP3.LUT R22, R17, 0xffff0000, RZ, 0xc0, !PT ;  /* 0xffff000011167812 */ /* 0x000fe200078ec0ff */
[----:B---3--:R-:W-:Y:S01]  /*26230*/  IMAD.U32 R18, R12, 0x10000, RZ ;  /* 0x000100000c127824 */ /* 0x008fe200078e00ff */
[C---:B------:R-:W-:Y:S01]  /*26240*/  LOP3.LUT R25, R16.reuse, 0xffff0000, RZ, 0xc0, !PT ;  /* 0xffff000010197812 */ /* 0x040fe200078ec0ff */
[----:B------:R-:W-:Y:S01]  /*26250*/  IMAD.U32 R26, R16, 0x10000, RZ ;  /* 0x00010000101a7824 */ /* 0x000fe200078e00ff */
[----:B------:R-:W-:Y:S01]  /*26260*/  LOP3.LUT R17, R12, 0xffff0000, RZ, 0xc0, !PT ;  /* 0xffff00000c117812 */ /* 0x000fe200078ec0ff */
[C---:B------:R-:W-:Y:S01]  /*26270*/  IMAD.U32 R16, R13.reuse, 0x10000, RZ ;  /* 0x000100000d107824 */ /* 0x040fe200078e00ff */
[----:B------:R-:W-:Y:S01]  /*26280*/  LOP3.LUT R12, R13, 0xffff0000, RZ, 0xc0, !PT ;  /* 0xffff00000d0c7812 */ /* 0x000fe200078ec0ff */
[----:B------:R-:W-:Y:S01]  /*26290*/  FMUL.FTZ R13, R18, R40 ;  /* 0x00000028120d7220 */ /* 0x000fe20000410000 */
[----:B------:R-:W-:Y:S01]  /*262a0*/  LOP3.LUT R3, R14, 0xffff0000, RZ, 0xc0, !PT ;  /* 0xffff00000e037812 */ /* 0x000fe200078ec0ff */
[----:B------:R-:W-:-:S02]  /*262b0*/  FMUL.FTZ R18, R18, R35 ;  /* 0x0000002312127220 */ /* 0x000fc40000410000 */
[----:B------:R-:W-:Y:S02]  /*262c0*/  FFMA.FTZ R35, R26, R35, -R13 ;  /* 0x000000231a237223 */ /* 0x000fe4000001080d */
[----:B------:R-:W-:Y:S02]  /*262d0*/  FMUL.FTZ R13, R17, R41 ;  /* 0x00000029110d7220 */ /* 0x000fe40000410000 */
[----:B------:R-:W-:Y:S01]  /*262e0*/  IMAD.U32 R11, R14, 0x10000, RZ ;  /* 0x000100000e0b7824 */ /* 0x000fe200078e00ff */
[C---:B------:R-:W-:Y:S01]  /*262f0*/  LOP3.LUT R14, R15.reuse, 0xffff0000, RZ, 0xc0, !PT ;  /* 0xffff00000f0e7812 */ /* 0x040fe200078ec0ff */
[----:B------:R-:W-:Y:S02]  /*26300*/  IMAD.U32 R2, R15, 0x10000, RZ ;  /* 0x000100000f027824 */ /* 0x000fe400078e00ff */
[----:B------:R-:W-:Y:S02]  /*26310*/  FMUL.FTZ R17, R17, R34 ;  /* 0x0000002211117220 */ /* 0x000fe40000410000 */
[----:B------:R-:W-:Y:S01]  /*26320*/  FFMA.FTZ R40, R26, R40, R18 ;  /* 0x000000281a287223 */ /* 0x000fe20000010012 */
[----:B------:R-:W-:Y:S01]  /*26330*/  LOP3.LUT R18, R23, 0xffff0000, RZ, 0xc0, !PT ;  /* 0xffff000017127812 */ /* 0x000fe200078ec0ff */
[C---:B------:R-:W-:Y:S01]  /*26340*/  IMAD.U32 R15, R33.reuse, 0x10000, RZ ;  /* 0x00010000210f7824 */ /* 0x040fe200078e00ff */
[----:B------:R-:W-:Y:S01]  /*26350*/  LOP3.LUT R33, R33, 0xffff0000, RZ, 0xc0, !PT ;  /* 0xffff000021217812 */ /* 0x000fe200078ec0ff */
[----:B------:R-:W-:-:S02]  /*26360*/  FFMA.FTZ R34, R25, R34, -R13 ;  /* 0x0000002219227223 */ /* 0x000fc4000001080d */
[C---:B------:R-:W-:Y:S02]  /*26370*/  FMUL.FTZ R13, R16.reuse, R29 ;  /* 0x0000001d100d7220 */ /* 0x040fe40000410000 */
[-C--:B------:R-:W-:Y:S02]  /*26380*/  FMUL.FTZ R16, R16, R15.reuse ;  /* 0x0000000f10107220 */ /* 0x080fe40000410000 */
[----:B------:R-:W-:Y:S02]  /*26390*/  FFMA.FTZ R26, R24, R15, -R13 ;  /* 0x0000000f181a7223 */ /* 0x000fe4000001080d */
[----:B------:R-:W-:Y:S02]  /*263a0*/  FFMA.FTZ R41, R25, R41, R17 ;  /* 0x0000002919297223 */ /* 0x000fe40000010011 */
[----:B------:R-:W-:Y:S02]  /*263b0*/  FMUL.FTZ R13, R12, R18 ;  /* 0x000000120c0d7220 */ /* 0x000fe40000410000 */
[C---:B------:R-:W-:Y:S01]  /*263c0*/  IMAD.U32 R17, R32.reuse, 0x10000, RZ ;  /* 0x0001000020117824 */ /* 0x040fe200078e00ff */
[----:B------:R-:W-:Y:S01]  /*263d0*/  LOP3.LUT R32, R32, 0xffff0000, RZ, 0xc0, !PT ;  /* 0xffff000020207812 */ /* 0x000fe200078ec0ff */
[C---:B------:R-:W-:Y:S01]  /*263e0*/  IMAD.U32 R23, R28.reuse, 0x10000, RZ ;  /* 0x000100001c177824 */ /* 0x040fe200078e00ff */
[----:B------:R-:W-:Y:S01]  /*263f0*/  LOP3.LUT R28, R28, 0xffff0000, RZ, 0xc0, !PT ;  /* 0xffff00001c1c7812 */ /* 0x000fe200078ec0ff */
[----:B------:R-:W-:-:S02]  /*26400*/  FFMA.FTZ R29, R24, R29, R16 ;  /* 0x0000001d181d7223 */ /* 0x000fc40000010010 */
[-C--:B------:R-:W-:Y:S02]  /*26410*/  FMUL.FTZ R15, R12, R33.reuse ;  /* 0x000000210c0f7220 */ /* 0x080fe40000410000 */
[----:B------:R-:W-:Y:S02]  /*26420*/  IMAD.U32 R25, R27, 0x10000, RZ ;  /* 0x000100001b197824 */ /* 0x000fe400078e00ff */
[C---:B------:R-:W-:Y:S01]  /*26430*/  IMAD.U32 R16, R30.reuse, 0x10000, RZ ;  /* 0x000100001e107824 */ /* 0x040fe200078e00ff */
[----:B------:R-:W-:Y:S01]  /*26440*/  LOP3.LUT R30, R30, 0xffff0000, RZ, 0xc0, !PT ;  /* 0xffff00001e1e7812 */ /* 0x000fe200078ec0ff */
[----:B------:R-:W-:Y:S02]  /*26450*/  FFMA.FTZ R33, R22, R33, -R13 ;  /* 0x0000002116217223 */ /* 0x000fe4000001080d */
[C---:B------:R-:W-:Y:S02]  /*26460*/  FMUL.FTZ R13, R11.reuse, R23 ;  /* 0x000000170b0d7220 */ /* 0x040fe40000410000 */
[----:B------:R-:W-:-:S02]  /*26470*/  FMUL.FTZ R12, R11, R17 ;  /* 0x000000110b0c7220 */ /* 0x000fc40000410000 */
[C---:B------:R-:W-:Y:S01]  /*26480*/  IMAD.U32 R20, R19.reuse, 0x10000, RZ ;  /* 0x0001000013147824 */ /* 0x040fe200078e00ff */
[----:B------:R-:W-:Y:S01]  /*26490*/  LOP3.LUT R19, R19, 0xffff0000, RZ, 0xc0, !PT ;  /* 0xffff000013137812 */ /* 0x000fe200078ec0ff */
[----:B------:R-:W-:Y:S01]  /*264a0*/  FFMA.FTZ R24, R22, R18, R15 ;  /* 0x0000001216187223 */ /* 0x000fe2000001000f */
[----:B------:R-:W-:Y:S01]  /*264b0*/  LOP3.LUT R15, R27, 0xffff0000, RZ, 0xc0, !PT ;  /* 0xffff00001b0f7812 */ /* 0x000fe200078ec0ff */
[C---:B------:R-:W-:Y:S02]  /*264c0*/  FMUL.FTZ R11, R2.reuse, R25 ;  /* 0x00000019020b7220 */ /* 0x040fe40000410000 */
[----:B------:R-:W-:Y:S02]  /*264d0*/  FMUL.FTZ R2, R2, R16 ;  /* 0x0000001002027220 */ /* 0x000fe40000410000 */
[----:B------:R-:W-:Y:S01]  /*264e0*/  FFMA.FTZ R18, R21, R17, -R13 ;  /* 0x0000001115127223 */ /* 0x000fe2000001080d */
[----:B------:R-:W-:Y:S01]  /*264f0*/  F2FP.BF16.PACK_AB R17, R33, R26 ;  /* 0x0000001a2111723e */ /* 0x000fe200000010ff */
[----:B------:R-:W-:Y:S01]  /*26500*/  FFMA.FTZ R22, R21, R23, R12 ;  /* 0x0000001715167223 */ /* 0x000fe2000001000c */
[----:B------:R-:W-:Y:S01]  /*26510*/  F2FP.BF16.PACK_AB R12, R41, R40 ;  /* 0x00000028290c723e */ /* 0x000fe200000010ff */
[----:B------:R-:W-:Y:S01]  /*26520*/  FFMA.FTZ R21, R20, R16, -R11 ;  /* 0x0000001014157223 */ /* 0x000fe2000001080b */
[----:B------:R-:W-:Y:S01]  /*26530*/  F2FP.BF16.PACK_AB R16, R34, R35 ;  /* 0x000000232210723e */ /* 0x000fe200000010ff */
[----:B------:R-:W-:Y:S01]  /*26540*/  FFMA.FTZ R20, R20, R25, R2 ;  /* 0x0000001914147223 */ /* 0x000fe20000010002 */
[----:B------:R-:W-:Y:S01]  /*26550*/  F2FP.BF16.PACK_AB R13, R24, R29 ;  /* 0x0000001d180d723e */ /* 0x000fe200000010ff */
[----:B------:R-:W-:-:S02]  /*26560*/  FMUL.FTZ R11, R3, R28 ;  /* 0x0000001c030b7220 */ /* 0x000fc40000410000 */
[CC--:B------:R-:W-:Y:S02]  /*26570*/  FMUL.FTZ R2, R14.reuse, R15.reuse ;  /* 0x0000000f0e027220 */ /* 0x0c0fe40000410000 */
[----:B------:R-:W-:Y:S02]  /*26580*/  FMUL.FTZ R3, R3, R32 ;  /* 0x0000002003037220 */ /* 0x000fe40000410000 */
[----:B------:R-:W-:Y:S02]  /*26590*/  FMUL.FTZ R14, R14, R30 ;  /* 0x0000001e0e0e7220 */ /* 0x000fe40000410000 */
[----:B------:R-:W-:Y:S02]  /*265a0*/  FFMA.FTZ R11, R31, R32, -R11 ;  /* 0x000000201f0b7223 */ /* 0x000fe4000001080b */
[----:B------:R-:W-:Y:S02]  /*265b0*/  FFMA.FTZ R2, R19, R30, -R2 ;  /* 0x0000001e13027223 */ /* 0x000fe40000010802 */
[----:B------:R-:W-:Y:S01]  /*265c0*/  FFMA.FTZ R3, R31, R28, R3 ;  /* 0x0000001c1f037223 */ /* 0x000fe20000010003 */
[----:B------:R-:W-:Y:S01]  /*265d0*/  F2FP.BF16.PACK_AB R18, R11, R18 ;  /* 0x000000120b12723e */ /* 0x000fe200000010ff */
[----:B------:R-:W-:Y:S01]  /*265e0*/  FFMA.FTZ R15, R19, R15, R14 ;  /* 0x0000000f130f7223 */ /* 0x000fe2000001000e */
[----:B------:R-:W-:Y:S01]  /*265f0*/  F2FP.BF16.PACK_AB R19, R2, R21 ;  /* 0x000000150213723e */ /* 0x000fe200000010ff */
[----:B------:R-:W-:Y:S01]  /*26600*/  IMAD.MOV.U32 R2, RZ, RZ, R143 ;  /* 0x000000ffff027224 */ /* 0x000fe200078e008f */
[----:B------:R-:W-:Y:S01]  /*26610*/  F2FP.BF16.PACK_AB R14, R3, R22 ;  /* 0x00000016030e723e */ /* 0x000fe200000010ff */
[----:B------:R-:W-:Y:S01]  /*26620*/  IMAD.MOV.U32 R3, RZ, RZ, 0x0 ;  /* 0x00000000ff037424 */ /* 0x000fe200078e00ff */
[----:B------:R-:W-:Y:S01]  /*26630*/  F2FP.BF16.PACK_AB R15, R15, R20 ;  /* 0x000000140f0f723e */ /* 0x000fe200000010ff */
[----:B------:R1:W-:Y:S04]  /*26640*/  ST.E.128 [R38.64], R16 ;  /* 0x0000001026007985 */ /* 0x0003e8000c101d04 */
[----:B------:R1:W-:Y:S01]  /*26650*/  ST.E.128 [R36.64], R12 ;  /* 0x0000000c24007985 */ /* 0x0003e2000c101d04 */
[----:B------:R-:W-:Y:S05]  /*26660*/  RET.REL.NODEC R2 `(_ZN7cutlass13device_kernelIN5flash19enable_sm80_to_sm89INS1_16FlashAttnFwdSm80INS1_25CollectiveMainloopFwdSm80ILi8ELi1ELb0EN4cute5tupleIJNS5_1CILi128EEENS7_ILi48EEENS7_ILi256EEEEEELi256ENS_10bfloat16_tEfNS_4arch4Sm80ELb0ELb1ELb0ELb1ELb1ELb1ELb1ELb0EEENS1_21CollectiveEpilogueFwdINS6_IJS8_SA_S9_EEENS6_IJNS7_ILi1EEESI_SI_EEESC_SE_Li256ELb1ELb1ELb0ELb0EEENS1_19SingleTileSchedulerILb1ELb0ELb1ELi128EEEEEEEEEvNT_6ParamsE) ;  /* 0xfffd999002007950 */ /* 0x000fea0003c3ffff */
.L_x_1365:
        /* <DEDUP_REMOVED lines=8> */
.L_x_1366:
[----:B------:R-:W-:Y:S01]  /*266f0*/  IMAD.MOV.U32 R184, RZ, RZ, R34 ;  /* 0x000000ffffb87224 */ /* 0x000fe200078e0022 */
[----:B------:R-:W-:Y:S01]  /*26700*/  MOV R3, 0x181f ;  /* 0x0000181f00037802 */ /* 0x000fe20000000f00 */
[----:B------:R-:W-:Y:S01]  /*26710*/  IMAD.MOV.U32 R187, RZ, RZ, RZ ;  /* 0x000000ffffbb7224 */ /* 0x000fe200078e00ff */
[----:B------:R-:W-:Y:S02]  /*26720*/  MOV R189, 0xffffffff ;  /* 0xffffffff00bd7802 */ /* 0x000fe40000000f00 */
[----:B------:R-:W-:Y:S02]  /*26730*/  MOV R2, 0x26750 ;  /* 0x0002675000027802 */ /* 0x000fe40000000f00 */
[----:B-12---:R-:W-:Y:S05]  /*26740*/  CALL.REL.NOINC `($__internal_6_$__cuda_sm70_shflsync_idx_p) ;  /* 0x00000eb000007944 */ /* 0x006fea0003c00000 */
[----:B------:R-:W-:Y:S01]  /*26750*/  IMAD.MOV.U32 R184, RZ, RZ, R24 ;  /* 0x000000ffffb87224 */ /* 0x000fe200078e0018 */
[----:B------:R-:W-:Y:S01]  /*26760*/  MOV R3, 0x181f ;  /* 0x0000181f00037802 */ /* 0x000fe20000000f00 */
[----:B------:R-:W-:Y:S01]  /*26770*/  IMAD.MOV.U32 R187, RZ, RZ, RZ ;  /* 0x000000ffffbb7224 */ /* 0x000fe200078e00ff */
[----:B------:R-:W-:Y:S01]  /*26780*/  MOV R12, R188 ;  /* 0x000000bc000c7202 */ /* 0x000fe20000000f00 */
[----:B------:R-:W-:Y:S01]  /*26790*/  IMAD.MOV.U32 R189, RZ, RZ, -0x1 ;  /* 0xffffffffffbd7424 */ /* 0x000fe200078e00ff */
[----:B------:R-:W-:-:S02]  /*267a0*/  MOV R13, R11 ;  /* 0x0000000b000d7202 */ /* 0x000fc40000000f00 */
[----:B------:R-:W-:Y:S02]  /*267b0*/  MOV R2, 0x267d0 ;  /* 0x000267d000027802 */ /* 0x000fe40000000f00 */
[----:B------:R-:W-:Y:S05]  /*267c0*/  CALL.REL.NOINC `($__internal_6_$__cuda_sm70_shflsync_idx_p) ;  /* 0x00000e3000007944 */ /* 0x000fea0003c00000 */
[----:B------:R-:W-:Y:S01]  /*267d0*/  IMAD.MOV.U32 R14, RZ, RZ, R188 ;  /* 0x000000ffff0e7224 */ /* 0x000fe200078e00bc */
[----:B------:R-:W-:Y:S01]  /*267e0*/  MOV R184, R37 ;  /* 0x0000002500b87202 */ /* 0x000fe20000000f00 */
[----:B------:R-:W-:Y:S01]  /*267f0*/  IMAD.MOV.U32 R187, RZ, RZ, RZ ;  /* 0x000000ffffbb7224 */ /* 0x000fe200078e00ff */
[----:B------:R-:W-:Y:S01]  /*26800*/  MOV R3, 0x181f ;  /* 0x0000181f00037802 */ /* 0x000fe20000000f00 */
[----:B------:R-:W-:Y:S01]  /*26810*/  IMAD.MOV.U32 R189, RZ, RZ, -0x1 ;  /* 0xffffffffffbd7424 */ /* 0x000fe200078e00ff */
[----:B------:R-:W-:Y:S02]  /*26820*/  MOV R2, 0x26840 ;  /* 0x0002684000027802 */ /* 0x000fe40000000f00 */
[----:B------:R-:W-:Y:S05]  /*26830*/  CALL.REL.NOINC `($__internal_6_$__cuda_sm70_shflsync_idx_p) ;  /* 0x00000dc000007944 */ /* 0x000fea0003c00000 */
[----:B------:R-:W-:Y:S01]  /*26840*/  MOV R3, R188 ;  /* 0x000000bc00037202 */ /* 0x000fe20000000f00 */
[----:B------:R-:W-:Y:S05]  /*26850*/  BRA `(.L_x_1440) ;  /* 0xffff62e000007947 */ /* 0x000fea000383ffff */
.L_x_1369:
[----:B------:R-:W-:Y:S01]  /*26860*/  IMAD.MOV.U32 R184, RZ, RZ, R22 ;  /* 0x000000ffffb87224 */ /* 0x000fe200078e0016 */
[----:B------:R-:W-:Y:S01]  /*26870*/  MOV R3, 0x181f ;  /* 0x0000181f00037802 */ /* 0x000fe20000000f00 */
[----:B------:R-:W-:Y:S01]  /*26880*/  IMAD.MOV.U32 R187, RZ, RZ, 0x1 ;  /* 0x00000001ffbb7424 */ /* 0x000fe200078e00ff */
[----:B------:R-:W-:Y:S02]  /*26890*/  MOV R189, 0xffffffff ;  /* 0xffffffff00bd7802 */ /* 0x000fe40000000f00 */
[----:B------:R-:W-:-:S02]  /*268a0*/  MOV R2, 0x268c0 ;  /* 0x000268c000027802 */ /* 0x000fc40000000f00 */
[----:B---3--:R-:W-:Y:S05]  /*268b0*/  CALL.REL.NOINC `($__internal_6_$__cuda_sm70_shflsync_idx_p) ;  /* 0x00000d4000007944 */ /* 0x008fea0003c00000 */
[----:B------:R-:W-:Y:S01]  /*268c0*/  IMAD.MOV.U32 R11, RZ, RZ, R188 ;  /* 0x000000ffff0b7224 */ /* 0x000fe200078e00bc */
[----:B------:R-:W-:Y:S01]  /*268d0*/  MOV R184, R34 ;  /* 0x0000002200b87202 */ /* 0x000fe20000000f00 */
[----:B------:R-:W-:Y:S01]  /*268e0*/  IMAD.MOV.U32 R187, RZ, RZ, 0x1 ;  /* 0x00000001ffbb7424 */ /* 0x000fe200078e00ff */
[----:B------:R-:W-:Y:S01]  /*268f0*/  MOV R3, 0x181f ;  /* 0x0000181f00037802 */ /* 0x000fe20000000f00 */
[----:B------:R-:W-:Y:S01]  /*26900*/  IMAD.MOV.U32 R189, RZ, RZ, -0x1 ;  /* 0xffffffffffbd7424 */ /* 0x000fe200078e00ff */
[----:B------:R-:W-:-:S02]  /*26910*/  MOV R2, 0x26930 ;  /* 0x0002693000027802 */ /* 0x000fc40000000f00 */
[----:B------:R-:W-:Y:S05]  /*26920*/  CALL.REL.NOINC `($__internal_6_$__cuda_sm70_shflsync_idx_p) ;  /* 0x00000cd000007944 */ /* 0x000fea0003c00000 */
[----:B------:R-:W-:Y:S01]  /*26930*/  IMAD.MOV.U32 R184, RZ, RZ, R24 ;  /* 0x000000ffffb87224 */ /* 0x000fe200078e0018 */
[----:B------:R-:W-:Y:S01]  /*26940*/  MOV R3, 0x181f ;  /* 0x0000181f00037802 */ /* 0x000fe20000000f00 */
[----:B------:R-:W-:Y:S01]  /*26950*/  IMAD.MOV.U32 R187, RZ, RZ, 0x1 ;  /* 0x00000001ffbb7424 */ /* 0x000fe200078e00ff */
[----:B------:R-:W-:Y:S01]  /*26960*/  MOV R12, R188 ;  /* 0x000000bc000c7202 */ /* 0x000fe20000000f00 */
[----:B------:R-:W-:Y:S01]  /*26970*/  IMAD.MOV.U32 R189, RZ, RZ, -0x1 ;  /* 0xffffffffffbd7424 */ /* 0x000fe200078e00ff */
[----:B------:R-:W-:-:S02]  /*26980*/  MOV R13, R11 ;  /* 0x0000000b000d7202 */ /* 0x000fc40000000f00 */
[----:B------:R-:W-:Y:S02]  /*26990*/  MOV R2, 0x269b0 ;  /* 0x000269b000027802 */ /* 0x000fe40000000f00 */
[----:B------:R-:W-:Y:S05]  /*269a0*/  CALL.REL.NOINC `($__internal_6_$__cuda_sm70_shflsync_idx_p) ;  /* 0x00000c5000007944 */ /* 0x000fea0003c00000 */
        /* <DEDUP_REMOVED lines=9> */
.L_x_1372:
[----:B------:R-:W-:Y:S01]  /*26a40*/  IMAD.MOV.U32 R184, RZ, RZ, R22 ;  /* 0x000000ffffb87224 */ /* 0x000fe200078e0016 */
[----:B------:R-:W-:Y:S01]  /*26a50*/  MOV R3, 0x181f ;  /* 0x0000181f00037802 */ /* 0x000fe20000000f00 */
[----:B------:R-:W-:Y:S01]  /*26a60*/  IMAD.MOV.U32 R187, RZ, RZ, 0x2 ;  /* 0x00000002ffbb7424 */ /* 0x000fe200078e00ff */
[----:B------:R-:W-:Y:S02]  /*26a70*/  MOV R189, 0xffffffff ;  /* 0xffffffff00bd7802 */ /* 0x000fe40000000f00 */
[----:B------:R-:W-:-:S02]  /*26a80*/  MOV R2, 0x26aa0 ;  /* 0x00026aa000027802 */ /* 0x000fc40000000f00 */
[----:B--2---:R-:W-:Y:S05]  /*26a90*/  CALL.REL.NOINC `($__internal_6_$__cuda_sm70_shflsync_idx_p) ;  /* 0x00000b6000007944 */ /* 0x004fea0003c00000 */
[----:B------:R-:W-:Y:S01]  /*26aa0*/  MOV R11, R188 ;  /* 0x000000bc000b7202 */ /* 0x000fe20000000f00 */
[----:B------:R-:W-:Y:S05]  /*26ab0*/  BRA `(.L_x_1442) ;  /* 0xffff6b1000007947 */ /* 0x000fea000383ffff */
.L_x_1373:
[----:B------:R-:W-:Y:S01]  /*26ac0*/  IMAD.MOV.U32 R184, RZ, RZ, R34 ;  /* 0x000000ffffb87224 */ /* 0x000fe200078e0022 */
[----:B------:R-:W-:Y:S01]  /*26ad0*/  MOV R3, 0x181f ;  /* 0x0000181f00037802 */ /* 0x000fe20000000f00 */
[----:B------:R-:W-:Y:S01]  /*26ae0*/  IMAD.MOV.U32 R187, RZ, RZ, 0x2 ;  /* 0x00000002ffbb7424 */ /* 0x000fe200078e00ff */
[----:B------:R-:W-:-:S02]  /*26af0*/  MOV R189, 0xffffffff ;  /* 0xffffffff00bd7802 */ /* 0x000fc40000000f00 */
[----:B------:R-:W-:Y:S02]  /*26b00*/  MOV R2, 0x26b20 ;  /* 0x00026b2000027802 */ /* 0x000fe40000000f00 */
[----:B-123--:R-:W-:Y:S05]  /*26b10*/  CALL.REL.NOINC `($__internal_6_$__cuda_sm70_shflsync_idx_p) ;  /* 0x00000ae000007944 */ /* 0x00efea0003c00000 */
[----:B------:R-:W-:Y:S01]  /*26b20*/  IMAD.MOV.U32 R184, RZ, RZ, R24 ;  /* 0x000000ffffb87224 */ /* 0x000fe200078e0018 */
[----:B------:R-:W-:Y:S01]  /*26b30*/  MOV R3, 0x181f ;  /* 0x0000181f00037802 */ /* 0x000fe20000000f00 */
[----:B------:R-:W-:Y:S01]  /*26b40*/  IMAD.MOV.U32 R187, RZ, RZ, 0x2 ;  /* 0x00000002ffbb7424 */ /* 0x000fe200078e00ff */
[----:B------:R-:W-:Y:S01]  /*26b50*/  MOV R12, R188 ;  /* 0x000000bc000c7202 */ /* 0x000fe20000000f00 */
[----:B------:R-:W-:Y:S01]  /*26b60*/  IMAD.MOV.U32 R189, RZ, RZ, -0x1 ;  /* 0xffffffffffbd7424 */ /* 0x000fe200078e00ff */
[----:B------:R-:W-:Y:S02]  /*26b70*/  MOV R13, R11 ;  /* 0x0000000b000d7202 */ /* 0x000fe40000000f00 */
[----:B------:R-:W-:Y:S02]  /*26b80*/  MOV R2, 0x26ba0 ;  /* 0x00026ba000027802 */ /* 0x000fe40000000f00 */
[----:B------:R-:W-:Y:S05]  /*26b90*/  CALL.REL.NOINC `($__internal_6_$__cuda_sm70_shflsync_idx_p) ;  /* 0x00000a6000007944 */ /* 0x000fea0003c00000 */
        /* <DEDUP_REMOVED lines=9> */
.L_x_1376:
[----:B------:R-:W-:Y:S01]  /*26c30*/  IMAD.MOV.U32 R184, RZ, RZ, R22 ;  /* 0x000000ffffb87224 */ /* 0x000fe200078e0016 */
[----:B------:R-:W-:Y:S01]  /*26c40*/  MOV R3, 0x181f ;  /* 0x0000181f00037802 */ /* 0x000fe20000000f00 */
[----:B------:R-:W-:Y:S01]  /*26c50*/  IMAD.MOV.U32 R187, RZ, RZ, 0x3 ;  /* 0x00000003ffbb7424 */ /* 0x000fe200078e00ff */
[----:B------:R-:W-:-:S02]  /*26c60*/  MOV R189, 0xffffffff ;  /* 0xffffffff00bd7802 */ /* 0x000fc40000000f00 */
[----:B------:R-:W-:Y:S02]  /*26c70*/  MOV R2, 0x26c90 ;  /* 0x00026c9000027802 */ /* 0x000fe40000000f00 */
[----:B----4-:R-:W-:Y:S05]  /*26c80*/  CALL.REL.NOINC `($__internal_6_$__cuda_sm70_shflsync_idx_p) ;  /* 0x0000097000007944 */ /* 0x010fea0003c00000 */
[----:B------:R-:W-:Y:S01]  /*26c90*/  MOV R13, R188 ;  /* 0x000000bc000d7202 */ /* 0x000fe20000000f00 */
[----:B------:R-:W-:Y:S05]  /*26ca0*/  BRA `(.L_x_1444) ;  /* 0xffff6e8000007947 */ /* 0x000fea000383ffff */
.L_x_1377:
[----:B------:R-:W-:Y:S01]  /*26cb0*/  IMAD.MOV.U32 R184, RZ, RZ, R34 ;  /* 0x000000ffffb87224 */ /* 0x000fe200078e0022 */
[----:B------:R-:W-:Y:S01]  /*26cc0*/  MOV R3, 0x181f ;  /* 0x0000181f00037802 */ /* 0x000fe20000000f00 */
[----:B------:R-:W-:Y:S01]  /*26cd0*/  IMAD.MOV.U32 R187, RZ, RZ, 0x3 ;  /* 0x00000003ffbb7424 */ /* 0x000fe200078e00ff */
[----:B------:R-:W-:Y:S02]  /*26ce0*/  MOV R189, 0xffffffff ;  /* 0xffffffff00bd7802 */ /* 0x000fe40000000f00 */
[----:B------:R-:W-:Y:S02]  /*26cf0*/  MOV R2, 0x26d10 ;  /* 0x00026d1000027802 */ /* 0x000fe40000000f00 */
[----:B-12-4-:R-:W-:Y:S05]  /*26d00*/  CALL.REL.NOINC `($__internal_6_$__cuda_sm70_shflsync_idx_p) ;  /* 0x000008f000007944 */ /* 0x016fea0003c00000 */
[----:B------:R-:W-:Y:S01]  /*26d10*/  IMAD.MOV.U32 R184, RZ, RZ, R24 ;  /* 0x000000ffffb87224 */ /* 0x000fe200078e0018 */
[----:B------:R-:W-:Y:S01]  /*26d20*/  MOV R187, 0x3 ;  /* 0x0000000300bb7802 */ /* 0x000fe20000000f00 */
[----:B------:R-:W-:Y:S01]  /*26d30*/  IMAD.MOV.U32 R3, RZ, RZ, 0x181f ;  /* 0x0000181fff037424 */ /* 0x000fe200078e00ff */
[----:B------:R-:W-:Y:S01]  /*26d40*/  MOV R189, 0xffffffff ;  /* 0xffffffff00bd7802 */ /* 0x000fe20000000f00 */
[----:B------:R-:W-:Y:S01]  /*26d50*/  IMAD.MOV.U32 R12, RZ, RZ, R188 ;  /* 0x000000ffff0c7224 */ /* 0x000fe200078e00bc */
[----:B------:R-:W-:-:S02]  /*26d60*/  MOV R2, 0x26d80 ;  /* 0x00026d8000027802 */ /* 0x000fc40000000f00 */
        /* <DEDUP_REMOVED lines=10> */
.L_x_1410:
        /* <DEDUP_REMOVED lines=8> */
.L_x_1411:
        /* <DEDUP_REMOVED lines=23> */
.L_x_1414:
        /* <DEDUP_REMOVED lines=29> */
.L_x_1417:
[----:B------:R-:W-:Y:S01]  /*271d0*/  IMAD.MOV.U32 R184, RZ, RZ, R18 ;  /* 0x000000ffffb87224 */ /* 0x000fe200078e0012 */
[----:B------:R-:W-:Y:S01]  /*271e0*/  MOV R3, 0x181f ;  /* 0x0000181f00037802 */ /* 0x000fe20000000f00 */
[----:B------:R-:W-:Y:S01]  /*271f0*/  IMAD.MOV.U32 R187, RZ, RZ, 0x2 ;  /* 0x00000002ffbb7424 */ /* 0x000fe200078e00ff */
[----:B------:R-:W-:-:S02]  /*27200*/  MOV R189, 0xffffffff ;  /* 0xffffffff00bd7802 */ /* 0x000fc40000000f00 */
[----:B------:R-:W-:Y:S02]  /*27210*/  MOV R2, 0x27230 ;  /* 0x0002723000027802 */ /* 0x000fe40000000f00 */
[----:B------:R-:W-:Y:S05]  /*27220*/  CALL.REL.NOINC `($__internal_6_$__cuda_sm70_shflsync_idx_p) ;  /* 0x000003d000007944 */ /* 0x000fea0003c00000 */
[----:B------:R-:W-:Y:S01]  /*27230*/  MOV R11, R188 ;  /* 0x000000bc000b7202 */ /* 0x000fe20000000f00 */
[----:B------:R-:W-:Y:S05]  /*27240*/  BRA `(.L_x_1449) ;  /* 0xffffae1000007947 */ /* 0x000fea000383ffff */
.L_x_1418:
[----:B------:R-:W-:Y:S01]  /*27250*/  IMAD.MOV.U32 R184, RZ, RZ, R28 ;  /* 0x000000ffffb87224 */ /* 0x000fe200078e001c */
[----:B------:R-:W-:Y:S01]  /*27260*/  MOV R3, 0x181f ;  /* 0x0000181f00037802 */ /* 0x000fe20000000f00 */
[----:B------:R-:W-:Y:S01]  /*27270*/  IMAD.MOV.U32 R187, RZ, RZ, 0x2 ;  /* 0x00000002ffbb7424 */ /* 0x000fe200078e00ff */
[----:B------:R-:W-:Y:S02]  /*27280*/  MOV R189, 0xffffffff ;  /* 0xffffffff00bd7802 */ /* 0x000fe40000000f00 */
[----:B------:R-:W-:Y:S02]  /*27290*/  MOV R2, 0x272b0 ;  /* 0x000272b000027802 */ /* 0x000fe40000000f00 */
[----:B-12---:R-:W-:Y:S05]  /*272a0*/  CALL.REL.NOINC `($__internal_6_$__cuda_sm70_shflsync_idx_p) ;  /* 0x0000035000007944 */ /* 0x006fea0003c00000 */
        /* <DEDUP_REMOVED lines=17> */
.L_x_1421:
[----:B------:R-:W-:Y:S01]  /*273c0*/  IMAD.MOV.U32 R184, RZ, RZ, R18 ;  /* 0x000000ffffb87224 */ /* 0x000fe200078e0012 */
[----:B------:R-:W-:Y:S01]  /*273d0*/  MOV R3, 0x181f ;  /* 0x0000181f00037802 */ /* 0x000fe20000000f00 */
[----:B------:R-:W-:Y:S01]  /*273e0*/  IMAD.MOV.U32 R187, RZ, RZ, 0x3 ;  /* 0x00000003ffbb7424 */ /* 0x000fe200078e00ff */
[----:B------:R-:W-:Y:S02]  /*273f0*/  MOV R189, 0xffffffff ;  /* 0xffffffff00bd7802 */ /* 0x000fe40000000f00 */
[----:B------:R-:W-:-:S02]  /*27400*/  MOV R2, 0x27420 ;  /* 0x0002742000027802 */ /* 0x000fc40000000f00 */
[----:B---3--:R-:W-:Y:S05]  /*27410*/  CALL.REL.NOINC `($__internal_6_$__cuda_sm70_shflsync_idx_p) ;  /* 0x000001e000007944 */ /* 0x008fea0003c00000 */
[----:B------:R-:W-:Y:S01]  /*27420*/  MOV R13, R188 ;  /* 0x000000bc000d7202 */ /* 0x000fe20000000f00 */
[----:B------:R-:W-:Y:S05]  /*27430*/  BRA `(.L_x_1451) ;  /* 0xffffb06000007947 */ /* 0x000fea000383ffff */
.L_x_1422:
        /* <DEDUP_REMOVED lines=9> */
[----:B------:R-:W-:Y:S01]  /*274d0*/  MOV R189, 0xffffffff ;  /* 0xffffffff00bd7802 */ /* 0x000fe20000000f00 */
[----:B------:R-:W-:Y:S01]  /*274e0*/  IMAD.MOV.U32 R12, RZ, RZ, R188 ;  /* 0x000000ffff0c7224 */ /* 0x000fe200078e00bc */
        /* <DEDUP_REMOVED lines=11> */
        .weak           $__internal_5_$__cuda_sm70_shflsync_bfly_p
        .type           $__internal_5_$__cuda_sm70_shflsync_bfly_p,@function
        .size           $__internal_5_$__cuda_sm70_shflsync_bfly_p,($__internal_6_$__cuda_sm70_shflsync_idx_p - $__internal_5_$__cuda_sm70_shflsync_bfly_p)
$__internal_5_$__cuda_sm70_shflsync_bfly_p:
[----:B------:R-:W-:Y:S02]  /*275a0*/  MOV R154, 0xffffffff ;  /* 0xffffffff009a7802 */ /* 0x000fe40000000f00 */
[----:B------:R-:W-:-:S02]  /*275b0*/  MOV R3, 0x1f ;  /* 0x0000001f00037802 */ /* 0x000fc40000000f00 */
[----:B------:R-:W-:Y:S04]  /*275c0*/  WARPSYNC R154 ;  /* 0x0000009a00007348 */ /* 0x000fe80003800000 */
[----:B------:R1:W2:Y:S02]  /*275d0*/  SHFL.BFLY PT, R0, R4, R0, R3 ;  /* 0x0c00000004007389 */ /* 0x0002a400000e0003 */
[----:B-1----:R-:W-:-:S04]  /*275e0*/  MOV R3, 0x0 ;  /* 0x0000000000037802 */ /* 0x002fc80000000f00 */
[----:B--2---:R-:W-:Y:S05]  /*275f0*/  RET.REL.NODEC R2 `(_ZN7cutlass13device_kernelIN5flash19enable_sm80_to_sm89INS1_16FlashAttnFwdSm80INS1_25CollectiveMainloopFwdSm80ILi8ELi1ELb0EN4cute5tupleIJNS5_1CILi128EEENS7_ILi48EEENS7_ILi256EEEEEELi256ENS_10bfloat16_tEfNS_4arch4Sm80ELb0ELb1ELb0ELb1ELb1ELb1ELb1ELb0EEENS1_21CollectiveEpilogueFwdINS6_IJS8_SA_S9_EEENS6_IJNS7_ILi1EEESI_SI_EEESC_SE_Li256ELb1ELb1ELb0ELb0EEENS1_19SingleTileSchedulerILb1ELb0ELb1ELi128EEEEEEEEEvNT_6ParamsE) ;  /* 0xfffd8a0002007950 */ /* 0x004fea0003c3ffff */
        .weak           $__internal_6_$__cuda_sm70_shflsync_idx_p
        .type           $__internal_6_$__cuda_sm70_shflsync_idx_p,@function
        .size           $__internal_6_$__cuda_sm70_shflsync_idx_p,(.L_x_1785 - $__internal_6_$__cuda_sm70_shflsync_idx_p)
$__internal_6_$__cuda_sm70_shflsync_idx_p:
[----:B------:R-:W-:Y:S04]  /*27600*/  WARPSYNC R189 ;  /* 0x000000bd00007348 */ /* 0x000fe80003800000 */
[----:B------:R1:W2:Y:S02]  /*27610*/  SHFL.IDX PT, R188, R184, R187, R3 ;  /* 0x000000bbb8bc7389 */ /* 0x0002a400000e0003 */
[----:B-1----:R-:W-:-:S04]  /*27620*/  MOV R3, 0x0 ;  /* 0x0000000000037802 */ /* 0x002fc80000000f00 */
[----:B--2---:R-:W-:Y:S05]  /*27630*/  RET.REL.NODEC R2 `(_ZN7cutlass13device_kernelIN5flash19enable_sm80_to_sm89INS1_16FlashAttnFwdSm80INS1_25CollectiveMainloopFwdSm80ILi8ELi1ELb0EN4cute5tupleIJNS5_1CILi128EEENS7_ILi48EEENS7_ILi256EEEEEELi256ENS_10bfloat16_tEfNS_4arch4Sm80ELb0ELb1ELb0ELb1ELb1ELb1ELb1ELb0EEENS1_21CollectiveEpilogueFwdINS6_IJS8_SA_S9_EEENS6_IJNS7_ILi1EEESI_SI_EEESC_SE_Li256ELb1ELb1ELb0ELb0EEENS1_19SingleTileSchedulerILb1ELb0ELb1ELi128EEEEEEEEEvNT_6ParamsE) ;  /* 0xfffd89c002007950 */ /* 0x004fea0003c3ffff */
.L_x_1453:
        /* <DEDUP_REMOVED lines=12> */
.L_x_1785:


//--------------------- .text._ZN7cutlass13device_kernelIN5flash19enable_sm80_to_sm89INS1_16FlashAttnFwdSm80INS1_25CollectiveMainloopFwdSm80ILi8ELi1ELb0EN4cute5tupleIJNS5_1CILi128EEENS7_ILi96EEENS7_ILi256EEEEEELi256ENS_10bfloat16_tEfNS_4arch4Sm80ELb1ELb0ELb0ELb0ELb1ELb0ELb1ELb0EEENS1_21CollectiveEpilogueFwdINS6_IJS8_SA_S9_EEENS6_IJNS7_ILi1EEESI_SI_EEESC_SE_Li256ELb0ELb1ELb0ELb0EEENS1_30DynamicPersistentTileSchedulerILi256ELi256ELb0ELb1ELb0EEEEEEEEEvNT_6ParamsE --------------------------
	.section	.text._ZN7cutlass13device_kernelIN5flash19enable_sm80_to_sm89INS1_16FlashAttnFwdSm80INS1_25CollectiveMainloopFwdSm80ILi8ELi1ELb0EN4cute5tupleIJNS5_1CILi128EEENS7_ILi96EEENS7_ILi256EEEEEELi256ENS_10bfloat16_tEfNS_4arch4Sm80ELb1ELb0ELb0ELb0ELb1ELb0ELb1ELb0EEENS1_21CollectiveEpilogueFwdINS6_IJS8_SA_S9_EEENS6_IJNS7_ILi1EEESI_SI_EEESC_SE_Li256ELb0ELb1ELb0ELb0EEENS1_30DynamicPersistentTileSchedulerILi256ELi256ELb0ELb1ELb0EEEEEEEEEvNT_6ParamsE,"ax",@progbits
	.sectioninfo	@"SHI_REGISTERS=255"
	.align	128
.text._ZN7cutlass13device_kernelIN5flash19enable_sm80_to_sm89INS1_16FlashAttnFwdSm80INS1_25CollectiveMainloopFwdSm80ILi8ELi1ELb0EN4cute5tupleIJNS5_1CILi128EEENS7_ILi96EEENS7_ILi256EEEEEELi256ENS_10bfloat16_tEfNS_4arch4Sm80ELb1ELb0ELb0ELb0ELb1ELb0ELb1ELb0EEENS1_21CollectiveEpilogueFwdINS6_IJS8_SA_S9_EEENS6_IJNS7_ILi1EEESI_SI_EEESC_SE_Li256ELb0ELb1ELb0ELb0EEENS1_30DynamicPersistentTileSchedulerILi256ELi256ELb0ELb1ELb0EEEEEEEEEvNT_6ParamsE:
        .type           _ZN7cutlass13device_kernelIN5flash19enable_sm80_to_sm89INS1_16FlashAttnFwdSm80INS1_25CollectiveMainloopFwdSm80ILi8ELi1ELb0EN4cute5tupleIJNS5_1CILi128EEENS7_ILi96EEENS7_ILi256EEEEEELi256ENS_10bfloat16_tEfNS_4arch4Sm80ELb1ELb0ELb0ELb0ELb1ELb0ELb1ELb0EEENS1_21CollectiveEpilogueFwdINS6_IJS8_SA_S9_EEENS6_IJNS7_ILi1EEESI_SI_EEESC_SE_Li256ELb0ELb1ELb0ELb0EEENS1_30DynamicPersistentTileSchedulerILi256ELi256ELb0ELb1ELb0EEEEEEEEEvNT_6ParamsE,@function
        .size           _ZN7cutlass13device_kernelIN5flash19enable_sm80_to_sm89INS1_16FlashAttnFwdSm80INS1_25CollectiveMainloopFwdSm80ILi8ELi1ELb0EN4cute5tupleIJNS5_1CILi128EEENS7_ILi96EEENS7_ILi256EEEEEELi256ENS_10bfloat16_tEfNS_4arch4Sm80ELb1ELb0ELb0ELb0ELb1ELb0ELb1ELb0EEENS1_21CollectiveEpilogueFwdINS6_IJS8_SA_S9_EEENS6_IJNS7_ILi1EEESI_SI_EEESC_SE_Li256ELb0ELb1ELb0ELb0EEENS1_30DynamicPersistentTileSchedulerILi256ELi256ELb0ELb1ELb0EEEEEEEEEvNT_6ParamsE,(.L_x_1789 - _ZN7cutlass13device_kernelIN5flash19enable_sm80_to_sm89INS1_16FlashAttnFwdSm80INS1_25CollectiveMainloopFwdSm80ILi8ELi1ELb0EN4cute5tupleIJNS5_1CILi128EEENS7_ILi96EEENS7_ILi256EEEEEELi256ENS_10bfloat16_tEfNS_4arch4Sm80ELb1ELb0ELb0ELb0ELb1ELb0ELb1ELb0EEENS1_21CollectiveEpilogueFwdINS6_IJS8_SA_S9_EEENS6_IJNS7_ILi1EEESI_SI_EEESC_SE_Li256ELb0ELb1ELb0ELb0EEENS1_30DynamicPersistentTileSchedulerILi256ELi256ELb0ELb1ELb0EEEEEEEEEvNT_6ParamsE)
        .other          _ZN7cutlass13device_kernelIN5flash19enable_sm80_to_sm89INS1_16FlashAttnFwdSm80INS1_25CollectiveMainloopFwdSm80ILi8ELi1ELb0EN4cute5tupleIJNS5_1CILi128EEENS7_ILi96EEENS7_ILi256EEEEEELi256ENS_10bfloat16_tEfNS_4arch4Sm80ELb1ELb0ELb0ELb0ELb1ELb0ELb1ELb0EEENS1_21CollectiveEpilogueFwdINS6_IJS8_SA_S9_EEENS6_IJNS7_ILi1EEESI_SI_EEESC_SE_Li256ELb0ELb1ELb0ELb0EEENS1_30DynamicPersistentTileSchedulerILi256ELi256ELb0ELb1ELb0EEEEEEEEEvNT_6ParamsE,@"STO_CUDA_ENTRY STV_DEFAULT"
_ZN7cutlass13device_kernelIN5flash19enable_sm80_to_sm89INS1_16FlashAttnFwdSm80INS1_25CollectiveMainloopFwdSm80ILi8ELi1ELb0EN4cute5tupleIJNS5_1CILi128EEENS7_ILi96EEENS7_ILi256EEEEEELi256ENS_10bfloat16_tEfNS_4arch4Sm80ELb1ELb0ELb0ELb0ELb1ELb0ELb1ELb0EEENS1_21CollectiveEpilogueFwdINS6_IJS8_SA_S9_EEENS6_IJNS7_ILi1EEESI_SI_EEESC_SE_Li256ELb0ELb1ELb0ELb0EEENS1_30DynamicPersistentTileSchedulerILi256ELi256ELb0ELb1ELb0EEEEEEEEEvNT_6ParamsE:
        /* <DEDUP_REMOVED lines=20> */
[----:B------:R-:W-:Y:S01]  /*0140*/  LOP3.LUT R4, R8, 0xfffffff8, RZ, 0xc0, !PT ;  /* 0xfffffff808047812 */ /* 0x000fe200078ec0ff */
[----:B------:R-:W-:Y:S01]  /*0150*/  IMAD.SHL.U32 R5, R18, 0x40, RZ ;  /* 0x0000004012057824 */ /* 0x000fe200078e00ff */
[----:B------:R-:W-:Y:S02]  /*0160*/  LOP3.LUT R0, R0, 0xfffffffe, RZ, 0xc0, !PT ;  /* 0xfffffffe00007812 */ /* 0x000fe400078ec0ff */
[-C--:B------:R-:W-:Y:S01]  /*0170*/  LEA.HI R10, R13, R19.reuse, RZ, 0x2 ;  /* 0x000000130d0a7211 */ /* 0x080fe200078f10ff */
[----:B------:R-:W-:Y:S01]  /*0180*/  IMAD.IADD R17, R19, 0x1, -R4 ;  /* 0x0000000113117824 */ /* 0x000fe200078e0a04 */
[----:B------:R-:W-:Y:S01]  /*0190*/  LEA.HI R9, R13, R19, RZ, 0x5 ;  /* 0x000000130d097211 */ /* 0x000fe200078f28ff */
[----:B------:R-:W-:Y:S01]  /*01a0*/  IMAD.IADD R12, R3, 0x1, -R0 ;  /* 0x00000001030c7824 */ /* 0x000fe200078e0a00 */
[----:B------:R-:W-:Y:S01]  /*01b0*/  LOP3.LUT R0, R2, 0xfffffff0, RZ, 0xc0, !PT ;  /* 0xfffffff002007812 */ /* 0x000fe200078ec0ff */
[----:B------:R-:W-:Y:S01]  /*01c0*/  IMAD.SHL.U32 R245, R17, 0x8, RZ ;  /* 0x0000000811f57824 */ /* 0x000fe200078e00ff */
[----:B------:R-:W-:-:S02]  /*01d0*/  SHF.R.S32.HI R7, RZ, 0x2, R10 ;  /* 0x00000002ff077819 */ /* 0x000fc4000001140a */
[----:B------:R-:W-:Y:S01]  /*01e0*/  SHF.R.S32.HI R3, RZ, 0x1f, R10 ;  /* 0x0000001fff037819 */ /* 0x000fe2000001140a */
[----:B------:R-:W-:Y:S01]  /*01f0*/  IMAD.IADD R2, R19, 0x1, -R0 ;  /* 0x0000000113027824 */ /* 0x000fe200078e0a00 */
[----:B------:R-:W-:Y:S01]  /*0200*/  LOP3.LUT R0, R5, 0x1c0, RZ, 0xc0, !PT ;  /* 0x000001c005007812 */ /* 0x000fe200078ec0ff */
[----:B------:R-:W-:Y:S01]  /*0210*/  IMAD.SHL.U32 R5, R17, 0x40, RZ ;  /* 0x0000004011057824 */ /* 0x000fe200078e00ff */
[----:B------:R-:W-:Y:S02]  /*0220*/  LEA.HI R3, R3, R7, RZ, 0x3 ;  /* 0x0000000703037211 */ /* 0x000fe400078f18ff */
[----:B------:R-:W-:Y:S02]  /*0230*/  SHF.R.U32.HI R4, RZ, 0x3, R0 ;  /* 0x00000003ff047819 */ /* 0x000fe40000011600 */
[----:B------:R-:W-:Y:S02]  /*0240*/  LOP3.LUT R0, R0, 0x38, R245, 0xf8, !PT ;  /* 0x0000003800007812 */ /* 0x000fe400078ef8f5 */
[----:B------:R-:W-:-:S02]  /*0250*/  SHF.R.S32.HI R6, RZ, 0x1f, R2 ;  /* 0x0000001fff067819 */ /* 0x000fc40000011402 */
[----:B------:R-:W-:Y:S02]  /*0260*/  LOP3.LUT R3, R3, 0xfffffff8, RZ, 0xc0, !PT ;  /* 0xfffffff803037812 */ /* 0x000fe400078ec0ff */
[----:B------:R-:W-:Y:S02]  /*0270*/  LOP3.LUT R11, R0, R4, RZ, 0x3c, !PT ;  /* 0x00000004000b7212 */ /* 0x000fe400078e3cff */
[----:B------:R-:W-:Y:S01]  /*0280*/  LOP3.LUT R0, R5, 0x1c0, RZ, 0xc0, !PT ;  /* 0x000001c005007812 */ /* 0x000fe200078ec0ff */
[----:B------:R-:W-:Y:S01]  /*0290*/  IMAD.IADD R7, R7, 0x1, -R3 ;  /* 0x0000000107077824 */ /* 0x000fe200078e0a03 */
[----:B------:R-:W-:Y:S02]  /*02a0*/  LEA.HI R232, R6, R2, RZ, 0x3 ;  /* 0x0000000206e87211 */ /* 0x000fe400078f18ff */
[----:B------:R-:W-:Y:S02]  /*02b0*/  LOP3.LUT R6, R0, 0x8, R8, 0xf8, !PT ;  /* 0x0000000800067812 */ /* 0x000fe400078ef808 */
[----:B------:R-:W-:-:S02]  /*02c0*/  SHF.R.U32.HI R4, RZ, 0x3, R0 ;  /* 0x00000003ff047819 */ /* 0x000fc40000011600 */
[C---:B------:R-:W-:Y:S01]  /*02d0*/  LOP3.LUT R5, R232.reuse, 0xfffffff8, RZ, 0xc0, !PT ;  /* 0xfffffff8e8057812 */ /* 0x040fe200078ec0ff */
[----:B------:R-:W-:Y:S01]  /*02e0*/  IMAD.SHL.U32 R232, R232, 0x40, RZ ;  /* 0x00000040e8e87824 */ /* 0x000fe200078e00ff */
[----:B------:R-:W-:Y:S02]  /*02f0*/  LOP3.LUT R0, R9, 0xffffffe0, RZ, 0xc0, !PT ;  /* 0xffffffe009007812 */ /* 0x000fe400078ec0ff */
[----:B------:R-:W-:Y:S01]  /*0300*/  LOP3.LUT R3, R7, 0x1, RZ, 0xc0, !PT ;  /* 0x0000000107037812 */ /* 0x000fe200078ec0ff */
[----:B------:R-:W-:Y:S01]  /*0310*/  IMAD.IADD R8, R2, 0x1, -R5 ;  /* 0x0000000102087824 */ /* 0x000fe200078e0a05 */
[--C-:B------:R-:W-:Y:S01]  /*0320*/  SHF.R.S32.HI R239, RZ, 0x5, R9.reuse ;  /* 0x00000005ffef7819 */ /* 0x100fe20000011409 */
[----:B------:R-:W-:Y:S01]  /*0330*/  IMAD.IADD R16, R19, 0x1, -R0 ;  /* 0x0000000113107824 */ /* 0x000fe200078e0a00 */
[----:B------:R-:W-:Y:S02]  /*0340*/  SHF.R.S32.HI R2, RZ, 0x1f, R9 ;  /* 0x0000001fff027819 */ /* 0x000fe40000011409 */
[----:B------:R-:W-:-:S02]  /*0350*/  ISETP.NE.U32.AND P0, PT, R3, 0x1, PT ;  /* 0x000000010300780c */ /* 0x000fc40003f05070 */
[----:B------:R-:W-:Y:S02]  /*0360*/  LOP3.LUT R3, R10, 0xfffffffc, RZ, 0xc0, !PT ;  /* 0xfffffffc0a037812 */ /* 0x000fe400078ec0ff */
[----:B------:R-:W-:Y:S01]  /*0370*/  LEA.HI R0, R2, R239, RZ, 0x3 ;  /* 0x000000ef02007211 */ /* 0x000fe200078f18ff */
[----:B------:R-:W-:Y:S01]  /*0380*/  IMAD.SHL.U32 R2, R8, 0x40, RZ ;  /* 0x0000004008027824 */ /* 0x000fe200078e00ff */
[----:B------:R-:W-:Y:S02]  /*0390*/  SHF.R.S32.HI R10, RZ, 0x1f, R16 ;  /* 0x0000001fff0a7819 */ /* 0x000fe40000011410 */
[----:B------:R-:W-:Y:S01]  /*03a0*/  LOP3.LUT R229, R6, R4, RZ, 0x3c, !PT ;  /* 0x0000000406e57212 */ /* 0x000fe200078e3cff */
[----:B------:R-:W-:Y:S01]  /*03b0*/  IMAD.SHL.U32 R6, R12, 0x8, RZ ;  /* 0x000000080c067824 */ /* 0x000fe200078e00ff */
[----:B------:R-:W-:Y:S01]  /*03c0*/  LOP3.LUT R4, R0, 0xffffff8, RZ, 0xc0, !PT ;  /* 0x0ffffff800047812 */ /* 0x000fe200078ec0ff */
[----:B------:R-:W-:Y:S01]  /*03d0*/  IMAD.IADD R0, R19, 0x1, -R3 ;  /* 0x0000000113007824 */ /* 0x000fe200078e0a03 */
[----:B------:R-:W-:Y:S01]  /*03e0*/  LEA.HI R10, R10, R16, RZ, 0x2 ;  /* 0x000000100a0a7211 */ /* 0x000fe200078f10ff */
[----:B------:R-:W-:Y:S01]  /*03f0*/  IMAD R229, R12, 0x200, R229 ;  /* 0x000002000ce57824 */ /* 0x000fe200078e02e5 */
[----:B------:R-:W-:Y:S01]  /*0400*/  LOP3.LUT R2, R2, 0x1c0, RZ, 0xc0, !PT ;  /* 0x000001c002027812 */ /* 0x000fe200078ec0ff */
[C---:B------:R-:W-:Y:S01]  /*0410*/  IMAD.IADD R4, R239.reuse, 0x1, -R4 ;  /* 0x00000001ef047824 */ /* 0x040fe200078e0a04 */
[----:B------:R-:W-:Y:S01]  /*0420*/  SHF.R.S32.HI R3, RZ, 0x2, R10 ;  /* 0x00000002ff037819 */ /* 0x000fe2000001140a */
[----:B------:R-:W-:Y:S01]  /*0430*/  IMAD.SHL.U32 R239, R239, 0x400, RZ ;  /* 0x00000400efef7824 */ /* 0x000fe200078e00ff */
[----:B------:R-:W-:-:S02]  /*0440*/  LOP3.LUT R6, R2, 0x8, R6, 0xf8, !PT ;  /* 0x0000000802067812 */ /* 0x000fc400078ef806 */
[----:B------:R-:W-:Y:S01]  /*0450*/  SHF.R.U32.HI R5, RZ, 0x3, R2 ;  /* 0x00000003ff057819 */ /* 0x000fe20000011602 */
[----:B------:R-:W-:Y:S01]  /*0460*/  IMAD R15, R4, 0x10, R3 ;  /* 0x00000010040f7824 */ /* 0x000fe200078e0203 */
[----:B------:R-:W-:Y:S01]  /*0470*/  LEA.HI R2, R0, R0, RZ, 0x1 ;  /* 0x0000000000027211 */ /* 0x000fe200078f08ff */
[----:B------:R-:W-:Y:S01]  /*0480*/  IMAD.SHL.U32 R3, R7, 0x40, RZ ;  /* 0x0000004007037824 */ /* 0x000fe200078e00ff */
[----:B------:R-:W-:Y:S02]  /*0490*/  LOP3.LUT R5, R6, R5, RZ, 0x3c, !PT ;  /* 0x0000000506057212 */ /* 0x000fe400078e3cff */
[----:B------:R-:W-:Y:S01]  /*04a0*/  LOP3.LUT R2, R2, 0x1ffffffe, RZ, 0xc0, !PT ;  /* 0x1ffffffe02027812 */ /* 0x000fe200078ec0ff */
[----:B------:R-:W-:Y:S01]  /*04b0*/  STL [R1+0x7c], R15 ;  /* 0x00007c0f01007387 */ /* 0x000fe20000100800 */
[----:B------:R-:W-:Y:S02]  /*04c0*/  LOP3.LUT R3, R3, 0x1c0, RZ, 0xc0, !PT ;  /* 0x000001c003037812 */ /* 0x000fe400078ec0ff */
[----:B------:R-:W-:Y:S01]  /*04d0*/  LOP3.LUT R232, R232, 0xfffffe00, RZ, 0xc0, !PT ;  /* 0xfffffe00e8e87812 */ /* 0x000fe200078ec0ff */
[C---:B------:R-:W-:Y:S01]  /*04e0*/  IMAD.IADD R6, R0.reuse, 0x1, -R2 ;  /* 0x0000000100067824 */ /* 0x040fe200078e0a02 */
[----:B------:R-:W-:Y:S01]  /*04f0*/  STL [R1+0x54], R14 ;  /* 0x0000540e01007387 */ /* 0x000fe20000100800 */
[----:B------:R-:W-:Y:S01]  /*0500*/  IMAD R2, R0, 0x2, R239 ;  /* 0x0000000200027824 */ /* 0x000fe200078e02ef */
[----:B------:R-:W-:-:S02]  /*0510*/  LEA.HI R0, R3, R3, RZ, 0x1d ;  /* 0x0000000303007211 */ /* 0x000fc400078fe8ff */
[----:B------:R-:W-:Y:S02]  /*0520*/  IADD3 R252, R245, 0x40, RZ ;  /* 0x00000040f5fc7810 */ /* 0x000fe40007ffe0ff */
[----:B------:R-:W-:Y:S01]  /*0530*/  R2P PR, R7, 0x6 ;  /* 0x0000000607007804 */ /* 0x000fe20000000000 */
[----:B------:R-:W-:Y:S01]  /*0540*/  IMAD.IADD R4, R2, 0x1, R0 ;  /* 0x0000000102047824 */ /* 0x000fe200078e0200 */
[----:B------:R-:W-:Y:S02]  /*0550*/  LEA.HI R0, R13, R19, RZ, 0x7 ;  /* 0x000000130d007211 */ /* 0x000fe400078f38ff */
[----:B------:R-:W-:Y:S02]  /*0560*/  IADD3 R251, R245, 0x80, RZ ;  /* 0x00000080f5fb7810 */ /* 0x000fe40007ffe0ff */
[----:B------:R-:W-:Y:S01]  /*0570*/  SHF.R.S32.HI R2, RZ, 0x7, R0 ;  /* 0x00000007ff027819 */ /* 0x000fe20000011400 */
[----:B------:R-:W-:Y:S01]  /*0580*/  IMAD R0, R17, 0x20, R18 ;  /* 0x0000002011007824 */ /* 0x000fe200078e0212 */
[----:B------:R-:W-:-:S02]  /*0590*/  IADD3 R2, R245, 0xc0, RZ ;  /* 0x000000c0f5027810 */ /* 0x000fc40007ffe0ff */
[CC--:B------:R-:W-:Y:S02]  /*05a0*/  IADD3 R239, R5.reuse, R232.reuse, R239 ;  /* 0x000000e805ef7210 */ /* 0x0c0fe40007ffe0ef */
[----:B------:R1:W-:Y:S01]  /*05b0*/  STL [R1+0x10], R0 ;  /* 0x0000100001007387 */ /* 0x0003e20000100800 */
[----:B------:R-:W-:Y:S02]  /*05c0*/  LOP3.LUT R232, R5, R232, RZ, 0xfc, !PT ;  /* 0x000000e805e87212 */ /* 0x000fe400078efcff */
[----:B------:R-:W-:Y:S02]  /*05d0*/  SHF.R.S32.HI R5, RZ, 0x1f, R245 ;  /* 0x0000001fff057819 */ /* 0x000fe400000114f5 */
[----:B------:R-:W-:Y:S02]  /*05e0*/  SHF.R.S32.HI R3, RZ, 0x1f, R252 ;  /* 0x0000001fff037819 */ /* 0x000fe400000114fc */
[----:B------:R-:W-:Y:S02]  /*05f0*/  SHF.R.S32.HI R5, RZ, 0x1f, R251 ;  /* 0x0000001fff057819 */ /* 0x000fe400000114fb */
[----:B------:R-:W-:-:S02]  /*0600*/  SHF.R.S32.HI R3, RZ, 0x1f, R2 ;  /* 0x0000001fff037819 */ /* 0x000fc40000011402 */
[----:B------:R-:W-:Y:S02]  /*0610*/  SEL R2, R233, 0xffffffe0, !P1 ;  /* 0xffffffe0e9027807 */ /* 0x000fe40004800000 */
[----:B------:R-:W-:Y:S02]  /*0620*/  LEA R5, R4, 0x80, 0x1 ;  /* 0x0000008004057811 */ /* 0x000fe400078e08ff */
[----:B------:R-:W-:Y:S02]  /*0630*/  SEL R3, R234, 0xffffffc0, !P2 ;  /* 0xffffffc0ea037807 */ /* 0x000fe40005000000 */
[C---:B------:R-:W-:Y:S02]  /*0640*/  IADD3 R4, R5.reuse, -0x10, RZ ;  /* 0xfffffff005047810 */ /* 0x040fe40007ffe0ff */
[----:B------:R-:W-:Y:S02]  /*0650*/  @P0 IADD3 R4, R5, 0x10, RZ ;  /* 0x0000001005040810 */ /* 0x000fe40007ffe0ff */
[----:B------:R-:W-:-:S02]  /*0660*/  LEA.HI R9, R13, R19, RZ, 0x6 ;  /* 0x000000130d097211 */ /* 0x000fc400078f30ff */
[----:B------:R-:W-:Y:S02]  /*0670*/  LOP3.LUT P4, RZ, R8, 0x2, RZ, 0xc0, !PT ;  /* 0x0000000208ff7812 */ /* 0x000fe4000788c0ff */
[----:B-1----:R-:W-:Y:S01]  /*0680*/  LOP3.LUT R0, R10, 0x7ffffffc, RZ, 0xc0, !PT ;  /* 0x7ffffffc0a007812 */ /* 0x002fe200078ec0ff */
[----:B------:R-:W-:Y:S01]  /*0690*/  IMAD.SHL.U32 R9, R9, 0x8, RZ ;  /* 0x0000000809097824 */ /* 0x000fe200078e00ff */
[----:B------:R-:W-:Y:S02]  /*06a0*/  LOP3.LUT P3, RZ, R8, 0x4, RZ, 0xc0, !PT ;  /* 0x0000000408ff7812 */ /* 0x000fe4000786c0ff */
[----:B------:R-:W-:Y:S01]  /*06b0*/  SEL R233, R233, 0xffffffe0, !P4 ;  /* 0xffffffe0e9e97807 */ /* 0x000fe20006000000 */
[----:B------:R-:W-:Y:S01]  /*06c0*/  IMAD.IADD R0, R16, 0x1, -R0 ;  /* 0x0000000110007824 */ /* 0x000fe200078e0a00 */
[----:B------:R-:W-:Y:S02]  /*06d0*/  LEA R239, R239, 0x18100, 0x1 ;  /* 0x00018100efef7811 */ /* 0x000fe400078e08ff */
[----:B------:R-:W-:Y:S01]  /*06e0*/  LEA R232, R232, 0x100, 0x1 ;  /* 0x00000100e8e87811 */ /* 0x000fe200078e08ff */
[----:B------:R-:W-:Y:S01]  /*06f0*/  IMAD.SHL.U32 R7, R0, 0x2, RZ ;  /* 0x0000000200077824 */ /* 0x000fe200078e00ff */
[----:B------:R-:W-:Y:S01]  /*0700*/  SEL R234, R234, 0xffffffc0, !P3 ;  /* 0xffffffc0eaea7807 */ /* 0x000fe20005800000 */
[----:B------:R-:W-:Y:S01]  /*0710*/  IMAD R0, R6, 0x8, R15 ;  /* 0x0000000806007824 */ /* 0x000fe200078e020f */
[----:B------:R-:W-:Y:S01]  /*0720*/  LOP3.LUT R9, R11, 0x7ffffe00, R9, 0xf8, !PT ;  /* 0x7ffffe000b097812 */ /* 0x000fe200078ef809 */
[----:B------:R-:W-:Y:S01]  /*0730*/  IMAD.IADD R6, R5, 0x1, R3 ;  /* 0x0000000105067824 */ /* 0x000fe200078e0203 */
[----:B------:R-:W-:Y:S01]  /*0740*/  STL [R1+0x50], R7 ;  /* 0x0000500701007387 */ /* 0x000fe20000100800 */
[----:B------:R-:W-:Y:S01]  /*0750*/  IMAD.IADD R240, R239, 0x1, R233 ;  /* 0x00000001eff07824 */ /* 0x000fe200078e02e9 */
[----:B------:R-:W-:Y:S01]  /*0760*/  LEA R229, R229, 0xc100, 0x1 ;  /* 0x0000c100e5e57811 */ /* 0x000fe200078e08ff */
[----:B------:R-:W-:Y:S01]  /*0770*/  IMAD.IADD R233, R233, 0x1, R232 ;  /* 0x00000001e9e97824 */ /* 0x000fe200078e02e8 */
[----:B------:R1:W-:Y:S01]  /*0780*/  STL [R1+0x4c], R0 ;  /* 0x00004c0001007387 */ /* 0x0003e20000100800 */
[----:B------:R-:W-:-:S02]  /*0790*/  IMAD.IADD R242, R239, 0x1, R234 ;  /* 0x00000001eff27824 */ /* 0x000fc400078e02ea */
[----:B------:R-:W-:Y:S01]  /*07a0*/  IMAD.IADD R235, R234, 0x1, R232 ;  /* 0x00000001eaeb7824 */ /* 0x000fe200078e02e8 */
[----:B------:R-:W-:Y:S01]  /*07b0*/  STL [R1+0x58], R5 ;  /* 0x0000580501007387 */ /* 0x000fe20000100800 */
[----:B------:R-:W-:Y:S02]  /*07c0*/  IMAD.IADD R241, R240, 0x1, R234 ;  /* 0x00000001f0f17824 */ /* 0x000fe400078e02ea */
[----:B------:R-:W-:Y:S02]  /*07d0*/  IMAD.SHL.U32 R243, R9, 0x2, RZ ;  /* 0x0000000209f37824 */ /* 0x000fe400078e00ff */
[----:B------:R-:W-:Y:S02]  /*07e0*/  IMAD.IADD R234, R234, 0x1, R233 ;  /* 0x00000001eaea7824 */ /* 0x000fe400078e02e9 */
[----:B-1----:R-:W-:-:S05]  /*07f0*/  IMAD.IADD R0, R5, 0x1, R2 ;  /* 0x0000000105007824 */ /* 0x002fca00078e0202 */
[----:B------:R1:W-:Y:S04]  /*0800*/  STL [R1+0x64], R0 ;  /* 0x0000640001007387 */ /* 0x0003e80000100800 */
[----:B------:R-:W-:Y:S01]  /*0810*/  STL [R1+0x74], R6 ;  /* 0x0000740601007387 */ /* 0x000fe20000100800 */
[----:B-1----:R-:W-:-:S05]  /*0820*/  IMAD.IADD R0, R0, 0x1, R3 ;  /* 0x0000000100007824 */ /* 0x002fca00078e0203 */
[----:B------:R1:W-:Y:S04]  /*0830*/  STL [R1+0x70], R0 ;  /* 0x0000700001007387 */ /* 0x0003e80000100800 */
[----:B------:R-:W-:Y:S01]  /*0840*/  STL [R1+0x5c], R4 ;  /* 0x00005c0401007387 */ /* 0x000fe20000100800 */
[--C-:B-1----:R-:W-:Y:S02]  /*0850*/  IMAD.IADD R0, R2, 0x1, R4.reuse ;  /* 0x0000000102007824 */ /* 0x102fe400078e0204 */
[----:B------:R-:W-:-:S05]  /*0860*/  IMAD.IADD R2, R3, 0x1, R4 ;  /* 0x0000000103027824 */ /* 0x000fca00078e0204 */
[----:B------:R-:W-:Y:S04]  /*0870*/  STL [R1+0x6c], R2 ;  /* 0x00006c0201007387 */ /* 0x000fe80000100800 */
[----:B------:R1:W-:Y:S02]  /*0880*/  STL [R1+0x60], R0 ;  /* 0x0000600001007387 */ /* 0x0003e40000100800 */
[----:B-1----:R-:W-:-:S05]  /*0890*/  IMAD.IADD R0, R0, 0x1, R3 ;  /* 0x0000000100007824 */ /* 0x002fca00078e0203 */
[----:B------:R1:W-:Y:S02]  /*08a0*/  STL [R1+0x68], R0 ;  /* 0x0000680001007387 */ /* 0x0003e40000100800 */
.L_x_1527:
[----:B------:R-:W2:Y:S01]  /*08b0*/  LDL R4, [R1+0x54] ;  /* 0x0000540001047983 */ /* 0x000ea20000100800 */
[----:B-1----:R-:W-:Y:S01]  /*08c0*/  IMAD.MOV.U32 R0, RZ, RZ, c[0x0][0x560] ;  /* 0x00015800ff007624 */ /* 0x002fe200078e00ff */
        /* <DEDUP_REMOVED lines=17> */
.L_x_1455:
[----:B------:R-:W-:-:S04]  /*09e0*/  MOV R0, c[0x0][0x554] ;  /* 0x0001550000007a02 */ /* 0x000fc80000000f00 */
[----:B------:R-:W-:Y:S02]  /*09f0*/  ISETP.NE.AND P0, PT, R0, 0x1, PT ;  /* 0x000000010000780c */ /* 0x000fe40003f05270 */
[----:B------:R-:W-:-:S11]  /*0a00*/  MOV R0, R2 ;  /* 0x0000000200007202 */ /* 0x000fd60000000f00 */
[----:B------:R-:W-:-:S05]  /*0a10*/  @P0 IMAD.HI.U32 R4, R2, c[0x0][0x558], RZ ;  /* 0x0001560002040a27 */ /* 0x000fca00078e00ff */
[----:B------:R-:W-:-:S05]  /*0a20*/  @P0 SHF.R.U32.HI R0, RZ, c[0x0][0x55c], R4 ;  /* 0x00015700ff000a19 */ /* 0x000fca0000011604 */
[----:B------:R-:W-:Y:S02]  /*0a30*/  IMAD R4, R0, c[0x0][0x554], RZ ;  /* 0x0001550000047a24 */ /* 0x000fe400078e02ff */
.L_x_1456:
[----:B------:R-:W-:Y:S05]  /*0a40*/  BSYNC B0 ;  /* 0x0000000000007941 */ /* 0x000fea0003800000 */
.L_x_1454:
        /* <DEDUP_REMOVED lines=13> */
[----:B------:R-:W-:Y:S04]  /*0b20*/  STL [R1+0x44], R12 ;  /* 0x0000440c01007387 */ /* 0x000fe80000100800 */
[----:B------:R1:W2:Y:S01]  /*0b30*/  @P0 LDG.E R6, [R2.64] ;  /* 0x0000000602060981 */ /* 0x0002a2000c1e1900 */
[----:B------:R-:W-:Y:S01]  /*0b40*/  IMAD.MOV.U32 R4, RZ, RZ, c[0x0][0x2c4] ;  /* 0x0000b100ff047624 */ /* 0x000fe200078e00ff */
[----:B------:R-:W-:Y:S01]  /*0b50*/  IADD3 R0, R0, c[0x0][0x53c], RZ ;  /* 0x00014f0000007a10 */ /* 0x000fe20007ffe0ff */
[----:B------:R-:W-:Y:S01]  /*0b60*/  CS2R R130, SRZ ;  /* 0x0000000000827805 */ /* 0x000fe2000001ff00 */
[----:B------:R-:W-:Y:S01]  /*0b70*/  CS2R R128, SRZ ;  /* 0x0000000000807805 */ /* 0x000fe2000001ff00 */
[----:B------:R-:W-:Y:S01]  /*0b80*/  CS2R R126, SRZ ;  /* 0x00000000007e7805 */ /* 0x000fe2000001ff00 */
[----:B------:R-:W-:Y:S01]  /*0b90*/  ISETP.NE.AND P2, PT, R4, 0x1, PT ;  /* 0x000000010400780c */ /* 0x000fe20003f45270 */
[----:B------:R-:W-:Y:S01]  /*0ba0*/  IMAD.MOV.U32 R4, RZ, RZ, c[0x0][0x168] ;  /* 0x00005a00ff047624 */ /* 0x000fe200078e00ff */
[----:B------:R-:W-:Y:S01]  /*0bb0*/  SHF.L.U32 R55, R0, 0x7, RZ ;  /* 0x0000000700377819 */ /* 0x000fe200000006ff */
[----:B------:R-:W-:Y:S01]  /*0bc0*/  CS2R R124, SRZ ;  /* 0x00000000007c7805 */ /* 0x000fe2000001ff00 */
[----:B------:R-:W-:Y:S01]  /*0bd0*/  IMAD.MOV.U32 R122, RZ, RZ, RZ ;  /* 0x000000ffff7a7224 */ /* 0x000fe200078e00ff */
[----:B------:R-:W-:Y:S01]  /*0be0*/  CS2R R120, SRZ ;  /* 0x0000000000787805 */ /* 0x000fe2000001ff00 */
[----:B------:R-:W-:Y:S01]  /*0bf0*/  IADD3 R0, R55, 0x7f, RZ ;  /* 0x0000007f37007810 */ /* 0x000fe20007ffe0ff */
[----:B------:R-:W-:Y:S01]  /*0c00*/  STL [R1+0x40], R55 ;  /* 0x0000403701007387 */ /* 0x000fe20000100800 */
[----:B------:R-:W-:Y:S01]  /*0c10*/  IADD3 R4, -R4, 0x60, RZ ;  /* 0x0000006004047810 */ /* 0x000fe20007ffe1ff */
[----:B------:R-:W-:Y:S01]  /*0c20*/  CS2R R116, SRZ ;  /* 0x0000000000747805 */ /* 0x000fe2000001ff00 */
[----:B------:R-:W-:Y:S01]  /*0c30*/  MOV R118, RZ ;  /* 0x000000ff00767202 */ /* 0x000fe20000000f00 */
[----:B------:R-:W-:Y:S01]  /*0c40*/  CS2R R8, SRZ ;  /* 0x0000000000087805 */ /* 0x000fe2000001ff00 */
[----:B------:R-:W-:Y:S01]  /*0c50*/  IMAD.MOV.U32 R114, RZ, RZ, RZ ;  /* 0x000000ffff727224 */ /* 0x000fe200078e00ff */
[----:B------:R-:W-:Y:S01]  /*0c60*/  CS2R R10, SRZ ;  /* 0x00000000000a7805 */ /* 0x000fe2000001ff00 */
[----:B------:R-:W-:Y:S01]  /*0c70*/  IMAD.MOV.U32 R112, RZ, RZ, RZ ;  /* 0x000000ffff707224 */ /* 0x000fe200078e00ff */
[----:B------:R-:W-:Y:S01]  /*0c80*/  MOV R110, RZ ;  /* 0x000000ff006e7202 */ /* 0x000fe20000000f00 */
[----:B------:R-:W-:Y:S01]  /*0c90*/  CS2R R108, SRZ ;  /* 0x00000000006c7805 */ /* 0x000fe2000001ff00 */
[----:B------:R-:W-:Y:S01]  /*0ca0*/  IMAD.MOV.U32 R13, RZ, RZ, RZ ;  /* 0x000000ffff0d7224 */ /* 0x000fe200078e00ff */
[----:B------:R-:W-:Y:S01]  /*0cb0*/  CS2R R14, SRZ ;  /* 0x00000000000e7805 */ /* 0x000fe2000001ff00 */
[----:B-1----:R-:W-:Y:S01]  /*0cc0*/  IMAD.MOV.U32 R2, RZ, RZ, c[0x0][0x2ac] ;  /* 0x0000ab00ff027624 */ /* 0x002fe200078e00ff */
[----:B------:R-:W-:Y:S01]  /*0cd0*/  MOV R104, RZ ;  /* 0x000000ff00687202 */ /* 0x000fe20000000f00 */
[----:B------:R-:W-:Y:S01]  /*0ce0*/  @P2 IMAD.HI.U32 R3, R0, c[0x0][0x2c8], RZ ;  /* 0x0000b20000032a27 */ /* 0x000fe200078e00ff */
[----:B------:R-:W-:Y:S01]  /*0cf0*/  CS2R R16, SRZ ;  /* 0x0000000000107805 */ /* 0x000fe2000001ff00 */
[----:B------:R-:W-:Y:S01]  /*0d00*/  MOV R98, RZ ;  /* 0x000000ff00627202 */ /* 0x000fe20000000f00 */
[----:B------:R-:W-:Y:S01]  /*0d10*/  CS2R R18, SRZ ;  /* 0x0000000000127805 */ /* 0x000fe2000001ff00 */
[----:B------:R-:W-:Y:S01]  /*0d20*/  IMAD.MOV.U32 R106, RZ, RZ, RZ ;  /* 0x000000ffff6a7224 */ /* 0x000fe200078e00ff */
[----:B------:R-:W-:Y:S01]  /*0d30*/  @P2 SHF.R.U32.HI R0, RZ, c[0x0][0x2cc], R3 ;  /* 0x0000b300ff002a19 */ /* 0x000fe20000011603 */
[----:B------:R-:W-:Y:S01]  /*0d40*/  IMAD.MOV.U32 R102, RZ, RZ, RZ ;  /* 0x000000ffff667224 */ /* 0x000fe200078e00ff */
[----:B------:R-:W-:Y:S01]  /*0d50*/  MOV R94, RZ ;  /* 0x000000ff005e7202 */ /* 0x000fe20000000f00 */
        /* <DEDUP_REMOVED lines=36> */
[----:B------:R-:W-:Y:S01]  /*0fa0*/  IMAD.MOV.U32 R162, RZ, RZ, RZ ;  /* 0x000000ffffa27224 */ /* 0x000fe200078e00ff */
[----:B------:R-:W-:Y:S01]  /*0fb0*/  CS2R R46, SRZ ;  /* 0x00000000002e7805 */ /* 0x000fe2000001ff00 */
[----:B------:R-:W-:Y:S01]  /*0fc0*/  MOV R158, RZ ;  /* 0x000000ff009e7202 */ /* 0x000fe20000000f00 */
[----:B------:R-:W-:Y:S01]  /*0fd0*/  CS2R R48, SRZ ;  /* 0x0000000000307805 */ /* 0x000fe2000001ff00 */
[----:B------:R-:W-:Y:S01]  /*0fe0*/  IMAD.MOV.U32 R154, RZ, RZ, RZ ;  /* 0x000000ffff9a7224 */ /* 0x000fe200078e00ff */
        /* <DEDUP_REMOVED lines=20> */
[----:B--2---:R1:W-:Y:S02]  /*1130*/  STL [R1+0x18], R6 ;  /* 0x0000180601007387 */ /* 0x0043e40000100800 */
[----:B-1----:R-:W-:-:S02]  /*1140*/  IMAD R6, R2, c[0x0][0x1d0], RZ ;  /* 0x0000740002067a24 */ /* 0x002fc400078e02ff */
[----:B------:R-:W-:-:S03]  /*1150*/  IMAD R2, R2, c[0x0][0x1d0], R4 ;  /* 0x0000740002027a24 */ /* 0x000fc600078e0204 */
[----:B------:R-:W-:Y:S02]  /*1160*/  IADD3 R3, R6, 0x5f, RZ ;  /* 0x0000005f06037810 */ /* 0x000fe40007ffe0ff */
[----:B------:R-:W-:-:S03]  /*1170*/  IADD3 R2, R2, R0, RZ ;  /* 0x0000000002027210 */ /* 0x000fc60007ffe0ff */
[----:B------:R-:W-:-:S04]  /*1180*/  IMAD.HI R0, R3, 0x2aaaaaab, RZ ;  /* 0x2aaaaaab03007827 */ /* 0x000fc800078e02ff */
[----:B------:R-:W-:Y:S01]  /*1190*/  IMAD.HI R4, R2, 0x2aaaaaab, RZ ;  /* 0x2aaaaaab02047827 */ /* 0x000fe200078e02ff */
[----:B------:R-:W-:-:S03]  /*11a0*/  SHF.R.U32.HI R2, RZ, 0x1f, R0 ;  /* 0x0000001fff027819 */ /* 0x000fc60000011600 */
[----:B------:R-:W-:Y:S01]  /*11b0*/  IMAD.MOV R3, RZ, RZ, -R12 ;  /* 0x000000ffff037224 */ /* 0x000fe200078e0a0c */
[----:B------:R-:W-:Y:S02]  /*11c0*/  SHF.R.U32.HI R6, RZ, 0x1f, R4 ;  /* 0x0000001fff067819 */ /* 0x000fe40000011604 */
[----:B------:R-:W-:Y:S01]  /*11d0*/  LEA.HI.SX32 R0, R0, R2, 0x1c ;  /* 0x0000000200007211 */ /* 0x000fe200078fe2ff */
[----:B------:R-:W-:Y:S01]  /*11e0*/  IMAD R52, R3, c[0x0][0x548], R5 ;  /* 0x0001520003347a24 */ /* 0x000fe200078e0205 */
[----:B------:R-:W-:Y:S01]  /*11f0*/  LEA.HI.SX32 R2, R4, R6, 0x1c ;  /* 0x0000000604027211 */ /* 0x000fe200078fe2ff */
[----:B------:R-:W-:Y:S01]  /*1200*/  IMAD.MOV.U32 R6, RZ, RZ, RZ ;  /* 0x000000ffff067224 */ /* 0x000fe200078e00ff */
[----:B------:R-:W-:Y:S02]  /*1210*/  CS2R R4, SRZ ;  /* 0x0000000000047805 */ /* 0x000fe4000001ff00 */
[----:B------:R-:W-:Y:S01]  /*1220*/  IMNMX R54, R0, R2, PT ;  /* 0x0000000200367217 */ /* 0x000fe20003800200 */
[----:B------:R1:W-:Y:S01]  /*1230*/  STL [R1+0x48], R52 ;  /* 0x0000483401007387 */ /* 0x0003e20000100800 */
[----:B------:R-:W-:-:S02]  /*1240*/  PRMT R0, RZ, 0x7610, R0 ;  /* 0x00007610ff007816 */ /* 0x000fc40000000000 */
[----:B------:R-:W-:Y:S01]  /*1250*/  ISETP.GE.AND P0, PT, R54, 0x1, PT ;  /* 0x000000013600780c */ /* 0x000fe20003f06270 */
[----:B------:R1:W-:-:S12]  /*1260*/  STL [R1+0xc], R54 ;  /* 0x00000c3601007387 */ /* 0x0003d80000100800 */
[----:B------:R-:W-:Y:S05]  /*1270*/  @!P0 BRA `(.L_x_1457) ;  /* 0x00010cd000008947 */ /* 0x000fea0003800000 */
[----:B-1----:R-:W2:Y:S01]  /*1280*/  LDL R54, [R1+0x10] ;  /* 0x0000100001367983 */ /* 0x002ea20000100800 */
[----:B------:R-:W-:-:S04]  /*1290*/  ISETP.NE.U32.AND P0, PT, RZ, c[0x0][0x340], PT ;  /* 0x0000d000ff007a0c */ /* 0x000fc80003f05070 */
[----:B------:R-:W-:-:S13]  /*12a0*/  ISETP.NE.AND.EX P0, PT, RZ, c[0x0][0x344], PT, P0 ;  /* 0x0000d100ff007a0c */ /* 0x000fda0003f05300 */
[----:B------:R-:W-:-:S05]  /*12b0*/  @P0 MOV R2, 0x4 ;  /* 0x0000000400020802 */ /* 0x000fca0000000f00 */
[----:B------:R-:W-:-:S05]  /*12c0*/  @P0 IMAD.WIDE R2, R12, R2, c[0x0][0x340] ;  /* 0x0000d0000c020625 */ /* 0x000fca00078e0202 */
[----:B------:R1:W5:Y:S01]  /*12d0*/  @P0 LDG.E R14, [R2.64] ;  /* 0x00000006020e0981 */ /* 0x000362000c1e1900 */
[----:B------:R-:W-:Y:S02]  /*12e0*/  SHF.R.S32.HI R15, RZ, 0x1f, R52 ;  /* 0x0000001fff0f7819 */ /* 0x000fe40000011434 */
[----:B------:R-:W-:Y:S02]  /*12f0*/  SHF.R.S32.HI R6, RZ, 0x1f, R12 ;  /* 0x0000001fff067819 */ /* 0x000fe4000001140c */
[----:B------:R-:W-:Y:S01]  /*1300*/  ISETP.GE.AND P6, PT, R245, c[0x0][0x198], PT ;  /* 0x00006600f5007a0c */ /* 0x000fe20003fc6270 */
[----:B------:R-:W-:Y:S01]  /*1310*/  IMAD R0, R15, c[0x0][0x1b8], RZ ;  /* 0x00006e000f007a24 */ /* 0x000fe200078e02ff */
[----:B------:R-:W-:Y:S02]  /*1320*/  ISETP.GE.AND P5, PT, R252, c[0x0][0x198], PT ;  /* 0x00006600fc007a0c */ /* 0x000fe40003fa6270 */
[----:B------:R-:W-:Y:S01]  /*1330*/  ISETP.GE.AND P4, PT, R251, c[0x0][0x198], PT ;  /* 0x00006600fb007a0c */ /* 0x000fe20003f86270 */
[----:B------:R-:W-:-:S02]  /*1340*/  IMAD R5, R52, c[0x0][0x1bc], R0 ;  /* 0x00006f0034057a24 */ /* 0x000fc400078e0200 */
[----:B-1----:R-:W-:Y:S01]  /*1350*/  IMAD.WIDE.U32 R2, R52, c[0x0][0x1b8], RZ ;  /* 0x00006e0034027a25 */ /* 0x002fe200078e00ff */
[----:B------:R-:W-:-:S04]  /*1360*/  IADD3 R52, R245, 0xc0, RZ ;  /* 0x000000c0f5347810 */ /* 0x000fc80007ffe0ff */
[----:B------:R-:W-:Y:S01]  /*1370*/  IADD3 R3, R3, R5, RZ ;  /* 0x0000000503037210 */ /* 0x000fe20007ffe0ff */
[----:B------:R-:W-:Y:S01]  /*1380*/  IMAD R5, R6, c[0x0][0x1c0], RZ ;  /* 0x0000700006057a24 */ /* 0x000fe200078e02ff */
[----:B------:R-:W-:-:S03]  /*1390*/  ISETP.GE.AND P3, PT, R52, c[0x0][0x198], PT ;  /* 0x0000660034007a0c */ /* 0x000fc60003f66270 */
[C---:B------:R-:W-:Y:S02]  /*13a0*/  IMAD R6, R12.reuse, c[0x0][0x1c4], R5 ;  /* 0x000071000c067a24 */ /* 0x040fe400078e0205 */
[----:B------:R-:W-:-:S05]  /*13b0*/  IMAD.WIDE.U32 R2, R12, c[0x0][0x1c0], R2 ;  /* 0x000070000c027a25 */ /* 0x000fca00078e0002 */
[----:B------:R-:W-:Y:S02]  /*13c0*/  IADD3 R3, R3, R6, RZ ;  /* 0x0000000603037210 */ /* 0x000fe40007ffe0ff */
[----:B--2---:R-:W-:-:S05]  /*13d0*/  IADD3 R4, R54, R55, RZ ;  /* 0x0000003736047210 */ /* 0x004fca0007ffe0ff */
[----:B------:R-:W-:-:S04]  /*13e0*/  @P2 IMAD.HI.U32 R7, R4, c[0x0][0x2c8], RZ ;  /* 0x0000b20004072a27 */ /* 0x000fc800078e00ff */
[----:B------:R-:W-:Y:S01]  /*13f0*/  IMAD.MOV.U32 R0, RZ, RZ, R4 ;  /* 0x000000ffff007224 */ /* 0x000fe200078e0004 */
[----:B------:R-:W-:-:S04]  /*1400*/  @P2 SHF.R.U32.HI R0, RZ, c[0x0][0x2cc], R7 ;  /* 0x0000b300ff002a19 */ /* 0x000fc80000011607 */
[--C-:B------:R-:W-:Y:S01]  /*1410*/  SHF.R.S32.HI R7, RZ, 0x1f, R0.reuse ;  /* 0x0000001fff077819 */ /* 0x100fe20000011400 */
[----:B------:R-:W-:Y:S02]  /*1420*/  IMAD.MOV R5, RZ, RZ, -R0 ;  /* 0x000000ffff057224 */ /* 0x000fe400078e0a00 */
[----:B------:R-:W-:-:S04]  /*1430*/  IMAD.WIDE.U32 R2, R0, c[0x0][0x1b0], R2 ;  /* 0x00006c0000027a25 */ /* 0x000fc800078e0002 */
[----:B------:R-:W-:Y:S02]  /*1440*/  IMAD R4, R5, c[0x0][0x2c4], R4 ;  /* 0x0000b10005047a24 */ /* 0x000fe400078e0204 */
[----:B------:R-:W-:-:S04]  /*1450*/  IMAD R5, R7, c[0x0][0x1b0], RZ ;  /* 0x00006c0007057a24 */ /* 0x000fc800078e02ff */
[----:B------:R-:W-:Y:S01]  /*1460*/  IMAD R6, R0, c[0x0][0x1b4], R5 ;  /* 0x00006d0000067a24 */ /* 0x000fe200078e0205 */
[----:B------:R-:W-:Y:S01]  /*1470*/  SHF.R.S32.HI R5, RZ, 0x1f, R4 ;  /* 0x0000001fff057819 */ /* 0x000fe20000011404 */
[----:B------:R-:W-:Y:S02]  /*1480*/  @!P0 IMAD.MOV.U32 R14, RZ, RZ, R12 ;  /* 0x000000ffff0e8224 */ /* 0x000fe400078e000c */
[----:B------:R-:W-:Y:S02]  /*1490*/  IMAD.IADD R3, R3, 0x1, R6 ;  /* 0x0000000103037824 */ /* 0x000fe400078e0206 */
[----:B------:R-:W-:Y:S02]  /*14a0*/  IMAD R0, R5, c[0x0][0x1a8], RZ ;  /* 0x00006a0005007a24 */ /* 0x000fe400078e02ff */
[----:B------:R-:W-:-:S04]  /*14b0*/  IMAD.WIDE.U32 R2, R4, c[0x0][0x1a8], R2 ;  /* 0x00006a0004027a25 */ /* 0x000fc800078e0002 */
[----:B------:R-:W-:Y:S01]  /*14c0*/  IMAD R0, R4, c[0x0][0x1ac], R0 ;  /* 0x00006b0004007a24 */ /* 0x000fe200078e0200 */
[----:B------:R-:W-:-:S04]  /*14d0*/  LEA R13, P1, R2, c[0x0][0x160], 0x1 ;  /* 0x00005800020d7a11 */ /* 0x000fc800078208ff */
[----:B------:R-:W-:-:S04]  /*14e0*/  IADD3 R0, R3, R0, RZ ;  /* 0x0000000003007210 */ /* 0x000fc80007ffe0ff */
[----:B------:R-:W-:Y:S01]  /*14f0*/  LEA.HI.X R5, R2, c[0x0][0x164], R0, 0x1, P1 ;  /* 0x0000590002057a11 */ /* 0x000fe200008f0c00 */
[----:B------:R-:W-:Y:S05]  /*1500*/  BRA.DIV ~URZ, `(.L_x_1458) ;  /* 0x00012f327f007947 */ /* 0x000fea000b800000 */
[----:B------:R1:W2:Y:S02]  /*1510*/  SHFL.IDX PT, R4, R5, RZ, 0x181f ;  /* 0x00181fff05047589 */ /* 0x0002a400000e0000 */
.L_x_1528:
[----:B------:R-:W-:Y:S05]  /*1520*/  BRA.DIV ~URZ, `(.L_x_1459) ;  /* 0x00012f827f007947 */ /* 0x000fea000b800000 */
[----:B------:R3:W4:Y:S02]  /*1530*/  SHFL.IDX PT, R0, R13, RZ, 0x181f ;  /* 0x00181fff0d007589 */ /* 0x00072400000e0000 */
.L_x_1529:
[----:B---3--:R-:W3:Y:S04]  /*1540*/  LDL R3, [R1+0x40] ;  /* 0x0000400001037983 */ /* 0x008ee80000100800 */
[----:B------:R-:W1:Y:S01]  /*1550*/  S2R R6, SR_TID.X ;  /* 0x0000000000067919 */ /* 0x000e620000002100 */
[----:B------:R-:W-:-:S04]  /*1560*/  IMAD.MOV.U32 R16, RZ, RZ, c[0x0][0x2c4] ;  /* 0x0000b100ff107624 */ /* 0x000fc800078e00ff */
[----:B------:R-:W-:Y:S01]  /*1570*/  IMAD R16, R16, c[0x0][0x168], RZ ;  /* 0x00005a0010107a24 */ /* 0x000fe200078e02ff */
[----:B-1----:R-:W-:-:S04]  /*1580*/  SHF.R.S32.HI R2, RZ, 0x1f, R6 ;  /* 0x0000001fff027819 */ /* 0x002fc80000011406 */
[----:B------:R-:W-:-:S04]  /*1590*/  LEA.HI R2, R2, R6, RZ, 0x3 ;  /* 0x0000000602027211 */ /* 0x000fc800078f18ff */
[----:B------:R-:W-:Y:S01]  /*15a0*/  SHF.R.S32.HI R2, RZ, 0x3, R2 ;  /* 0x00000003ff027819 */ /* 0x000fe20000011402 */
[----:B------:R-:W-:Y:S04]  /*15b0*/  BSSY B0, `(.L_x_1460) ;  /* 0x0000019000007945 */ /* 0x000fe80003800000 */
[----:B---3--:R-:W-:-:S05]  /*15c0*/  IMAD.IADD R12, R2, 0x1, R3 ;  /* 0x00000001020c7824 */ /* 0x008fca00078e0203 */
[----:B------:R-:W-:-:S13]  /*15d0*/  ISETP.GE.AND P0, PT, R12, R16, PT ;  /* 0x000000100c00720c */ /* 0x000fda0003f06270 */
[----:B------:R-:W-:Y:S05]  /*15e0*/  @P0 BRA `(.L_x_1461) ;  /* 0x0000015000000947 */ /* 0x000fea0003800000 */
[----:B------:R-:W-:Y:S02]  /*15f0*/  SHF.R.S32.HI R2, RZ, 0x1f, R245 ;  /* 0x0000001fff027819 */ /* 0x000fe400000114f5 */
[CC--:B----4-:R-:W-:Y:S02]  /*1600*/  LEA R10, P0, R245.reuse, R0.reuse, 0x1 ;  /* 0x00000000f50a7211 */ /* 0x0d0fe400078008ff */
[----:B------:R-:W-:Y:S02]  /*1610*/  LEA R8, P2, R252, R0, 0x1 ;  /* 0x00000000fc087211 */ /* 0x000fe400078408ff */
[C---:B--2---:R-:W-:Y:S02]  /*1620*/  LEA.HI.X R11, R245.reuse, R4, R2, 0x1, P0 ;  /* 0x00000004f50b7211 */ /* 0x044fe400000f0c02 */
[----:B------:R-:W-:Y:S02]  /*1630*/  SHF.R.S32.HI R2, RZ, 0x1f, R252 ;  /* 0x0000001fff027819 */ /* 0x000fe400000114fc */
[C---:B------:R-:W-:Y:S01]  /*1640*/  IADD3 R17, R245.reuse, 0xc0, RZ ;  /* 0x000000c0f5117810 */ /* 0x040fe20007ffe0ff */
[----:B------:R-:W-:Y:S01]  /*1650*/  @!PT LDS RZ, [RZ] ;  /* 0x00000000fffff984 */ /* 0x000fe20000000800 */
[----:B------:R-:W-:Y:S01]  /*1660*/  @!PT LDS RZ, [RZ] ;  /* 0x00000000fffff984 */ /* 0x000fe20000000800 */
[----:B------:R-:W-:Y:S01]  /*1670*/  @!PT LDS RZ, [RZ] ;  /* 0x00000000fffff984 */ /* 0x000fe20000000800 */
[----:B------:R1:W-:Y:S01]  /*1680*/  LDGSTS.E.BYPASS.LTC128B.128 [R243+0x18100], [R10.64], !P6 ;  /* 0x181000000af37fae */ /* 0x0003e2000f101d46 */
[----:B------:R-:W-:-:S02]  /*1690*/  IADD3 R18, R245, 0xc0, RZ ;  /* 0x000000c0f5127810 */ /* 0x000fc40007ffe0ff */
[----:B------:R-:W-:Y:S02]  /*16a0*/  LEA R6, P1, R251, R0, 0x1 ;  /* 0x00000000fb067211 */ /* 0x000fe400078208ff */
[----:B------:R-:W-:Y:S02]  /*16b0*/  SHF.R.S32.HI R19, RZ, 0x1f, R251 ;  /* 0x0000001fff137819 */ /* 0x000fe400000114fb */
[----:B------:R-:W-:Y:S02]  /*16c0*/  LEA.HI.X R9, R252, R4, R2, 0x1, P2 ;  /* 0x00000004fc097211 */ /* 0x000fe400010f0c02 */
[----:B------:R-:W-:Y:S02]  /*16d0*/  SHF.R.S32.HI R18, RZ, 0x1f, R18 ;  /* 0x0000001fff127819 */ /* 0x000fe40000011412 */
[----:B------:R-:W-:Y:S01]  /*16e0*/  LEA R2, P0, R17, R0, 0x1 ;  /* 0x0000000011027211 */ /* 0x000fe200078008ff */
[----:B------:R1:W-:Y:S01]  /*16f0*/  LDGSTS.E.BYPASS.LTC128B.128 [R243+0x1c100], [R8.64], !P5 ;  /* 0x1c10000008f37fae */ /* 0x0003e2000e901d46 */
[----:B------:R-:W-:-:S02]  /*1700*/  LEA.HI.X R7, R251, R4, R19, 0x1, P1 ;  /* 0x00000004fb077211 */ /* 0x000fc400008f0c13 */
[----:B------:R-:W-:-:S03]  /*1710*/  LEA.HI.X R3, R17, R4, R18, 0x1, P0 ;  /* 0x0000000411037211 */ /* 0x000fc600000f0c12 */
[----:B------:R1:W-:Y:S04]  /*1720*/  LDGSTS.E.BYPASS.LTC128B.128 [R243+0x20100], [R6.64], !P4 ;  /* 0x2010000006f37fae */ /* 0x0003e8000e101d46 */
[----:B------:R1:W-:Y:S02]  /*1730*/  LDGSTS.E.BYPASS.LTC128B.128 [R243+0x24100], [R2.64], !P3 ;  /* 0x2410000002f37fae */ /* 0x0003e4000d901d46 */
.L_x_1461:
[----:B------:R-:W-:Y:S05]  /*1740*/  BSYNC B0 ;  /* 0x0000000000007941 */ /* 0x000fea0003800000 */
.L_x_1460:
[----:B------:R-:W-:Y:S05]  /*1750*/  BRA.DIV ~URZ, `(.L_x_1462) ;  /* 0x00012dc27f007947 */ /* 0x000fea000b800000 */
[----:B--2---:R2:W3:Y:S04]  /*1760*/  SHFL.IDX PT, R4, R5, 0x1, 0x181f ;  /* 0x00381f0005047f89 */ /* 0x0044e800000e0000 */
[----:B----4-:R2:W4:Y:S02]  /*1770*/  SHFL.IDX PT, R0, R13, 0x1, 0x181f ;  /* 0x00381f000d007f89 */ /* 0x01052400000e0000 */
.L_x_1530:
[----:B-1----:R-:W-:Y:S01]  /*1780*/  IADD3 R2, R12, 0x20, RZ ;  /* 0x000000200c027810 */ /* 0x002fe20007ffe0ff */
[----:B------:R-:W-:Y:S03]  /*1790*/  BSSY B0, `(.L_x_1463) ;  /* 0x0000018000007945 */ /* 0x000fe60003800000 */
[----:B------:R-:W-:-:S13]  /*17a0*/  ISETP.GE.AND P0, PT, R2, R16, PT ;  /* 0x000000100200720c */ /* 0x000fda0003f06270 */
[----:B------:R-:W-:Y:S05]  /*17b0*/  @P0 BRA `(.L_x_1464) ;  /* 0x0000015000000947 */ /* 0x000fea0003800000 */
[----:B------:R-:W-:Y:S02]  /*17c0*/  SHF.R.S32.HI R3, RZ, 0x1f, R245 ;  /* 0x0000001fff037819 */ /* 0x000fe400000114f5 */
[C---:B----4-:R-:W-:Y:S02]  /*17d0*/  LEA R10, P0, R245.reuse, R0, 0x1 ;  /* 0x00000000f50a7211 */ /* 0x050fe400078008ff */
[C---:B------:R-:W-:Y:S02]  /*17e0*/  IADD3 R17, R245.reuse, 0xc0, RZ ;  /* 0x000000c0f5117810 */ /* 0x040fe40007ffe0ff */
[C---:B------:R-:W-:Y:S02]  /*17f0*/  IADD3 R18, R245.reuse, 0xc0, RZ ;  /* 0x000000c0f5127810 */ /* 0x040fe40007ffe0ff */
[----:B---3--:R-:W-:Y:S02]  /*1800*/  LEA.HI.X R11, R245, R4, R3, 0x1, P0 ;  /* 0x00000004f50b7211 */ /* 0x008fe400000f0c03 */
[----:B------:R-:W-:-:S02]  /*1810*/  LEA R8, P2, R252, R0, 0x1 ;  /* 0x00000000fc087211 */ /* 0x000fc400078408ff */
[----:B------:R-:W-:Y:S01]  /*1820*/  SHF.R.S32.HI R3, RZ, 0x1f, R252 ;  /* 0x0000001fff037819 */ /* 0x000fe200000114fc */
[----:B------:R-:W-:Y:S01]  /*1830*/  @!PT LDS RZ, [RZ] ;  /* 0x00000000fffff984 */ /* 0x000fe20000000800 */
[----:B------:R-:W-:Y:S01]  /*1840*/  @!PT LDS RZ, [RZ] ;  /* 0x00000000fffff984 */ /* 0x000fe20000000800 */
[----:B------:R-:W-:Y:S01]  /*1850*/  @!PT LDS RZ, [RZ] ;  /* 0x00000000fffff984 */ /* 0x000fe20000000800 */
[----:B------:R1:W-:Y:S01]  /*1860*/  LDGSTS.E.BYPASS.LTC128B.128 [R243+0x19100], [R10.64], !P6 ;  /* 0x191000000af37fae */ /* 0x0003e2000f101d46 */
[-C--:B------:R-:W-:Y:S02]  /*1870*/  LEA R6, P1, R251, R0.reuse, 0x1 ;  /* 0x00000000fb067211 */ /* 0x080fe400078208ff */
[----:B------:R-:W-:Y:S02]  /*1880*/  SHF.R.S32.HI R19, RZ, 0x1f, R251 ;  /* 0x0000001fff137819 */ /* 0x000fe400000114fb */
[----:B------:R-:W-:Y:S02]  /*1890*/  SHF.R.S32.HI R18, RZ, 0x1f, R18 ;  /* 0x0000001fff127819 */ /* 0x000fe40000011412 */
[----:B------:R-:W-:Y:S02]  /*18a0*/  LEA R2, P0, R17, R0, 0x1 ;  /* 0x0000000011027211 */ /* 0x000fe400078008ff */
[----:B------:R-:W-:-:S02]  /*18b0*/  LEA.HI.X R9, R252, R4, R3, 0x1, P2 ;  /* 0x00000004fc097211 */ /* 0x000fc400010f0c03 */
[-C--:B------:R-:W-:Y:S02]  /*18c0*/  LEA.HI.X R7, R251, R4.reuse, R19, 0x1, P1 ;  /* 0x00000004fb077211 */ /* 0x080fe400008f0c13 */
[----:B------:R-:W-:Y:S01]  /*18d0*/  LEA.HI.X R3, R17, R4, R18, 0x1, P0 ;  /* 0x0000000411037211 */ /* 0x000fe200000f0c12 */
[----:B------:R1:W-:Y:S04]  /*18e0*/  LDGSTS.E.BYPASS.LTC128B.128 [R243+0x1d100], [R8.64], !P5 ;  /* 0x1d10000008f37fae */ /* 0x0003e8000e901d46 */
[----:B------:R1:W-:Y:S04]  /*18f0*/  LDGSTS.E.BYPASS.LTC128B.128 [R243+0x21100], [R6.64], !P4 ;  /* 0x2110000006f37fae */ /* 0x0003e8000e101d46 */
[----:B------:R1:W-:Y:S02]  /*1900*/  LDGSTS.E.BYPASS.LTC128B.128 [R243+0x25100], [R2.64], !P3 ;  /* 0x2510000002f37fae */ /* 0x0003e4000d901d46 */
.L_x_1464:
[----:B------:R-:W-:Y:S05]  /*1910*/  BSYNC B0 ;  /* 0x0000000000007941 */ /* 0x000fea0003800000 */
.L_x_1463:
[----:B------:R-:W-:Y:S05]  /*1920*/  BRA.DIV ~URZ, `(.L_x_1465) ;  /* 0x00012cc27f007947 */ /* 0x000fea000b800000 */
[----:B---3--:R3:W1:Y:S02]  /*1930*/  SHFL.IDX PT, R4, R5, 0x2, 0x181f ;  /* 0x00581f0005047f89 */ /* 0x00866400000e0000 */
.L_x_1531:
[----:B------:R-:W-:Y:S05]  /*1940*/  BRA.DIV ~URZ, `(.L_x_1466) ;  /* 0x00012d127f007947 */ /* 0x000fea000b800000 */
[----:B----4-:R4:W2:Y:S02]  /*1950*/  SHFL.IDX PT, R0, R13, 0x2, 0x181f ;  /* 0x00581f000d007f89 */ /* 0x0108a400000e0000 */
.L_x_1532:
[----:B-1----:R-:W-:Y:S01]  /*1960*/  IADD3 R2, R12, 0x40, RZ ;  /* 0x000000400c027810 */ /* 0x002fe20007ffe0ff */
[----:B------:R-:W-:Y:S03]  /*1970*/  BSSY B0, `(.L_x_1467) ;  /* 0x0000018000007945 */ /* 0x000fe60003800000 */
[----:B------:R-:W-:-:S13]  /*1980*/  ISETP.GE.AND P0, PT, R2, R16, PT ;  /* 0x000000100200720c */ /* 0x000fda0003f06270 */
[----:B------:R-:W-:Y:S05]  /*1990*/  @P0 BRA `(.L_x_1468) ;  /* 0x0000015000000947 */ /* 0x000fea0003800000 */
[----:B------:R-:W-:Y:S02]  /*19a0*/  SHF.R.S32.HI R3, RZ, 0x1f, R245 ;  /* 0x0000001fff037819 */ /* 0x000fe400000114f5 */
[C---:B--2---:R-:W-:Y:S02]  /*19b0*/  LEA R10, P0, R245.reuse, R0, 0x1 ;  /* 0x00000000f50a7211 */ /* 0x044fe400078008ff */
[C---:B------:R-:W-:Y:S02]  /*19c0*/  IADD3 R17, R245.reuse, 0xc0, RZ ;  /* 0x000000c0f5117810 */ /* 0x040fe40007ffe0ff */
[C---:B------:R-:W-:Y:S02]  /*19d0*/  IADD3 R18, R245.reuse, 0xc0, RZ ;  /* 0x000000c0f5127810 */ /* 0x040fe40007ffe0ff */
[----:B------:R-:W-:Y:S02]  /*19e0*/  LEA.HI.X R11, R245, R4, R3, 0x1, P0 ;  /* 0x00000004f50b7211 */ /* 0x000fe400000f0c03 */
        /* <DEDUP_REMOVED lines=16> */
.L_x_1468:
[----:B------:R-:W-:Y:S05]  /*1af0*/  BSYNC B0 ;  /* 0x0000000000007941 */ /* 0x000fea0003800000 */
.L_x_1467:
[----:B------:R-:W-:Y:S05]  /*1b00*/  BRA.DIV ~URZ, `(.L_x_1469) ;  /* 0x00012bc27f007947 */ /* 0x000fea000b800000 */
[----:B------:R1:W3:Y:S04]  /*1b10*/  SHFL.IDX PT, R4, R5, 0x3, 0x181f ;  /* 0x00781f0005047f89 */ /* 0x0002e800000e0000 */
[----:B--2---:R1:W2:Y:S02]  /*1b20*/  SHFL.IDX PT, R0, R13, 0x3, 0x181f ;  /* 0x00781f000d007f89 */ /* 0x0042a400000e0000 */
.L_x_1533:
[----:B-1----:R-:W-:Y:S01]  /*1b30*/  IADD3 R2, R12, 0x60, RZ ;  /* 0x000000600c027810 */ /* 0x002fe20007ffe0ff */
[----:B-----5:R-:W-:Y:S01]  /*1b40*/  IMAD.WIDE.U32 R158, R14, c[0x0][0x2b0], RZ ;  /* 0x0000ac000e9e7a25 */ /* 0x020fe200078e00ff */
[----:B------:R-:W-:-:S02]  /*1b50*/  SHF.R.S32.HI R20, RZ, 0x1f, R245 ;  /* 0x0000001fff147819 */ /* 0x000fc400000114f5 */
[----:B------:R-:W-:Y:S02]  /*1b60*/  ISETP.GE.AND P0, PT, R2, R16, PT ;  /* 0x000000100200720c */ /* 0x000fe40003f06270 */
[----:B------:R-:W-:Y:S01]  /*1b70*/  SHF.R.S32.HI R19, RZ, 0x1f, R252 ;  /* 0x0000001fff137819 */ /* 0x000fe200000114fc */
[----:B------:R1:W-:Y:S01]  /*1b80*/  STL.64 [R1+0x28], R158 ;  /* 0x0000289e01007387 */ /* 0x0003e20000100a00 */
[----:B------:R-:W-:Y:S02]  /*1b90*/  SHF.R.S32.HI R18, RZ, 0x1f, R251 ;  /* 0x0000001fff127819 */ /* 0x000fe400000114fb */
[C---:B------:R-:W-:Y:S02]  /*1ba0*/  IADD3 R28, R245.reuse, 0xc0, RZ ;  /* 0x000000c0f51c7810 */ /* 0x040fe40007ffe0ff */
[----:B------:R-:W-:-:S04]  /*1bb0*/  IADD3 R17, R245, 0xc0, RZ ;  /* 0x000000c0f5117810 */ /* 0x000fc80007ffe0ff */
[----:B------:R-:W-:Y:S02]  /*1bc0*/  SHF.R.S32.HI R17, RZ, 0x1f, R17 ;  /* 0x0000001fff117819 */ /* 0x000fe40000011411 */
[----:B--2---:R-:W-:-:S04]  /*1bd0*/  @!P0 LEA R10, P1, R245, R0, 0x1 ;  /* 0x00000000f50a8211 */ /* 0x004fc800078208ff */
[----:B---3--:R-:W-:Y:S02]  /*1be0*/  @!P0 LEA.HI.X R11, R245, R4, R20, 0x1, P1 ;  /* 0x00000004f50b8211 */ /* 0x008fe400008f0c14 */
[----:B------:R-:W-:-:S03]  /*1bf0*/  @!P0 LEA R8, P1, R252, R0, 0x1 ;  /* 0x00000000fc088211 */ /* 0x000fc600078208ff */
[----:B------:R-:W-:Y:S01]  /*1c00*/  @!PT LDS RZ, [RZ] ;  /* 0x00000000fffff984 */ /* 0x000fe20000000800 */
[----:B------:R-:W-:Y:S01]  /*1c10*/  @!PT LDS RZ, [RZ] ;  /* 0x00000000fffff984 */ /* 0x000fe20000000800 */
[----:B------:R-:W-:Y:S01]  /*1c20*/  @!PT LDS RZ, [RZ] ;  /* 0x00000000fffff984 */ /* 0x000fe20000000800 */
[----:B------:R1:W-:Y:S01]  /*1c30*/  @!P0 LDGSTS.E.BYPASS.LTC128B.128 [R243+0x1b100], [R10.64], !P6 ;  /* 0x1b1000000af38fae */ /* 0x0003e2000f101d46 */
[----:B------:R-:W-:Y:S02]  /*1c40*/  @!P0 LEA.HI.X R9, R252, R4, R19, 0x1, P1 ;  /* 0x00000004fc098211 */ /* 0x000fe400008f0c13 */
[----:B------:R-:W-:-:S03]  /*1c50*/  @!P0 LEA R6, P1, R251, R0, 0x1 ;  /* 0x00000000fb068211 */ /* 0x000fc600078208ff */
[----:B------:R1:W-:Y:S01]  /*1c60*/  @!P0 LDGSTS.E.BYPASS.LTC128B.128 [R243+0x1f100], [R8.64], !P5 ;  /* 0x1f10000008f38fae */ /* 0x0003e2000e901d46 */
[----:B------:R-:W-:Y:S02]  /*1c70*/  @!P0 LEA.HI.X R7, R251, R4, R18, 0x1, P1 ;  /* 0x00000004fb078211 */ /* 0x000fe400008f0c12 */
[C---:B------:R-:W-:Y:S02]  /*1c80*/  @!P0 LEA R2, P1, R28.reuse, R0, 0x1 ;  /* 0x000000001c028211 */ /* 0x040fe400078208ff */
[----:B------:R-:W-:Y:S01]  /*1c90*/  SHF.R.S32.HI R0, RZ, 0x1f, R14 ;  /* 0x0000001fff007819 */ /* 0x000fe2000001140e */
[----:B------:R1:W-:Y:S01]  /*1ca0*/  @!P0 LDGSTS.E.BYPASS.LTC128B.128 [R243+0x23100], [R6.64], !P4 ;  /* 0x2310000006f38fae */ /* 0x0003e2000e101d46 */
[----:B------:R-:W-:-:S03]  /*1cb0*/  @!P0 LEA.HI.X R3, R28, R4, R17, 0x1, P1 ;  /* 0x000000041c038211 */ /* 0x000fc600008f0c11 */
[----:B------:R-:W-:Y:S02]  /*1cc0*/  IMAD R0, R0, c[0x0][0x2b0], RZ ;  /* 0x0000ac0000007a24 */ /* 0x000fe400078e02ff */
[----:B------:R1:W-:Y:S02]  /*1cd0*/  @!P0 LDGSTS.E.BYPASS.LTC128B.128 [R243+0x27100], [R2.64], !P3 ;  /* 0x2710000002f38fae */ /* 0x0003e4000d901d46 */
[----:B------:R-:W-:Y:S02]  /*1ce0*/  IMAD R0, R14, c[0x0][0x2b4], R0 ;  /* 0x0000ad000e007a24 */ /* 0x000fe400078e0200 */
[----:B------:R-:W0:Y:S01]  /*1cf0*/  LDGDEPBAR ;  /* 0x00000000000079af */ /* 0x000e220000000000 */
[----:B------:R-:W-:Y:S01]  /*1d00*/  WARPSYNC 0xffffffff ;  /* 0xffffffff00007948 */ /* 0x000fe20003800000 */
[----:B------:R-:W-:-:S05]  /*1d10*/  IMAD.IADD R155, R159, 0x1, R0 ;  /* 0x000000019f9b7824 */ /* 0x000fca00078e0200 */
[----:B------:R1:W-:Y:S02]  /*1d20*/  STL [R1+0x38], R155 ;  /* 0x0000389b01007387 */ /* 0x0003e40000100800 */
[----:B------:R-:W2:Y:S04]  /*1d30*/  LDL R163, [R1+0xc] ;  /* 0x00000c0001a37983 */ /* 0x000ea80000100800 */
[----:B------:R-:W3:Y:S04]  /*1d40*/  LDL R160, [R1+0x10] ;  /* 0x0000100001a07983 */ /* 0x000ee80000100800 */
[----:B------:R-:W5:Y:S01]  /*1d50*/  LDL R161, [R1+0x18] ;  /* 0x0000180001a17983 */ /* 0x000f620000100800 */
[----:B-1----:R-:W-:Y:S02]  /*1d60*/  IMAD.MOV.U32 R6, RZ, RZ, 0x60 ;  /* 0x00000060ff067424 */ /* 0x002fe400078e00ff */
[----:B------:R-:W-:Y:S01]  /*1d70*/  IMAD.MOV.U32 R162, RZ, RZ, c[0x0][0x2b8] ;  /* 0x0000ae00ffa27624 */ /* 0x000fe200078e00ff */
[----:B----4-:R-:W4:Y:S01]  /*1d80*/  LDL R21, [R1+0x48] ;  /* 0x0000480001157983 */ /* 0x010f220000100800 */
[----:B------:R-:W-:-:S03]  /*1d90*/  IMAD.MOV.U32 R5, RZ, RZ, c[0x0][0x2ac] ;  /* 0x0000ab00ff057624 */ /* 0x000fc600078e00ff */
[----:B------:R-:W-:Y:S01]  /*1da0*/  ISETP.NE.AND P1, PT, R162, 0x1, PT ;  /* 0x00000001a200780c */ /* 0x000fe20003f25270 */
[----:B------:R-:W-:Y:S02]  /*1db0*/  IMAD R5, R5, c[0x0][0x1d0], RZ ;  /* 0x0000740005057a24 */ /* 0x000fe400078e02ff */
[----:B------:R-:W-:Y:S01]  /*1dc0*/  IMAD.MOV.U32 R246, RZ, RZ, RZ ;  /* 0x000000fffff67224 */ /* 0x000fe200078e00ff */
[----:B------:R-:W-:Y:S01]  /*1dd0*/  BAR.SYNC.DEFER_BLOCKING 0x0 ;  /* 0x0000000000007b1d */ /* 0x000fe20000010000 */
[----:B--2---:R-:W-:-:S04]  /*1de0*/  IMAD R149, R163, R6, -0x60 ;  /* 0xffffffa0a3957424 */ /* 0x004fc800078e0206 */
[----:B---3--:R-:W-:-:S05]  /*1df0*/  IMAD.IADD R2, R160, 0x1, R149 ;  /* 0x00000001a0027824 */ /* 0x008fca00078e0295 */
[C---:B------:R-:W-:Y:S01]  /*1e00*/  ISETP.GE.AND P0, PT, R2.reuse, R5, PT ;  /* 0x000000050200720c */ /* 0x040fe20003f06270 */
[----:B-----5:R-:W-:-:S03]  /*1e10*/  IMAD.IADD R2, R2, 0x1, R161 ;  /* 0x0000000102027824 */ /* 0x020fc600078e02a1 */
        /* <DEDUP_REMOVED lines=9> */
[----:B------:R-:W-:-:S04]  /*1eb0*/  IMAD.MOV R0, RZ, RZ, -R0 ;  /* 0x000000ffff007224 */ /* 0x000fc800078e0a00 */
[----:B------:R-:W-:Y:S01]  /*1ec0*/  IMAD R248, R0, c[0x0][0x2b8], R2 ;  /* 0x0000ae0000f87a24 */ /* 0x000fe200078e0202 */
[----:B------:R-:W3:Y:S04]  /*1ed0*/  S2R R13, SR_TID.X ;  /* 0x00000000000d7919 */ /* 0x000ee80000002100 */
[----:B------:R-:W-:Y:S01]  /*1ee0*/  SHF.R.S32.HI R10, RZ, 0x1f, R248 ;  /* 0x0000001fff0a7819 */ /* 0x000fe200000114f8 */
[----:B------:R-:W-:-:S04]  /*1ef0*/  IMAD.WIDE.U32 R2, R248, c[0x0][0x1e0], RZ ;  /* 0x00007800f8027a25 */ /* 0x000fc800078e00ff */
[----:B------:R-:W-:-:S04]  /*1f00*/  IMAD R0, R10, c[0x0][0x1e0], RZ ;  /* 0x000078000a007a24 */ /* 0x000fc800078e02ff */
[----:B------:R-:W-:-:S04]  /*1f10*/  IMAD R0, R248, c[0x0][0x1e4], R0 ;  /* 0x00007900f8007a24 */ /* 0x000fc800078e0200 */
[----:B------:R-:W-:Y:S02]  /*1f20*/  IMAD.IADD R3, R3, 0x1, R0 ;  /* 0x0000000103037824 */ /* 0x000fe400078e0200 */
[----:B------:R-:W-:Y:S02]  /*1f30*/  IMAD R0, R15, c[0x0][0x1e8], RZ ;  /* 0x00007a000f007a24 */ /* 0x000fe400078e02ff */
[----:B----4-:R-:W-:-:S04]  /*1f40*/  IMAD.WIDE.U32 R156, R21, c[0x0][0x1e8], RZ ;  /* 0x00007a00159c7a25 */ /* 0x010fc800078e00ff */
[----:B------:R-:W-:Y:S01]  /*1f50*/  IMAD R0, R21, c[0x0][0x1ec], R0 ;  /* 0x00007b0015007a24 */ /* 0x000fe200078e0200 */
[----:B---3--:R-:W-:-:S03]  /*1f60*/  SHF.R.S32.HI R7, RZ, 0x1f, R13 ;  /* 0x0000001fff077819 */ /* 0x008fc6000001140d */
[----:B------:R-:W-:Y:S01]  /*1f70*/  IMAD.IADD R154, R157, 0x1, R0 ;  /* 0x000000019d9a7824 */ /* 0x000fe200078e0200 */
[----:B------:R-:W-:Y:S01]  /*1f80*/  LEA.HI R7, R7, R13, RZ, 0x3 ;  /* 0x0000000d07077211 */ /* 0x000fe200078f18ff */
[----:B------:R-:W-:Y:S02]  /*1f90*/  IMAD.MOV.U32 R148, RZ, RZ, c[0x0][0x2ac] ;  /* 0x0000ab00ff947624 */ /* 0x000fe400078e00ff */
[----:B-1----:R-:W-:Y:S01]  /*1fa0*/  IMAD R5, R163, -0x60, R6 ;  /* 0xffffffa0a3057824 */ /* 0x002fe200078e0206 */
[----:B------:R-:W-:-:S03]  /*1fb0*/  SHF.R.S32.HI R7, RZ, 0x3, R7 ;  /* 0x00000003ff077819 */ /* 0x000fc60000011407 */
[----:B------:R-:W-:-:S04]  /*1fc0*/  IMAD R148, R148, c[0x0][0x1d0], R5 ;  /* 0x0000740094947a24 */ /* 0x000fc800078e0205 */
[----:B------:R-:W-:Y:S02]  /*1fd0*/  IMAD.IADD R26, R148, 0x1, -R7 ;  /* 0x00000001941a7824 */ /* 0x000fe400078e0a07 */
[----:B------:R-:W-:Y:S01]  /*1fe0*/  IMAD.WIDE.U32 R22, R21, c[0x0][0x210], RZ ;  /* 0x0000840015167a25 */ /* 0x000fe200078e00ff */
[----:B------:R-:W-:Y:S04]  /*1ff0*/  STL.64 [R1+0x20], R156 ;  /* 0x0000209c01007387 */ /* 0x000fe80000100a00 */
[----:B------:R-:W-:Y:S04]  /*2000*/  STL [R1+0x1c], R154 ;  /* 0x00001c9a01007387 */ /* 0x000fe80000100800 */
[----:B------:R-:W-:Y:S01]  /*2010*/  STL.64 [R1+0x30], R22 ;  /* 0x0000301601007387 */ /* 0x000fe20000100a00 */
[----:B------:R-:W-:-:S02]  /*2020*/  IMAD.SHL.U32 R151, R252, 0x2, RZ ;  /* 0x00000002fc977824 */ /* 0x000fc400078e00ff */
[----:B------:R-:W-:Y:S01]  /*2030*/  IMAD.SHL.U32 R152, R251, 0x2, RZ ;  /* 0x00000002fb987824 */ /* 0x000fe200078e00ff */
[C---:B------:R-:W-:Y:S01]  /*2040*/  SHF.L.U64.HI R144, R245.reuse, 0x1, R20 ;  /* 0x00000001f5907819 */ /* 0x040fe20000010214 */
[----:B------:R-:W-:Y:S01]  /*2050*/  IMAD.SHL.U32 R150, R245, 0x2, RZ ;  /* 0x00000002f5967824 */ /* 0x000fe200078e00ff */
[----:B------:R-:W-:Y:S02]  /*2060*/  SHF.L.U64.HI R145, R252, 0x1, R19 ;  /* 0x00000001fc917819 */ /* 0x000fe40000010213 */
[----:B------:R-:W-:Y:S02]  /*2070*/  SHF.L.U64.HI R146, R251, 0x1, R18 ;  /* 0x00000001fb927819 */ /* 0x000fe40000010212 */
[----:B------:R-:W-:Y:S01]  /*2080*/  IADD3 R228, R229, 0x20, RZ ;  /* 0x00000020e5e47810 */ /* 0x000fe20007ffe0ff */
[C---:B------:R-:W-:Y:S01]  /*2090*/  IMAD.SHL.U32 R153, R28.reuse, 0x2, RZ ;  /* 0x000000021c997824 */ /* 0x040fe200078e00ff */
[----:B------:R-:W-:Y:S02]  /*20a0*/  SHF.L.U64.HI R147, R28, 0x1, R17 ;  /* 0x000000011c937819 */ /* 0x000fe40000010211 */
[----:B--2---:R-:W-:Y:S01]  /*20b0*/  SHF.R.S32.HI R12, RZ, 0x1f, R246 ;  /* 0x0000001fff0c7819 */ /* 0x004fe200000114f6 */
[----:B------:R-:W-:-:S04]  /*20c0*/  IMAD.WIDE.U32 R2, R246, c[0x0][0x1f0], R2 ;  /* 0x00007c00f6027a25 */ /* 0x000fc800078e0002 */
[----:B------:R-:W-:Y:S01]  /*20d0*/  IMAD R4, R12, c[0x0][0x1f0], RZ ;  /* 0x00007c000c047a24 */ /* 0x000fe200078e02ff */
[----:B------:R-:W-:-:S03]  /*20e0*/  IADD3 R0, P0, R2, R156, RZ ;  /* 0x0000009c02007210 */ /* 0x000fc60007f1e0ff */
[----:B------:R-:W-:-:S05]  /*20f0*/  IMAD R4, R246, c[0x0][0x1f4], R4 ;  /* 0x00007d00f6047a24 */ /* 0x000fca00078e0204 */
[----:B------:R-:W-:Y:S02]  /*2100*/  IADD3.X R2, R154, R3, R4, P0, !PT ;  /* 0x000000039a027210 */ /* 0x000fe400007fe404 */
[----:B------:R-:W-:-:S04]  /*2110*/  LEA R9, P0, R0, c[0x0][0x1c8], 0x1 ;  /* 0x0000720000097a11 */ /* 0x000fc800078008ff */
[----:B------:R-:W-:Y:S02]  /*2120*/  LEA.HI.X R13, R0, c[0x0][0x1cc], R2, 0x1, P0 ;  /* 0x00007300000d7a11 */ /* 0x000fe400000f0c02 */
[----:B------:R-:W1:Y:S01]  /*2130*/  SHFL.IDX PT, R0, R9, RZ, 0x181f ;  /* 0x00181fff09007589 */ /* 0x000e6200000e0000 */
[----:B------:R-:W-:-:S03]  /*2140*/  ISETP.GE.AND P0, PT, R26, 0x1, PT ;  /* 0x000000011a00780c */ /* 0x000fc60003f06270 */
[----:B------:R-:W2:Y:S04]  /*2150*/  SHFL.IDX PT, R2, R13, RZ, 0x181f ;  /* 0x00181fff0d027589 */ /* 0x000ea800000e0000 */
[----:B------:R-:W3:Y:S06]  /*2160*/  SHFL.IDX PT, R8, R9, 0x1, 0x181f ;  /* 0x00381f0009087f89 */ /* 0x000eec00000e0000 */
[----:B------:R-:W-:-:S02]  /*2170*/  @P0 ISETP.GE.AND P3, PT, R245, c[0x0][0x1d4], PT ;  /* 0x00007500f5000a0c */ /* 0x000fc40003f66270 */
[C---:B------:R-:W-:Y:S01]  /*2180*/  @P0 ISETP.GE.AND P4, PT, R252.reuse, c[0x0][0x1d4], PT ;  /* 0x00007500fc000a0c */ /* 0x040fe20003f86270 */
[----:B------:R-:W4:Y:S01]  /*2190*/  SHFL.IDX PT, R11, R13, 0x1, 0x181f ;  /* 0x00381f000d0b7f89 */ /* 0x000f2200000e0000 */
[CC--:B-1----:R-:W-:Y:S02]  /*21a0*/  @P0 LEA R4, P2, R245.reuse, R0.reuse, 0x1 ;  /* 0x00000000f5040211 */ /* 0x0c2fe400078408ff */
[C---:B------:R-:W-:Y:S02]  /*21b0*/  @P0 LEA R6, P1, R252.reuse, R0, 0x1 ;  /* 0x00000000fc060211 */ /* 0x040fe400078208ff */
[-C--:B--2---:R-:W-:Y:S02]  /*21c0*/  @P0 LEA.HI.X R5, R245, R2.reuse, R20, 0x1, P2 ;  /* 0x00000002f5050211 */ /* 0x084fe400010f0c14 */
[----:B------:R-:W-:Y:S02]  /*21d0*/  @P0 LEA.HI.X R7, R252, R2, R19, 0x1, P1 ;  /* 0x00000002fc070211 */ /* 0x000fe400008f0c13 */
[----:B------:R-:W-:Y:S01]  /*21e0*/  ISETP.GE.AND P1, PT, R26, 0x21, PT ;  /* 0x000000211a00780c */ /* 0x000fe20003f26270 */
[----:B------:R1:W-:Y:S01]  /*21f0*/  @P0 LDGSTS.E.BYPASS.LTC128B.128 [R243+0xc100], [R4.64], !P3 ;  /* 0x0c10000004f30fae */ /* 0x0003e2000d901d46 */
[----:B------:R-:W-:-:S03]  /*2200*/  @P0 ISETP.GE.AND P5, PT, R251, c[0x0][0x1d4], PT ;  /* 0x00007500fb000a0c */ /* 0x000fc60003fa6270 */
[----:B------:R2:W-:Y:S01]  /*2210*/  @P0 LDGSTS.E.BYPASS.LTC128B.128 [R243+0xf100], [R6.64], !P4 ;  /* 0x0f10000006f30fae */ /* 0x0005e2000e101d46 */
[----:B------:R-:W-:Y:S02]  /*2220*/  @P0 ISETP.GE.AND P4, PT, R28, c[0x0][0x1d4], PT ;  /* 0x000075001c000a0c */ /* 0x000fe40003f86270 */
[----:B-1----:R-:W-:-:S04]  /*2230*/  @P0 LEA R4, P2, R251, R0, 0x1 ;  /* 0x00000000fb040211 */ /* 0x002fc800078408ff */
[----:B------:R-:W-:Y:S02]  /*2240*/  @P0 LEA.HI.X R5, R251, R2, R18, 0x1, P2 ;  /* 0x00000002fb050211 */ /* 0x000fe400010f0c12 */
[----:B--2---:R-:W-:-:S03]  /*2250*/  @P0 LEA R6, P2, R28, R0, 0x1 ;  /* 0x000000001c060211 */ /* 0x004fc600078408ff */
[----:B------:R3:W-:Y:S01]  /*2260*/  @P0 LDGSTS.E.BYPASS.LTC128B.128 [R243+0x12100], [R4.64], !P5 ;  /* 0x1210000004f30fae */ /* 0x0007e2000e901d46 */
[----:B------:R-:W-:Y:S02]  /*2270*/  @P0 LEA.HI.X R7, R28, R2, R17, 0x1, P2 ;  /* 0x000000021c070211 */ /* 0x000fe400010f0c11 */
[C---:B------:R-:W-:Y:S01]  /*2280*/  @P1 ISETP.GE.AND P2, PT, R245.reuse, c[0x0][0x1d4], PT ;  /* 0x00007500f5001a0c */ /* 0x040fe20003f46270 */
[----:B------:R-:W-:Y:S02]  /*2290*/  IMAD R0, R10, c[0x0][0x208], RZ ;  /* 0x000082000a007a24 */ /* 0x000fe400078e02ff */
[----:B------:R1:W-:Y:S01]  /*22a0*/  @P0 LDGSTS.E.BYPASS.LTC128B.128 [R243+0x15100], [R6.64], !P4 ;  /* 0x1510000006f30fae */ /* 0x0003e2000e101d46 */
[----:B------:R-:W-:Y:S01]  /*22b0*/  @P1 ISETP.GE.AND P4, PT, R252, c[0x0][0x1d4], PT ;  /* 0x00007500fc001a0c */ /* 0x000fe20003f86270 */
[----:B------:R-:W-:Y:S02]  /*22c0*/  IMAD.WIDE.U32 R2, R248, c[0x0][0x208], RZ ;  /* 0x00008200f8027a25 */ /* 0x000fe400078e00ff */
[----:B------:R-:W-:Y:S01]  /*22d0*/  SHFL.IDX PT, R10, R13, 0x2, 0x181f ;  /* 0x00581f000d0a7f89 */ /* 0x000fe200000e0000 */
[----:B---3--:R-:W-:-:S04]  /*22e0*/  @P1 LEA R4, P3, R245, R8, 0x1 ;  /* 0x00000008f5041211 */ /* 0x008fc800078608ff */
[----:B----4-:R-:W-:Y:S01]  /*22f0*/  @P1 LEA.HI.X R5, R245, R11, R20, 0x1, P3 ;  /* 0x0000000bf5051211 */ /* 0x010fe200018f0c14 */
[----:B-1----:R-:W-:Y:S02]  /*2300*/  IMAD R7, R248, c[0x0][0x20c], R0 ;  /* 0x00008300f8077a24 */ /* 0x002fe400078e0200 */
[----:B------:R-:W1:Y:S01]  /*2310*/  SHFL.IDX PT, R0, R9, 0x2, 0x181f ;  /* 0x00581f0009007f89 */ /* 0x000e6200000e0000 */
[----:B------:R-:W-:-:S03]  /*2320*/  @P1 LEA R6, P0, R252, R8, 0x1 ;  /* 0x00000008fc061211 */ /* 0x000fc600078008ff */
[----:B------:R2:W-:Y:S01]  /*2330*/  @P1 LDGSTS.E.BYPASS.LTC128B.128 [R243+0xd100], [R4.64], !P2 ;  /* 0x0d10000004f31fae */ /* 0x0005e2000d101d46 */
[----:B------:R-:W-:Y:S01]  /*2340*/  @P1 ISETP.GE.AND P2, PT, R251, c[0x0][0x1d4], PT ;  /* 0x00007500fb001a0c */ /* 0x000fe20003f46270 */
[----:B------:R-:W-:Y:S01]  /*2350*/  IMAD.IADD R3, R3, 0x1, R7 ;  /* 0x0000000103037824 */ /* 0x000fe200078e0207 */
[----:B------:R-:W-:Y:S02]  /*2360*/  @P1 LEA.HI.X R7, R252, R11, R19, 0x1, P0 ;  /* 0x0000000bfc071211 */ /* 0x000fe400000f0c13 */
[----:B------:R-:W-:-:S03]  /*2370*/  ISETP.GE.AND P0, PT, R26, 0x41, PT ;  /* 0x000000411a00780c */ /* 0x000fc60003f06270 */
[----:B------:R3:W-:Y:S01]  /*2380*/  @P1 LDGSTS.E.BYPASS.LTC128B.128 [R243+0x10100], [R6.64], !P4 ;  /* 0x1010000006f31fae */ /* 0x0007e2000e101d46 */
[----:B------:R-:W-:Y:S01]  /*2390*/  @P1 ISETP.GE.AND P4, PT, R28, c[0x0][0x1d4], PT ;  /* 0x000075001c001a0c */ /* 0x000fe20003f86270 */
[----:B------:R-:W-:Y:S01]  /*23a0*/  IMAD.WIDE.U32 R2, R246, c[0x0][0x218], R2 ;  /* 0x00008600f6027a25 */ /* 0x000fe200078e0002 */
[----:B--2---:R-:W-:-:S04]  /*23b0*/  @P1 LEA R4, P3, R251, R8, 0x1 ;  /* 0x00000008fb041211 */ /* 0x004fc800078608ff */
[----:B------:R-:W-:Y:S01]  /*23c0*/  @P1 LEA.HI.X R5, R251, R11, R18, 0x1, P3 ;  /* 0x0000000bfb051211 */ /* 0x000fe200018f0c12 */
[----:B---3--:R-:W-:-:S04]  /*23d0*/  IMAD R6, R15, c[0x0][0x210], RZ ;  /* 0x000084000f067a24 */ /* 0x008fc800078e02ff */
[----:B------:R2:W-:Y:S02]  /*23e0*/  @P1 LDGSTS.E.BYPASS.LTC128B.128 [R243+0x13100], [R4.64], !P2 ;  /* 0x1310000004f31fae */ /* 0x0005e4000d101d46 */
[----:B--2---:R-:W-:Y:S01]  /*23f0*/  IMAD R5, R21, c[0x0][0x214], R6 ;  /* 0x0000850015057a24 */ /* 0x004fe200078e0206 */
[----:B------:R-:W-:Y:S01]  /*2400*/  @P1 LEA R6, P3, R28, R8, 0x1 ;  /* 0x000000081c061211 */ /* 0x000fe200078608ff */
[----:B------:R-:W-:Y:S01]  /*2410*/  IMAD R8, R12, c[0x0][0x218], RZ ;  /* 0x000086000c087a24 */ /* 0x000fe200078e02ff */
[C---:B-1----:R-:W-:Y:S02]  /*2420*/  @P0 LEA R4, P2, R245.reuse, R0, 0x1 ;  /* 0x00000000f5040211 */ /* 0x042fe400078408ff */
[----:B------:R-:W-:Y:S02]  /*2430*/  @P1 LEA.HI.X R7, R28, R11, R17, 0x1, P3 ;  /* 0x0000000b1c071211 */ /* 0x000fe400018f0c11 */
[----:B------:R-:W-:Y:S01]  /*2440*/  @P0 ISETP.GE.AND P3, PT, R245, c[0x0][0x1d4], PT ;  /* 0x00007500f5000a0c */ /* 0x000fe20003f66270 */
[----:B------:R-:W-:Y:S01]  /*2450*/  IMAD.IADD R9, R23, 0x1, R5 ;  /* 0x0000000117097824 */ /* 0x000fe200078e0205 */
[----:B------:R-:W-:Y:S01]  /*2460*/  @P0 LEA.HI.X R5, R245, R10, R20, 0x1, P2 ;  /* 0x0000000af5050211 */ /* 0x000fe200010f0c14 */
[----:B------:R-:W-:Y:S01]  /*2470*/  IMAD R8, R246, c[0x0][0x21c], R8 ;  /* 0x00008700f6087a24 */ /* 0x000fe200078e0208 */
[----:B------:R-:W-:Y:S01]  /*2480*/  IADD3 R2, P2, R2, R22, RZ ;  /* 0x0000001602027210 */ /* 0x000fe20007f5e0ff */
[----:B------:R-:W1:Y:S03]  /*2490*/  S2R R21, SR_TID.X ;  /* 0x0000000000157919 */ /* 0x000e660000002100 */
[----:B------:R-:W-:Y:S01]  /*24a0*/  IADD3.X R3, R9, R3, R8, P2, !PT ;  /* 0x0000000309037210 */ /* 0x000fe200017fe408 */
[----:B------:R2:W-:Y:S01]  /*24b0*/  @P1 LDGSTS.E.BYPASS.LTC128B.128 [R243+0x16100], [R6.64], !P4 ;  /* 0x1610000006f31fae */ /* 0x0005e2000e101d46 */
[----:B------:R-:W-:-:S02]  /*24c0*/  @P0 LEA R8, P2, R252, R0, 0x1 ;  /* 0x00000000fc080211 */ /* 0x000fc400078408ff */
[----:B------:R-:W-:Y:S01]  /*24d0*/  LEA R13, P1, R2, c[0x0][0x1f8], 0x1 ;  /* 0x00007e00020d7a11 */ /* 0x000fe200078208ff */
[----:B------:R3:W-:Y:S01]  /*24e0*/  STL [R1+0x3c], R9 ;  /* 0x00003c0901007387 */ /* 0x0007e20000100800 */
[----:B------:R-:W-:Y:S02]  /*24f0*/  @P0 ISETP.GE.AND P4, PT, R252, c[0x0][0x1d4], PT ;  /* 0x00007500fc000a0c */ /* 0x000fe40003f86270 */
[----:B------:R-:W-:Y:S01]  /*2500*/  LEA.HI.X R27, R2, c[0x0][0x1fc], R3, 0x1, P1 ;  /* 0x00007f00021b7a11 */ /* 0x000fe200008f0c03 */
[----:B------:R4:W-:Y:S01]  /*2510*/  @P0 LDGSTS.E.BYPASS.LTC128B.128 [R243+0xe100], [R4.64], !P3 ;  /* 0x0e10000004f30fae */ /* 0x0009e2000d901d46 */
[----:B------:R-:W-:Y:S02]  /*2520*/  @P0 ISETP.GE.AND P1, PT, R28, c[0x0][0x1d4], PT ;  /* 0x000075001c000a0c */ /* 0x000fe40003f26270 */
[----:B--2---:R-:W-:Y:S02]  /*2530*/  @P0 LEA R6, P3, R251, R0, 0x1 ;  /* 0x00000000fb060211 */ /* 0x004fe400078608ff */
[----:B---3--:R-:W-:-:S02]  /*2540*/  @P0 LEA.HI.X R9, R252, R10, R19, 0x1, P2 ;  /* 0x0000000afc090211 */ /* 0x008fc400010f0c13 */
[C---:B------:R-:W-:Y:S02]  /*2550*/  @P0 ISETP.GE.AND P2, PT, R251.reuse, c[0x0][0x1d4], PT ;  /* 0x00007500fb000a0c */ /* 0x040fe40003f46270 */
[----:B------:R-:W-:Y:S01]  /*2560*/  @P0 LEA.HI.X R7, R251, R10, R18, 0x1, P3 ;  /* 0x0000000afb070211 */ /* 0x000fe200018f0c12 */
[----:B------:R2:W-:Y:S01]  /*2570*/  @P0 LDGSTS.E.BYPASS.LTC128B.128 [R243+0x11100], [R8.64], !P4 ;  /* 0x1110000008f30fae */ /* 0x0005e2000e101d46 */
[----:B----4-:R-:W-:-:S04]  /*2580*/  @P0 LEA R4, P3, R28, R0, 0x1 ;  /* 0x000000001c040211 */ /* 0x010fc800078608ff */
[----:B------:R-:W-:Y:S02]  /*2590*/  @P0 LEA.HI.X R5, R28, R10, R17, 0x1, P3 ;  /* 0x0000000a1c050211 */ /* 0x000fe400018f0c11 */
[----:B-1----:R-:W-:-:S03]  /*25a0*/  SHF.R.S32.HI R14, RZ, 0x1f, R21 ;  /* 0x0000001fff0e7819 */ /* 0x002fc60000011415 */
[----:B------:R1:W-:Y:S04]  /*25b0*/  @P0 LDGSTS.E.BYPASS.LTC128B.128 [R243+0x14100], [R6.64], !P2 ;  /* 0x1410000006f30fae */ /* 0x0003e8000d101d46 */
[----:B------:R1:W-:Y:S04]  /*25c0*/  @P0 LDGSTS.E.BYPASS.LTC128B.128 [R243+0x17100], [R4.64], !P1 ;  /* 0x1710000004f30fae */ /* 0x0003e8000c901d46 */
[----:B------:R-:W0:Y:S01]  /*25d0*/  LDGDEPBAR ;  /* 0x00000000000079af */ /* 0x000e220000000000 */
[----:B------:R-:W-:-:S03]  /*25e0*/  LEA.HI R14, R14, R21, RZ, 0x3 ;  /* 0x000000150e0e7211 */ /* 0x000fc600078f18ff */
[----:B------:R-:W3:Y:S01]  /*25f0*/  SHFL.IDX PT, R0, R13, RZ, 0x181f ;  /* 0x00181fff0d007589 */ /* 0x000ee200000e0000 */
[----:B------:R-:W-:-:S03]  /*2600*/  LOP3.LUT R14, R14, 0xfffffff8, RZ, 0xc0, !PT ;  /* 0xfffffff80e0e7812 */ /* 0x000fc600078ec0ff */
[----:B------:R-:W4:Y:S04]  /*2610*/  SHFL.IDX PT, R2, R27, RZ, 0x181f ;  /* 0x00181fff1b027589 */ /* 0x000f2800000e0000 */
[----:B------:R-:W5:Y:S01]  /*2620*/  SHFL.IDX PT, R12, R13, 0x1, 0x181f ;  /* 0x00381f000d0c7f89 */ /* 0x000f6200000e0000 */
[----:B------:R-:W-:-:S03]  /*2630*/  IMAD.IADD R14, R21, 0x1, -R14 ;  /* 0x00000001150e7824 */ /* 0x000fc600078e0a0e */
[----:B------:R-:W1:Y:S02]  /*2640*/  SHFL.IDX PT, R3, R27, 0x1, 0x181f ;  /* 0x00381f001b037f89 */ /* 0x000e6400000e0000 */
[----:B------:R-:W-:Y:S01]  /*2650*/  R2P PR, R14, 0x6 ;  /* 0x000000060e007804 */ /* 0x000fe20000000000 */
[----:B------:R-:W-:-:S04]  /*2660*/  DEPBAR.LE SB0, 0x1 ;  /* 0x000080400000791a */ /* 0x000fc80000000000 */
[----:B------:R-:W-:-:S04]  /*2670*/  DEPBAR.LE SB0, 0x0 ;  /* 0x000080000000791a */ /* 0x000fc80000000000 */
[----:B------:R-:W-:Y:S01]  /*2680*/  BAR.SYNC.DEFER_BLOCKING 0x0 ;  /* 0x0000000000007b1d */ /* 0x000fe20000010000 */
[CC--:B---3--:R-:W-:Y:S02]  /*2690*/  IADD3 R20, P0, R0.reuse, R151.reuse, RZ ;  /* 0x0000009700147210 */ /* 0x0c8fe40007f1e0ff */
[----:B------:R-:W-:Y:S02]  /*26a0*/  IADD3 R18, P4, R0, R152, RZ ;  /* 0x0000009800127210 */ /* 0x000fe40007f9e0ff */
[----:B------:R-:W-:Y:S01]  /*26b0*/  @P1 IADD3 R228, R229, -0x20, RZ ;  /* 0xffffffe0e5e41810 */ /* 0x000fe20007ffe0ff */
[----:B----4-:R-:W-:Y:S01]  /*26c0*/  IMAD.X R21, R2, 0x1, R145, P0 ;  /* 0x0000000102157824 */ /* 0x010fe200000e0691 */
[----:B-----5:R-:W-:Y:S01]  /*26d0*/  IADD3 R14, P1, R12, R150, RZ ;  /* 0x000000960c0e7210 */ /* 0x020fe20007f3e0ff */
[----:B------:R-:W-:Y:S01]  /*26e0*/  IMAD.X R19, R2, 0x1, R146, P4 ;  /* 0x0000000102137824 */ /* 0x000fe200020e0692 */
[----:B------:R-:W-:Y:S02]  /*26f0*/  IADD3 R24, P0, R12, R151, RZ ;  /* 0x000000970c187210 */ /* 0x000fe40007f1e0ff */
[----:B------:R-:W-:-:S02]  /*2700*/  ISETP.GE.AND P5, PT, R245, c[0x0][0x1d4], PT ;  /* 0x00007500f5007a0c */ /* 0x000fc40003fa6270 */
[----:B------:R-:W-:Y:S01]  /*2710*/  ISETP.GE.AND P4, PT, R252, c[0x0][0x1d4], PT ;  /* 0x00007500fc007a0c */ /* 0x000fe20003f86270 */
[C-C-:B-1----:R-:W-:Y:S01]  /*2720*/  IMAD.X R15, R3.reuse, 0x1, R144.reuse, P1 ;  /* 0x00000001030f7824 */ /* 0x142fe200008e0690 */
[----:B------:R-:W-:Y:S01]  /*2730*/  IADD3 R22, P3, R0, R150, RZ ;  /* 0x0000009600167210 */ /* 0x000fe20007f7e0ff */
[----:B------:R-:W-:Y:S01]  /*2740*/  IMAD.X R25, R3, 0x1, R145, P0 ;  /* 0x0000000103197824 */ /* 0x000fe200000e0691 */
[C---:B------:R-:W-:Y:S02]  /*2750*/  ISETP.LT.OR P1, PT, R26.reuse, 0x1, P5 ;  /* 0x000000011a00780c */ /* 0x040fe40002f21670 */
[----:B------:R-:W-:Y:S01]  /*2760*/  ISETP.LT.OR P0, PT, R26, 0x1, P4 ;  /* 0x000000011a00780c */ /* 0x000fe20002701670 */
[----:B------:R-:W-:Y:S01]  /*2770*/  IMAD.X R23, R2, 0x1, R144, P3 ;  /* 0x0000000102177824 */ /* 0x000fe200018e0690 */
[----:B------:R-:W-:Y:S01]  /*2780*/  IADD3 R16, P3, R0, R153, RZ ;  /* 0x0000009900107210 */ /* 0x000fe20007f7e0ff */
[----:B------:R-:W-:Y:S04]  /*2790*/  LDSM.16.M88.4 R4, [R239] ;  /* 0x00000000ef04783b */ /* 0x000fe80000000200 */
[----:B------:R-:W-:Y:S01]  /*27a0*/  IMAD.X R17, R2, 0x1, R147, P3 ;  /* 0x0000000102117824 */ /* 0x000fe200018e0693 */
[----:B------:R-:W-:Y:S01]  /*27b0*/  ISETP.GE.AND P3, PT, R251, c[0x0][0x1d4], PT ;  /* 0x00007500fb007a0c */ /* 0x000fe20003f66270 */
[----:B------:R-:W-:Y:S04]  /*27c0*/  LDSM.16.M88.4 R32, [R229] ;  /* 0x00000000e520783b */ /* 0x000fe80000000200 */
[----:B------:R-:W-:Y:S04]  /*27d0*/  LDSM.16.M88.4 R40, [R229+0x800] ;  /* 0x00080000e528783b */ /* 0x000fe80000000200 */
[----:B------:R-:W-:Y:S04]  /*27e0*/  LDSM.16.M88.4 R56, [R229+0x1000] ;  /* 0x00100000e538783b */ /* 0x000fe80000000200 */
[----:B------:R-:W-:Y:S04]  /*27f0*/  LDSM.16.M88.4 R48, [R229+0x1800] ;  /* 0x00180000e530783b */ /* 0x000fe80000000200 */
[----:B------:R-:W-:Y:S04]  /*2800*/  LDSM.16.M88.4 R68, [R229+0x2000] ;  /* 0x00200000e544783b */ /* 0x000fe80000000200 */
[----:B------:R-:W-:Y:S04]  /*2810*/  LDSM.16.M88.4 R72, [R229+0x2800] ;  /* 0x00280000e548783b */ /* 0x000fe80000000200 */
[----:B--2---:R-:W-:Y:S04]  /*2820*/  LDSM.16.M88.4 R8, [R240] ;  /* 0x00000000f008783b */ /* 0x004fe80000000200 */
[----:B------:R-:W-:Y:S04]  /*2830*/  LDSM.16.M88.4 R64, [R228] ;  /* 0x00000000e440783b */ /* 0x000fe80000000200 */
[----:B------:R-:W-:Y:S04]  /*2840*/  LDSM.16.M88.4 R60, [R228+0x800] ;  /* 0x00080000e43c783b */ /* 0x000fe80000000200 */
[----:B------:R-:W-:Y:S04]  /*2850*/  LDSM.16.M88.4 R80, [R228+0x1000] ;  /* 0x00100000e450783b */ /* 0x000fe80000000200 */
[----:B------:R-:W-:Y:S04]  /*2860*/  LDSM.16.M88.4 R112, [R228+0x1800] ;  /* 0x00180000e470783b */ /* 0x000fe80000000200 */
[----:B------:R-:W-:Y:S04]  /*2870*/  LDSM.16.M88.4 R116, [R228+0x2000] ;  /* 0x00200000e474783b */ /* 0x000fe80000000200 */
[----:B------:R-:W-:Y:S04]  /*2880*/  LDSM.16.M88.4 R120, [R228+0x2800] ;  /* 0x00280000e478783b */ /* 0x000fe80000000200 */
[----:B------:R-:W-:Y:S01]  /*2890*/  @!PT LDS RZ, [RZ] ;  /* 0x00000000fffff984 */ /* 0x000fe20000000800 */
[----:B------:R-:W-:Y:S01]  /*28a0*/  @!PT LDS RZ, [RZ] ;  /* 0x00000000fffff984 */ /* 0x000fe20000000800 */
[----:B------:R-:W-:Y:S01]  /*28b0*/  @!PT LDS RZ, [RZ] ;  /* 0x00000000fffff984 */ /* 0x000fe20000000800 */
[----:B------:R1:W-:Y:S04]  /*28c0*/  LDGSTS.E.BYPASS.LTC128B.128 [R243+0x100], [R22.64], !P1 ;  /* 0x0010000016f37fae */ /* 0x0003e8000c901d46 */
[----:B------:R1:W-:Y:S01]  /*28d0*/  LDGSTS.E.BYPASS.LTC128B.128 [R243+0x3100], [R20.64], !P0 ;  /* 0x0310000014f37fae */ /* 0x0003e2000c101d46 */
[----:B------:R-:W-:-:S02]  /*28e0*/  ISETP.LT.OR P0, PT, R26, 0x1, P3 ;  /* 0x000000011a00780c */ /* 0x000fc40001f01670 */
[----:B------:R-:W-:-:S11]  /*28f0*/  ISETP.GE.AND P1, PT, R28, c[0x0][0x1d4], PT ;  /* 0x000075001c007a0c */ /* 0x000fd60003f26270 */
[----:B------:R2:W-:Y:S01]  /*2900*/  LDGSTS.E.BYPASS.LTC128B.128 [R243+0x6100], [R18.64], !P0 ;  /* 0x0610000012f37fae */ /* 0x0005e2000c101d46 */
[----:B------:R-:W-:-:S13]  /*2910*/  ISETP.LT.OR P0, PT, R26, 0x1, P1 ;  /* 0x000000011a00780c */ /* 0x000fda0000f01670 */
[----:B------:R3:W-:Y:S04]  /*2920*/  LDGSTS.E.BYPASS.LTC128B.128 [R243+0x9100], [R16.64], !P0 ;  /* 0x0910000010f37fae */ /* 0x0007e8000c101d46 */
[----:B------:R-:W4:Y:S01]  /*2930*/  SHFL.IDX PT, R0, R13, 0x2, 0x181f ;  /* 0x00581f000d007f89 */ /* 0x000f2200000e0000 */
[----:B---3--:R-:W-:-:S05]  /*2940*/  IADD3 R16, P0, R12, R152, RZ ;  /* 0x000000980c107210 */ /* 0x008fca0007f1e0ff */
[----:B------:R-:W-:Y:S01]  /*2950*/  IMAD.X R17, R3, 0x1, R146, P0 ;  /* 0x0000000103117824 */ /* 0x000fe200000e0692 */
[----:B------:R-:W-:Y:S01]  /*2960*/  ISETP.LT.OR P0, PT, R26, 0x21, P5 ;  /* 0x000000211a00780c */ /* 0x000fe20002f01670 */
[----:B------:R-:W3:-:S12]  /*2970*/  SHFL.IDX PT, R2, R27, 0x2, 0x181f ;  /* 0x00581f001b027f89 */ /* 0x000ed800000e0000 */
[----:B------:R5:W-:Y:S02]  /*2980*/  LDGSTS.E.BYPASS.LTC128B.128 [R243+0x1100], [R14.64], !P0 ;  /* 0x011000000ef37fae */ /* 0x000be4000c101d46 */
[----:B-----5:R-:W-:-:S05]  /*2990*/  IADD3 R14, P0, R12, R153, RZ ;  /* 0x000000990c0e7210 */ /* 0x020fca0007f1e0ff */
[----:B------:R-:W-:Y:S01]  /*29a0*/  IMAD.X R15, R3, 0x1, R147, P0 ;  /* 0x00000001030f7824 */ /* 0x000fe200000e0693 */
[----:B------:R-:W-:-:S13]  /*29b0*/  ISETP.LT.OR P0, PT, R26, 0x21, P4 ;  /* 0x000000211a00780c */ /* 0x000fda0002701670 */
[----:B------:R5:W-:Y:S01]  /*29c0*/  LDGSTS.E.BYPASS.LTC128B.128 [R243+0x4100], [R24.64], !P0 ;  /* 0x0410000018f37fae */ /* 0x000be2000c101d46 */
[----:B----4-:R-:W-:-:S05]  /*29d0*/  IADD3 R12, P0, R0, R150, RZ ;  /* 0x00000096000c7210 */ /* 0x010fca0007f1e0ff */
[----:B---3--:R-:W-:Y:S01]  /*29e0*/  IMAD.X R13, R2, 0x1, R144, P0 ;  /* 0x00000001020d7824 */ /* 0x008fe200000e0690 */
[----:B------:R-:W-:-:S13]  /*29f0*/  ISETP.LT.OR P0, PT, R26, 0x21, P3 ;  /* 0x000000211a00780c */ /* 0x000fda0001f01670 */
[----:B------:R3:W-:Y:S01]  /*2a00*/  LDGSTS.E.BYPASS.LTC128B.128 [R243+0x7100], [R16.64], !P0 ;  /* 0x0710000010f37fae */ /* 0x0007e2000c101d46 */
[----:B------:R-:W-:Y:S01]  /*2a10*/  HMMA.16816.F32.BF16 R36, R4, R32, RZ ;  /* 0x000000200424723c */ /* 0x000fe200000418ff */
[----:B---3--:R-:W-:-:S05]  /*2a20*/  IADD3 R16, P0, R0, R151, RZ ;  /* 0x0000009700107210 */ /* 0x008fca0007f1e0ff */
[----:B------:R-:W-:Y:S01]  /*2a30*/  IMAD.X R17, R2, 0x1, R145, P0 ;  /* 0x0000000102117824 */ /* 0x000fe200000e0691 */
[C---:B------:R-:W-:Y:S01]  /*2a40*/  ISETP.LT.OR P0, PT, R26.reuse, 0x21, P1 ;  /* 0x000000211a00780c */ /* 0x040fe20000f01670 */
[C---:B------:R-:W-:Y:S11]  /*2a50*/  HMMA.16816.F32.BF16 R32, R4.reuse, R34, RZ ;  /* 0x000000220420723c */ /* 0x040ff600000418ff */
[----:B------:R-:W-:Y:S01]  /*2a60*/  @!UPT UIADD3 URZ, URZ, URZ, URZ ;  /* 0x0000003f3f3ff290 */ /* 0x000fe2000fffe03f */
[----:B------:R3:W-:Y:S01]  /*2a70*/  LDGSTS.E.BYPASS.LTC128B.128 [R243+0xa100], [R14.64], !P0 ;  /* 0x0a1000000ef37fae */ /* 0x0007e2000c101d46 */
[C---:B------:R-:W-:Y:S01]  /*2a80*/  ISETP.LT.OR P4, PT, R26.reuse, 0x41, P4 ;  /* 0x000000411a00780c */ /* 0x040fe20002781670 */
[----:B------:R-:W-:Y:S01]  /*2a90*/  IMAD.MOV.U32 R3, RZ, RZ, 0x40 ;  /* 0x00000040ff037424 */ /* 0x000fe200078e00ff */
[C---:B------:R-:W-:Y:S01]  /*2aa0*/  ISETP.LT.OR P3, PT, R26.reuse, 0x41, P3 ;  /* 0x000000411a00780c */ /* 0x040fe20001f61670 */
[----:B------:R-:W-:Y:S01]  /*2ab0*/  HMMA.16816.F32.BF16 R28, R4, R40, RZ ;  /* 0x00000028041c723c */ /* 0x000fe200000418ff */
[----:B------:R-:W-:Y:S02]  /*2ac0*/  ISETP.LT.OR P1, PT, R26, 0x41, P1 ;  /* 0x000000411a00780c */ /* 0x000fe40000f21670 */
[----:B---3--:R-:W-:-:S05]  /*2ad0*/  IADD3 R14, P0, R0, R152, RZ ;  /* 0x00000098000e7210 */ /* 0x008fca0007f1e0ff */
[----:B------:R-:W-:Y:S01]  /*2ae0*/  IMAD.X R15, R2, 0x1, R146, P0 ;  /* 0x00000001020f7824 */ /* 0x000fe200000e0692 */
[----:B------:R-:W-:Y:S01]  /*2af0*/  ISETP.LT.OR P0, PT, R26, 0x41, P5 ;  /* 0x000000411a00780c */ /* 0x000fe20002f01670 */
[C---:B-1----:R-:W-:Y:S08]  /*2b00*/  HMMA.16816.F32.BF16 R20, R4.reuse, R42, RZ ;  /* 0x0000002a0414723c */ /* 0x042ff000000418ff */
[C---:B------:R-:W-:Y:S04]  /*2b10*/  HMMA.16816.F32.BF16 R40, R4.reuse, R56, RZ ;  /* 0x000000380428723c */ /* 0x040fe800000418ff */
[----:B------:R1:W-:Y:S04]  /*2b20*/  LDGSTS.E.BYPASS.LTC128B.128 [R243+0x2100], [R12.64], !P0 ;  /* 0x021000000cf37fae */ /* 0x0003e8000c101d46 */
[C---:B------:R-:W-:Y:S01]  /*2b30*/  HMMA.16816.F32.BF16 R52, R4.reuse, R48, RZ ;  /* 0x000000300434723c */ /* 0x040fe200000418ff */
[----:B------:R2:W-:Y:S04]  /*2b40*/  LDGSTS.E.BYPASS.LTC128B.128 [R243+0x5100], [R16.64], !P4 ;  /* 0x0510000010f37fae */ /* 0x0005e8000e101d46 */
[----:B------:R1:W-:Y:S03]  /*2b50*/  LDGSTS.E.BYPASS.LTC128B.128 [R243+0x8100], [R14.64], !P3 ;  /* 0x081000000ef37fae */ /* 0x0003e6000d901d46 */
[C---:B------:R-:W-:Y:S08]  /*2b60*/  HMMA.16816.F32.BF16 R44, R4.reuse, R68, RZ ;  /* 0x00000044042c723c */ /* 0x040ff000000418ff */
[C---:B------:R-:W-:Y:S08]  /*2b70*/  HMMA.16816.F32.BF16 R56, R4.reuse, R58, RZ ;  /* 0x0000003a0438723c */ /* 0x040ff000000418ff */
[C---:B------:R-:W-:Y:S08]  /*2b80*/  HMMA.16816.F32.BF16 R48, R4.reuse, R50, RZ ;  /* 0x000000320430723c */ /* 0x040ff000000418ff */
[C---:B------:R-:W-:Y:S08]  /*2b90*/  HMMA.16816.F32.BF16 R68, R4.reuse, R70, RZ ;  /* 0x000000460444723c */ /* 0x040ff000000418ff */
[C---:B------:R-:W-:Y:S08]  /*2ba0*/  HMMA.16816.F32.BF16 R108, R4.reuse, R72, RZ ;  /* 0x00000048046c723c */ /* 0x040ff000000418ff */
[----:B------:R-:W-:Y:S07]  /*2bb0*/  HMMA.16816.F32.BF16 R104, R4, R74, RZ ;  /* 0x0000004a0468723c */ /* 0x000fee00000418ff */
[----:B------:R-:W-:-:S02]  /*2bc0*/  IADD3 R4, P0, R0, R153, RZ ;  /* 0x0000009900047210 */ /* 0x000fc40007f1e0ff */
[----:B------:R-:W-:-:S03]  /*2bd0*/  SEL R0, R3, 0xffffffc0, !P2 ;  /* 0xffffffc003007807 */ /* 0x000fc60005000000 */
[----:B------:R-:W-:Y:S02]  /*2be0*/  IMAD.X R5, R2, 0x1, R147, P0 ;  /* 0x0000000102057824 */ /* 0x000fe400000e0693 */
[----:B------:R-:W-:Y:S01]  /*2bf0*/  IMAD.IADD R231, R229, 0x1, R0 ;  /* 0x00000001e5e77824 */ /* 0x000fe200078e0200 */
[C---:B------:R-:W-:Y:S02]  /*2c00*/  HMMA.16816.F32.BF16 R100, R8.reuse, R64, R36 ;  /* 0x000000400864723c */ /* 0x040fe40000041824 */
[----:B------:R3:W-:Y:S06]  /*2c10*/  LDGSTS.E.BYPASS.LTC128B.128 [R243+0xb100], [R4.64], !P1 ;  /* 0x0b10000004f37fae */ /* 0x0007ec000c901d46 */
[----:B------:R-:W-:Y:S01]  /*2c20*/  HMMA.16816.F32.BF16 R96, R8, R66, R32 ;  /* 0x000000420860723c */ /* 0x000fe20000041820 */
[----:B------:R-:W-:Y:S01]  /*2c30*/  LDSM.16.M88.4 R64, [R231] ;  /* 0x00000000e740783b */ /* 0x000fe20000000200 */
[----:B------:R-:W-:-:S03]  /*2c40*/  IADD3 R2, R228, 0x9000, RZ ;  /* 0x00009000e4027810 */ /* 0x000fc60007ffe0ff */
[----:B------:R-:W-:Y:S03]  /*2c50*/  LDSM.16.M88.4 R76, [R231+0x800] ;  /* 0x00080000e74c783b */ /* 0x000fe60000000200 */
[C---:B------:R-:W-:Y:S01]  /*2c60*/  HMMA.16816.F32.BF16 R84, R8.reuse, R80, R40 ;  /* 0x000000500854723c */ /* 0x040fe20000041828 */
[----:B--2---:R-:W-:Y:S04]  /*2c70*/  LDSM.16.M88.4 R16, [R241] ;  /* 0x00000000f110783b */ /* 0x004fe80000000200 */
[----:B------:R-:W-:Y:S03]  /*2c80*/  LDSM.16.M88.4 R128, [R228+0xb800] ;  /* 0x00b80000e480783b */ /* 0x000fe60000000200 */
[----:B------:R-:W-:Y:S01]  /*2c90*/  HMMA.16816.F32.BF16 R92, R8, R60, R28 ;  /* 0x0000003c085c723c */ /* 0x000fe2000004181c */
[----:B------:R-:W-:Y:S04]  /*2ca0*/  LDSM.16.M88.4 R124, [R231+0xa800] ;  /* 0x00a80000e77c783b */ /* 0x000fe80000000200 */
[----:B---3--:R-:W2:Y:S01]  /*2cb0*/  LDSM.16.M88.4 R4, [R242] ;  /* 0x00000000f204783b */ /* 0x008ea20000000200 */
[----:B------:R-:W-:-:S02]  /*2cc0*/  IMAD.IADD R230, R2, 0x1, R0 ;  /* 0x0000000102e67824 */ /* 0x000fc400078e0200 */
[C---:B------:R-:W-:Y:S01]  /*2cd0*/  HMMA.16816.F32.BF16 R80, R8.reuse, R82, R56 ;  /* 0x000000520850723c */ /* 0x040fe20000041838 */
[----:B------:R-:W-:Y:S04]  /*2ce0*/  LDSM.16.M88.4 R32, [R231+0x2000] ;  /* 0x00200000e720783b */ /* 0x000fe80000000200 */
[----:B------:R-:W-:Y:S03]  /*2cf0*/  LDSM.16.M88.4 R36, [R230+-0x9000] ;  /* 0xff700000e624783b */ /* 0x000fe60000000200 */
[C---:B------:R-:W-:Y:S01]  /*2d00*/  HMMA.16816.F32.BF16 R56, R8.reuse, R114, R48 ;  /* 0x000000720838723c */ /* 0x040fe20000041830 */
[----:B------:R-:W3:Y:S04]  /*2d10*/  LDSM.16.M88.4 R48, [R231+0x1800] ;  /* 0x00180000e730783b */ /* 0x000ee80000000200 */
[----:B------:R-:W4:Y:S03]  /*2d20*/  LDSM.16.M88.4 R28, [R231+0x2800] ;  /* 0x00280000e71c783b */ /* 0x000f260000000200 */
[C---:B------:R-:W-:Y:S01]  /*2d30*/  HMMA.16816.F32.BF16 R88, R8.reuse, R62, R20 ;  /* 0x0000003e0858723c */ /* 0x040fe20000041814 */
[----:B------:R-:W1:Y:S04]  /*2d40*/  LDSM.16.M88.4 R60, [R231+0x1000] ;  /* 0x00100000e73c783b */ /* 0x000e680000000200 */
[----:B------:R-:W-:Y:S03]  /*2d50*/  LDSM.16.M88.4 R140, [R231+0x9000] ;  /* 0x00900000e78c783b */ /* 0x000fe60000000200 */
[C---:B------:R-:W-:Y:S01]  /*2d60*/  HMMA.16816.F32.BF16 R72, R8.reuse, R112, R52 ;  /* 0x000000700848723c */ /* 0x040fe20000041834 */
[----:B------:R-:W-:Y:S04]  /*2d70*/  LDSM.16.M88.4 R132, [R231+0xb000] ;  /* 0x00b00000e784783b */ /* 0x000fe80000000200 */
[----:B------:R-:W-:Y:S03]  /*2d80*/  LDSM.16.M88.4 R136, [R231+0xb800] ;  /* 0x00b80000e788783b */ /* 0x000fe60000000200 */
[C---:B------:R-:W-:Y:S01]  /*2d90*/  HMMA.16816.F32.BF16 R44, R8.reuse, R116, R44 ;  /* 0x00000074082c723c */ /* 0x040fe2000004182c */
[----:B------:R-:W0:Y:S07]  /*2da0*/  LDGDEPBAR ;  /* 0x00000000000079af */ /* 0x000e2e0000000000 */
[C---:B------:R-:W-:Y:S01]  /*2db0*/  HMMA.16816.F32.BF16 R40, R8.reuse, R118, R68 ;  /* 0x000000760828723c */ /* 0x040fe20000041844 */
[----:B------:R-:W4:Y:S07]  /*2dc0*/  LDSM.16.M88.4 R68, [R230+-0x7800] ;  /* 0xff880000e644783b */ /* 0x000f2e0000000200 */
[C---:B-----5:R-:W-:Y:S01]  /*2dd0*/  HMMA.16816.F32.BF16 R24, R8.reuse, R120, R108 ;  /* 0x000000780818723c */ /* 0x060fe2000004186c */
[----:B------:R-:W5:Y:S07]  /*2de0*/  LDSM.16.M88.4 R108, [R230+-0x8800] ;  /* 0xff780000e66c783b */ /* 0x000f6e0000000200 */
[----:B------:R-:W-:Y:S01]  /*2df0*/  HMMA.16816.F32.BF16 R20, R8, R122, R104 ;  /* 0x0000007a0814723c */ /* 0x000fe20000041868 */
[----:B------:R-:W-:Y:S07]  /*2e00*/  LDSM.16.M88.4 R104, [R228+0x3000] ;  /* 0x00300000e468783b */ /* 0x000fee0000000200 */
[C---:B--2---:R-:W-:Y:S01]  /*2e10*/  HMMA.16816.F32.BF16 R8, R4.reuse, R66, R96 ;  /* 0x000000420408723c */ /* 0x044fe20000041860 */
[----:B------:R-:W-:Y:S07]  /*2e20*/  LDSM.16.M88.4 R96, [R230+-0x8000] ;  /* 0xff800000e660783b */ /* 0x000fee0000000200 */
[C---:B-1----:R-:W-:Y:S01]  /*2e30*/  HMMA.16816.F32.BF16 R12, R4.reuse, R64, R100 ;  /* 0x00000040040c723c */ /* 0x042fe20000041864 */
[----:B------:R-:W1:Y:S07]  /*2e40*/  LDSM.16.M88.4 R100, [R230+-0x7000] ;  /* 0xff900000e664783b */ /* 0x000e6e0000000200 */
[C---:B---3--:R-:W-:Y:S08]  /*2e50*/  HMMA.16816.F32.BF16 R72, R4.reuse, R48, R72 ;  /* 0x000000300448723c */ /* 0x048ff00000041848 */
[C---:B------:R-:W-:Y:S08]  /*2e60*/  HMMA.16816.F32.BF16 R52, R4.reuse, R76, R92 ;  /* 0x0000004c0434723c */ /* 0x040ff0000004185c */
[C---:B------:R-:W-:Y:S08]  /*2e70*/  HMMA.16816.F32.BF16 R64, R4.reuse, R78, R88 ;  /* 0x0000004e0440723c */ /* 0x040ff00000041858 */
[C---:B------:R-:W-:Y:S08]  /*2e80*/  HMMA.16816.F32.BF16 R56, R4.reuse, R50, R56 ;  /* 0x000000320438723c */ /* 0x040ff00000041838 */
[C---:B------:R-:W-:Y:S01]  /*2e90*/  HMMA.16816.F32.BF16 R48, R4.reuse, R32, R44 ;  /* 0x000000200430723c */ /* 0x040fe2000004182c */
[----:B------:R-:W-:Y:S07]  /*2ea0*/  LDSM.16.M88.4 R44, [R229+0x3800] ;  /* 0x00380000e52c783b */ /* 0x000fee0000000200 */
[----:B------:R-:W-:Y:S08]  /*2eb0*/  HMMA.16816.F32.BF16 R88, R4, R34, R40 ;  /* 0x000000220458723c */ /* 0x000ff00000041828 */
[----:B------:R-:W-:Y:S01]  /*2ec0*/  HMMA.16816.F32.BF16 R32, R16, R38, R8 ;  /* 0x000000261020723c */ /* 0x000fe20000041808 */
[----:B------:R-:W2:Y:S07]  /*2ed0*/  LDSM.16.M88.4 R8, [R230+-0x6800] ;  /* 0xff980000e608783b */ /* 0x000eae0000000200 */
[C---:B----4-:R-:W-:Y:S01]  /*2ee0*/  HMMA.16816.F32.BF16 R92, R4.reuse, R28, R24 ;  /* 0x0000001c045c723c */ /* 0x050fe20000041818 */
[----:B------:R-:W-:Y:S07]  /*2ef0*/  LDSM.16.M88.4 R24, [R229+0x3000] ;  /* 0x00300000e518783b */ /* 0x000fee0000000200 */
[C---:B------:R-:W-:Y:S08]  /*2f00*/  HMMA.16816.F32.BF16 R84, R4.reuse, R60, R84 ;  /* 0x0000003c0454723c */ /* 0x040ff00000041854 */
[C---:B------:R-:W-:Y:S01]  /*2f10*/  HMMA.16816.F32.BF16 R76, R4.reuse, R62, R80 ;  /* 0x0000003e044c723c */ /* 0x040fe20000041850 */
[----:B------:R-:W-:Y:S07]  /*2f20*/  LDSM.16.M88.4 R60, [R229+0x4800] ;  /* 0x00480000e53c783b */ /* 0x000fee0000000200 */
[----:B------:R-:W-:Y:S01]  /*2f30*/  HMMA.16816.F32.BF16 R28, R4, R30, R20 ;  /* 0x0000001e041c723c */ /* 0x000fe20000041814 */
[----:B------:R-:W3:Y:S07]  /*2f40*/  LDSM.16.M88.4 R4, [R239+0x4000] ;  /* 0x00400000ef04783b */ /* 0x000eee0000000200 */
[C---:B------:R-:W-:Y:S08]  /*2f50*/  HMMA.16816.F32.BF16 R72, R16.reuse, R68, R72 ;  /* 0x000000441048723c */ /* 0x040ff00000041848 */
[C---:B-----5:R-:W-:Y:S08]  /*2f60*/  HMMA.16816.F32.BF16 R40, R16.reuse, R108, R52 ;  /* 0x0000006c1028723c */ /* 0x060ff00000041834 */
[C---:B------:R-:W-:Y:S01]  /*2f70*/  HMMA.16816.F32.BF16 R68, R16.reuse, R70, R56 ;  /* 0x000000461044723c */ /* 0x040fe20000041838 */
[----:B------:R-:W4:Y:S07]  /*2f80*/  LDSM.16.M88.4 R56, [R229+0x5000] ;  /* 0x00500000e538783b */ /* 0x000f2e0000000200 */
[C---:B-1----:R-:W-:Y:S08]  /*2f90*/  HMMA.16816.F32.BF16 R52, R16.reuse, R100, R48 ;  /* 0x000000641034723c */ /* 0x042ff00000041830 */
[C---:B------:R-:W-:Y:S01]  /*2fa0*/  HMMA.16816.F32.BF16 R20, R16.reuse, R36, R12 ;  /* 0x000000241014723c */ /* 0x040fe2000004180c */
[----:B------:R-:W-:Y:S07]  /*2fb0*/  LDSM.16.M88.4 R12, [R240+0x4000] ;  /* 0x00400000f00c783b */ /* 0x000fee0000000200 */
[C---:B------:R-:W-:Y:S01]  /*2fc0*/  HMMA.16816.F32.BF16 R48, R16.reuse, R102, R88 ;  /* 0x000000661030723c */ /* 0x040fe20000041858 */
[----:B------:R-:W1:Y:S04]  /*2fd0*/  LDSM.16.M88.4 R88, [R229+0x5800] ;  /* 0x00580000e558783b */ /* 0x000e680000000200 */
[----:B------:R-:W-:Y:S03]  /*2fe0*/  LDSM.16.M88.4 R100, [R228+0x4000] ;  /* 0x00400000e464783b */ /* 0x000fe60000000200 */
[C---:B------:R-:W-:Y:S01]  /*2ff0*/  HMMA.16816.F32.BF16 R36, R16.reuse, R110, R64 ;  /* 0x0000006e1024723c */ /* 0x040fe20000041840 */
[----:B------:R-:W5:Y:S04]  /*3000*/  LDSM.16.M88.4 R64, [R229+0x4000] ;  /* 0x00400000e540783b */ /* 0x000f680000000200 */
[----:B------:R-:W-:Y:S03]  /*3010*/  LDSM.16.M88.4 R108, [R228+0x4800] ;  /* 0x00480000e46c783b */ /* 0x000fe60000000200 */
[C---:B--2---:R-:W-:Y:S08]  /*3020*/  HMMA.16816.F32.BF16 R28, R16.reuse, R10, R28 ;  /* 0x0000000a101c723c */ /* 0x044ff0000004181c */
[C---:B------:R-:W-:Y:S08]  /*3030*/  HMMA.16816.F32.BF16 R80, R16.reuse, R96, R84 ;  /* 0x000000601050723c */ /* 0x040ff00000041854 */
[C---:B------:R-:W-:Y:S01]  /*3040*/  HMMA.16816.F32.BF16 R76, R16.reuse, R98, R76 ;  /* 0x00000062104c723c */ /* 0x040fe2000004184c */
[----:B------:R-:W2:Y:S07]  /*3050*/  LDSM.16.M88.4 R96, [R228+0x3800] ;  /* 0x00380000e460783b */ /* 0x000eae0000000200 */
[----:B------:R-:W-:Y:S08]  /*3060*/  HMMA.16816.F32.BF16 R84, R16, R8, R92 ;  /* 0x000000081054723c */ /* 0x000ff0000004185c */
[C---:B---3--:R-:W-:Y:S08]  /*3070*/  HMMA.16816.F32.BF16 R20, R4.reuse, R24, R20 ;  /* 0x000000180414723c */ /* 0x048ff00000041814 */
[C---:B------:R-:W-:Y:S01]  /*3080*/  HMMA.16816.F32.BF16 R16, R4.reuse, R26, R32 ;  /* 0x0000001a0410723c */ /* 0x040fe20000041820 */
[----:B------:R-:W-:Y:S07]  /*3090*/  LDSM.16.M88.4 R24, [R231+0x3000] ;  /* 0x00300000e718783b */ /* 0x000fee0000000200 */
[C---:B------:R-:W-:Y:S08]  /*30a0*/  HMMA.16816.F32.BF16 R92, R4.reuse, R62, R68 ;  /* 0x0000003e045c723c */ /* 0x040ff00000041844 */
[C---:B------:R-:W-:Y:S01]  /*30b0*/  HMMA.16816.F32.BF16 R32, R4.reuse, R44, R40 ;  /* 0x0000002c0420723c */ /* 0x040fe20000041828 */
[----:B------:R-:W3:Y:S07]  /*30c0*/  LDSM.16.M88.4 R40, [R228+0x5000] ;  /* 0x00500000e428783b */ /* 0x000eee0000000200 */
[C---:B----4-:R-:W-:Y:S08]  /*30d0*/  HMMA.16816.F32.BF16 R68, R4.reuse, R56, R52 ;  /* 0x000000380444723c */ /* 0x050ff00000041834 */
[C---:B------:R-:W-:Y:S08]  /*30e0*/  HMMA.16816.F32.BF16 R56, R4.reuse, R58, R48 ;  /* 0x0000003a0438723c */ /* 0x040ff00000041830 */
[C---:B------:R-:W-:Y:S08]  /*30f0*/  HMMA.16816.F32.BF16 R8, R4.reuse, R46, R36 ;  /* 0x0000002e0408723c */ /* 0x040ff00000041824 */
[C---:B-1----:R-:W-:Y:S01]  /*3100*/  HMMA.16816.F32.BF16 R48, R4.reuse, R90, R28 ;  /* 0x0000005a0430723c */ /* 0x042fe2000004181c */
[----:B------:R-:W1:Y:S07]  /*3110*/  LDSM.16.M88.4 R28, [R228+0x5800] ;  /* 0x00580000e41c783b */ /* 0x000e6e0000000200 */
[C---:B-----5:R-:W-:Y:S08]  /*3120*/  HMMA.16816.F32.BF16 R80, R4.reuse, R64, R80 ;  /* 0x000000400450723c */ /* 0x060ff00000041850 */
[C---:B------:R-:W-:Y:S01]  /*3130*/  HMMA.16816.F32.BF16 R76, R4.reuse, R66, R76 ;  /* 0x00000042044c723c */ /* 0x040fe2000004184c */
[----:B------:R-:W-:Y:S07]  /*3140*/  LDSM.16.M88.4 R64, [R231+0x4000] ;  /* 0x00400000e740783b */ /* 0x000fee0000000200 */
[C---:B------:R-:W-:Y:S08]  /*3150*/  HMMA.16816.F32.BF16 R72, R4.reuse, R60, R72 ;  /* 0x0000003c0448723c */ /* 0x040ff00000041848 */
[----:B------:R-:W-:Y:S01]  /*3160*/  HMMA.16816.F32.BF16 R52, R4, R88, R84 ;  /* 0x000000580434723c */ /* 0x000fe20000041854 */
[----:B------:R-:W-:Y:S07]  /*3170*/  LDSM.16.M88.4 R4, [R242+0x4000] ;  /* 0x00400000f204783b */ /* 0x000fee0000000200 */
[C---:B------:R-:W-:Y:S01]  /*3180*/  HMMA.16816.F32.BF16 R44, R12.reuse, R104, R20 ;  /* 0x000000680c2c723c */ /* 0x040fe20000041814 */
[----:B------:R-:W4:Y:S07]  /*3190*/  LDSM.16.M88.4 R20, [R231+0x3800] ;  /* 0x00380000e714783b */ /* 0x000f2e0000000200 */
[C---:B------:R-:W-:Y:S01]  /*31a0*/  HMMA.16816.F32.BF16 R36, R12.reuse, R106, R16 ;  /* 0x0000006a0c24723c */ /* 0x040fe20000041810 */
[----:B------:R-:W-:Y:S07]  /*31b0*/  LDSM.16.M88.4 R104, [R230+-0x5800] ;  /* 0xffa80000e668783b */ /* 0x000fee0000000200 */
[C---:B--2---:R-:W-:Y:S01]  /*31c0*/  HMMA.16816.F32.BF16 R16, R12.reuse, R98, R8 ;  /* 0x000000620c10723c */ /* 0x044fe20000041808 */
[----:B------:R-:W-:Y:S07]  /*31d0*/  LDSM.16.M88.4 R8, [R241+0x4000] ;  /* 0x00400000f108783b */ /* 0x000fee0000000200 */
[C---:B------:R-:W-:Y:S01]  /*31e0*/  HMMA.16816.F32.BF16 R88, R12.reuse, R110, R92 ;  /* 0x0000006e0c58723c */ /* 0x040fe2000004185c */
[----:B------:R-:W2:Y:S07]  /*31f0*/  LDSM.16.M88.4 R92, [R231+0x5800] ;  /* 0x00580000e75c783b */ /* 0x000eae0000000200 */
[C---:B------:R-:W-:Y:S01]  /*3200*/  HMMA.16816.F32.BF16 R60, R12.reuse, R100, R80 ;  /* 0x000000640c3c723c */ /* 0x040fe20000041850 */
[----:B------:R-:W5:Y:S07]  /*3210*/  LDSM.16.M88.4 R80, [R231+0x4800] ;  /* 0x00480000e750783b */ /* 0x000f6e0000000200 */
[C---:B------:R-:W-:Y:S01]  /*3220*/  HMMA.16816.F32.BF16 R32, R12.reuse, R96, R32 ;  /* 0x000000600c20723c */ /* 0x040fe20000041820 */
[----:B------:R-:W2:Y:S07]  /*3230*/  LDSM.16.M88.4 R96, [R231+0x5000] ;  /* 0x00500000e760783b */ /* 0x000eae0000000200 */
[C---:B---3--:R-:W-:Y:S08]  /*3240*/  HMMA.16816.F32.BF16 R84, R12.reuse, R40, R68 ;  /* 0x000000280c54723c */ /* 0x048ff00000041844 */
[C---:B------:R-:W-:Y:S08]  /*3250*/  HMMA.16816.F32.BF16 R68, R12.reuse, R42, R56 ;  /* 0x0000002a0c44723c */ /* 0x040ff00000041838 */
[C---:B-1----:R-:W-:Y:S08]  /*3260*/  HMMA.16816.F32.BF16 R40, R12.reuse, R28, R52 ;  /* 0x0000001c0c28723c */ /* 0x042ff00000041834 */
[C---:B------:R-:W-:Y:S01]  /*3270*/  HMMA.16816.F32.BF16 R72, R12.reuse, R108, R72 ;  /* 0x0000006c0c48723c */ /* 0x040fe20000041848 */
[----:B------:R-:W1:Y:S07]  /*3280*/  LDSM.16.M88.4 R108, [R230+-0x6000] ;  /* 0xffa00000e66c783b */ /* 0x000e6e0000000200 */
[C---:B------:R-:W-:Y:S08]  /*3290*/  HMMA.16816.F32.BF16 R56, R12.reuse, R30, R48 ;  /* 0x0000001e0c38723c */ /* 0x040ff00000041830 */
[----:B------:R-:W-:Y:S08]  /*32a0*/  HMMA.16816.F32.BF16 R76, R12, R102, R76 ;  /* 0x000000660c4c723c */ /* 0x000ff0000004184c */
[C---:B----4-:R-:W-:Y:S01]  /*32b0*/  HMMA.16816.F32.BF16 R12, R4.reuse, R22, R16 ;  /* 0x00000016040c723c */ /* 0x050fe20000041810 */
[----:B------:R-:W-:Y:S07]  /*32c0*/  LDSM.16.M88.4 R16, [R230+-0x4000] ;  /* 0xffc00000e610783b */ /* 0x000fee0000000200 */
[C---:B------:R-:W-:Y:S08]  /*32d0*/  HMMA.16816.F32.BF16 R52, R4.reuse, R24, R44 ;  /* 0x000000180434723c */ /* 0x040ff0000004182c */
[C---:B------:R-:W-:Y:S01]  /*32e0*/  HMMA.16816.F32.BF16 R44, R4.reuse, R20, R32 ;  /* 0x00000014042c723c */ /* 0x040fe20000041820 */
[----:B------:R-:W-:Y:S07]  /*32f0*/  LDSM.16.M88.4 R20, [R230+-0x4800] ;  /* 0xffb80000e614783b */ /* 0x000fee0000000200 */
[C---:B--2---:R-:W-:Y:S01]  /*3300*/  HMMA.16816.F32.BF16 R100, R4.reuse, R92, R40 ;  /* 0x0000005c0464723c */ /* 0x044fe20000041828 */
[----:B------:R-:W2:Y:S07]  /*3310*/  LDSM.16.M88.4 R40, [R230+-0x5000] ;  /* 0xffb00000e628783b */ /* 0x000eae0000000200 */
[C---:B------:R-:W-:Y:S08]  /*3320*/  HMMA.16816.F32.BF16 R48, R4.reuse, R26, R36 ;  /* 0x0000001a0430723c */ /* 0x040ff00000041824 */
[C---:B-----5:R-:W-:Y:S01]  /*3330*/  HMMA.16816.F32.BF16 R28, R4.reuse, R80, R72 ;  /* 0x00000050041c723c */ /* 0x060fe20000041848 */
[----:B------:R-:W-:Y:S07]  /*3340*/  LDSM.16.M88.4 R72, [R229+0x6000] ;  /* 0x00600000e548783b */ /* 0x000fee0000000200 */
[C---:B------:R-:W-:Y:S08]  /*3350*/  HMMA.16816.F32.BF16 R24, R4.reuse, R82, R88 ;  /* 0x000000520418723c */ /* 0x040ff00000041858 */
[C---:B------:R-:W-:Y:S08]  /*3360*/  HMMA.16816.F32.BF16 R84, R4.reuse, R96, R84 ;  /* 0x000000600454723c */ /* 0x040ff00000041854 */
[C---:B------:R-:W-:Y:S08]  /*3370*/  HMMA.16816.F32.BF16 R80, R4.reuse, R98, R68 ;  /* 0x000000620450723c */ /* 0x040ff00000041844 */
[C---:B------:R-:W-:Y:S01]  /*3380*/  HMMA.16816.F32.BF16 R96, R4.reuse, R94, R56 ;  /* 0x0000005e0460723c */ /* 0x040fe20000041838 */
[----:B------:R-:W3:Y:S07]  /*3390*/  LDSM.16.M88.4 R56, [R230+-0x3800] ;  /* 0xffc80000e638783b */ /* 0x000eee0000000200 */
[C---:B------:R-:W-:Y:S08]  /*33a0*/  HMMA.16816.F32.BF16 R36, R4.reuse, R64, R60 ;  /* 0x000000400424723c */ /* 0x040ff0000004183c */
[----:B------:R-:W-:Y:S01]  /*33b0*/  HMMA.16816.F32.BF16 R32, R4, R66, R76 ;  /* 0x000000420420723c */ /* 0x000fe2000004184c */
[----:B------:R-:W4:Y:S07]  /*33c0*/  LDSM.16.M88.4 R4, [R239+0x8000] ;  /* 0x00800000ef04783b */ /* 0x000f2e0000000200 */
[C---:B------:R-:W-:Y:S01]  /*33d0*/  HMMA.16816.F32.BF16 R76, R8.reuse, R106, R12 ;  /* 0x0000006a084c723c */ /* 0x040fe2000004180c */
[----:B------:R-:W5:Y:S07]  /*33e0*/  LDSM.16.M88.4 R12, [R229+0x6800] ;  /* 0x00680000e50c783b */ /* 0x000f6e0000000200 */
[C---:B-1----:R-:W-:Y:S01]  /*33f0*/  HMMA.16816.F32.BF16 R92, R8.reuse, R108, R52 ;  /* 0x0000006c085c723c */ /* 0x042fe20000041834 */
[----:B------:R-:W-:Y:S07]  /*3400*/  LDSM.16.M88.4 R52, [R229+0x7000] ;  /* 0x00700000e534783b */ /* 0x000fee0000000200 */
[C---:B------:R-:W-:Y:S01]  /*3410*/  HMMA.16816.F32.BF16 R88, R8.reuse, R104, R44 ;  /* 0x000000680858723c */ /* 0x040fe2000004182c */
[----:B------:R-:W-:Y:S07]  /*3420*/  LDSM.16.M88.4 R44, [R229+0x8000] ;  /* 0x00800000e52c783b */ /* 0x000fee0000000200 */
[C---:B--2---:R-:W-:Y:S08]  /*3430*/  HMMA.16816.F32.BF16 R64, R8.reuse, R40, R36 ;  /* 0x000000280840723c */ /* 0x044ff00000041824 */
[C---:B------:R-:W-:Y:S08]  /*3440*/  HMMA.16816.F32.BF16 R68, R8.reuse, R42, R32 ;  /* 0x0000002a0844723c */ /* 0x040ff00000041820 */
[C---:B------:R-:W-:Y:S08]  /*3450*/  HMMA.16816.F32.BF16 R108, R8.reuse, R110, R48 ;  /* 0x0000006e086c723c */ /* 0x040ff00000041830 */
[C---:B------:R-:W-:Y:S01]  /*3460*/  HMMA.16816.F32.BF16 R40, R8.reuse, R22, R24 ;  /* 0x000000160828723c */ /* 0x040fe20000041818 */
[----:B------:R-:W1:Y:S07]  /*3470*/  LDSM.16.M88.4 R24, [R229+0x7800] ;  /* 0x00780000e518783b */ /* 0x000e6e0000000200 */
[C---:B------:R-:W-:Y:S08]  /*3480*/  HMMA.16816.F32.BF16 R48, R8.reuse, R16, R84 ;  /* 0x000000100830723c */ /* 0x040ff00000041854 */
[C---:B------:R-:W-:Y:S01]  /*3490*/  HMMA.16816.F32.BF16 R36, R8.reuse, R18, R80 ;  /* 0x000000120824723c */ /* 0x040fe20000041850 */
[----:B------:R-:W-:Y:S07]  /*34a0*/  LDSM.16.M88.4 R80, [R228+0x8000] ;  /* 0x00800000e450783b */ /* 0x000fee0000000200 */
[C---:B------:R-:W-:Y:S01]  /*34b0*/  HMMA.16816.F32.BF16 R60, R8.reuse, R20, R28 ;  /* 0x00000014083c723c */ /* 0x040fe2000004181c */
[----:B------:R-:W2:Y:S04]  /*34c0*/  LDSM.16.M88.4 R20, [R229+0x8800] ;  /* 0x00880000e514783b */ /* 0x000ea80000000200 */
[----:B------:R-:W-:Y:S03]  /*34d0*/  LDSM.16.M88.4 R28, [R228+0x6000] ;  /* 0x00600000e41c783b */ /* 0x000fe60000000200 */
[C---:B---3--:R-:W-:Y:S08]  /*34e0*/  HMMA.16816.F32.BF16 R32, R8.reuse, R56, R100 ;  /* 0x000000380820723c */ /* 0x048ff00000041864 */
[----:B------:R-:W-:Y:S08]  /*34f0*/  HMMA.16816.F32.BF16 R16, R8, R58, R96 ;  /* 0x0000003a0810723c */ /* 0x000ff00000041860 */
[C---:B----4-:R-:W-:Y:S08]  /*3500*/  HMMA.16816.F32.BF16 R8, R4.reuse, R72, R92 ;  /* 0x000000480408723c */ /* 0x050ff0000004185c */
[C---:B-----5:R-:W-:Y:S08]  /*3510*/  HMMA.16816.F32.BF16 R100, R4.reuse, R12, R88 ;  /* 0x0000000c0464723c */ /* 0x060ff00000041858 */
[C---:B------:R-:W-:Y:S01]  /*3520*/  HMMA.16816.F32.BF16 R92, R4.reuse, R14, R76 ;  /* 0x0000000e045c723c */ /* 0x040fe2000004184c */
[----:B------:R-:W3:Y:S04]  /*3530*/  LDSM.16.M88.4 R12, [R240+0x8000] ;  /* 0x00800000f00c783b */ /* 0x000ee80000000200 */
[----:B------:R-:W-:Y:S03]  /*3540*/  LDSM.16.M88.4 R76, [R228+0x7000] ;  /* 0x00700000e44c783b */ /* 0x000fe60000000200 */
[C---:B------:R-:W-:Y:S01]  /*3550*/  HMMA.16816.F32.BF16 R56, R4.reuse, R74, R108 ;  /* 0x0000004a0438723c */ /* 0x040fe2000004186c */
[----:B------:R-:W4:Y:S07]  /*3560*/  LDSM.16.M88.4 R72, [R228+0x7800] ;  /* 0x00780000e448783b */ /* 0x000f2e0000000200 */
[C---:B-1----:R-:W-:Y:S01]  /*3570*/  HMMA.16816.F32.BF16 R108, R4.reuse, R24, R60 ;  /* 0x00000018046c723c */ /* 0x042fe2000004183c */
[----:B------:R-:W-:Y:S07]  /*3580*/  LDSM.16.M88.4 R60, [R231+0x6000] ;  /* 0x00600000e73c783b */ /* 0x000fee0000000200 */
[C---:B------:R-:W-:Y:S01]  /*3590*/  HMMA.16816.F32.BF16 R104, R4.reuse, R26, R40 ;  /* 0x0000001a0468723c */ /* 0x040fe20000041828 */
[----:B------:R-:W1:Y:S04]  /*35a0*/  LDSM.16.M88.4 R24, [R228+0x6800] ;  /* 0x00680000e418783b */ /* 0x000e680000000200 */
[----:B------:R-:W-:Y:S03]  /*35b0*/  LDSM.16.M88.4 R40, [R231+0x7800] ;  /* 0x00780000e728783b */ /* 0x000fe60000000200 */
[C---:B------:R-:W-:Y:S08]  /*35c0*/  HMMA.16816.F32.BF16 R116, R4.reuse, R52, R64 ;  /* 0x000000340474723c */ /* 0x040ff00000041840 */
[C---:B------:R-:W-:Y:S01]  /*35d0*/  HMMA.16816.F32.BF16 R112, R4.reuse, R54, R68 ;  /* 0x000000360470723c */ /* 0x040fe20000041844 */
[----:B------:R-:W-:Y:S07]  /*35e0*/  LDSM.16.M88.4 R68, [R228+0x8800] ;  /* 0x00880000e444783b */ /* 0x000fee0000000200 */
[C---:B------:R-:W-:Y:S01]  /*35f0*/  HMMA.16816.F32.BF16 R96, R4.reuse, R44, R48 ;  /* 0x0000002c0460723c */ /* 0x040fe20000041830 */
[----:B------:R-:W-:Y:S07]  /*3600*/  LDSM.16.M88.4 R48, [R231+0x6800] ;  /* 0x00680000e730783b */ /* 0x000fee0000000200 */
[C---:B------:R-:W-:Y:S01]  /*3610*/  HMMA.16816.F32.BF16 R88, R4.reuse, R46, R36 ;  /* 0x0000002e0458723c */ /* 0x040fe20000041824 */
[----:B------:R-:W-:Y:S07]  /*3620*/  LDSM.16.M88.4 R44, [R231+0x7000] ;  /* 0x00700000e72c783b */ /* 0x000fee0000000200 */
[C---:B--2---:R-:W-:Y:S08]  /*3630*/  HMMA.16816.F32.BF16 R84, R4.reuse, R20, R32 ;  /* 0x000000140454723c */ /* 0x044ff00000041820 */
[----:B------:R-:W-:Y:S08]  /*3640*/  HMMA.16816.F32.BF16 R64, R4, R22, R16 ;  /* 0x000000160440723c */ /* 0x000ff00000041810 */
[C---:B---3--:R-:W-:Y:S01]  /*3650*/  HMMA.16816.F32.BF16 R4, R12.reuse, R28, R8 ;  /* 0x0000001c0c04723c */ /* 0x048fe20000041808 */
[----:B------:R-:W2:Y:S07]  /*3660*/  LDSM.16.M88.4 R8, [R242+0x8000] ;  /* 0x00800000f208783b */ /* 0x000eae0000000200 */
[C---:B------:R-:W-:Y:S08]  /*3670*/  HMMA.16816.F32.BF16 R56, R12.reuse, R30, R56 ;  /* 0x0000001e0c38723c */ /* 0x040ff00000041838 */
[C---:B----4-:R-:W-:Y:S01]  /*3680*/  HMMA.16816.F32.BF16 R20, R12.reuse, R74, R104 ;  /* 0x0000004a0c14723c */ /* 0x050fe20000041868 */
[----:B------:R-:W-:Y:S07]  /*3690*/  LDSM.16.M88.4 R104, [R229+0x9800] ;  /* 0x00980000e568783b */ /* 0x000fee0000000200 */
[C---:B-1----:R-:W-:Y:S01]  /*36a0*/  HMMA.16816.F32.BF16 R52, R12.reuse, R24, R100 ;  /* 0x000000180c34723c */ /* 0x042fe20000041864 */
[----:B------:R-:W1:Y:S07]  /*36b0*/  LDSM.16.M88.4 R100, [R231+0x8800] ;  /* 0x00880000e764783b */ /* 0x000e6e0000000200 */
[C---:B------:R-:W-:Y:S08]  /*36c0*/  HMMA.16816.F32.BF16 R36, R12.reuse, R26, R92 ;  /* 0x0000001a0c24723c */ /* 0x040ff0000004185c */
[C---:B------:R-:W-:Y:S08]  /*36d0*/  HMMA.16816.F32.BF16 R16, R12.reuse, R80, R96 ;  /* 0x000000500c10723c */ /* 0x040ff00000041860 */
[----:B------:R-:W-:Y:S08]  /*36e0*/  HMMA.16816.F32.BF16 R88, R12, R82, R88 ;  /* 0x000000520c58723c */ /* 0x000ff00000041858 */
[C---:B--2---:R-:W-:Y:S01]  /*36f0*/  HMMA.16816.F32.BF16 R80, R8.reuse, R60, R4 ;  /* 0x0000003c0850723c */ /* 0x044fe20000041804 */
[----:B------:R-:W-:Y:S07]  /*3700*/  LDSM.16.M88.4 R4, [R241+0x8000] ;  /* 0x00800000f104783b */ /* 0x000fee0000000200 */
[----:B------:R-:W-:Y:S08]  /*3710*/  HMMA.16816.F32.BF16 R56, R8, R62, R56 ;  /* 0x0000003e0838723c */ /* 0x000ff00000041838 */
[----:B------:R-:W-:Y:S01]  /*3720*/  HMMA.16816.F32.BF16 R32, R12, R76, R116 ;  /* 0x0000004c0c20723c */ /* 0x000fe20000041874 */
[----:B------:R-:W2:Y:S07]  /*3730*/  LDSM.16.M88.4 R116, [R231+0x8000] ;  /* 0x00800000e774783b */ /* 0x000eae0000000200 */
[----:B------:R-:W-:Y:S01]  /*3740*/  HMMA.16816.F32.BF16 R60, R8, R42, R20 ;  /* 0x0000002a083c723c */ /* 0x000fe20000041814 */
[----:B------:R-:W3:Y:S07]  /*3750*/  LDSM.16.M88.4 R20, [R230+-0x2800] ;  /* 0xffd80000e614783b */ /* 0x000eee0000000200 */
[C---:B------:R-:W-:Y:S01]  /*3760*/  HMMA.16816.F32.BF16 R24, R12.reuse, R72, R108 ;  /* 0x000000480c18723c */ /* 0x040fe2000004186c */
[----:B------:R-:W-:Y:S07]  /*3770*/  LDSM.16.M88.4 R108, [R229+0x9000] ;  /* 0x00900000e56c783b */ /* 0x000fee0000000200 */
[C---:B------:R-:W-:Y:S01]  /*3780*/  HMMA.16816.F32.BF16 R28, R12.reuse, R78, R112 ;  /* 0x0000004e0c1c723c */ /* 0x040fe20000041870 */
[----:B------:R-:W-:Y:S07]  /*3790*/  LDSM.16.M88.4 R112, [R229+0xa000] ;  /* 0x00a00000e570783b */ /* 0x000fee0000000200 */
[----:B------:R-:W-:Y:S01]  /*37a0*/  HMMA.16816.F32.BF16 R96, R12, R68, R84 ;  /* 0x000000440c60723c */ /* 0x000fe20000041854 */
[----:B------:R-:W-:Y:S07]  /*37b0*/  LDSM.16.M88.4 R84, [R230+-0x3000] ;  /* 0xffd00000e654783b */ /* 0x000fee0000000200 */
[----:B------:R-:W-:Y:S08]  /*37c0*/  HMMA.16816.F32.BF16 R52, R8, R48, R52 ;  /* 0x000000300834723c */ /* 0x000ff00000041834 */
[----:B------:R-:W-:Y:S01]  /*37d0*/  HMMA.16816.F32.BF16 R92, R12, R70, R64 ;  /* 0x000000460c5c723c */ /* 0x000fe20000041840 */
[----:B------:R-:W-:Y:S07]  /*37e0*/  LDSM.16.M88.4 R12, [R239+0xc000] ;  /* 0x00c00000ef0c783b */ /* 0x000fee0000000200 */
[C---:B------:R-:W-:Y:S01]  /*37f0*/  HMMA.16816.F32.BF16 R76, R8.reuse, R50, R36 ;  /* 0x00000032084c723c */ /* 0x040fe20000041824 */
[----:B------:R-:W4:Y:S04]  /*3800*/  LDSM.16.M88.4 R48, [R230+-0x2000] ;  /* 0xffe00000e630783b */ /* 0x000f280000000200 */
[----:B------:R-:W5:Y:S03]  /*3810*/  LDSM.16.M88.4 R36, [R230+-0x800] ;  /* 0xfff80000e624783b */ /* 0x000f660000000200 */
[C---:B------:R-:W-:Y:S01]  /*3820*/  HMMA.16816.F32.BF16 R64, R8.reuse, R40, R24 ;  /* 0x000000280840723c */ /* 0x040fe20000041818 */
[----:B------:R-:W-:Y:S07]  /*3830*/  LDSM.16.M88.4 R40, [R230+-0x1000] ;  /* 0xfff00000e628783b */ /* 0x000fee0000000200 */
[C---:B------:R-:W-:Y:S08]  /*3840*/  HMMA.16816.F32.BF16 R72, R8.reuse, R44, R32 ;  /* 0x0000002c0848723c */ /* 0x040ff00000041820 */
[C---:B------:R-:W-:Y:S01]  /*3850*/  HMMA.16816.F32.BF16 R68, R8.reuse, R46, R28 ;  /* 0x0000002e0844723c */ /* 0x040fe2000004181c */
[----:B------:R-:W4:Y:S07]  /*3860*/  LDSM.16.M88.4 R44, [R230+-0x1800] ;  /* 0xffe80000e62c783b */ /* 0x000f2e0000000200 */
[C---:B-1----:R-:W-:Y:S08]  /*3870*/  HMMA.16816.F32.BF16 R24, R8.reuse, R100, R96 ;  /* 0x000000640818723c */ /* 0x042ff00000041860 */
[----:B--2---:R-:W-:Y:S08]  /*3880*/  HMMA.16816.F32.BF16 R32, R8, R116, R16 ;  /* 0x000000740820723c */ /* 0x004ff00000041810 */
[----:B---3--:R-:W-:Y:S08]  /*3890*/  HMMA.16816.F32.BF16 R52, R4, R20, R52 ;  /* 0x000000140434723c */ /* 0x008ff00000041834 */
[----:B------:R-:W-:Y:S08]  /*38a0*/  HMMA.16816.F32.BF16 R16, R8, R102, R92 ;  /* 0x000000660810723c */ /* 0x000ff0000004185c */
[----:B------:R-:W-:Y:S08]  /*38b0*/  HMMA.16816.F32.BF16 R20, R4, R22, R76 ;  /* 0x000000160414723c */ /* 0x000ff0000004184c */
[----:B------:R-:W-:Y:S08]  /*38c0*/  HMMA.16816.F32.BF16 R28, R8, R118, R88 ;  /* 0x00000076081c723c */ /* 0x000ff00000041858 */
[C---:B----4-:R-:W-:Y:S08]  /*38d0*/  HMMA.16816.F32.BF16 R96, R4.reuse, R48, R72 ;  /* 0x000000300460723c */ /* 0x050ff00000041848 */
[C---:B------:R-:W-:Y:S08]  /*38e0*/  HMMA.16816.F32.BF16 R100, R4.reuse, R50, R68 ;  /* 0x000000320464723c */ /* 0x040ff00000041844 */
[C---:B-----5:R-:W-:Y:S01]  /*38f0*/  HMMA.16816.F32.BF16 R92, R4.reuse, R36, R24 ;  /* 0x00000024045c723c */ /* 0x060fe20000041818 */
[----:B------:R-:W1:Y:S07]  /*3900*/  LDSM.16.M88.4 R24, [R229+0xa800] ;  /* 0x00a80000e518783b */ /* 0x000e6e0000000200 */
[C---:B------:R-:W-:Y:S08]  /*3910*/  HMMA.16816.F32.BF16 R8, R4.reuse, R84, R80 ;  /* 0x000000540408723c */ /* 0x040ff00000041850 */
[----:B------:R-:W-:Y:S08]  /*3920*/  HMMA.16816.F32.BF16 R56, R4, R86, R56 ;  /* 0x000000560438723c */ /* 0x000ff00000041838 */
[----:B------:R-:W-:Y:S08]  /*3930*/  HMMA.16816.F32.BF16 R72, R12, R104, R52 ;  /* 0x000000680c48723c */ /* 0x000ff00000041834 */
[----:B------:R-:W-:Y:S01]  /*3940*/  HMMA.16816.F32.BF16 R84, R4, R38, R16 ;  /* 0x000000260454723c */ /* 0x000fe20000041810 */
[----:B------:R-:W2:Y:S04]  /*3950*/  LDSM.16.M88.4 R16, [R229+0xb000] ;  /* 0x00b00000e510783b */ /* 0x000ea80000000200 */
[----:B------:R-:W-:Y:S03]  /*3960*/  LDSM.16.M88.4 R36, [R228+0x9000] ;  /* 0x00900000e424783b */ /* 0x000fe60000000200 */
[----:B------:R-:W-:Y:S01]  /*3970*/  HMMA.16816.F32.BF16 R52, R12, R106, R20 ;  /* 0x0000006a0c34723c */ /* 0x000fe20000041814 */
[----:B------:R-:W3:Y:S07]  /*3980*/  LDSM.16.M88.4 R20, [R229+0xb800] ;  /* 0x00b80000e514783b */ /* 0x000eee0000000200 */
[C---:B------:R-:W-:Y:S01]  /*3990*/  HMMA.16816.F32.BF16 R68, R4.reuse, R44, R64 ;  /* 0x0000002c0444723c */ /* 0x040fe20000041840 */
[----:B------:R-:W-:Y:S07]  /*39a0*/  LDSM.16.M88.4 R64, [R228+0x9800] ;  /* 0x00980000e440783b */ /* 0x000fee0000000200 */
[C---:B------:R-:W-:Y:S01]  /*39b0*/  HMMA.16816.F32.BF16 R88, R4.reuse, R46, R60 ;  /* 0x0000002e0458723c */ /* 0x040fe2000004183c */
[----:B------:R-:W-:Y:S07]  /*39c0*/  LDSM.16.M88.4 R60, [R228+0xa000] ;  /* 0x00a00000e43c783b */ /* 0x000fee0000000200 */
[C---:B------:R-:W-:Y:S08]  /*39d0*/  HMMA.16816.F32.BF16 R32, R4.reuse, R40, R32 ;  /* 0x000000280420723c */ /* 0x040ff00000041820 */
[----:B------:R-:W-:Y:S01]  /*39e0*/  HMMA.16816.F32.BF16 R28, R4, R42, R28 ;  /* 0x0000002a041c723c */ /* 0x000fe2000004181c */
[----:B------:R-:W4:Y:S07]  /*39f0*/  LDSM.16.M88.4 R4, [R240+0xc000] ;  /* 0x00c00000f004783b */ /* 0x000f2e0000000200 */
[C---:B------:R-:W-:Y:S01]  /*3a00*/  HMMA.16816.F32.BF16 R44, R12.reuse, R114, R100 ;  /* 0x000000720c2c723c */ /* 0x040fe20000041864 */
[----:B------:R-:W5:Y:S07]  /*3a10*/  LDSM.16.M88.4 R100, [R228+0xa800] ;  /* 0x00a80000e464783b */ /* 0x000f6e0000000200 */
[C---:B------:R-:W-:Y:S01]  /*3a20*/  HMMA.16816.F32.BF16 R76, R12.reuse, R110, R56 ;  /* 0x0000006e0c4c723c */ /* 0x040fe20000041838 */
[----:B------:R-:W3:Y:S07]  /*3a30*/  LDSM.16.M88.4 R56, [R228+0xb000] ;  /* 0x00b00000e438783b */ /* 0x000eee0000000200 */
[C---:B------:R-:W-:Y:S01]  /*3a40*/  HMMA.16816.F32.BF16 R80, R12.reuse, R108, R8 ;  /* 0x0000006c0c50723c */ /* 0x040fe20000041808 */
[----:B------:R-:W-:Y:S07]  /*3a50*/  LDSM.16.M88.4 R8, [R242+0xc000] ;  /* 0x00c00000f208783b */ /* 0x000fee0000000200 */
[C---:B------:R-:W-:Y:S01]  /*3a60*/  HMMA.16816.F32.BF16 R48, R12.reuse, R112, R96 ;  /* 0x000000700c30723c */ /* 0x040fe20000041860 */
[----:B------:R-:W4:Y:S07]  /*3a70*/  LDSM.16.M88.4 R96, [R231+0xa000] ;  /* 0x00a00000e760783b */ /* 0x000f2e0000000200 */
[C---:B-1----:R-:W-:Y:S08]  /*3a80*/  HMMA.16816.F32.BF16 R68, R12.reuse, R24, R68 ;  /* 0x000000180c44723c */ /* 0x042ff00000041844 */
[C---:B------:R-:W-:Y:S08]  /*3a90*/  HMMA.16816.F32.BF16 R40, R12.reuse, R26, R88 ;  /* 0x0000001a0c28723c */ /* 0x040ff00000041858 */
[C---:B--2---:R-:W-:Y:S08]  /*3aa0*/  HMMA.16816.F32.BF16 R32, R12.reuse, R16, R32 ;  /* 0x000000100c20723c */ /* 0x044ff00000041820 */
[C---:B------:R-:W-:Y:S08]  /*3ab0*/  HMMA.16816.F32.BF16 R28, R12.reuse, R18, R28 ;  /* 0x000000120c1c723c */ /* 0x040ff0000004181c */
[C---:B---3--:R-:W-:Y:S08]  /*3ac0*/  HMMA.16816.F32.BF16 R24, R12.reuse, R20, R92 ;  /* 0x000000140c18723c */ /* 0x048ff0000004185c */
[----:B------:R-:W-:Y:S01]  /*3ad0*/  HMMA.16816.F32.BF16 R12, R12, R22, R84 ;  /* 0x000000160c0c723c */ /* 0x000fe20000041854 */
[----:B------:R-:W1:Y:S07]  /*3ae0*/  LDSM.16.M88.4 R20, [R231+0x9800] ;  /* 0x00980000e714783b */ /* 0x000e6e0000000200 */
[C---:B----4-:R-:W-:Y:S01]  /*3af0*/  HMMA.16816.F32.BF16 R16, R4.reuse, R36, R80 ;  /* 0x000000240410723c */ /* 0x050fe20000041850 */
[----:B------:R-:W-:Y:S07]  /*3b00*/  LDSM.16.M88.4 R80, [R230] ;  /* 0x00000000e650783b */ /* 0x000fee0000000200 */
[C---:B------:R-:W-:Y:S08]  /*3b10*/  HMMA.16816.F32.BF16 R116, R4.reuse, R38, R76 ;  /* 0x000000260474723c */ /* 0x040ff0000004184c */
[C---:B------:R-:W-:Y:S08]  /*3b20*/  HMMA.16816.F32.BF16 R36, R4.reuse, R60, R48 ;  /* 0x0000003c0424723c */ /* 0x040ff00000041830 */
[C---:B------:R-:W-:Y:S01]  /*3b30*/  HMMA.16816.F32.BF16 R108, R4.reuse, R62, R44 ;  /* 0x0000003e046c723c */ /* 0x040fe2000004182c */
[----:B------:R-:W-:Y:S07]  /*3b40*/  LDSM.16.M88.4 R60, [R230+0x2000] ;  /* 0x00200000e63c783b */ /* 0x000fee0000000200 */
[C---:B-----5:R-:W-:Y:S01]  /*3b50*/  HMMA.16816.F32.BF16 R104, R4.reuse, R100, R68 ;  /* 0x000000640468723c */ /* 0x060fe20000041844 */
[----:B------:R-:W-:Y:S07]  /*3b60*/  LDSM.16.M88.4 R68, [R230+0x1000] ;  /* 0x00100000e644783b */ /* 0x000fee0000000200 */
[C---:B------:R-:W-:Y:S01]  /*3b70*/  HMMA.16816.F32.BF16 R120, R4.reuse, R64, R72 ;  /* 0x000000400478723c */ /* 0x040fe20000041848 */
[----:B------:R-:W-:Y:S07]  /*3b80*/  LDSM.16.M88.4 R72, [R230+0x800] ;  /* 0x00080000e648783b */ /* 0x000fee0000000200 */
[C---:B------:R-:W-:Y:S01]  /*3b90*/  HMMA.16816.F32.BF16 R112, R4.reuse, R66, R52 ;  /* 0x000000420470723c */ /* 0x040fe20000041834 */
[----:B------:R-:W-:Y:S07]  /*3ba0*/  LDSM.16.M88.4 R64, [R230+0x1800] ;  /* 0x00180000e640783b */ /* 0x000fee0000000200 */
[C---:B------:R-:W-:Y:S08]  /*3bb0*/  HMMA.16816.F32.BF16 R100, R4.reuse, R102, R40 ;  /* 0x000000660464723c */ /* 0x040ff00000041828 */
[C---:B------:R-:W-:Y:S08]  /*3bc0*/  HMMA.16816.F32.BF16 R92, R4.reuse, R56, R32 ;  /* 0x00000038045c723c */ /* 0x040ff00000041820 */
[C---:B------:R-:W-:Y:S01]  /*3bd0*/  HMMA.16816.F32.BF16 R88, R4.reuse, R58, R28 ;  /* 0x0000003a0458723c */ /* 0x040fe2000004181c */
[----:B------:R-:W-:Y:S07]  /*3be0*/  LDSM.16.M88.4 R56, [R230+0x2800] ;  /* 0x00280000e638783b */ /* 0x000fee0000000200 */
[C---:B------:R-:W-:Y:S08]  /*3bf0*/  HMMA.16816.F32.BF16 R84, R4.reuse, R128, R24 ;  /* 0x000000800454723c */ /* 0x040ff00000041818 */
[----:B------:R-:W-:Y:S01]  /*3c00*/  HMMA.16816.F32.BF16 R76, R4, R130, R12 ;  /* 0x00000082044c723c */ /* 0x000fe2000004180c */
[----:B------:R-:W2:Y:S01]  /*3c10*/  LDSM.16.M88.4 R4, [R241+0xc000] ;  /* 0x00c00000f104783b */ /* 0x000ea20000000200 */
[----:B------:R-:W-:Y:S01]  /*3c20*/  ISETP.GE.AND P0, PT, R163, 0x2, PT ;  /* 0x00000002a300780c */ /* 0x000fe20003f06270 */
[----:B------:R-:W-:-:S05]  /*3c30*/  DEPBAR.LE SB0, 0x0 ;  /* 0x000080000000791a */ /* 0x000fca0000000000 */
[C---:B------:R-:W-:Y:S08]  /*3c40*/  HMMA.16816.F32.BF16 R36, R8.reuse, R96, R36 ;  /* 0x000000600824723c */ /* 0x040ff00000041824 */
[C---:B------:R-:W-:Y:S08]  /*3c50*/  HMMA.16816.F32.BF16 R32, R8.reuse, R98, R108 ;  /* 0x000000620820723c */ /* 0x040ff0000004186c */
[C---:B------:R-:W-:Y:S08]  /*3c60*/  HMMA.16816.F32.BF16 R28, R8.reuse, R124, R104 ;  /* 0x0000007c081c723c */ /* 0x040ff00000041868 */
[C---:B------:R-:W-:Y:S08]  /*3c70*/  HMMA.16816.F32.BF16 R52, R8.reuse, R140, R16 ;  /* 0x0000008c0834723c */ /* 0x040ff00000041810 */
[C---:B-1----:R-:W-:Y:S08]  /*3c80*/  HMMA.16816.F32.BF16 R44, R8.reuse, R20, R120 ;  /* 0x00000014082c723c */ /* 0x042ff00000041878 */
[C---:B------:R-:W-:Y:S08]  /*3c90*/  HMMA.16816.F32.BF16 R40, R8.reuse, R22, R112 ;  /* 0x000000160828723c */ /* 0x040ff00000041870 */
[C---:B------:R-:W-:Y:S08]  /*3ca0*/  HMMA.16816.F32.BF16 R24, R8.reuse, R126, R100 ;  /* 0x0000007e0818723c */ /* 0x040ff00000041864 */
[C---:B------:R-:W-:Y:S08]  /*3cb0*/  HMMA.16816.F32.BF16 R48, R8.reuse, R142, R116 ;  /* 0x0000008e0830723c */ /* 0x040ff00000041874 */
[C---:B------:R-:W-:Y:S08]  /*3cc0*/  HMMA.16816.F32.BF16 R20, R8.reuse, R132, R92 ;  /* 0x000000840814723c */ /* 0x040ff0000004185c */
[C---:B------:R-:W-:Y:S08]  /*3cd0*/  HMMA.16816.F32.BF16 R16, R8.reuse, R134, R88 ;  /* 0x000000860810723c */ /* 0x040ff00000041858 */
[C---:B------:R-:W-:Y:S08]  /*3ce0*/  HMMA.16816.F32.BF16 R12, R8.reuse, R136, R84 ;  /* 0x00000088080c723c */ /* 0x040ff00000041854 */
[----:B------:R-:W-:Y:S01]  /*3cf0*/  HMMA.16816.F32.BF16 R8, R8, R138, R76 ;  /* 0x0000008a0808723c */ /* 0x000fe2000004184c */
[----:B------:R-:W-:Y:S07]  /*3d00*/  BSSY B0, `(.L_x_1470) ;  /* 0x0000070000007945 */ /* 0x000fee0003800000 */
[C---:B--2---:R-:W-:Y:S01]  /*3d10*/  HMMA.16816.F32.BF16 R36, R4.reuse, R68, R36 ;  /* 0x000000440424723c */ /* 0x044fe20000041824 */
[----:B------:R-:W-:Y:S07]  /*3d20*/  BAR.SYNC.DEFER_BLOCKING 0x0 ;  /* 0x0000000000007b1d */ /* 0x000fee0000010000 */
[----:B------:R-:W-:Y:S01]  /*3d30*/  HMMA.16816.F32.BF16 R68, R4, R70, R32 ;  /* 0x000000460444723c */ /* 0x000fe20000041820 */
[----:B------:R-:W-:-:S07]  /*3d40*/  ISETP.GT.AND P6, PT, R160, 0x5f, PT ;  /* 0x0000005fa000780c */ /* 0x000fce0003fc4270 */
        /* <DEDUP_REMOVED lines=10> */
[----:B------:R-:W-:Y:S07]  /*3df0*/  @!UPT UIADD3 URZ, URZ, URZ, URZ ;  /* 0x0000003f3f3ff290 */ /* 0x000fee000fffe03f */
[----:B------:R-:W-:Y:S11]  /*3e00*/  @!P0 BRA `(.L_x_1471) ;  /* 0x000005f000008947 */ /* 0x000ff60003800000 */
        /* <DEDUP_REMOVED lines=28> */
[----:B------:R1:W2:Y:S02]  /*3fd0*/  SHFL.IDX PT, R4, R22, RZ, 0x181f ;  /* 0x00181fff16047589 */ /* 0x0002a400000e0000 */
.L_x_1534:
[----:B------:R-:W-:Y:S05]  /*3fe0*/  BRA.DIV ~URZ, `(.L_x_1473) ;  /* 0x000108227f007947 */ /* 0x000fea000b800000 */
[----:B------:R-:W3:Y:S01]  /*3ff0*/  SHFL.IDX PT, R3, R23, RZ, 0x181f ;  /* 0x00181fff17037589 */ /* 0x000ee200000e0000 */
[C---:B------:R-:W-:Y:S02]  /*4000*/  IADD3 R72, R245.reuse, 0xc0, RZ ;  /* 0x000000c0f5487810 */ /* 0x040fe40007ffe0ff */
[----:B------:R-:W-:Y:S01]  /*4010*/  ISETP.GE.AND P3, PT, R245, c[0x0][0x1d4], PT ;  /* 0x00007500f5007a0c */ /* 0x000fe20003f66270 */
[----:B------:R-:W4:Y:S03]  /*4020*/  SHFL.IDX PT, R0, R23, 0x1, 0x181f ;  /* 0x00381f0017007f89 */ /* 0x000f2600000e0000 */
[----:B------:R-:W-:Y:S01]  /*4030*/  SEL R5, RZ, 0x10, P3 ;  /* 0x00000010ff057807 */ /* 0x000fe20001800000 */
[----:B------:R-:W5:Y:S01]  /*4040*/  SHFL.IDX PT, R2, R22, 0x1, 0x181f ;  /* 0x00381f0016027f89 */ /* 0x000f6200000e0000 */
[----:B---3--:R-:W-:-:S02]  /*4050*/  IADD3 R20, P0, R3, R150, RZ ;  /* 0x0000009603147210 */ /* 0x008fc40007f1e0ff */
[C---:B------:R-:W-:Y:S02]  /*4060*/  IADD3 R18, P2, R3.reuse, R151, RZ ;  /* 0x0000009703127210 */ /* 0x040fe40007f5e0ff */
[----:B------:R-:W-:Y:S01]  /*4070*/  IADD3 R14, P1, R3, R153, RZ ;  /* 0x00000099030e7210 */ /* 0x000fe20007f3e0ff */
[--C-:B--2---:R-:W-:Y:S01]  /*4080*/  IMAD.X R21, R4, 0x1, R144.reuse, P0 ;  /* 0x0000000104157824 */ /* 0x104fe200000e0690 */
[----:B----4-:R-:W-:Y:S01]  /*4090*/  IADD3 R12, P0, R0, R150, RZ ;  /* 0x00000096000c7210 */ /* 0x010fe20007f1e0ff */
[----:B------:R-:W-:Y:S01]  /*40a0*/  IMAD.X R19, R4, 0x1, R145, P2 ;  /* 0x0000000104137824 */ /* 0x000fe200010e0691 */
[----:B------:R-:W-:Y:S01]  /*40b0*/  IADD3 R10, P2, R0, R151, RZ ;  /* 0x00000097000a7210 */ /* 0x000fe20007f5e0ff */
[----:B------:R-:W-:Y:S01]  /*40c0*/  IMAD.X R15, R4, 0x1, R147, P1 ;  /* 0x00000001040f7824 */ /* 0x000fe200008e0693 */
[-C--:B------:R-:W-:Y:S01]  /*40d0*/  IADD3 R8, P1, R0, R152.reuse, RZ ;  /* 0x0000009800087210 */ /* 0x080fe20007f3e0ff */
[----:B-----5:R-:W-:Y:S01]  /*40e0*/  IMAD.X R13, R2, 0x1, R144, P0 ;  /* 0x00000001020d7824 */ /* 0x020fe200000e0690 */
[----:B------:R-:W-:Y:S01]  /*40f0*/  IADD3 R6, P0, R0, R153, RZ ;  /* 0x0000009900067210 */ /* 0x000fe20007f1e0ff */
[----:B------:R-:W-:Y:S01]  /*4100*/  IMAD.X R11, R2, 0x1, R145, P2 ;  /* 0x00000001020b7824 */ /* 0x000fe200010e0691 */
[----:B------:R-:W-:Y:S01]  /*4110*/  ISETP.GE.AND P2, PT, R252, c[0x0][0x1d4], PT ;  /* 0x00007500fc007a0c */ /* 0x000fe20003f46270 */
[C---:B------:R-:W-:Y:S01]  /*4120*/  IMAD.X R9, R2.reuse, 0x1, R146, P1 ;  /* 0x0000000102097824 */ /* 0x040fe200008e0692 */
[----:B------:R-:W-:Y:S01]  /*4130*/  ISETP.GE.AND P1, PT, R251, c[0x0][0x1d4], PT ;  /* 0x00007500fb007a0c */ /* 0x000fe20003f26270 */
[----:B------:R-:W-:Y:S01]  /*4140*/  IMAD.X R7, R2, 0x1, R147, P0 ;  /* 0x0000000102077824 */ /* 0x000fe200000e0693 */
[----:B------:R-:W-:Y:S01]  /*4150*/  ISETP.GE.AND P0, PT, R72, c[0x0][0x1d4], PT ;  /* 0x0000750048007a0c */ /* 0x000fe20003f06270 */
[----:B------:R2:W-:Y:S01]  /*4160*/  LDGSTS.E.BYPASS.LTC128B.128 [R243+0xc100], [R20.64], !P3 ;  /* 0x0c10000014f37fae */ /* 0x0005e2000d901d46 */
[----:B------:R-:W-:-:S03]  /*4170*/  IADD3 R16, P4, R3, R152, RZ ;  /* 0x0000009803107210 */ /* 0x000fc60007f9e0ff */
[----:B------:R2:W3:Y:S02]  /*4180*/  SHFL.IDX PT, R0, R23, 0x2, 0x181f ;  /* 0x00581f0017007f89 */ /* 0x0004e400000e0000 */
[----:B------:R-:W-:Y:S02]  /*4190*/  IMAD.X R17, R4, 0x1, R146, P4 ;  /* 0x0000000104117824 */ /* 0x000fe400020e0692 */
[----:B------:R2:W-:Y:S04]  /*41a0*/  LDGSTS.E.BYPASS.LTC128B.128 [R243+0xf100], [R18.64], !P2 ;  /* 0x0f10000012f37fae */ /* 0x0005e8000d101d46 */
[----:B------:R2:W-:Y:S04]  /*41b0*/  LDGSTS.E.BYPASS.LTC128B.128 [R243+0x12100], [R16.64], !P1 ;  /* 0x1210000010f37fae */ /* 0x0005e8000c901d46 */
[----:B------:R4:W-:Y:S04]  /*41c0*/  LDGSTS.E.BYPASS.LTC128B.128 [R243+0x15100], [R14.64], !P0 ;  /* 0x151000000ef37fae */ /* 0x0009e8000c101d46 */
[----:B------:R5:W-:Y:S04]  /*41d0*/  LDGSTS.E.BYPASS.LTC128B.128 [R243+0xd100], [R12.64], !P3 ;  /* 0x0d1000000cf37fae */ /* 0x000be8000d901d46 */
[----:B------:R2:W-:Y:S04]  /*41e0*/  LDGSTS.E.BYPASS.LTC128B.128 [R243+0x10100], [R10.64], !P2 ;  /* 0x101000000af37fae */ /* 0x0005e8000d101d46 */
[----:B------:R2:W-:Y:S04]  /*41f0*/  LDGSTS.E.BYPASS.LTC128B.128 [R243+0x13100], [R8.64], !P1 ;  /* 0x1310000008f37fae */ /* 0x0005e8000c901d46 */
[----:B------:R2:W1:Y:S04]  /*4200*/  SHFL.IDX PT, R4, R22, 0x2, 0x181f ;  /* 0x00581f0016047f89 */ /* 0x00046800000e0000 */
[----:B------:R2:W-:Y:S01]  /*4210*/  LDGSTS.E.BYPASS.LTC128B.128 [R243+0x16100], [R6.64], !P0 ;  /* 0x1610000006f37fae */ /* 0x0005e2000c101d46 */
[----:B----4-:R-:W-:-:S02]  /*4220*/  SEL R14, RZ, 0x10, P2 ;  /* 0x00000010ff0e7807 */ /* 0x010fc40001000000 */
[----:B-----5:R-:W-:Y:S02]  /*4230*/  SEL R13, RZ, 0x10, P1 ;  /* 0x00000010ff0d7807 */ /* 0x020fe40000800000 */
[----:B------:R-:W-:Y:S02]  /*4240*/  SEL R12, RZ, 0x10, P0 ;  /* 0x00000010ff0c7807 */ /* 0x000fe40000000000 */
.L_x_1535:
[----:B---3--:R-:W-:Y:S02]  /*4250*/  IADD3 R2, -R5, 0x10, RZ ;  /* 0x0000001005027810 */ /* 0x008fe40007ffe1ff */
[----:B--2---:R-:W-:Y:S02]  /*4260*/  IADD3 R6, -R13, 0x10, RZ ;  /* 0x000000100d067810 */ /* 0x004fe40007ffe1ff */
[----:B------:R-:W-:Y:S02]  /*4270*/  LOP3.LUT R2, R2, 0xf, RZ, 0xc0, !PT ;  /* 0x0000000f02027812 */ /* 0x000fe400078ec0ff */
[----:B------:R-:W-:Y:S02]  /*4280*/  IADD3 R3, -R14, 0x10, RZ ;  /* 0x000000100e037810 */ /* 0x000fe40007ffe1ff */
[----:B------:R-:W-:-:S02]  /*4290*/  IADD3 R10, P1, P0, R2, R0, R150 ;  /* 0x00000000020a7210 */ /* 0x000fc4000783e096 */
[----:B------:R-:W-:Y:S02]  /*42a0*/  LOP3.LUT R2, R6, 0xf, RZ, 0xc0, !PT ;  /* 0x0000000f06027812 */ /* 0x000fe400078ec0ff */
[----:B------:R-:W-:Y:S02]  /*42b0*/  IADD3 R7, -R12, 0x10, RZ ;  /* 0x000000100c077810 */ /* 0x000fe40007ffe1ff */
[----:B------:R-:W-:Y:S02]  /*42c0*/  LOP3.LUT R3, R3, 0xf, RZ, 0xc0, !PT ;  /* 0x0000000f03037812 */ /* 0x000fe400078ec0ff */
[----:B-1----:R-:W-:Y:S02]  /*42d0*/  IADD3.X R11, RZ, R4, R144, P1, P0 ;  /* 0x00000004ff0b7210 */ /* 0x002fe40000fe0490 */
[----:B------:R-:W-:Y:S02]  /*42e0*/  IADD3 R6, P1, P0, R2, R0, R152 ;  /* 0x0000000002067210 */ /* 0x000fe4000783e098 */
[----:B------:R-:W-:-:S02]  /*42f0*/  LOP3.LUT R2, R7, 0xf, RZ, 0xc0, !PT ;  /* 0x0000000f07027812 */ /* 0x000fc400078ec0ff */
[----:B------:R-:W-:Y:S02]  /*4300*/  IADD3 R8, P3, P2, R3, R0, R151 ;  /* 0x0000000003087210 */ /* 0x000fe40007a7e097 */
[----:B------:R-:W-:Y:S02]  /*4310*/  IADD3.X R7, RZ, R4, R146, P1, P0 ;  /* 0x00000004ff077210 */ /* 0x000fe40000fe0492 */
[----:B------:R-:W-:Y:S02]  /*4320*/  IADD3 R2, P1, P0, R2, R0, R153 ;  /* 0x0000000002027210 */ /* 0x000fe4000783e099 */
[----:B------:R-:W-:Y:S02]  /*4330*/  IADD3.X R9, RZ, R4, R145, P3, P2 ;  /* 0x00000004ff097210 */ /* 0x000fe40001fe4491 */
[----:B------:R-:W-:Y:S02]  /*4340*/  ISETP.NE.U32.AND P3, PT, R5, RZ, PT ;  /* 0x000000ff0500720c */ /* 0x000fe40003f65070 */
[----:B------:R-:W-:-:S02]  /*4350*/  ISETP.NE.U32.AND P2, PT, R14, RZ, PT ;  /* 0x000000ff0e00720c */ /* 0x000fc40003f45070 */
[----:B------:R-:W-:Y:S02]  /*4360*/  IADD3.X R3, RZ, R4, R147, P1, P0 ;  /* 0x00000004ff037210 */ /* 0x000fe40000fe0493 */
[----:B------:R-:W-:Y:S02]  /*4370*/  ISETP.NE.U32.AND P1, PT, R13, RZ, PT ;  /* 0x000000ff0d00720c */ /* 0x000fe40003f25070 */
[----:B------:R-:W-:-:S05]  /*4380*/  ISETP.NE.U32.AND P0, PT, R12, RZ, PT ;  /* 0x000000ff0c00720c */ /* 0x000fca0003f05070 */
[----:B------:R-:W-:Y:S01]  /*4390*/  @!PT LDS RZ, [RZ] ;  /* 0x00000000fffff984 */ /* 0x000fe20000000800 */
[----:B------:R-:W-:Y:S01]  /*43a0*/  @!PT LDS RZ, [RZ] ;  /* 0x00000000fffff984 */ /* 0x000fe20000000800 */
[----:B------:R-:W-:Y:S01]  /*43b0*/  @!PT LDS RZ, [RZ] ;  /* 0x00000000fffff984 */ /* 0x000fe20000000800 */
[----:B------:R1:W-:Y:S04]  /*43c0*/  LDGSTS.E.BYPASS.LTC128B.128.ZFILL [R243+0xe100], [R10.64], P3 ;  /* 0x0e1000000af37fae */ /* 0x0003e80009941d46 */
[----:B------:R1:W-:Y:S04]  /*43d0*/  LDGSTS.E.BYPASS.LTC128B.128.ZFILL [R243+0x11100], [R8.64], P2 ;  /* 0x1110000008f37fae */ /* 0x0003e80009141d46 */
[----:B------:R1:W-:Y:S04]  /*43e0*/  LDGSTS.E.BYPASS.LTC128B.128.ZFILL [R243+0x14100], [R6.64], P1 ;  /* 0x1410000006f37fae */ /* 0x0003e80008941d46 */
[----:B------:R1:W-:Y:S02]  /*43f0*/  LDGSTS.E.BYPASS.LTC128B.128.ZFILL [R243+0x17100], [R2.64], P0 ;  /* 0x1710000002f37fae */ /* 0x0003e40008141d46 */
.L_x_1471:
[----:B------:R-:W-:Y:S05]  /*4400*/  BSYNC B0 ;  /* 0x0000000000007941 */ /* 0x000fea0003800000 */
.L_x_1470:
[----:B-1----:R-:W2:Y:S01]  /*4410*/  LDL R2, [R1+0x40] ;  /* 0x0000400001027983 */ /* 0x002ea20000100800 */
[----:B------:R-:W-:-:S03]  /*4420*/  IMAD.MOV.U32 R4, RZ, RZ, c[0x0][0x2c4] ;  /* 0x0000b100ff047624 */ /* 0x000fc600078e00ff */
[----:B------:R-:W2:Y:S04]  /*4430*/  LDL R0, [R1+0x4c] ;  /* 0x00004c0001007983 */ /* 0x000ea80000100800 */
[----:B------:R-:W3:Y:S01]  /*4440*/  LDL R3, [R1+0x50] ;  /* 0x0000500001037983 */ /* 0x000ee20000100800 */
[----:B------:R-:W-:-:S03]  /*4450*/  ISETP.NE.AND P0, PT, R4, 0x1, PT ;  /* 0x000000010400780c */ /* 0x000fc60003f05270 */
[----:B------:R-:W0:Y:S01]  /*4460*/  LDGDEPBAR ;  /* 0x00000000000079af */ /* 0x000e220000000000 */
[----:B--2---:R-:W-:-:S09]  /*4470*/  IMAD.IADD R0, R0, 0x1, R2 ;  /* 0x0000000100007824 */ /* 0x004fd200078e0202 */
[----:B------:R-:W-:Y:S01]  /*4480*/  @P0 IMAD.HI.U32 R2, R0, c[0x0][0x2c8], RZ ;  /* 0x0000b20000020a27 */ /* 0x000fe200078e00ff */
[----:B------:R-:W-:Y:S02]  /*4490*/  MOV R4, R0 ;  /* 0x0000000000047202 */ /* 0x000fe40000000f00 */
[----:B---3--:R-:W-:Y:S01]  /*44a0*/  IADD3 R0, -R3, 0x1, R148 ;  /* 0x0000000103007810 */ /* 0x008fe20007ffe194 */
[----:B------:R-:W-:Y:S01]  /*44b0*/  IMAD.IADD R6, R148, 0x1, -R3 ;  /* 0x0000000194067824 */ /* 0x000fe200078e0a03 */
[----:B------:R-:W-:Y:S02]  /*44c0*/  @P0 SHF.R.U32.HI R4, RZ, c[0x0][0x2cc], R2 ;  /* 0x0000b300ff040a19 */ /* 0x000fe40000011602 */
[----:B------:R-:W-:Y:S01]  /*44d0*/  IADD3 R5, R0, -c[0x0][0x168], RZ ;  /* 0x80005a0000057a10 */ /* 0x000fe20007ffe0ff */
[----:B------:R-:W-:Y:S05]  /*44e0*/  BRA.DIV ~URZ, `(.L_x_1474) ;  /* 0x000108227f007947 */ /* 0x000fea000b800000 */
[----:B------:R1:W2:Y:S02]  /*44f0*/  SHFL.IDX PT, R0, R4, RZ, 0x1c1f ;  /* 0x001c1fff04007589 */ /* 0x0002a400000e0000 */
.L_x_1536:
        /* <DEDUP_REMOVED lines=8> */
[----:B------:R-:W-:Y:S02]  /*4580*/  FSEL R9, R53, -INF , P1 ;  /* 0xff80000035097808 */ /* 0x000fe40000800000 */
[----:B------:R-:W-:Y:S02]  /*4590*/  FSEL R17, R49, -INF , P4 ;  /* 0xff80000031117808 */ /* 0x000fe40002000000 */
[----:B------:R-:W-:Y:S02]  /*45a0*/  FSEL R18, R44, -INF , P0 ;  /* 0xff8000002c127808 */ /* 0x000fe40000000000 */
[C---:B------:R-:W-:Y:S02]  /*45b0*/  ISETP.GT.AND P2, PT, R0.reuse, 0x8, PT ;  /* 0x000000080000780c */ /* 0x040fe40003f44270 */
[C---:B------:R-:W-:Y:S02]  /*45c0*/  ISETP.GT.AND P1, PT, R0.reuse, 0x11, PT ;  /* 0x000000110000780c */ /* 0x040fe40003f24270 */
[----:B------:R-:W-:-:S02]  /*45d0*/  ISETP.GT.AND P4, PT, R0, 0x19, PT ;  /* 0x000000190000780c */ /* 0x000fc40003f84270 */
[----:B------:R-:W-:Y:S02]  /*45e0*/  ISETP.GT.AND P0, PT, R0, 0x20, PT ;  /* 0x000000200000780c */ /* 0x000fe40003f04270 */
[----:B------:R-:W-:Y:S02]  /*45f0*/  FSEL R20, R40, -INF , P3 ;  /* 0xff80000028147808 */ /* 0x000fe40001800000 */
[----:B------:R-:W-:Y:S02]  /*4600*/  ISETP.GT.AND P3, PT, R0, 0x28, PT ;  /* 0x000000280000780c */ /* 0x000fe40003f64270 */
[----:B------:R-:W-:Y:S02]  /*4610*/  FSEL R16, R48, -INF , P2 ;  /* 0xff80000030107808 */ /* 0x000fe40001000000 */
        /* <DEDUP_REMOVED lines=8> */
[----:B------:R-:W-:Y:S02]  /*46a0*/  ISETP.GT.AND P3, PT, R0, 0x38, PT ;  /* 0x000000380000780c */ /* 0x000fe40003f64270 */
[----:B------:R-:W-:Y:S02]  /*46b0*/  FSEL R86, R37, -INF , P2 ;  /* 0xff80000025567808 */ /* 0x000fe40001000000 */
[----:B------:R-:W-:Y:S02]  /*46c0*/  FSEL R84, R69, -INF , P4 ;  /* 0xff80000045547808 */ /* 0x000fe40002000000 */
[----:B------:R-:W-:Y:S02]  /*46d0*/  FSEL R221, R32, -INF , P1 ;  /* 0xff80000020dd7808 */ /* 0x000fe40000800000 */
[----:B------:R-:W-:Y:S02]  /*46e0*/  FSEL R220, R33, -INF , P0 ;  /* 0xff80000021dc7808 */ /* 0x000fe40000000000 */
[----:B------:R-:W-:-:S02]  /*46f0*/  ISETP.GT.AND P4, PT, R0, 0x39, PT ;  /* 0x000000390000780c */ /* 0x000fc40003f84270 */
[C---:B------:R-:W-:Y:S02]  /*4700*/  ISETP.GT.AND P2, PT, R0.reuse, 0x40, PT ;  /* 0x000000400000780c */ /* 0x040fe40003f44270 */
[C---:B------:R-:W-:Y:S02]  /*4710*/  ISETP.GT.AND P1, PT, R0.reuse, 0x41, PT ;  /* 0x000000410000780c */ /* 0x040fe40003f24270 */
[----:B------:R-:W-:Y:S02]  /*4720*/  ISETP.GT.AND P0, PT, R0, 0x48, PT ;  /* 0x000000480000780c */ /* 0x000fe40003f04270 */
[----:B------:R-:W-:Y:S02]  /*4730*/  FSEL R219, R64, -INF , P3 ;  /* 0xff80000040db7808 */ /* 0x000fe40001800000 */
[----:B------:R-:W-:Y:S02]  /*4740*/  ISETP.GT.AND P3, PT, R0, 0x50, PT ;  /* 0x000000500000780c */ /* 0x000fe40003f64270 */
[----:B------:R-:W-:-:S02]  /*4750*/  FSEL R218, R65, -INF , P4 ;  /* 0xff80000041da7808 */ /* 0x000fc40002000000 */
        /* <DEDUP_REMOVED lines=8> */
[----:B------:R-:W-:Y:S02]  /*47e0*/  FSEL R226, R61, -INF , P4 ;  /* 0xff8000003de27808 */ /* 0x000fe40002000000 */
[----:B------:R-:W-:Y:S01]  /*47f0*/  FSEL R247, R25, -INF , P2 ;  /* 0xff80000019f77808 */ /* 0x000fe20001000000 */
[----:B------:R2:W-:Y:S01]  /*4800*/  STL [R1], R0 ;  /* 0x0000000001007387 */ /* 0x0005e20000100800 */
[----:B------:R-:W-:Y:S02]  /*4810*/  FSEL R244, R56, -INF , P1 ;  /* 0xff80000038f47808 */ /* 0x000fe40000800000 */
[----:B------:R-:W-:Y:S01]  /*4820*/  FSEL R238, R57, -INF , P0 ;  /* 0xff80000039ee7808 */ /* 0x000fe20000000000 */
[----:B------:R-:W-:Y:S05]  /*4830*/  BRA.DIV ~URZ, `(.L_x_1475) ;  /* 0x000105427f007947 */ /* 0x000fea000b800000 */
[----:B------:R-:W3:Y:S01]  /*4840*/  LDL R3, [R1] ;  /* 0x0000000001037983 */ /* 0x000ee20000100800 */
[----:B--2---:R-:W-:-:S03]  /*4850*/  FMNMX.FTZ R0, R8, R9, !PT ;  /* 0x0000000908007209 */ /* 0x004fc60007810000 */
[----:B-1----:R-:W1:Y:S01]  /*4860*/  SHFL.IDX PT, R4, R4, 0x1, 0x1c1f ;  /* 0x003c1f0004047f89 */ /* 0x002e6200000e0000 */
[----:B------:R-:W-:-:S04]  /*4870*/  FMNMX.FTZ R0, R16, R0, !PT ;  /* 0x0000000010007209 */ /* 0x000fc80007810000 */
[----:B------:R-:W-:-:S04]  /*4880*/  FMNMX.FTZ R0, R17, R0, !PT ;  /* 0x0000000011007209 */ /* 0x000fc80007810000 */
[----:B------:R-:W-:-:S04]  /*4890*/  FMNMX.FTZ R0, R18, R0, !PT ;  /* 0x0000000012007209 */ /* 0x000fc80007810000 */
[----:B------:R-:W-:-:S04]  /*48a0*/  FMNMX.FTZ R0, R19, R0, !PT ;  /* 0x0000000013007209 */ /* 0x000fc80007810000 */
[----:B------:R-:W-:-:S04]  /*48b0*/  FMNMX.FTZ R0, R20, R0, !PT ;  /* 0x0000000014007209 */ /* 0x000fc80007810000 */
[----:B------:R-:W-:Y:S01]  /*48c0*/  FMNMX.FTZ R0, R21, R0, !PT ;  /* 0x0000000015007209 */ /* 0x000fe20007810000 */
[----:B-1----:R-:W-:-:S03]  /*48d0*/  IMAD.IADD R5, R5, 0x1, R4 ;  /* 0x0000000105057824 */ /* 0x002fc600078e0204 */
[----:B------:R-:W-:Y:S02]  /*48e0*/  FMNMX.FTZ R0, R87, R0, !PT ;  /* 0x0000000057007209 */ /* 0x000fe40007810000 */
[----:B------:R-:W-:Y:S02]  /*48f0*/  IMNMX R5, R6, R5, PT ;  /* 0x0000000506057217 */ /* 0x000fe40003800200 */
[----:B------:R-:W-:Y:S02]  /*4900*/  FMNMX.FTZ R0, R86, R0, !PT ;  /* 0x0000000056007209 */ /* 0x000fe40007810000 */
[C---:B------:R-:W-:Y:S02]  /*4910*/  ISETP.GT.AND P1, PT, R5.reuse, RZ, PT ;  /* 0x000000ff0500720c */ /* 0x040fe40003f24270 */
[C---:B------:R-:W-:Y:S02]  /*4920*/  ISETP.GT.AND P0, PT, R5.reuse, 0x1, PT ;  /* 0x000000010500780c */ /* 0x040fe40003f04270 */
[----:B------:R-:W-:-:S02]  /*4930*/  ISETP.GT.AND P2, PT, R5, 0x8, PT ;  /* 0x000000080500780c */ /* 0x000fc40003f44270 */
[----:B------:R-:W-:Y:S02]  /*4940*/  FSEL R6, R54, -INF , P1 ;  /* 0xff80000036067808 */ /* 0x000fe40000800000 */
[----:B------:R-:W-:Y:S02]  /*4950*/  FSEL R7, R55, -INF , P0 ;  /* 0xff80000037077808 */ /* 0x000fe40000000000 */
[----:B------:R-:W-:Y:S02]  /*4960*/  ISETP.GT.AND P0, PT, R5, 0x9, PT ;  /* 0x000000090500780c */ /* 0x000fe40003f04270 */
[----:B------:R-:W-:Y:S02]  /*4970*/  FSEL R14, R50, -INF , P2 ;  /* 0xff800000320e7808 */ /* 0x000fe40001000000 */
[----:B------:R-:W-:Y:S02]  /*4980*/  FMNMX.FTZ R2, R6, R7, !PT ;  /* 0x0000000706027209 */ /* 0x000fe40007810000 */
[----:B------:R-:W-:-:S02]  /*4990*/  FSEL R13, R51, -INF , P0 ;  /* 0xff800000330d7808 */ /* 0x000fc40000000000 */
[C---:B------:R-:W-:Y:S02]  /*49a0*/  ISETP.GT.AND P1, PT, R5.reuse, 0x10, PT ;  /* 0x000000100500780c */ /* 0x040fe40003f24270 */
        /* <DEDUP_REMOVED lines=59> */
[C---:B------:R-:W-:Y:S02]  /*4d60*/  ISETP.GT.AND P0, PT, R5.reuse, 0x51, PT ;  /* 0x000000510500780c */ /* 0x040fe40003f04270 */
[----:B------:R-:W-:Y:S02]  /*4d70*/  FSEL R4, R26, -INF , P1 ;  /* 0xff8000001a047808 */ /* 0x000fe40000800000 */
[----:B------:R-:W-:Y:S02]  /*4d80*/  FMNMX.FTZ R2, R224, R2, !PT ;  /* 0x00000002e0027209 */ /* 0x000fe40007810000 */
[----:B------:R-:W-:Y:S01]  /*4d90*/  ISETP.GT.AND P1, PT, R5, 0x58, PT ;  /* 0x000000580500780c */ /* 0x000fe20003f24270 */
[----:B------:R-:W-:Y:S01]  /*4da0*/  STL [R1+0x8], R4 ;  /* 0x0000080401007387 */ /* 0x000fe20000100800 */
[----:B------:R-:W-:Y:S02]  /*4db0*/  FMNMX.FTZ R2, R4, R2, !PT ;  /* 0x0000000204027209 */ /* 0x000fe40007810000 */
[----:B------:R-:W-:-:S02]  /*4dc0*/  FSEL R250, R58, -INF , P1 ;  /* 0xff8000003afa7808 */ /* 0x000fc40000800000 */
[----:B---3--:R-:W-:Y:S02]  /*4dd0*/  FMNMX.FTZ R0, R3, R0, !PT ;  /* 0x0000000003007209 */ /* 0x008fe40007810000 */
[----:B------:R-:W-:Y:S02]  /*4de0*/  FSEL R3, R27, -INF , P0 ;  /* 0xff8000001b037808 */ /* 0x000fe40000000000 */
[----:B------:R-:W-:Y:S02]  /*4df0*/  FMNMX.FTZ R0, R247, R0, !PT ;  /* 0x00000000f7007209 */ /* 0x000fe40007810000 */
[----:B------:R-:W-:Y:S01]  /*4e00*/  ISETP.GT.AND P0, PT, R5, 0x59, PT ;  /* 0x000000590500780c */ /* 0x000fe20003f04270 */
[----:B------:R-:W-:Y:S01]  /*4e10*/  STL [R1+0x4], R3 ;  /* 0x0000040301007387 */ /* 0x000fe20000100800 */
[----:B------:R-:W-:Y:S02]  /*4e20*/  FMNMX.FTZ R0, R244, R0, !PT ;  /* 0x00000000f4007209 */ /* 0x000fe40007810000 */
[----:B------:R-:W-:-:S02]  /*4e30*/  FMNMX.FTZ R2, R3, R2, !PT ;  /* 0x0000000203027209 */ /* 0x000fc40007810000 */
[----:B------:R-:W-:Y:S02]  /*4e40*/  FMNMX.FTZ R0, R238, R0, !PT ;  /* 0x00000000ee007209 */ /* 0x000fe40007810000 */
[----:B------:R-:W-:Y:S02]  /*4e50*/  FSEL R249, R59, -INF , P0 ;  /* 0xff8000003bf97808 */ /* 0x000fe40000000000 */
[----:B------:R-:W-:Y:S01]  /*4e60*/  FMNMX.FTZ R2, R250, R2, !PT ;  /* 0x00000002fa027209 */ /* 0x000fe20007810000 */
[----:B------:R-:W1:Y:S03]  /*4e70*/  SHFL.BFLY PT, R3, R0, 0x2, 0x1f ;  /* 0x0c401f0000037f89 */ /* 0x000e6600000e0000 */
[----:B------:R-:W-:-:S05]  /*4e80*/  FMNMX.FTZ R2, R249, R2, !PT ;  /* 0x00000002f9027209 */ /* 0x000fca0007810000 */
[----:B------:R-:W2:Y:S01]  /*4e90*/  SHFL.BFLY PT, R4, R2, 0x2, 0x1f ;  /* 0x0c401f0002047f89 */ /* 0x000ea200000e0000 */
[----:B-1----:R-:W-:-:S05]  /*4ea0*/  FMNMX.FTZ R0, R3, R0, !PT ;  /* 0x0000000003007209 */ /* 0x002fca0007810000 */
[----:B------:R-:W1:Y:S01]  /*4eb0*/  SHFL.BFLY PT, R173, R0, 0x1, 0x1f ;  /* 0x0c201f0000ad7f89 */ /* 0x000e6200000e0000 */
[----:B--2---:R-:W-:-:S05]  /*4ec0*/  FMNMX.FTZ R4, R2, R4, !PT ;  /* 0x0000000402047209 */ /* 0x004fca0007810000 */
[----:B------:R2:W3:Y:S01]  /*4ed0*/  SHFL.BFLY PT, R12, R4, 0x1, 0x1f ;  /* 0x0c201f00040c7f89 */ /* 0x0004e200000e0000 */
[----:B-1----:R-:W-:-:S05]  /*4ee0*/  FMNMX.FTZ R173, R0, R173, !PT ;  /* 0x000000ad00ad7209 */ /* 0x002fca0007810000 */
.L_x_1537:
[C---:B------:R-:W-:Y:S01]  /*4ef0*/  FMUL.FTZ R0, R173.reuse, c[0x0][0x2d0] ;  /* 0x0000b400ad007a20 */ /* 0x040fe20000410000 */
[----:B------:R-:W-:Y:S01]  /*4f00*/  FSETP.NEU.FTZ.AND P0, PT, R173, -INF , PT ;  /* 0xff800000ad00780b */ /* 0x000fe20003f1d000 */
[----:B------:R-:W4:Y:S03]  /*4f10*/  LDL.LU R99, [R1] ;  /* 0x0000000001637983 */ /* 0x000f260000300800 */
[----:B------:R-:W-:Y:S02]  /*4f20*/  FSEL R0, R0, RZ, P0 ;  /* 0x000000ff00007208 */ /* 0x000fe40000000000 */
[----:B---3--:R-:W-:Y:S01]  /*4f30*/  FMNMX.FTZ R12, R12, R4, !PT ;  /* 0x000000040c0c7209 */ /* 0x008fe20007810000 */
[----:B------:R-:W-:Y:S01]  /*4f40*/  WARPSYNC 0xffffffff ;  /* 0xffffffff00007948 */ /* 0x000fe20003800000 */
[----:B------:R-:W-:Y:S01]  /*4f50*/  LDSM.16.MT88.4 R36, [R233] ;  /* 0x00000000e924783b */ /* 0x000fe20000004200 */
[--C-:B------:R-:W-:Y:S01]  /*4f60*/  FFMA.FTZ R2, R8, c[0x0][0x2d0], -R0.reuse ;  /* 0x0000b40008027a23 */ /* 0x100fe20000010800 */
[----:B------:R-:W-:Y:S01]  /*4f70*/  FSETP.NEU.FTZ.AND P0, PT, R12, -INF , PT ;  /* 0xff8000000c00780b */ /* 0x000fe20003f1d000 */
[--C-:B------:R-:W-:Y:S01]  /*4f80*/  FFMA.FTZ R3, R20, c[0x0][0x2d0], -R0.reuse ;  /* 0x0000b40014037a23 */ /* 0x100fe20000010800 */
[----:B------:R-:W-:Y:S01]  /*4f90*/  LDSM.16.MT88.4 R32, [R232+0x800] ;  /* 0x00080000e820783b */ /* 0x000fe20000004200 */
[----:B------:R1:W-:Y:S03]  /*4fa0*/  MUFU.EX2 R106, R2 ;  /* 0x00000002006a7308 */ /* 0x0003e60000000800 */
[----:B------:R-:W3:Y:S04]  /*4fb0*/  LDL.LU R95, [R1+0x4] ;  /* 0x00000400015f7983 */ /* 0x000ee80000300800 */
[----:B------:R-:W5:Y:S01]  /*4fc0*/  LDL.LU R94, [R1+0x8] ;  /* 0x00000800015e7983 */ /* 0x000f620000300800 */
[----:B------:R2:W-:Y:S03]  /*4fd0*/  MUFU.EX2 R102, R3 ;  /* 0x0000000300667308 */ /* 0x0005e60000000800 */
[----:B------:R-:W-:Y:S04]  /*4fe0*/  LDSM.16.MT88.4 R40, [R233+0x800] ;  /* 0x00080000e928783b */ /* 0x000fe80000004200 */
[----:B------:R-:W-:Y:S01]  /*4ff0*/  LDSM.16.MT88.4 R60, [R232+0x3000] ;  /* 0x00300000e83c783b */ /* 0x000fe20000004200 */
[----:B-1----:R-:W-:-:S03]  /*5000*/  FFMA.FTZ R2, R9, c[0x0][0x2d0], -R0 ;  /* 0x0000b40009027a23 */ /* 0x002fc60000010800 */
[----:B------:R-:W-:Y:S01]  /*5010*/  LDSM.16.MT88.4 R52, [R234] ;  /* 0x00000000ea34783b */ /* 0x000fe20000004200 */
[----:B------:R1:W1:Y:S03]  /*5020*/  MUFU.EX2 R107, R2 ;  /* 0x00000002006b7308 */ /* 0x0002660000000800 */
[----:B------:R-:W-:Y:S01]  /*5030*/  LDSM.16.MT88.4 R64, [R233+0x3000] ;  /* 0x00300000e940783b */ /* 0x000fe20000004200 */
[----:B--2---:R-:W-:-:S03]  /*5040*/  FFMA.FTZ R3, R21, c[0x0][0x2d0], -R0 ;  /* 0x0000b40015037a23 */ /* 0x004fc60000010800 */
[----:B------:R-:W2:Y:S01]  /*5050*/  LDSM.16.MT88.4 R20, [R232] ;  /* 0x00000000e814783b */ /* 0x000ea20000004200 */
[----:B------:R-:W-:Y:S03]  /*5060*/  MUFU.EX2 R104, R3 ;  /* 0x0000000300687308 */ /* 0x000fe60000000800 */
[----:B------:R-:W-:Y:S04]  /*5070*/  LDSM.16.MT88.4 R56, [R235+0x800] ;  /* 0x00080000eb38783b */ /* 0x000fe80000004200 */
[----:B------:R-:W-:Y:S01]  /*5080*/  LDSM.16.MT88.4 R44, [R234+0x800] ;  /* 0x00080000ea2c783b */ /* 0x000fe20000004200 */
[----:B-1----:R-:W-:Y:S01]  /*5090*/  FFMA.FTZ R2, R16, c[0x0][0x2d0], -R0 ;  /* 0x0000b40010027a23 */ /* 0x002fe20000010800 */
[----:B------:R-:W-:-:S02]  /*50a0*/  F2FP.BF16.PACK_AB R8, R107, R106 ;  /* 0x0000006a6b08723e */ /* 0x000fc400000010ff */
[----:B------:R-:W-:Y:S01]  /*50b0*/  LDSM.16.MT88.4 R72, [R233+0x3800] ;  /* 0x00380000e948783b */ /* 0x000fe20000004200 */
[----:B------:R1:W-:Y:S03]  /*50c0*/  MUFU.EX2 R105, R2 ;  /* 0x0000000200697308 */ /* 0x0003e60000000800 */
[----:B------:R-:W-:Y:S04]  /*50d0*/  LDSM.16.MT88.4 R76, [R232+0x6000] ;  /* 0x00600000e84c783b */ /* 0x000fe80000004200 */
[----:B------:R-:W-:Y:S01]  /*50e0*/  LDSM.16.MT88.4 R68, [R234+0x3000] ;  /* 0x00300000ea44783b */ /* 0x000fe20000004200 */
[----:B-1----:R-:W-:-:S04]  /*50f0*/  FFMA.FTZ R2, R17, c[0x0][0x2d0], -R0 ;  /* 0x0000b40011027a23 */ /* 0x002fc80000010800 */
[----:B------:R1:W-:Y:S02]  /*5100*/  MUFU.EX2 R100, R2 ;  /* 0x0000000200647308 */ /* 0x0003e40000000800 */
[----:B-1----:R-:W-:-:S06]  /*5110*/  FFMA.FTZ R2, R18, c[0x0][0x2d0], -R0 ;  /* 0x0000b40012027a23 */ /* 0x002fcc0000010800 */
[----:B------:R1:W-:Y:S02]  /*5120*/  MUFU.EX2 R97, R2 ;  /* 0x0000000200617308 */ /* 0x0003e40000000800 */
[----:B-1----:R-:W-:-:S06]  /*5130*/  FFMA.FTZ R2, R19, c[0x0][0x2d0], -R0 ;  /* 0x0000b40013027a23 */ /* 0x002fcc0000010800 */
[----:B------:R1:W1:Y:S02]  /*5140*/  MUFU.EX2 R93, R2 ;  /* 0x00000002005d7308 */ /* 0x0002640000000800 */
[----:B-1----:R-:W-:Y:S01]  /*5150*/  FMUL.FTZ R2, R12, c[0x0][0x2d0] ;  /* 0x0000b4000c027a20 */ /* 0x002fe20000410000 */
[----:B------:R-:W-:-:S04]  /*5160*/  F2FP.BF16.PACK_AB R4, R93, R97 ;  /* 0x000000615d04723e */ /* 0x000fc800000010ff */
[----:B------:R-:W-:-:S05]  /*5170*/  FSEL R2, R2, RZ, P0 ;  /* 0x000000ff02027208 */ /* 0x000fca0000000000 */
[----:B------:R-:W-:Y:S01]  /*5180*/  FFMA.FTZ R3, R6, c[0x0][0x2d0], -R2 ;  /* 0x0000b40006037a23 */ /* 0x000fe20000010802 */
[----:B------:R-:W-:-:S03]  /*5190*/  F2FP.BF16.PACK_AB R6, R104, R102 ;  /* 0x000000666806723e */ /* 0x000fc600000010ff */
[----:B------:R1:W-:Y:S02]  /*51a0*/  MUFU.EX2 R101, R3 ;  /* 0x0000000300657308 */ /* 0x0003e40000000800 */
[----:B-1----:R-:W-:-:S06]  /*51b0*/  FFMA.FTZ R3, R7, c[0x0][0x2d0], -R2 ;  /* 0x0000b40007037a23 */ /* 0x002fcc0000010802 */
[----:B------:R1:W1:Y:S02]  /*51c0*/  MUFU.EX2 R172, R3 ;  /* 0x0000000300ac7308 */ /* 0x0002640000000800 */
[----:B-1----:R-:W-:Y:S01]  /*51d0*/  FFMA.FTZ R3, R14, c[0x0][0x2d0], -R2 ;  /* 0x0000b4000e037a23 */ /* 0x002fe20000010802 */
[----:B------:R-:W-:-:S05]  /*51e0*/  F2FP.BF16.PACK_AB R9, R172, R101 ;  /* 0x00000065ac09723e */ /* 0x000fca00000010ff */
[----:B------:R1:W-:Y:S02]  /*51f0*/  MUFU.EX2 R98, R3 ;  /* 0x0000000300627308 */ /* 0x0003e40000000800 */
[----:B-1----:R-:W-:-:S06]  /*5200*/  FFMA.FTZ R3, R13, c[0x0][0x2d0], -R2 ;  /* 0x0000b4000d037a23 */ /* 0x002fcc0000010802 */
[----:B------:R1:W1:Y:S02]  /*5210*/  MUFU.EX2 R14, R3 ;  /* 0x00000003000e7308 */ /* 0x0002640000000800 */
[----:B-1----:R-:W-:Y:S01]  /*5220*/  FFMA.FTZ R3, R11, c[0x0][0x2d0], -R2 ;  /* 0x0000b4000b037a23 */ /* 0x002fe20000010802 */
[----:B------:R-:W-:-:S05]  /*5230*/  F2FP.BF16.PACK_AB R11, R14, R98 ;  /* 0x000000620e0b723e */ /* 0x000fca00000010ff */
[----:B------:R1:W-:Y:S02]  /*5240*/  MUFU.EX2 R96, R3 ;  /* 0x0000000300607308 */ /* 0x0003e40000000800 */
[----:B-1----:R-:W-:Y:S01]  /*5250*/  FFMA.FTZ R3, R10, c[0x0][0x2d0], -R2 ;  /* 0x0000b4000a037a23 */ /* 0x002fe20000010802 */
[----:B------:R-:W-:-:S05]  /*5260*/  F2FP.BF16.PACK_AB R10, R100, R105 ;  /* 0x00000069640a723e */ /* 0x000fca00000010ff */
[----:B------:R1:W1:Y:S02]  /*5270*/  MUFU.EX2 R92, R3 ;  /* 0x00000003005c7308 */ /* 0x0002640000000800 */
[C---:B--2---:R-:W-:Y:S08]  /*5280*/  HMMA.16816.F32.BF16 R16, R8.reuse, R20, RZ ;  /* 0x000000140810723c */ /* 0x044ff000000418ff */
[----:B------:R-:W-:Y:S01]  /*5290*/  HMMA.16816.F32.BF16 R28, R8, R22, RZ ;  /* 0x00000016081c723c */ /* 0x000fe200000418ff */
[----:B-1----:R-:W-:Y:S01]  /*52a0*/  FFMA.FTZ R3, R15, c[0x0][0x2d0], -R2 ;  /* 0x0000b4000f037a23 */ /* 0x002fe20000010802 */
[----:B------:R-:W-:-:S03]  /*52b0*/  F2FP.BF16.PACK_AB R5, R92, R96 ;  /* 0x000000605c05723e */ /* 0x000fc600000010ff */
[----:B------:R1:W-:Y:S03]  /*52c0*/  MUFU.EX2 R103, R3 ;  /* 0x0000000300677308 */ /* 0x0003e60000000800 */
[----:B------:R-:W-:Y:S01]  /*52d0*/  HMMA.16816.F32.BF16 R20, R8, R36, RZ ;  /* 0x000000240814723c */ /* 0x000fe200000418ff */
[----:B-1----:R-:W-:Y:S02]  /*52e0*/  FFMA.FTZ R3, R24, c[0x0][0x2d0], -R2 ;  /* 0x0000b40018037a23 */ /* 0x002fe40000010802 */
[----:B------:R-:W1:Y:S02]  /*52f0*/  LDSM.16.MT88.4 R24, [R235] ;  /* 0x00000000eb18783b */ /* 0x000e640000004200 */
[----:B------:R-:W2:Y:S02]  /*5300*/  MUFU.EX2 R13, R3 ;  /* 0x00000003000d7308 */ /* 0x000ea40000000800 */
[----:B--2---:R-:W-:Y:S01]  /*5310*/  F2FP.BF16.PACK_AB R7, R13, R103 ;  /* 0x000000670d07723e */ /* 0x004fe200000010ff */
[----:B------:R-:W-:-:S02]  /*5320*/  FFMA.FTZ R3, R87, c[0x0][0x2d0], -R0 ;  /* 0x0000b40057037a23 */ /* 0x000fc40000010800 */
[----:B----4-:R-:W-:-:S04]  /*5330*/  IMAD.MOV.U32 R15, RZ, RZ, R99 ;  /* 0x000000ffff0f7224 */ /* 0x010fc800078e0063 */
[----:B------:R-:W-:Y:S01]  /*5340*/  HMMA.16816.F32.BF16 R88, R4, R32, R16 ;  /* 0x000000200458723c */ /* 0x000fe20000041810 */
[----:B------:R-:W-:-:S06]  /*5350*/  FFMA.FTZ R15, R15, c[0x0][0x2d0], -R0 ;  /* 0x0000b4000f0f7a23 */ /* 0x000fcc0000010800 */
[----:B------:R-:W-:Y:S01]  /*5360*/  MUFU.EX2 R15, R15 ;  /* 0x0000000f000f7308 */ /* 0x000fe20000000800 */
[----:B------:R-:W-:Y:S08]  /*5370*/  HMMA.16816.F32.BF16 R16, R8, R38, RZ ;  /* 0x000000260810723c */ /* 0x000ff000000418ff */
[----:B------:R-:W-:Y:S08]  /*5380*/  HMMA.16816.F32.BF16 R212, R4, R40, R20 ;  /* 0x0000002804d4723c */ /* 0x000ff00000041814 */
[C---:B-1----:R-:W-:Y:S08]  /*5390*/  HMMA.16816.F32.BF16 R48, R8.reuse, R24, RZ ;  /* 0x000000180830723c */ /* 0x042ff000000418ff */
[C---:B------:R-:W-:Y:S08]  /*53a0*/  HMMA.16816.F32.BF16 R36, R8.reuse, R26, RZ ;  /* 0x0000001a0824723c */ /* 0x040ff000000418ff */
[C---:B------:R-:W-:Y:S08]  /*53b0*/  HMMA.16816.F32.BF16 R24, R8.reuse, R60, RZ ;  /* 0x0000003c0818723c */ /* 0x040ff000000418ff */
[----:B------:R-:W-:Y:S01]  /*53c0*/  HMMA.16816.F32.BF16 R20, R8, R62, RZ ;  /* 0x0000003e0814723c */ /* 0x000fe200000418ff */
[----:B------:R-:W1:Y:S07]  /*53d0*/  LDSM.16.MT88.4 R60, [R235+0x3000] ;  /* 0x00300000eb3c783b */ /* 0x000e6e0000004200 */
[C---:B------:R-:W-:Y:S08]  /*53e0*/  HMMA.16816.F32.BF16 R208, R4.reuse, R34, R28 ;  /* 0x0000002204d0723c */ /* 0x040ff0000004181c */
[----:B------:R-:W-:Y:S01]  /*53f0*/  HMMA.16816.F32.BF16 R204, R4, R42, R16 ;  /* 0x0000002a04cc723c */ /* 0x000fe20000041810 */
[----:B------:R-:W2:Y:S07]  /*5400*/  LDSM.16.MT88.4 R40, [R232+0x3800] ;  /* 0x00380000e828783b */ /* 0x000eae0000004200 */
[C---:B------:R-:W-:Y:S08]  /*5410*/  HMMA.16816.F32.BF16 R32, R8.reuse, R52, RZ ;  /* 0x000000340820723c */ /* 0x040ff000000418ff */
[C---:B------:R-:W-:Y:S01]  /*5420*/  HMMA.16816.F32.BF16 R28, R8.reuse, R54, RZ ;  /* 0x00000036081c723c */ /* 0x040fe200000418ff */
[----:B------:R-:W4:Y:S07]  /*5430*/  LDSM.16.MT88.4 R52, [R235+0x3800] ;  /* 0x00380000eb34783b */ /* 0x000f2e0000004200 */
[----:B------:R-:W-:Y:S08]  /*5440*/  HMMA.16816.F32.BF16 R16, R8, R64, RZ ;  /* 0x000000400810723c */ /* 0x000ff000000418ff */
[C---:B------:R-:W-:Y:S08]  /*5450*/  HMMA.16816.F32.BF16 R184, R4.reuse, R58, R36 ;  /* 0x0000003a04b8723c */ /* 0x040ff00000041824 */
[C---:B------:R-:W-:Y:S08]  /*5460*/  HMMA.16816.F32.BF16 R196, R4.reuse, R44, R32 ;  /* 0x0000002c04c4723c */ /* 0x040ff00000041820 */
[C---:B------:R-:W-:Y:S01]  /*5470*/  HMMA.16816.F32.BF16 R180, R4.reuse, R46, R28 ;  /* 0x0000002e04b4723c */ /* 0x040fe2000004181c */
[----:B------:R-:W3:Y:S07]  /*5480*/  LDSM.16.MT88.4 R44, [R232+0x6800] ;  /* 0x00680000e82c783b */ /* 0x000eee0000004200 */
[----:B------:R-:W-:Y:S01]  /*5490*/  HMMA.16816.F32.BF16 R200, R4, R56, R48 ;  /* 0x0000003804c8723c */ /* 0x000fe20000041830 */
[----:B------:R-:W3:Y:S04]  /*54a0*/  LDSM.16.MT88.4 R56, [R233+0x6000] ;  /* 0x00600000e938783b */ /* 0x000ee80000004200 */
[----:B------:R-:W3:Y:S03]  /*54b0*/  LDSM.16.MT88.4 R48, [R234+0x3800] ;  /* 0x00380000ea30783b */ /* 0x000ee60000004200 */
[C---:B-1----:R-:W-:Y:S08]  /*54c0*/  HMMA.16816.F32.BF16 R36, R8.reuse, R60, RZ ;  /* 0x0000003c0824723c */ /* 0x042ff000000418ff */
[----:B------:R-:W-:Y:S01]  /*54d0*/  HMMA.16816.F32.BF16 R32, R8, R62, RZ ;  /* 0x0000003e0820723c */ /* 0x000fe200000418ff */
[----:B------:R-:W-:Y:S07]  /*54e0*/  LDSM.16.MT88.4 R60, [R234+0x6000] ;  /* 0x00600000ea3c783b */ /* 0x000fee0000004200 */
[C---:B--2---:R-:W-:Y:S08]  /*54f0*/  HMMA.16816.F32.BF16 R176, R4.reuse, R42, R20 ;  /* 0x0000002a04b0723c */ /* 0x044ff00000041814 */
[C---:B------:R-:W-:Y:S07]  /*5500*/  HMMA.16816.F32.BF16 R188, R4.reuse, R72, R16 ;  /* 0x0000004804bc723c */ /* 0x040fee0000041810 */
[----:B------:R-:W-:Y:S01]  /*5510*/  MOV R73, R107 ;  /* 0x0000006b00497202 */ /* 0x000fe20000000f00 */
[----:B------:R-:W-:Y:S01]  /*5520*/  HMMA.16816.F32.BF16 R192, R4, R40, R24 ;  /* 0x0000002804c0723c */ /* 0x000fe20000041818 */
[----:B------:R-:W-:-:S07]  /*5530*/  MOV R72, R106 ;  /* 0x0000006a00487202 */ /* 0x000fce0000000f00 */
[C---:B------:R-:W-:Y:S07]  /*5540*/  HMMA.16816.F32.BF16 R20, R8.reuse, R76, RZ ;  /* 0x0000004c0814723c */ /* 0x040fee00000418ff */
[----:B---3--:R-:W-:Y:S01]  /*5550*/  MOV R77, R95 ;  /* 0x0000005f004d7202 */ /* 0x008fe20000000f00 */
[----:B------:R-:W-:Y:S01]  /*5560*/  HMMA.16816.F32.BF16 R16, R8, R78, RZ ;  /* 0x0000004e0810723c */ /* 0x000fe200000418ff */
[----:B-----5:R-:W-:-:S06]  /*5570*/  MOV R76, R94 ;  /* 0x0000005e004c7202 */ /* 0x020fcc0000000f00 */
[----:B------:R-:W-:Y:S01]  /*5580*/  IMAD.MOV.U32 R79, RZ, RZ, R93 ;  /* 0x000000ffff4f7224 */ /* 0x000fe200078e005d */
[----:B------:R-:W-:Y:S01]  /*5590*/  HMMA.16816.F32.BF16 R40, R8, R66, RZ ;  /* 0x000000420828723c */ /* 0x000fe200000418ff */
[----:B------:R-:W-:Y:S07]  /*55a0*/  LDSM.16.MT88.4 R64, [R235+0x6000] ;  /* 0x00600000eb40783b */ /* 0x000fee0000004200 */
[C---:B----4-:R-:W-:Y:S01]  /*55b0*/  HMMA.16816.F32.BF16 R168, R4.reuse, R52, R36 ;  /* 0x0000003404a8723c */ /* 0x050fe20000041824 */
[----:B------:R-:W-:Y:S07]  /*55c0*/  LDSM.16.MT88.4 R36, [R235+0x6800] ;  /* 0x00680000eb24783b */ /* 0x000fee0000004200 */
[C---:B------:R-:W-:Y:S01]  /*55d0*/  HMMA.16816.F32.BF16 R152, R4.reuse, R54, R32 ;  /* 0x000000360498723c */ /* 0x040fe20000041820 */
[----:B------:R-:W1:Y:S07]  /*55e0*/  LDSM.16.MT88.4 R52, [R233+0x6800] ;  /* 0x00680000e934783b */ /* 0x000e6e0000004200 */
[C---:B------:R-:W-:Y:S08]  /*55f0*/  HMMA.16816.F32.BF16 R160, R4.reuse, R44, R20 ;  /* 0x0000002c04a0723c */ /* 0x040ff00000041814 */
[----:B------:R-:W-:Y:S01]  /*5600*/  HMMA.16816.F32.BF16 R140, R4, R46, R16 ;  /* 0x0000002e048c723c */ /* 0x000fe20000041810 */
[----:B------:R-:W-:Y:S07]  /*5610*/  LDSM.16.MT88.4 R44, [R234+0x6800] ;  /* 0x00680000ea2c783b */ /* 0x000fee0000004200 */
[----:B------:R-:W-:Y:S07]  /*5620*/  HMMA.16816.F32.BF16 R28, R8, R68, RZ ;  /* 0x00000044081c723c */ /* 0x000fee00000418ff */
[----:B------:R-:W-:Y:S01]  /*5630*/  IMAD.MOV.U32 R69, RZ, RZ, R105 ;  /* 0x000000ffff457224 */ /* 0x000fe200078e0069 */
[----:B------:R-:W-:Y:S01]  /*5640*/  HMMA.16816.F32.BF16 R156, R4, R74, R40 ;  /* 0x0000004a049c723c */ /* 0x000fe20000041828 */
[----:B------:R-:W2:Y:S01]  /*5650*/  LDSM.16.MT88.4 R40, [R232+0x9000] ;  /* 0x00900000e828783b */ /* 0x000ea20000004200 */
[----:B------:R-:W-:-:S05]  /*5660*/  MOV R68, R104 ;  /* 0x0000006800447202 */ /* 0x000fca0000000f00 */
[----:B------:R-:W-:Y:S01]  /*5670*/  MOV R75, R101 ;  /* 0x00000065004b7202 */ /* 0x000fe20000000f00 */
[----:B------:R-:W-:Y:S01]  /*5680*/  HMMA.16816.F32.BF16 R20, R8, R56, RZ ;  /* 0x000000380814723c */ /* 0x000fe200000418ff */
[----:B------:R-:W-:-:S06]  /*5690*/  MOV R74, R100 ;  /* 0x00000064004a7202 */ /* 0x000fcc0000000f00 */
[----:B------:R-:W-:Y:S01]  /*56a0*/  MOV R57, R98 ;  /* 0x0000006200397202 */ /* 0x000fe20000000f00 */
[----:B------:R-:W-:Y:S01]  /*56b0*/  HMMA.16816.F32.BF16 R16, R8, R58, RZ ;  /* 0x0000003a0810723c */ /* 0x000fe200000418ff */
[----:B------:R3:W-:Y:S01]  /*56c0*/  MUFU.EX2 R58, R3 ;  /* 0x00000003003a7308 */ /* 0x0007e20000000800 */
[----:B------:R-:W-:-:S05]  /*56d0*/  MOV R56, R97 ;  /* 0x0000006100387202 */ /* 0x000fca0000000f00 */
[----:B------:R-:W-:Y:S01]  /*56e0*/  IMAD.MOV.U32 R59, RZ, RZ, R96 ;  /* 0x000000ffff3b7224 */ /* 0x000fe200078e0060 */
[----:B------:R-:W-:Y:S07]  /*56f0*/  HMMA.16816.F32.BF16 R24, R8, R70, RZ ;  /* 0x000000460818723c */ /* 0x000fee00000418ff */
[----:B------:R-:W-:Y:S01]  /*5700*/  MOV R71, R103 ;  /* 0x0000006700477202 */ /* 0x000fe20000000f00 */
[----:B------:R-:W-:Y:S01]  /*5710*/  IMAD.MOV.U32 R70, RZ, RZ, R102 ;  /* 0x000000ffff467224 */ /* 0x000fe200078e0066 */
[----:B------:R-:W-:Y:S01]  /*5720*/  HMMA.16816.F32.BF16 R164, R4, R48, R28 ;  /* 0x0000003004a4723c */ /* 0x000fe2000004181c */
[----:B---3--:R-:W-:-:S07]  /*5730*/  FFMA.FTZ R3, R86, c[0x0][0x2d0], -R0 ;  /* 0x0000b40056037a23 */ /* 0x008fce0000010800 */
[C---:B-1----:R-:W-:Y:S08]  /*5740*/  HMMA.16816.F32.BF16 R100, R4.reuse, R52, R20 ;  /* 0x000000340464723c */ /* 0x042ff00000041814 */
[C---:B------:R-:W-:Y:S01]  /*5750*/  HMMA.16816.F32.BF16 R104, R4.reuse, R54, R16 ;  /* 0x000000360468723c */ /* 0x040fe20000041810 */
[----:B------:R-:W1:Y:S07]  /*5760*/  LDSM.16.MT88.4 R52, [R232+0x9800] ;  /* 0x00980000e834783b */ /* 0x000e6e0000004200 */
[----:B------:R-:W-:Y:S01]  /*5770*/  HMMA.16816.F32.BF16 R144, R4, R50, R24 ;  /* 0x000000320490723c */ /* 0x000fe20000041818 */
[----:B------:R-:W3:Y:S07]  /*5780*/  LDSM.16.MT88.4 R48, [R233+0x9000] ;  /* 0x00900000e930783b */ /* 0x000eee0000004200 */
[C---:B------:R-:W-:Y:S08]  /*5790*/  HMMA.16816.F32.BF16 R28, R8.reuse, R66, RZ ;  /* 0x00000042081c723c */ /* 0x040ff000000418ff */
[C---:B--2---:R-:W-:Y:S08]  /*57a0*/  HMMA.16816.F32.BF16 R16, R8.reuse, R40, RZ ;  /* 0x000000280810723c */ /* 0x044ff000000418ff */
[----:B------:R-:W-:Y:S01]  /*57b0*/  HMMA.16816.F32.BF16 R32, R8, R64, RZ ;  /* 0x000000400820723c */ /* 0x000fe200000418ff */
[----:B------:R2:W4:Y:S07]  /*57c0*/  MUFU.EX2 R65, R3 ;  /* 0x0000000300417308 */ /* 0x00052e0000000800 */
[C---:B------:R-:W-:Y:S01]  /*57d0*/  HMMA.16816.F32.BF16 R112, R4.reuse, R38, R28 ;  /* 0x000000260470723c */ /* 0x040fe2000004181c */
[----:B------:R-:W5:Y:S07]  /*57e0*/  LDSM.16.MT88.4 R28, [R233+0x9800] ;  /* 0x00980000e91c783b */ /* 0x000f6e0000004200 */
[----:B-1----:R-:W-:Y:S01]  /*57f0*/  HMMA.16816.F32.BF16 R132, R4, R52, R16 ;  /* 0x000000340484723c */ /* 0x002fe20000041810 */
[----:B--2---:R-:W-:-:S07]  /*5800*/  FFMA.FTZ R3, R85, c[0x0][0x2d0], -R0 ;  /* 0x0000b40055037a23 */ /* 0x004fce0000010800 */
[C---:B---3--:R-:W-:Y:S08]  /*5810*/  HMMA.16816.F32.BF16 R16, R8.reuse, R50, RZ ;  /* 0x000000320810723c */ /* 0x048ff000000418ff */
[C---:B------:R-:W-:Y:S01]  /*5820*/  HMMA.16816.F32.BF16 R24, R8.reuse, R60, RZ ;  /* 0x0000003c0818723c */ /* 0x040fe200000418ff */
[----:B------:R1:W-:Y:S07]  /*5830*/  MUFU.EX2 R60, R3 ;  /* 0x00000003003c7308 */ /* 0x0003ee0000000800 */
[----:B------:R-:W-:Y:S08]  /*5840*/  HMMA.16816.F32.BF16 R20, R8, R62, RZ ;  /* 0x0000003e0814723c */ /* 0x000ff000000418ff */
[----:B------:R-:W-:Y:S01]  /*5850*/  HMMA.16816.F32.BF16 R148, R4, R36, R32 ;  /* 0x000000240494723c */ /* 0x000fe20000041820 */
[----:B------:R-:W2:Y:S01]  /*5860*/  LDSM.16.MT88.4 R32, [R235+0x9000] ;  /* 0x00900000eb20783b */ /* 0x000ea20000004200 */
[----:B-1----:R-:W-:-:S04]  /*5870*/  FFMA.FTZ R3, R84, c[0x0][0x2d0], -R0 ;  /* 0x0000b40054037a23 */ /* 0x002fc80000010800 */
[----:B------:R1:W3:Y:S01]  /*5880*/  MUFU.EX2 R66, R3 ;  /* 0x0000000300427308 */ /* 0x0002e20000000800 */
[----:B------:R-:W-:Y:S01]  /*5890*/  MOV R37, R92 ;  /* 0x0000005c00257202 */ /* 0x000fe20000000f00 */
[C---:B-----5:R-:W-:Y:S01]  /*58a0*/  HMMA.16816.F32.BF16 R120, R4.reuse, R30, R16 ;  /* 0x0000001e0478723c */ /* 0x060fe20000041810 */
[----:B------:R-:W5:Y:S07]  /*58b0*/  LDSM.16.MT88.4 R16, [R234+0x9000] ;  /* 0x00900000ea10783b */ /* 0x000f6e0000004200 */
[----:B------:R-:W-:Y:S01]  /*58c0*/  HMMA.16816.F32.BF16 R136, R4, R44, R24 ;  /* 0x0000002c0488723c */ /* 0x000fe20000041818 */
[----:B-1----:R-:W-:-:S07]  /*58d0*/  FFMA.FTZ R3, R83, c[0x0][0x2d0], -R2 ;  /* 0x0000b40053037a23 */ /* 0x002fce0000010802 */
[----:B------:R-:W-:Y:S01]  /*58e0*/  HMMA.16816.F32.BF16 R116, R4, R46, R20 ;  /* 0x0000002e0474723c */ /* 0x000fe20000041814 */
[----:B------:R1:W-:Y:S07]  /*58f0*/  MUFU.EX2 R78, R3 ;  /* 0x00000003004e7308 */ /* 0x0003ee0000000800 */
[C---:B------:R-:W-:Y:S08]  /*5900*/  HMMA.16816.F32.BF16 R24, R8.reuse, R42, RZ ;  /* 0x0000002a0818723c */ /* 0x040ff000000418ff */
[----:B------:R-:W-:Y:S01]  /*5910*/  HMMA.16816.F32.BF16 R20, R8, R48, RZ ;  /* 0x000000300814723c */ /* 0x000fe200000418ff */
[----:B-1----:R-:W-:-:S04]  /*5920*/  FFMA.FTZ R3, R81, c[0x0][0x2d0], -R2 ;  /* 0x0000b40051037a23 */ /* 0x002fc80000010802 */
[----:B------:R1:W1:Y:S11]  /*5930*/  MUFU.EX2 R64, R3 ;  /* 0x0000000300407308 */ /* 0x0002760000000800 */
[----:B------:R-:W-:Y:S01]  /*5940*/  HMMA.16816.F32.BF16 R128, R4, R54, R24 ;  /* 0x000000360480723c */ /* 0x000fe20000041818 */
[----:B-1----:R-:W-:-:S07]  /*5950*/  FFMA.FTZ R3, R82, c[0x0][0x2d0], -R2 ;  /* 0x0000b40052037a23 */ /* 0x002fce0000010802 */
[----:B------:R-:W-:Y:S01]  /*5960*/  HMMA.16816.F32.BF16 R124, R4, R28, R20 ;  /* 0x0000001c047c723c */ /* 0x000fe20000041814 */
[----:B------:R-:W1:Y:S01]  /*5970*/  LDSM.16.MT88.4 R28, [R235+0x9800] ;  /* 0x00980000eb1c783b */ /* 0x000e620000004200 */
[----:B------:R3:W-:Y:S06]  /*5980*/  MUFU.EX2 R61, R3 ;  /* 0x00000003003d7308 */ /* 0x0007ec0000000800 */
[C---:B--2---:R-:W-:Y:S08]  /*5990*/  HMMA.16816.F32.BF16 R24, R8.reuse, R32, RZ ;  /* 0x000000200818723c */ /* 0x044ff000000418ff */
[----:B------:R-:W-:Y:S01]  /*59a0*/  HMMA.16816.F32.BF16 R20, R8, R34, RZ ;  /* 0x000000220814723c */ /* 0x000fe200000418ff */
[----:B---3--:R-:W-:-:S04]  /*59b0*/  FFMA.FTZ R3, R80, c[0x0][0x2d0], -R2 ;  /* 0x0000b40050037a23 */ /* 0x008fc80000010802 */
[----:B------:R2:W3:Y:S03]  /*59c0*/  MUFU.EX2 R67, R3 ;  /* 0x0000000300437308 */ /* 0x0004e60000000800 */
[C---:B-----5:R-:W-:Y:S08]  /*59d0*/  HMMA.16816.F32.BF16 R32, R8.reuse, R16, RZ ;  /* 0x000000100820723c */ /* 0x060ff000000418ff */
[----:B------:R-:W-:Y:S01]  /*59e0*/  HMMA.16816.F32.BF16 R8, R8, R18, RZ ;  /* 0x000000120808723c */ /* 0x000fe200000418ff */
[----:B------:R-:W5:Y:S01]  /*59f0*/  LDSM.16.MT88.4 R16, [R234+0x9800] ;  /* 0x00980000ea10783b */ /* 0x000f620000004200 */
[----:B--2---:R-:W-:-:S06]  /*5a00*/  FFMA.FTZ R3, R221, c[0x0][0x2d0], -R0 ;  /* 0x0000b400dd037a23 */ /* 0x004fcc0000010800 */
[C---:B-1----:R-:W-:Y:S08]  /*5a10*/  HMMA.16816.F32.BF16 R108, R4.reuse, R28, R24 ;  /* 0x0000001c046c723c */ /* 0x042ff00000041818 */
[C---:B------:R-:W-:Y:S08]  /*5a20*/  HMMA.16816.F32.BF16 R96, R4.reuse, R30, R20 ;  /* 0x0000001e0460723c */ /* 0x040ff00000041814 */
[C---:B-----5:R-:W-:Y:S08]  /*5a30*/  HMMA.16816.F32.BF16 R92, R4.reuse, R16, R32 ;  /* 0x00000010045c723c */ /* 0x060ff00000041820 */
[----:B------:R-:W-:Y:S01]  /*5a40*/  HMMA.16816.F32.BF16 R16, R4, R18, R8 ;  /* 0x000000120410723c */ /* 0x000fe20000041808 */
[----:B------:R-:W1:Y:S06]  /*5a50*/  LDSM.16.MT88.4 R8, [R232+0x1000] ;  /* 0x00100000e808783b */ /* 0x000e6c0000004200 */
[----:B----4-:R-:W-:-:S02]  /*5a60*/  F2FP.BF16.PACK_AB R4, R65, R58 ;  /* 0x0000003a4104723e */ /* 0x010fc400000010ff */
[----:B------:R-:W-:Y:S02]  /*5a70*/  F2FP.BF16.PACK_AB R6, R66, R60 ;  /* 0x0000003c4206723e */ /* 0x000fe400000010ff */
[----:B------:R-:W-:Y:S02]  /*5a80*/  F2FP.BF16.PACK_AB R5, R64, R78 ;  /* 0x0000004e4005723e */ /* 0x000fe400000010ff */
[----:B---3--:R-:W-:-:S07]  /*5a90*/  F2FP.BF16.PACK_AB R7, R67, R61 ;  /* 0x0000003d4307723e */ /* 0x008fce00000010ff */
[C---:B-1----:R-:W-:Y:S08]  /*5aa0*/  HMMA.16816.F32.BF16 R88, R4.reuse, R8, R88 ;  /* 0x000000080458723c */ /* 0x042ff00000041858 */
[----:B------:R-:W-:Y:S01]  /*5ab0*/  HMMA.16816.F32.BF16 R52, R4, R10, R208 ;  /* 0x0000000a0434723c */ /* 0x000fe200000418d0 */
[----:B------:R-:W1:Y:S06]  /*5ac0*/  LDSM.16.MT88.4 R8, [R233+0x1000] ;  /* 0x00100000e908783b */ /* 0x000e6c0000004200 */
[----:B------:R-:W-:Y:S01]  /*5ad0*/  IMAD.MOV.U32 R209, RZ, RZ, R78 ;  /* 0x000000ffffd17224 */ /* 0x000fe200078e004e */
[----:B------:R-:W-:-:S02]  /*5ae0*/  MOV R211, R64 ;  /* 0x0000004000d37202 */ /* 0x000fc40000000f00 */
[----:B------:R-:W-:Y:S02]  /*5af0*/  MOV R210, R65 ;  /* 0x0000004100d27202 */ /* 0x000fe40000000f00 */
[----:B------:R-:W-:Y:S01]  /*5b00*/  MOV R208, R58 ;  /* 0x0000003a00d07202 */ /* 0x000fe20000000f00 */
[C---:B-1----:R-:W-:Y:S07]  /*5b10*/  HMMA.16816.F32.BF16 R84, R4.reuse, R8, R212 ;  /* 0x000000080454723c */ /* 0x042fee00000418d4 */
[----:B------:R-:W-:Y:S01]  /*5b20*/  IMAD.MOV.U32 R215, RZ, RZ, R76 ;  /* 0x000000ffffd77224 */ /* 0x000fe200078e004c */
[----:B------:R-:W-:Y:S01]  /*5b30*/  HMMA.16816.F32.BF16 R48, R4, R10, R204 ;  /* 0x0000000a0430723c */ /* 0x000fe200000418cc */
[----:B------:R-:W1:Y:S01]  /*5b40*/  LDSM.16.MT88.4 R8, [R235+0x1000] ;  /* 0x00100000eb08783b */ /* 0x000e620000004200 */
[----:B------:R-:W-:-:S02]  /*5b50*/  MOV R214, R77 ;  /* 0x0000004d00d67202 */ /* 0x000fc40000000f00 */
[----:B------:R-:W-:Y:S02]  /*5b60*/  MOV R212, R37 ;  /* 0x0000002500d47202 */ /* 0x000fe40000000f00 */
[----:B------:R-:W-:Y:S01]  /*5b70*/  MOV R213, R70 ;  /* 0x0000004600d57202 */ /* 0x000fe20000000f00 */
[----:B------:R-:W-:Y:S01]  /*5b80*/  IMAD.MOV.U32 R206, RZ, RZ, R68 ;  /* 0x000000ffffce7224 */ /* 0x000fe200078e0044 */
[----:B------:R-:W-:Y:S01]  /*5b90*/  MOV R207, R71 ;  /* 0x0000004700cf7202 */ /* 0x000fe20000000f00 */
[C---:B-1----:R-:W-:Y:S07]  /*5ba0*/  HMMA.16816.F32.BF16 R80, R4.reuse, R8, R200 ;  /* 0x000000080450723c */ /* 0x042fee00000418c8 */
[----:B------:R-:W-:Y:S01]  /*5bb0*/  MOV R201, R66 ;  /* 0x0000004200c97202 */ /* 0x000fe20000000f00 */
[C---:B------:R-:W-:Y:S01]  /*5bc0*/  HMMA.16816.F32.BF16 R44, R4.reuse, R10, R184 ;  /* 0x0000000a042c723c */ /* 0x040fe200000418b8 */
[----:B------:R-:W1:Y:S01]  /*5bd0*/  LDSM.16.MT88.4 R8, [R234+0x1000] ;  /* 0x00100000ea08783b */ /* 0x000e620000004200 */
[----:B------:R-:W-:Y:S01]  /*5be0*/  IMAD.MOV.U32 R200, RZ, RZ, R67 ;  /* 0x000000ffffc87224 */ /* 0x000fe200078e0043 */
[----:B------:R-:W-:Y:S01]  /*5bf0*/  MOV R202, R61 ;  /* 0x0000003d00ca7202 */ /* 0x000fe20000000f00 */
[----:B------:R-:W-:Y:S01]  /*5c00*/  IMAD.MOV.U32 R203, RZ, RZ, R60 ;  /* 0x000000ffffcb7224 */ /* 0x000fe200078e003c */
[----:B------:R2:W-:Y:S02]  /*5c10*/  MUFU.EX2 R186, R3 ;  /* 0x0000000300ba7308 */ /* 0x0005e40000000800 */
[----:B------:R-:W-:Y:S01]  /*5c20*/  MOV R184, R79 ;  /* 0x0000004f00b87202 */ /* 0x000fe20000000f00 */
[----:B--2---:R-:W-:Y:S01]  /*5c30*/  FFMA.FTZ R3, R220, c[0x0][0x2d0], -R0 ;  /* 0x0000b400dc037a23 */ /* 0x004fe20000010800 */
[C---:B-1----:R-:W-:Y:S07]  /*5c40*/  HMMA.16816.F32.BF16 R76, R4.reuse, R8, R196 ;  /* 0x00000008044c723c */ /* 0x042fee00000418c4 */
[----:B------:R-:W-:Y:S01]  /*5c50*/  MOV R196, R74 ;  /* 0x0000004a00c47202 */ /* 0x000fe20000000f00 */
[----:B------:R-:W-:Y:S01]  /*5c60*/  HMMA.16816.F32.BF16 R40, R4, R10, R180 ;  /* 0x0000000a0428723c */ /* 0x000fe200000418b4 */
[----:B------:R-:W1:Y:S01]  /*5c70*/  LDSM.16.MT88.4 R8, [R232+0x4000] ;  /* 0x00400000e808783b */ /* 0x000e620000004200 */
[----:B------:R-:W-:Y:S01]  /*5c80*/  MOV R199, R59 ;  /* 0x0000003b00c77202 */ /* 0x000fe20000000f00 */
[----:B------:R-:W-:Y:S01]  /*5c90*/  IMAD.MOV.U32 R198, RZ, RZ, R56 ;  /* 0x000000ffffc67224 */ /* 0x000fe200078e0038 */
[----:B------:R-:W-:-:S03]  /*5ca0*/  MOV R197, R57 ;  /* 0x0000003900c57202 */ /* 0x000fc60000000f00 */
[----:B------:R-:W-:Y:S01]  /*5cb0*/  IMAD.MOV.U32 R183, RZ, RZ, R75 ;  /* 0x000000ffffb77224 */ /* 0x000fe200078e004b */
[----:B------:R-:W-:Y:S01]  /*5cc0*/  MOV R181, R72 ;  /* 0x0000004800b57202 */ /* 0x000fe20000000f00 */
[----:B------:R-:W-:Y:S01]  /*5cd0*/  IMAD.MOV.U32 R180, RZ, RZ, R73 ;  /* 0x000000ffffb47224 */ /* 0x000fe200078e0049 */
[----:B------:R-:W-:Y:S02]  /*5ce0*/  MOV R182, R69 ;  /* 0x0000004500b67202 */ /* 0x000fe40000000f00 */
[----:B------:R-:W-:Y:S02]  /*5cf0*/  MOV R221, R181 ;  /* 0x000000b500dd7202 */ /* 0x000fe40000000f00 */
[----:B------:R-:W-:Y:S01]  /*5d00*/  MOV R220, R180 ;  /* 0x000000b400dc7202 */ /* 0x000fe20000000f00 */
[C---:B-1----:R-:W-:Y:S01]  /*5d10*/  HMMA.16816.F32.BF16 R72, R4.reuse, R8, R192 ;  /* 0x000000080448723c */ /* 0x042fe200000418c0 */
[----:B------:R1:W2:Y:S07]  /*5d20*/  MUFU.EX2 R194, R3 ;  /* 0x0000000300c27308 */ /* 0x0002ae0000000800 */
[----:B------:R-:W-:Y:S01]  /*5d30*/  HMMA.16816.F32.BF16 R36, R4, R10, R176 ;  /* 0x0000000a0424723c */ /* 0x000fe200000418b0 */
[----:B------:R-:W3:Y:S01]  /*5d40*/  LDSM.16.MT88.4 R8, [R233+0x4000] ;  /* 0x00400000e908783b */ /* 0x000ee20000004200 */
[----:B-1----:R-:W-:-:S02]  /*5d50*/  FFMA.FTZ R3, R219, c[0x0][0x2d0], -R0 ;  /* 0x0000b400db037a23 */ /* 0x002fc40000010800 */
[----:B------:R-:W-:Y:S02]  /*5d60*/  IMAD.MOV.U32 R219, RZ, RZ, R182 ;  /* 0x000000ffffdb7224 */ /* 0x000fe400078e00b6 */
[----:B------:R1:W-:Y:S02]  /*5d70*/  MUFU.EX2 R185, R3 ;  /* 0x0000000300b97308 */ /* 0x0003e40000000800 */
[----:B-1----:R-:W-:Y:S01]  /*5d80*/  FFMA.FTZ R3, R218, c[0x0][0x2d0], -R0 ;  /* 0x0000b400da037a23 */ /* 0x002fe20000010800 */
[----:B------:R-:W-:-:S05]  /*5d90*/  MOV R218, R183 ;  /* 0x000000b700da7202 */ /* 0x000fca0000000f00 */
[----:B------:R1:W4:Y:S01]  /*5da0*/  MUFU.EX2 R204, R3 ;  /* 0x0000000300cc7308 */ /* 0x0003220000000800 */
[C---:B---3--:R-:W-:Y:S08]  /*5db0*/  HMMA.16816.F32.BF16 R68, R4.reuse, R8, R188 ;  /* 0x000000080444723c */ /* 0x048ff000000418bc */
[----:B------:R-:W-:Y:S01]  /*5dc0*/  HMMA.16816.F32.BF16 R32, R4, R10, R156 ;  /* 0x0000000a0420723c */ /* 0x000fe2000004189c */
[----:B------:R-:W3:Y:S01]  /*5dd0*/  LDSM.16.MT88.4 R8, [R235+0x4000] ;  /* 0x00400000eb08783b */ /* 0x000ee20000004200 */
[----:B-1----:R-:W-:Y:S01]  /*5de0*/  FFMA.FTZ R3, R217, c[0x0][0x2d0], -R2 ;  /* 0x0000b400d9037a23 */ /* 0x002fe20000010802 */
[----:B------:R-:W-:-:S03]  /*5df0*/  MOV R217, R196 ;  /* 0x000000c400d97202 */ /* 0x000fc60000000f00 */
[----:B------:R1:W-:Y:S02]  /*5e00*/  MUFU.EX2 R195, R3 ;  /* 0x0000000300c37308 */ /* 0x0003e40000000800 */
[----:B-1----:R-:W-:Y:S02]  /*5e10*/  FFMA.FTZ R3, R175, c[0x0][0x2d0], -R2 ;  /* 0x0000b400af037a23 */ /* 0x002fe40000010802 */
[----:B------:R-:W-:-:S04]  /*5e20*/  IMAD.MOV.U32 R175, RZ, RZ, R197 ;  /* 0x000000ffffaf7224 */ /* 0x000fc800078e00c5 */
[----:B------:R1:W5:Y:S01]  /*5e30*/  MUFU.EX2 R193, R3 ;  /* 0x0000000300c17308 */ /* 0x0003620000000800 */
[----:B---3--:R-:W-:Y:S01]  /*5e40*/  HMMA.16816.F32.BF16 R64, R4, R8, R168 ;  /* 0x000000080440723c */ /* 0x008fe200000418a8 */
[----:B-1----:R-:W-:Y:S01]  /*5e50*/  FFMA.FTZ R3, R216, c[0x0][0x2d0], -R2 ;  /* 0x0000b400d8037a23 */ /* 0x002fe20000010802 */
[----:B------:R-:W-:-:S05]  /*5e60*/  MOV R216, R198 ;  /* 0x000000c600d87202 */ /* 0x000fca0000000f00 */
[----:B------:R1:W-:Y:S01]  /*5e70*/  MUFU.EX2 R205, R3 ;  /* 0x0000000300cd7308 */ /* 0x0003e20000000800 */
[----:B------:R-:W-:Y:S01]  /*5e80*/  HMMA.16816.F32.BF16 R28, R4, R10, R152 ;  /* 0x0000000a041c723c */ /* 0x000fe20000041898 */
[----:B------:R-:W3:Y:S01]  /*5e90*/  LDSM.16.MT88.4 R8, [R234+0x4000] ;  /* 0x00400000ea08783b */ /* 0x000ee20000004200 */
[----:B-1----:R-:W-:Y:S01]  /*5ea0*/  FFMA.FTZ R3, R174, c[0x0][0x2d0], -R2 ;  /* 0x0000b400ae037a23 */ /* 0x002fe20000010802 */
[----:B------:R-:W-:-:S04]  /*5eb0*/  MOV R174, R199 ;  /* 0x000000c700ae7202 */ /* 0x000fc80000000f00 */
[----:B------:R1:W1:Y:S02]  /*5ec0*/  MUFU.EX2 R187, R3 ;  /* 0x0000000300bb7308 */ /* 0x0002640000000800 */
[----:B-1----:R-:W-:Y:S01]  /*5ed0*/  IMAD.MOV.U32 R3, RZ, RZ, R184 ;  /* 0x000000ffff037224 */ /* 0x002fe200078e00b8 */
[C---:B---3--:R-:W-:Y:S08]  /*5ee0*/  HMMA.16816.F32.BF16 R60, R4.reuse, R8, R164 ;  /* 0x00000008043c723c */ /* 0x048ff000000418a4 */
        /* <DEDUP_REMOVED lines=25> */
[----:B------:R-:W1:Y:S06]  /*6080*/  LDSM.16.MT88.4 R8, [R232+0x1800] ;  /* 0x00180000e808783b */ /* 0x000e6c0000004200 */
[----:B--2---:R-:W-:-:S02]  /*6090*/  F2FP.BF16.PACK_AB R4, R194, R186 ;  /* 0x000000bac204723e */ /* 0x004fc400000010ff */
[----:B----4-:R-:W-:Y:S02]  /*60a0*/  F2FP.BF16.PACK_AB R6, R204, R185 ;  /* 0x000000b9cc06723e */ /* 0x010fe400000010ff */
[----:B-----5:R-:W-:Y:S02]  /*60b0*/  F2FP.BF16.PACK_AB R5, R193, R195 ;  /* 0x000000c3c105723e */ /* 0x020fe400000010ff */
[----:B------:R-:W-:-:S07]  /*60c0*/  F2FP.BF16.PACK_AB R7, R187, R205 ;  /* 0x000000cdbb07723e */ /* 0x000fce00000010ff */
[C---:B-1----:R-:W-:Y:S07]  /*60d0*/  HMMA.16816.F32.BF16 R176, R4.reuse, R8, R88 ;  /* 0x0000000804b0723c */ /* 0x042fee0000041858 */
[----:B------:R-:W-:Y:S01]  /*60e0*/  MOV R91, R193 ;  /* 0x000000c1005b7202 */ /* 0x000fe20000000f00 */
[----:B------:R-:W-:Y:S01]  /*60f0*/  HMMA.16816.F32.BF16 R168, R4, R10, R52 ;  /* 0x0000000a04a8723c */ /* 0x000fe20000041834 */
[----:B------:R-:W1:Y:S01]  /*6100*/  LDSM.16.MT88.4 R8, [R233+0x1800] ;  /* 0x00180000e908783b */ /* 0x000e620000004200 */
[----:B------:R-:W-:Y:S01]  /*6110*/  MOV R90, R194 ;  /* 0x000000c2005a7202 */ /* 0x000fe20000000f00 */
[----:B------:R-:W-:Y:S01]  /*6120*/  IMAD.MOV.U32 R89, RZ, RZ, R195 ;  /* 0x000000ffff597224 */ /* 0x000fe200078e00c3 */
[----:B------:R-:W-:-:S03]  /*6130*/  MOV R88, R185 ;  /* 0x000000b900587202 */ /* 0x000fc60000000f00 */
[----:B------:R-:W-:Y:S01]  /*6140*/  MOV R55, R208 ;  /* 0x000000d000377202 */ /* 0x000fe20000000f00 */
[----:B------:R-:W-:Y:S01]  /*6150*/  IMAD.MOV.U32 R54, RZ, RZ, R209 ;  /* 0x000000ffff367224 */ /* 0x000fe200078e00d1 */
[----:B------:R-:W-:Y:S02]  /*6160*/  MOV R53, R210 ;  /* 0x000000d200357202 */ /* 0x000fe40000000f00 */
[----:B------:R-:W-:Y:S02]  /*6170*/  MOV R52, R211 ;  /* 0x000000d300347202 */ /* 0x000fe40000000f00 */
[----:B-1----:R-:W-:Y:S07]  /*6180*/  HMMA.16816.F32.BF16 R208, R4, R8, R84 ;  /* 0x0000000804d0723c */ /* 0x002fee0000041854 */
[----:B------:R-:W-:Y:S01]  /*6190*/  IMAD.MOV.U32 R84, RZ, RZ, R200 ;  /* 0x000000ffff547224 */ /* 0x000fe200078e00c8 */
[----:B------:R-:W-:Y:S01]  /*61a0*/  MOV R85, R201 ;  /* 0x000000c900557202 */ /* 0x000fe20000000f00 */
[----:B------:R-:W-:Y:S01]  /*61b0*/  IMAD.MOV.U32 R87, RZ, RZ, R203 ;  /* 0x000000ffff577224 */ /* 0x000fe200078e00cb */
[----:B------:R-:W-:-:S02]  /*61c0*/  MOV R86, R202 ;  /* 0x000000ca00567202 */ /* 0x000fc40000000f00 */
[C---:B------:R-:W-:Y:S01]  /*61d0*/  HMMA.16816.F32.BF16 R200, R4.reuse, R10, R48 ;  /* 0x0000000a04c8723c */ /* 0x040fe20000041830 */
[----:B------:R-:W1:Y:S06]  /*61e0*/  LDSM.16.MT88.4 R8, [R235+0x1800] ;  /* 0x00180000eb08783b */ /* 0x000e6c0000004200 */
[----:B------:R-:W-:Y:S01]  /*61f0*/  MOV R48, R186 ;  /* 0x000000ba00307202 */ /* 0x000fe20000000f00 */
[----:B------:R-:W-:Y:S01]  /*6200*/  IMAD.MOV.U32 R50, RZ, RZ, R204 ;  /* 0x000000ffff327224 */ /* 0x000fe200078e00cc */
[----:B------:R-:W-:Y:S02]  /*6210*/  MOV R49, R187 ;  /* 0x000000bb00317202 */ /* 0x000fe40000000f00 */
[----:B------:R-:W-:Y:S01]  /*6220*/  MOV R51, R205 ;  /* 0x000000cd00337202 */ /* 0x000fe20000000f00 */
[C---:B-1----:R-:W-:Y:S07]  /*6230*/  HMMA.16816.F32.BF16 R192, R4.reuse, R8, R80 ;  /* 0x0000000804c0723c */ /* 0x042fee0000041850 */
[----:B------:R-:W-:Y:S01]  /*6240*/  MOV R82, R206 ;  /* 0x000000ce00527202 */ /* 0x000fe20000000f00 */
[----:B------:R-:W-:Y:S01]  /*6250*/  HMMA.16816.F32.BF16 R184, R4, R10, R44 ;  /* 0x0000000a04b8723c */ /* 0x000fe2000004182c */
[----:B------:R-:W1:Y:S01]  /*6260*/  LDSM.16.MT88.4 R8, [R234+0x1800] ;  /* 0x00180000ea08783b */ /* 0x000e620000004200 */
[----:B------:R-:W-:Y:S01]  /*6270*/  IMAD.MOV.U32 R83, RZ, RZ, R207 ;  /* 0x000000ffff537224 */ /* 0x000fe200078e00cf */
[----:B------:R-:W-:Y:S01]  /*6280*/  MOV R80, R91 ;  /* 0x0000005b00507202 */ /* 0x000fe20000000f00 */
[----:B------:R-:W-:-:S04]  /*6290*/  IMAD.MOV.U32 R81, RZ, RZ, R90 ;  /* 0x000000ffff517224 */ /* 0x000fc800078e005a */
        /* <DEDUP_REMOVED lines=15> */
[----:B------:R-:W-:Y:S01]  /*6390*/  MOV R26, R83 ;  /* 0x00000053001a7202 */ /* 0x000fe20000000f00 */
[----:B------:R-:W-:Y:S01]  /*63a0*/  IMAD.MOV.U32 R83, RZ, RZ, R48 ;  /* 0x000000ffff537224 */ /* 0x000fe200078e0030 */
[----:B------:R-:W-:Y:S01]  /*63b0*/  MOV R48, R49 ;  /* 0x0000003100307202 */ /* 0x000fe20000000f00 */
[----:B------:R-:W-:Y:S01]  /*63c0*/  IMAD.MOV.U32 R25, RZ, RZ, R175 ;  /* 0x000000ffff197224 */ /* 0x000fe200078e00af */
[----:B------:R-:W-:Y:S01]  /*63d0*/  MOV R49, R50 ;  /* 0x0000003200317202 */ /* 0x000fe20000000f00 */
[----:B------:R-:W-:Y:S01]  /*63e0*/  IMAD.MOV.U32 R50, RZ, RZ, R51 ;  /* 0x000000ffff327224 */ /* 0x000fe200078e0033 */
[----:B------:R-:W-:-:S02]  /*63f0*/  MOV R27, R82 ;  /* 0x00000052001b7202 */ /* 0x000fc40000000f00 */
[----:B------:R-:W-:Y:S02]  /*6400*/  MOV R51, R88 ;  /* 0x0000005800337202 */ /* 0x000fe40000000f00 */
[----:B------:R-:W-:Y:S02]  /*6410*/  MOV R82, R89 ;  /* 0x0000005900527202 */ /* 0x000fe40000000f00 */
[----:B------:R-:W-:Y:S01]  /*6420*/  MOV R24, R216 ;  /* 0x000000d800187202 */ /* 0x000fe20000000f00 */
[C---:B-1----:R-:W-:Y:S08]  /*6430*/  HMMA.16816.F32.BF16 R88, R4.reuse, R8, R56 ;  /* 0x000000080458723c */ /* 0x042ff00000041838 */
[----:B------:R-:W-:Y:S01]  /*6440*/  HMMA.16816.F32.BF16 R60, R4, R10, R20 ;  /* 0x0000000a043c723c */ /* 0x000fe20000041814 */
[----:B------:R-:W1:Y:S06]  /*6450*/  LDSM.16.MT88.4 R8, [R233+0x7800] ;  /* 0x00780000e908783b */ /* 0x000e6c0000004200 */
[----:B------:R-:W-:Y:S01]  /*6460*/  MOV R23, R48 ;  /* 0x0000003000177202 */ /* 0x000fe20000000f00 */
[----:B------:R-:W-:Y:S01]  /*6470*/  IMAD.MOV.U32 R22, RZ, RZ, R49 ;  /* 0x000000ffff167224 */ /* 0x000fe200078e0031 */
[----:B------:R-:W-:-:S02]  /*6480*/  MOV R21, R50 ;  /* 0x0000003200157202 */ /* 0x000fc40000000f00 */
[----:B------:R-:W-:Y:S02]  /*6490*/  MOV R20, R51 ;  /* 0x0000003300147202 */ /* 0x000fe40000000f00 */
[C---:B-1----:R-:W-:Y:S07]  /*64a0*/  HMMA.16816.F32.BF16 R48, R4.reuse, R8, R100 ;  /* 0x000000080430723c */ /* 0x042fee0000041864 */
[----:B------:R-:W-:Y:S01]  /*64b0*/  IMAD.MOV.U32 R103, RZ, RZ, R80 ;  /* 0x000000ffff677224 */ /* 0x000fe200078e0050 */
        /* <DEDUP_REMOVED lines=9> */
[C---:B-1----:R-:W-:Y:S07]  /*6550*/  HMMA.16816.F32.BF16 R84, R4.reuse, R8, R148 ;  /* 0x000000080454723c */ /* 0x042fee0000041894 */
[----:B------:R-:W-:Y:S01]  /*6560*/  MOV R151, R52 ;  /* 0x0000003400977202 */ /* 0x000fe20000000f00 */
[----:B------:R-:W-:Y:S01]  /*6570*/  HMMA.16816.F32.BF16 R76, R4, R10, R112 ;  /* 0x0000000a044c723c */ /* 0x000fe20000041870 */
[----:B------:R-:W1:Y:S01]  /*6580*/  LDSM.16.MT88.4 R8, [R234+0x7800] ;  /* 0x00780000ea08783b */ /* 0x000e620000004200 */
[----:B------:R-:W-:Y:S01]  /*6590*/  IMAD.MOV.U32 R150, RZ, RZ, R53 ;  /* 0x000000ffff967224 */ /* 0x000fe200078e0035 */
[----:B------:R-:W-:-:S02]  /*65a0*/  MOV R149, R54 ;  /* 0x0000003600957202 */ /* 0x000fc40000000f00 */
[----:B------:R-:W-:Y:S02]  /*65b0*/  MOV R148, R55 ;  /* 0x0000003700947202 */ /* 0x000fe40000000f00 */
[----:B------:R-:W-:Y:S01]  /*65c0*/  IMAD.MOV.U32 R115, RZ, RZ, R3 ;  /* 0x000000ffff737224 */ /* 0x000fe200078e0003 */
[----:B------:R-:W-:Y:S01]  /*65d0*/  MOV R113, R217 ;  /* 0x000000d900717202 */ /* 0x000fe20000000f00 */
[--C-:B------:R-:W-:Y:S01]  /*65e0*/  FFMA.FTZ R3, R237, c[0x0][0x2d0], -R0.reuse ;  /* 0x0000b400ed037a23 */ /* 0x100fe20000010800 */
[----:B------:R-:W-:Y:S01]  /*65f0*/  MOV R112, R218 ;  /* 0x000000da00707202 */ /* 0x000fe20000000f00 */
[----:B------:R-:W-:Y:S01]  /*6600*/  IMAD.MOV.U32 R218, RZ, RZ, R219 ;  /* 0x000000ffffda7224 */ /* 0x000fe200078e00db */
[----:B------:R-:W-:Y:S01]  /*6610*/  MOV R114, R174 ;  /* 0x000000ae00727202 */ /* 0x000fe20000000f00 */
[----:B------:R2:W-:Y:S02]  /*6620*/  MUFU.EX2 R217, R3 ;  /* 0x0000000300d97308 */ /* 0x0005e40000000800 */
[----:B--2---:R-:W-:-:S06]  /*6630*/  FFMA.FTZ R3, R236, c[0x0][0x2d0], -R0 ;  /* 0x0000b400ec037a23 */ /* 0x004fcc0000010800 */
[----:B------:R2:W-:Y:S01]  /*6640*/  MUFU.EX2 R219, R3 ;  /* 0x0000000300db7308 */ /* 0x0005e20000000800 */
[C---:B-1----:R-:W-:Y:S07]  /*6650*/  HMMA.16816.F32.BF16 R68, R4.reuse, R8, R144 ;  /* 0x000000080444723c */ /* 0x042fee0000041890 */
[----:B------:R-:W-:Y:S01]  /*6660*/  MOV R146, R220 ;  /* 0x000000dc00927202 */ /* 0x000fe20000000f00 */
[----:B------:R-:W-:Y:S01]  /*6670*/  HMMA.16816.F32.BF16 R56, R4, R10, R116 ;  /* 0x0000000a0438723c */ /* 0x000fe20000041874 */
[----:B------:R-:W1:Y:S01]  /*6680*/  LDSM.16.MT88.4 R8, [R232+0xa800] ;  /* 0x00a80000e808783b */ /* 0x000e620000004200 */
[----:B--2---:R-:W-:Y:S01]  /*6690*/  FFMA.FTZ R3, R227, c[0x0][0x2d0], -R0 ;  /* 0x0000b400e3037a23 */ /* 0x004fe20000010800 */
[----:B------:R-:W-:-:S03]  /*66a0*/  MOV R147, R221 ;  /* 0x000000dd00937202 */ /* 0x000fc60000000f00 */
[----:B------:R2:W-:Y:S02]  /*66b0*/  MUFU.EX2 R220, R3 ;  /* 0x0000000300dc7308 */ /* 0x0005e40000000800 */
[----:B--2---:R-:W-:-:S06]  /*66c0*/  FFMA.FTZ R3, R226, c[0x0][0x2d0], -R0 ;  /* 0x0000b400e2037a23 */ /* 0x004fcc0000010800 */
[----:B------:R2:W3:Y:S01]  /*66d0*/  MUFU.EX2 R221, R3 ;  /* 0x0000000300dd7308 */ /* 0x0004e20000000800 */
[----:B-1----:R-:W-:Y:S01]  /*66e0*/  HMMA.16816.F32.BF16 R44, R4, R8, R140 ;  /* 0x00000008042c723c */ /* 0x002fe2000004188c */
[----:B--2---:R-:W-:-:S06]  /*66f0*/  FFMA.FTZ R3, R225, c[0x0][0x2d0], -R2 ;  /* 0x0000b400e1037a23 */ /* 0x004fcc0000010802 */
[----:B------:R1:W-:Y:S01]  /*6700*/  MUFU.EX2 R174, R3 ;  /* 0x0000000300ae7308 */ /* 0x0003e20000000800 */
[----:B------:R-:W-:Y:S01]  /*6710*/  HMMA.16816.F32.BF16 R32, R4, R10, R132 ;  /* 0x0000000a0420723c */ /* 0x000fe20000041884 */
[----:B------:R-:W2:Y:S01]  /*6720*/  LDSM.16.MT88.4 R8, [R233+0xa800] ;  /* 0x00a80000e908783b */ /* 0x000ea20000004200 */
[----:B-1----:R-:W-:-:S05]  /*6730*/  FFMA.FTZ R3, R222, c[0x0][0x2d0], -R2 ;  /* 0x0000b400de037a23 */ /* 0x002fca0000010802 */
[----:B------:R1:W-:Y:S02]  /*6740*/  MUFU.EX2 R216, R3 ;  /* 0x0000000300d87308 */ /* 0x0003e40000000800 */
[--C-:B-1----:R-:W-:Y:S01]  /*6750*/  FFMA.FTZ R3, R224, c[0x0][0x2d0], -R2.reuse ;  /* 0x0000b400e0037a23 */ /* 0x102fe20000010802 */
[C---:B--2---:R-:W-:Y:S08]  /*6760*/  HMMA.16816.F32.BF16 R80, R4.reuse, R8, R136 ;  /* 0x000000080450723c */ /* 0x044ff00000041888 */
[C---:B------:R-:W-:Y:S01]  /*6770*/  HMMA.16816.F32.BF16 R72, R4.reuse, R10, R128 ;  /* 0x0000000a0448723c */ /* 0x040fe20000041880 */
[----:B------:R-:W1:Y:S07]  /*6780*/  LDSM.16.MT88.4 R8, [R235+0xa800] ;  /* 0x00a80000eb08783b */ /* 0x000e6e0000004200 */
[C---:B-1----:R-:W-:Y:S08]  /*6790*/  HMMA.16816.F32.BF16 R64, R4.reuse, R8, R108 ;  /* 0x000000080440723c */ /* 0x042ff0000004186c */
[C---:B------:R-:W-:Y:S01]  /*67a0*/  HMMA.16816.F32.BF16 R52, R4.reuse, R10, R96 ;  /* 0x0000000a0434723c */ /* 0x040fe20000041860 */
[----:B------:R-:W1:Y:S07]  /*67b0*/  LDSM.16.MT88.4 R8, [R234+0xa800] ;  /* 0x00a80000ea08783b */ /* 0x000e6e0000004200 */
[C---:B-1----:R-:W-:Y:S08]  /*67c0*/  HMMA.16816.F32.BF16 R40, R4.reuse, R8, R92 ;  /* 0x000000080428723c */ /* 0x042ff0000004185c */
[----:B------:R-:W-:Y:S01]  /*67d0*/  HMMA.16816.F32.BF16 R28, R4, R10, R16 ;  /* 0x0000000a041c723c */ /* 0x000fe20000041810 */
[----:B------:R-:W1:Y:S04]  /*67e0*/  LDSM.16.MT88.4 R8, [R232+0x2000] ;  /* 0x00200000e808783b */ /* 0x000e680000004200 */
[----:B------:R-:W2:Y:S02]  /*67f0*/  LDSM.16.MT88.4 R16, [R235+0x2000] ;  /* 0x00200000eb10783b */ /* 0x000ea40000004200 */
[----:B------:R-:W-:Y:S01]  /*6800*/  FFMA.FTZ R4, R223, c[0x0][0x2d0], -R2 ;  /* 0x0000b400df047a23 */ /* 0x000fe20000010802 */
[----:B---3--:R-:W-:Y:S01]  /*6810*/  F2FP.BF16.PACK_AB R6, R221, R220 ;  /* 0x000000dcdd06723e */ /* 0x008fe200000010ff */
[----:B------:R-:W-:-:S02]  /*6820*/  FADD.FTZ R5, R112, R172 ;  /* 0x000000ac70057221 */ /* 0x000fc40000010000 */
[----:B------:R3:W4:Y:S01]  /*6830*/  MUFU.EX2 R175, R4 ;  /* 0x0000000400af7308 */ /* 0x0007220000000800 */
[----:B------:R-:W-:Y:S01]  /*6840*/  IMAD.MOV.U32 R112, RZ, RZ, R114 ;  /* 0x000000ffff707224 */ /* 0x000fe200078e0072 */
[----:B------:R-:W-:Y:S01]  /*6850*/  MOV R114, R148 ;  /* 0x0000009400727202 */ /* 0x000fe20000000f00 */
[----:B------:R-:W-:Y:S01]  /*6860*/  FADD.FTZ R25, R25, R5 ;  /* 0x0000000519197221 */ /* 0x000fe20000010000 */
[----:B------:R-:W-:Y:S01]  /*6870*/  MOV R148, R150 ;  /* 0x0000009600947202 */ /* 0x000fe20000000f00 */
[----:B------:R-:W-:Y:S01]  /*6880*/  IMAD.MOV.U32 R150, RZ, RZ, R104 ;  /* 0x000000ffff967224 */ /* 0x000fe200078e0068 */
[----:B------:R-:W-:Y:S02]  /*6890*/  MOV R104, R106 ;  /* 0x0000006a00687202 */ /* 0x000fe40000000f00 */
[----:B------:R-:W-:Y:S01]  /*68a0*/  MOV R106, R100 ;  /* 0x00000064006a7202 */ /* 0x000fe20000000f00 */
[----:B------:R-:W-:Y:S01]  /*68b0*/  IMAD.MOV.U32 R100, RZ, RZ, R102 ;  /* 0x000000ffff647224 */ /* 0x000fe200078e0066 */
[----:B------:R-:W-:Y:S01]  /*68c0*/  MOV R102, R20 ;  /* 0x0000001400667202 */ /* 0x000fe20000000f00 */
[----:B------:R-:W-:Y:S01]  /*68d0*/  IMAD.MOV.U32 R137, RZ, RZ, R150 ;  /* 0x000000ffff897224 */ /* 0x000fe200078e0096 */
[----:B------:R-:W-:Y:S01]  /*68e0*/  MOV R20, R22 ;  /* 0x0000001600147202 */ /* 0x000fe20000000f00 */
[----:B------:R-:W-:Y:S01]  /*68f0*/  IMAD.MOV.U32 R22, RZ, RZ, R26 ;  /* 0x000000ffff167224 */ /* 0x000fe200078e001a */
[----:B------:R-:W-:Y:S01]  /*6900*/  MOV R226, R102 ;  /* 0x0000006600e27202 */ /* 0x000fe20000000f00 */
[----:B------:R-:W-:Y:S01]  /*6910*/  IMAD.MOV.U32 R223, RZ, RZ, R100 ;  /* 0x000000ffffdf7224 */ /* 0x000fe200078e0064 */
[----:B------:R-:W-:Y:S01]  /*6920*/  MOV R236, R20 ;  /* 0x0000001400ec7202 */ /* 0x000fe20000000f00 */
[----:B---3--:R-:W-:Y:S01]  /*6930*/  FADD.FTZ R4, R147, R146 ;  /* 0x0000009293047221 */ /* 0x008fe20000010000 */
[----:B----4-:R-:W-:Y:S01]  /*6940*/  F2FP.BF16.PACK_AB R5, R175, R174 ;  /* 0x000000aeaf05723e */ /* 0x010fe200000010ff */
[----:B------:R-:W-:Y:S01]  /*6950*/  IMAD.MOV.U32 R224, RZ, RZ, R22 ;  /* 0x000000ffffe07224 */ /* 0x000fe200078e0016 */
[----:B------:R-:W-:Y:S01]  /*6960*/  MOV R139, R148 ;  /* 0x00000094008b7202 */ /* 0x000fe20000000f00 */
[----:B------:R-:W-:Y:S01]  /*6970*/  FADD.FTZ R4, R218, R4 ;  /* 0x00000004da047221 */ /* 0x000fe20000010000 */
[----:B------:R-:W-:Y:S01]  /*6980*/  MOV R130, R104 ;  /* 0x0000006800827202 */ /* 0x000fe20000000f00 */
[----:B------:R3:W4:Y:S01]  /*6990*/  MUFU.EX2 R218, R3 ;  /* 0x0000000300da7308 */ /* 0x0007220000000800 */
[----:B------:R-:W-:Y:S01]  /*69a0*/  MOV R128, R106 ;  /* 0x0000006a00807202 */ /* 0x000fe20000000f00 */
[----:B------:R-:W-:Y:S01]  /*69b0*/  IMAD.MOV.U32 R147, RZ, RZ, R112 ;  /* 0x000000ffff937224 */ /* 0x000fe200078e0070 */
[----:B------:R-:W-:-:S02]  /*69c0*/  MOV R26, R212 ;  /* 0x000000d4001a7202 */ /* 0x000fc40000000f00 */
[----:B------:R-:W-:Y:S01]  /*69d0*/  MOV R212, R13 ;  /* 0x0000000d00d47202 */ /* 0x000fe20000000f00 */
[----:B------:R-:W-:Y:S01]  /*69e0*/  FFMA.FTZ R13, R244, c[0x0][0x2d0], -R0 ;  /* 0x0000b400f40d7a23 */ /* 0x000fe20000010800 */
[----:B------:R-:W-:Y:S02]  /*69f0*/  MOV R145, R114 ;  /* 0x0000007200917202 */ /* 0x000fe40000000f00 */
[----:B------:R-:W-:Y:S02]  /*6a00*/  MOV R131, R212 ;  /* 0x000000d400837202 */ /* 0x000fe40000000f00 */
[----:B------:R-:W-:Y:S01]  /*6a10*/  MOV R244, R26 ;  /* 0x0000001a00f47202 */ /* 0x000fe20000000f00 */
[----:B---3--:R-:W-:Y:S01]  /*6a20*/  FADD.FTZ R3, R113, R4 ;  /* 0x0000000471037221 */ /* 0x008fe20000010000 */
[----:B------:R-:W-:Y:S01]  /*6a30*/  MOV R113, R115 ;  /* 0x0000007300717202 */ /* 0x000fe20000000f00 */
[----:B------:R-:W-:Y:S01]  /*6a40*/  IMAD.MOV.U32 R115, RZ, RZ, R149 ;  /* 0x000000ffff737224 */ /* 0x000fe200078e0095 */
[----:B------:R-:W-:Y:S01]  /*6a50*/  MOV R149, R151 ;  /* 0x0000009700957202 */ /* 0x000fe20000000f00 */
[----:B------:R-:W-:Y:S01]  /*6a60*/  FADD.FTZ R24, R24, R3 ;  /* 0x0000000318187221 */ /* 0x000fe20000010000 */
        /* <DEDUP_REMOVED lines=11> */
[--C-:B------:R-:W-:Y:S01]  /*6b20*/  FFMA.FTZ R14, R247, c[0x0][0x2d0], -R0.reuse ;  /* 0x0000b400f70e7a23 */ /* 0x100fe20000010800 */
[----:B------:R-:W-:Y:S01]  /*6b30*/  MOV R237, R21 ;  /* 0x0000001500ed7202 */ /* 0x000fe20000000f00 */
[----:B------:R-:W-:Y:S01]  /*6b40*/  IMAD.MOV.U32 R227, RZ, RZ, R103 ;  /* 0x000000ffffe37224 */ /* 0x000fe200078e0067 */
[----:B------:R-:W-:Y:S01]  /*6b50*/  MOV R247, R23 ;  /* 0x0000001700f77202 */ /* 0x000fe20000000f00 */
[----:B------:R-:W-:Y:S01]  /*6b60*/  FFMA.FTZ R0, R238, c[0x0][0x2d0], -R0 ;  /* 0x0000b400ee007a23 */ /* 0x000fe20000010800 */
[----:B------:R-:W3:Y:S01]  /*6b70*/  LDSM.16.MT88.4 R20, [R233+0x2000] ;  /* 0x00200000e914783b */ /* 0x000ee20000004200 */
[----:B------:R-:W-:Y:S01]  /*6b80*/  F2FP.BF16.PACK_AB R4, R219, R217 ;  /* 0x000000d9db04723e */ /* 0x000fe200000010ff */
[----:B------:R-:W-:Y:S01]  /*6b90*/  IMAD.MOV.U32 R238, RZ, RZ, R27 ;  /* 0x000000ffffee7224 */ /* 0x000fe200078e001b */
[----:B----4-:R-:W-:Y:S01]  /*6ba0*/  F2FP.BF16.PACK_AB R7, R218, R216 ;  /* 0x000000d8da07723e */ /* 0x010fe200000010ff */
[----:B------:R4:W-:Y:S01]  /*6bb0*/  MUFU.EX2 R172, R0 ;  /* 0x0000000000ac7308 */ /* 0x0009e20000000800 */
[----:B------:R-:W-:-:S02]  /*6bc0*/  MOV R225, R101 ;  /* 0x0000006500e17202 */ /* 0x000fc40000000f00 */
[----:B------:R-:W-:Y:S02]  /*6bd0*/  MOV R138, R149 ;  /* 0x00000095008a7202 */ /* 0x000fe40000000f00 */
[----:B------:R-:W-:Y:S01]  /*6be0*/  MOV R136, R151 ;  /* 0x0000009700887202 */ /* 0x000fe20000000f00 */
[----:B-1----:R-:W-:Y:S01]  /*6bf0*/  HMMA.16816.F32.BF16 R176, R4, R8, R176 ;  /* 0x0000000804b0723c */ /* 0x002fe200000418b0 */
[----:B------:R-:W-:Y:S01]  /*6c00*/  MOV R222, R107 ;  /* 0x0000006b00de7202 */ /* 0x000fe20000000f00 */
[----:B------:R-:W-:Y:S01]  /*6c10*/  MUFU.EX2 R26, R14 ;  /* 0x0000000e001a7308 */ /* 0x000fe20000000800 */
[----:B------:R-:W-:Y:S02]  /*6c20*/  MOV R3, R213 ;  /* 0x000000d500037202 */ /* 0x000fe40000000f00 */
[----:B------:R-:W-:-:S03]  /*6c30*/  MOV R146, R113 ;  /* 0x0000007100927202 */ /* 0x000fc60000000f00 */
[C---:B------:R-:W-:Y:S01]  /*6c40*/  HMMA.16816.F32.BF16 R92, R4.reuse, R10, R168 ;  /* 0x0000000a045c723c */ /* 0x040fe200000418a8 */
[----:B------:R-:W1:Y:S01]  /*6c50*/  LDSM.16.MT88.4 R8, [R234+0x2000] ;  /* 0x00200000ea08783b */ /* 0x000e620000004200 */
[----:B------:R-:W5:Y:S05]  /*6c60*/  MUFU.EX2 R27, R13 ;  /* 0x0000000d001b7308 */ /* 0x000f6a0000000800 */
[----:B------:R-:W-:Y:S01]  /*6c70*/  IMAD.MOV.U32 R171, RZ, RZ, R214 ;  /* 0x000000ffffab7224 */ /* 0x000fe200078e00d6 */
[----:B--2---:R-:W-:Y:S01]  /*6c80*/  HMMA.16816.F32.BF16 R140, R4, R16, R192 ;  /* 0x00000010048c723c */ /* 0x004fe200000418c0 */
[----:B------:R-:W-:Y:S01]  /*6c90*/  MOV R170, R215 ;  /* 0x000000d700aa7202 */ /* 0x000fe20000000f00 */
[----:B------:R-:W-:Y:S01]  /*6ca0*/  IMAD.MOV.U32 R168, RZ, RZ, R247 ;  /* 0x000000ffffa87224 */ /* 0x000fe200078e00f7 */
[----:B------:R-:W-:-:S02]  /*6cb0*/  MOV R169, R224 ;  /* 0x000000e000a97202 */ /* 0x000fc40000000f00 */
[----:B------:R-:W-:Y:S01]  /*6cc0*/  MOV R224, R128 ;  /* 0x0000008000e07202 */ /* 0x000fe20000000f00 */
[----:B----4-:R-:W-:Y:S01]  /*6cd0*/  FFMA.FTZ R0, R170, c[0x0][0x2d0], -R2 ;  /* 0x0000b400aa007a23 */ /* 0x010fe20000010802 */
[----:B------:R-:W-:Y:S01]  /*6ce0*/  MOV R247, R129 ;  /* 0x0000008100f77202 */ /* 0x000fe20000000f00 */
[----:B------:R-:W-:Y:S01]  /*6cf0*/  HMMA.16816.F32.BF16 R100, R4, R18, R184 ;  /* 0x000000120464723c */ /* 0x000fe200000418b8 */
[----:B------:R-:W2:Y:S01]  /*6d00*/  LDSM.16.MT88.4 R16, [R233+0x5000] ;  /* 0x00500000e910783b */ /* 0x000ea20000004200 */
[----:B------:R-:W-:Y:S01]  /*6d10*/  IMAD.MOV.U32 R128, RZ, RZ, R139 ;  /* 0x000000ffff807224 */ /* 0x000fe200078e008b */
[----:B------:R-:W-:Y:S02]  /*6d20*/  MOV R129, R144 ;  /* 0x0000009000817202 */ /* 0x000fe40000000f00 */
[----:B------:R-:W-:-:S03]  /*6d30*/  MOV R170, R137 ;  /* 0x0000008900aa7202 */ /* 0x000fc60000000f00 */
[C---:B---3--:R-:W-:Y:S08]  /*6d40*/  HMMA.16816.F32.BF16 R132, R4.reuse, R20, R208 ;  /* 0x000000140484723c */ /* 0x048ff000000418d0 */
[C---:B------:R-:W-:Y:S01]  /*6d50*/  HMMA.16816.F32.BF16 R96, R4.reuse, R22, R200 ;  /* 0x000000160460723c */ /* 0x040fe200000418c8 */
[----:B------:R-:W3:Y:S07]  /*6d60*/  LDSM.16.MT88.4 R20, [R232+0x5000] ;  /* 0x00500000e814783b */ /* 0x000eee0000004200 */
[C---:B-1----:R-:W-:Y:S01]  /*6d70*/  HMMA.16816.F32.BF16 R148, R4.reuse, R8, R180 ;  /* 0x000000080494723c */ /* 0x042fe200000418b4 */
[----:B------:R-:W-:Y:S07]  /*6d80*/  LDSM.16.MT88.4 R180, [R232+0x2800] ;  /* 0x00280000e8b4783b */ /* 0x000fee0000004200 */
[C---:B------:R-:W-:Y:S01]  /*6d90*/  HMMA.16816.F32.BF16 R104, R4.reuse, R10, R156 ;  /* 0x0000000a0468723c */ /* 0x040fe2000004189c */
[----:B------:R-:W1:Y:S07]  /*6da0*/  LDSM.16.MT88.4 R8, [R235+0x5000] ;  /* 0x00500000eb08783b */ /* 0x000e6e0000004200 */
[C---:B--2---:R-:W-:Y:S08]  /*6db0*/  HMMA.16816.F32.BF16 R212, R4.reuse, R16, R188 ;  /* 0x0000001004d4723c */ /* 0x044ff000000418bc */
[C---:B---3--:R-:W-:Y:S08]  /*6dc0*/  HMMA.16816.F32.BF16 R156, R4.reuse, R20, R204 ;  /* 0x00000014049c723c */ /* 0x048ff000000418cc */
[C---:B------:R-:W-:Y:S01]  /*6dd0*/  HMMA.16816.F32.BF16 R108, R4.reuse, R22, R196 ;  /* 0x00000016046c723c */ /* 0x040fe200000418c4 */
[----:B------:R-:W2:Y:S07]  /*6de0*/  LDSM.16.MT88.4 R20, [R234+0x5000] ;  /* 0x00500000ea14783b */ /* 0x000eae0000004200 */
[C---:B------:R-:W-:Y:S01]  /*6df0*/  HMMA.16816.F32.BF16 R204, R4.reuse, R18, R164 ;  /* 0x0000001204cc723c */ /* 0x040fe200000418a4 */
[----:B------:R-:W3:Y:S06]  /*6e00*/  LDSM.16.MT88.4 R16, [R232+0x8000] ;  /* 0x00800000e810783b */ /* 0x000eec0000004200 */
[----:B------:R-:W-:Y:S01]  /*6e10*/  MOV R167, R244 ;  /* 0x000000f400a77202 */ /* 0x000fe20000000f00 */
[----:B-1----:R-:W-:Y:S01]  /*6e20*/  HMMA.16816.F32.BF16 R200, R4, R8, R160 ;  /* 0x0000000804c8723c */ /* 0x002fe200000418a0 */
[----:B------:R-:W-:Y:S01]  /*6e30*/  IMAD.MOV.U32 R244, RZ, RZ, R130 ;  /* 0x000000fffff47224 */ /* 0x000fe200078e0082 */
[----:B------:R-:W-:Y:S01]  /*6e40*/  MOV R130, R145 ;  /* 0x0000009100827202 */ /* 0x000fe20000000f00 */
[----:B------:R-:W-:Y:S01]  /*6e50*/  LDSM.16.MT88.4 R160, [R232+0x5800] ;  /* 0x00580000e8a0783b */ /* 0x000fe20000004200 */
[----:B------:R-:W-:-:S02]  /*6e60*/  MOV R166, R238 ;  /* 0x000000ee00a67202 */ /* 0x000fc40000000f00 */
[----:B------:R-:W-:Y:S02]  /*6e70*/  MOV R238, R136 ;  /* 0x0000008800ee7202 */ /* 0x000fe40000000f00 */
[C---:B------:R-:W-:Y:S01]  /*6e80*/  HMMA.16816.F32.BF16 R196, R4.reuse, R10, R124 ;  /* 0x0000000a04c4723c */ /* 0x040fe2000004187c */
[----:B------:R-:W1:Y:S07]  /*6e90*/  LDSM.16.MT88.4 R8, [R233+0x8000] ;  /* 0x00800000e908783b */ /* 0x000e6e0000004200 */
[C---:B--2---:R-:W-:Y:S01]  /*6ea0*/  HMMA.16816.F32.BF16 R184, R4.reuse, R20, R152 ;  /* 0x0000001404b8723c */ /* 0x044fe20000041898 */
[----:B------:R-:W-:Y:S07]  /*6eb0*/  LDSM.16.MT88.4 R152, [R234+0x2800] ;  /* 0x00280000ea98783b */ /* 0x000fee0000004200 */
        /* <DEDUP_REMOVED lines=13> */
[----:B------:R-:W3:Y:S04]  /*6f90*/  LDSM.16.MT88.4 R16, [R235+0xb000] ;  /* 0x00b00000eb10783b */ /* 0x000ee80000004200 */
[----:B------:R-:W-:Y:S03]  /*6fa0*/  LDSM.16.MT88.4 R56, [R235+0x5800] ;  /* 0x00580000eb38783b */ /* 0x000fe60000004200 */
[C---:B-1----:R-:W-:Y:S08]  /*6fb0*/  HMMA.16816.F32.BF16 R44, R4.reuse, R8, R44 ;  /* 0x00000008042c723c */ /* 0x042ff0000004182c */
[C---:B------:R-:W-:Y:S01]  /*6fc0*/  HMMA.16816.F32.BF16 R32, R4.reuse, R10, R32 ;  /* 0x0000000a0420723c */ /* 0x040fe20000041820 */
[----:B------:R-:W1:Y:S07]  /*6fd0*/  LDSM.16.MT88.4 R8, [R234+0xb000] ;  /* 0x00b00000ea08783b */ /* 0x000e6e0000004200 */
[C---:B--2---:R-:W-:Y:S01]  /*6fe0*/  HMMA.16816.F32.BF16 R36, R4.reuse, R20, R80 ;  /* 0x000000140424723c */ /* 0x044fe20000041850 */
[----:B------:R-:W-:Y:S07]  /*6ff0*/  LDSM.16.MT88.4 R80, [R233+0x8800] ;  /* 0x00880000e950783b */ /* 0x000fee0000004200 */
[C---:B------:R-:W-:Y:S01]  /*7000*/  HMMA.16816.F32.BF16 R20, R4.reuse, R22, R72 ;  /* 0x000000160414723c */ /* 0x040fe20000041848 */
[----:B------:R-:W2:Y:S07]  /*7010*/  LDSM.16.MT88.4 R72, [R232+0x8800] ;  /* 0x00880000e848783b */ /* 0x000eae0000004200 */
[C---:B---3--:R-:W-:Y:S01]  /*7020*/  HMMA.16816.F32.BF16 R208, R4.reuse, R16, R64 ;  /* 0x0000001004d0723c */ /* 0x048fe20000041840 */
[----:B------:R-:W-:Y:S07]  /*7030*/  LDSM.16.MT88.4 R64, [R234+0x5800] ;  /* 0x00580000ea40783b */ /* 0x000fee0000004200 */
[C---:B------:R-:W-:Y:S08]  /*7040*/  HMMA.16816.F32.BF16 R16, R4.reuse, R18, R52 ;  /* 0x000000120410723c */ /* 0x040ff00000041834 */
[C---:B-1----:R-:W-:Y:S07]  /*7050*/  HMMA.16816.F32.BF16 R40, R4.reuse, R8, R40 ;  /* 0x000000080428723c */ /* 0x042fee0000041828 */
[----:B------:R-:W-:Y:S01]  /*7060*/  MOV R9, R129 ;  /* 0x0000008100097202 */ /* 0x000fe20000000f00 */
[----:B------:R-:W-:Y:S01]  /*7070*/  HMMA.16816.F32.BF16 R28, R4, R10, R28 ;  /* 0x0000000a041c723c */ /* 0x000fe2000004181c */
[----:B------:R1:W-:Y:S01]  /*7080*/  MUFU.EX2 R7, R0 ;  /* 0x0000000000077308 */ /* 0x0003e20000000800 */
[----:B------:R-:W-:Y:S01]  /*7090*/  MOV R8, R130 ;  /* 0x0000008200087202 */ /* 0x000fe20000000f00 */
[----:B------:R-:W3:Y:S04]  /*70a0*/  LDL R5, [R1+0x40] ;  /* 0x0000400001057983 */ /* 0x000ee80000100800 */
[----:B------:R-:W-:-:S02]  /*70b0*/  FADD.FTZ R4, R3, R25 ;  /* 0x0000001903047221 */ /* 0x000fc40000010000 */
[----:B------:R-:W-:Y:S02]  /*70c0*/  IMAD.MOV.U32 R11, RZ, RZ, R131 ;  /* 0x000000ffff0b7224 */ /* 0x000fe400078e0083 */
[--C-:B-1----:R-:W-:Y:S01]  /*70d0*/  FFMA.FTZ R0, R171, c[0x0][0x2d0], -R2.reuse ;  /* 0x0000b400ab007a23 */ /* 0x102fe20000010802 */
[----:B-----5:R-:W-:Y:S01]  /*70e0*/  F2FP.BF16.PACK_AB R130, R172, R27 ;  /* 0x0000001bac82723e */ /* 0x020fe200000010ff */
[--C-:B------:R-:W-:Y:S01]  /*70f0*/  FFMA.FTZ R3, R250, c[0x0][0x2d0], -R2.reuse ;  /* 0x0000b400fa037a23 */ /* 0x100fe20000010802 */
[----:B------:R-:W-:Y:S01]  /*7100*/  MOV R171, R138 ;  /* 0x0000008a00ab7202 */ /* 0x000fe20000000f00 */
[----:B------:R-:W-:Y:S01]  /*7110*/  FFMA.FTZ R2, R249, c[0x0][0x2d0], -R2 ;  /* 0x0000b400f9027a23 */ /* 0x000fe20000010802 */
[----:B------:R1:W4:Y:S01]  /*7120*/  MUFU.EX2 R14, R0 ;  /* 0x00000000000e7308 */ /* 0x0003220000000800 */
[----:B------:R-:W-:Y:S01]  /*7130*/  MOV R249, R128 ;  /* 0x0000008000f97202 */ /* 0x000fe20000000f00 */
[----:B------:R-:W-:Y:S01]  /*7140*/  FADD.FTZ R4, R147, R4 ;  /* 0x0000000493047221 */ /* 0x000fe20000010000 */
[----:B------:R-:W-:Y:S01]  /*7150*/  LDSM.16.MT88.4 R136, [R233+0x2800] ;  /* 0x00280000e988783b */ /* 0x000fe20000004200 */
[----:B------:R-:W-:Y:S01]  /*7160*/  IMAD.MOV.U32 R250, RZ, RZ, R171 ;  /* 0x000000fffffa7224 */ /* 0x000fe200078e00ab */
[----:B------:R-:W-:-:S03]  /*7170*/  MOV R25, R170 ;  /* 0x000000aa00197202 */ /* 0x000fc60000000f00 */
[----:B------:R5:W-:Y:S08]  /*7180*/  MUFU.EX2 R6, R3 ;  /* 0x0000000300067308 */ /* 0x000bf00000000800 */
[----:B------:R-:W2:Y:S01]  /*7190*/  MUFU.EX2 R13, R2 ;  /* 0x00000002000d7308 */ /* 0x000ea20000000800 */
[----:B------:R-:W-:Y:S01]  /*71a0*/  F2FP.BF16.PACK_AB R128, R26, R15 ;  /* 0x0000000f1a80723e */ /* 0x000fe200000010ff */
[----:B-1----:R-:W-:Y:S01]  /*71b0*/  FADD.FTZ R0, R146, R24 ;  /* 0x0000001892007221 */ /* 0x002fe20000010000 */
[----:B----4-:R-:W-:Y:S01]  /*71c0*/  F2FP.BF16.PACK_AB R129, R14, R7 ;  /* 0x000000070e81723e */ /* 0x010fe200000010ff */
[----:B------:R-:W-:Y:S02]  /*71d0*/  LDSM.16.MT88.4 R144, [R235+0x2800] ;  /* 0x00280000eb90783b */ /* 0x000fe40000004200 */
[----:B------:R-:W-:-:S04]  /*71e0*/  FADD.FTZ R0, R166, R0 ;  /* 0x00000000a6007221 */ /* 0x000fc80000010000 */
[----:B-----5:R-:W-:Y:S01]  /*71f0*/  FADD.FTZ R3, R168, R0 ;  /* 0x00000000a8037221 */ /* 0x020fe20000010000 */
[----:B--2---:R-:W-:Y:S01]  /*7200*/  F2FP.BF16.PACK_AB R131, R13, R6 ;  /* 0x000000060d83723e */ /* 0x004fe200000010ff */
[----:B------:R-:W-:-:S04]  /*7210*/  FADD.FTZ R2, R167, R4 ;  /* 0x00000004a7027221 */ /* 0x000fc80000010000 */
[----:B------:R-:W-:Y:S02]  /*7220*/  FADD.FTZ R0, R169, R2 ;  /* 0x00000002a9007221 */ /* 0x000fe40000010000 */
[C---:B------:R-:W-:Y:S01]  /*7230*/  HMMA.16816.F32.BF16 R68, R128.reuse, R72, R112 ;  /* 0x000000488044723c */ /* 0x040fe20000041870 */
[----:B------:R-:W1:Y:S07]  /*7240*/  LDSM.16.MT88.4 R112, [R233+0xb800] ;  /* 0x00b80000e970783b */ /* 0x000e6e0000004200 */
[C---:B------:R-:W-:Y:S01]  /*7250*/  HMMA.16816.F32.BF16 R156, R128.reuse, R160, R156 ;  /* 0x000000a0809c723c */ /* 0x040fe2000004189c */
[----:B------:R-:W-:Y:S01]  /*7260*/  MOV R4, c[0x0][0x2c4] ;  /* 0x0000b10000047a02 */ /* 0x000fe20000000f00 */
[----:B------:R-:W-:Y:S06]  /*7270*/  LDSM.16.MT88.4 R168, [R233+0x5800] ;  /* 0x00580000e9a8783b */ /* 0x000fec0000004200 */
[C---:B------:R-:W-:Y:S08]  /*7280*/  HMMA.16816.F32.BF16 R160, R128.reuse, R162, R108 ;  /* 0x000000a280a0723c */ /* 0x040ff0000004186c */
[C---:B-1----:R-:W-:Y:S08]  /*7290*/  HMMA.16816.F32.BF16 R108, R128.reuse, R112, R36 ;  /* 0x00000070806c723c */ /* 0x042ff00000041824 */
[----:B------:R-:W-:Y:S01]  /*72a0*/  HMMA.16816.F32.BF16 R112, R128, R114, R20 ;  /* 0x000000728070723c */ /* 0x000fe20000041814 */
[----:B------:R-:W2:Y:S01]  /*72b0*/  LDL.LU R20, [R1+0xc] ;  /* 0x00000c0001147983 */ /* 0x000ea20000300800 */
[----:B------:R-:W-:-:S02]  /*72c0*/  FADD.FTZ R0, R11, R0 ;  /* 0x000000000b007221 */ /* 0x000fc40000010000 */
[----:B------:R-:W-:Y:S02]  /*72d0*/  FADD.FTZ R2, R8, R3 ;  /* 0x0000000308027221 */ /* 0x000fe40000010000 */
[----:B------:R-:W-:Y:S02]  /*72e0*/  FADD.FTZ R0, R9, R0 ;  /* 0x0000000009007221 */ /* 0x000fe40000010000 */
[----:B------:R-:W-:Y:S01]  /*72f0*/  FADD.FTZ R2, R249, R2 ;  /* 0x00000002f9027221 */ /* 0x000fe20000010000 */
[----:B------:R-:W-:Y:S01]  /*7300*/  ISETP.NE.AND P1, PT, R4, 0x1, PT ;  /* 0x000000010400780c */ /* 0x000fe20003f25270 */
[----:B------:R-:W-:Y:S01]  /*7310*/  FADD.FTZ R0, R250, R0 ;  /* 0x00000000fa007221 */ /* 0x000fe20000010000 */
[----:B------:R-:W-:Y:S01]  /*7320*/  MOV R24, c[0x0][0x2ac] ;  /* 0x0000ab0000187a02 */ /* 0x000fe20000000f00 */
[----:B------:R-:W-:Y:S01]  /*7330*/  FADD.FTZ R2, R25, R2 ;  /* 0x0000000219027221 */ /* 0x000fe20000010000 */
[----:B------:R-:W-:Y:S01]  /*7340*/  HMMA.16816.F32.BF16 R132, R128, R136, R132 ;  /* 0x000000888084723c */ /* 0x000fe20000041884 */
[----:B------:R-:W-:Y:S01]  /*7350*/  FADD.FTZ R0, R238, R0 ;  /* 0x00000000ee007221 */ /* 0x000fe20000010000 */
[----:B------:R-:W-:Y:S01]  /*7360*/  LDSM.16.MT88.4 R8, [R234+0xb800] ;  /* 0x00b80000ea08783b */ /* 0x000fe20000004200 */
[----:B------:R-:W-:-:S02]  /*7370*/  FADD.FTZ R2, R244, R2 ;  /* 0x00000002f4027221 */ /* 0x000fc40000010000 */
[----:B------:R-:W-:Y:S02]  /*7380*/  FADD.FTZ R0, R247, R0 ;  /* 0x00000000f7007221 */ /* 0x000fe40000010000 */
[----:B------:R-:W-:Y:S02]  /*7390*/  FADD.FTZ R2, R224, R2 ;  /* 0x00000002e0027221 */ /* 0x000fe40000010000 */
[----:B------:R-:W-:Y:S02]  /*73a0*/  FADD.FTZ R0, R222, R0 ;  /* 0x00000000de007221 */ /* 0x000fe40000010000 */
[----:B------:R-:W-:Y:S02]  /*73b0*/  FADD.FTZ R4, R223, R2 ;  /* 0x00000002df047221 */ /* 0x000fe40000010000 */
[----:B------:R-:W-:Y:S02]  /*73c0*/  FADD.FTZ R3, R225, R0 ;  /* 0x00000000e1037221 */ /* 0x000fe40000010000 */
[----:B------:R-:W-:Y:S01]  /*73d0*/  IMAD R24, R24, c[0x0][0x1d0], RZ ;  /* 0x0000740018187a24 */ /* 0x000fe200078e02ff */
[C---:B------:R-:W-:Y:S01]  /*73e0*/  HMMA.16816.F32.BF16 R136, R128.reuse, R138, R96 ;  /* 0x0000008a8088723c */ /* 0x040fe20000041860 */
[----:B------:R-:W1:Y:S07]  /*73f0*/  LDSM.16.MT88.4 R96, [R234+0x8800] ;  /* 0x00880000ea60783b */ /* 0x000e6e0000004200 */
[C---:B------:R-:W-:Y:S08]  /*7400*/  HMMA.16816.F32.BF16 R148, R128.reuse, R152, R148 ;  /* 0x000000988094723c */ /* 0x040ff00000041894 */
[C---:B------:R-:W-:Y:S08]  /*7410*/  HMMA.16816.F32.BF16 R60, R128.reuse, R64, R184 ;  /* 0x00000040803c723c */ /* 0x040ff000000418b8 */
[C---:B------:R-:W-:Y:S01]  /*7420*/  HMMA.16816.F32.BF16 R152, R128.reuse, R154, R104 ;  /* 0x0000009a8098723c */ /* 0x040fe20000041868 */
[----:B------:R-:W-:Y:S07]  /*7430*/  LDSM.16.MT88.4 R104, [R232+0xb800] ;  /* 0x00b80000e868783b */ /* 0x000fee0000004200 */
[C---:B------:R-:W-:Y:S01]  /*7440*/  HMMA.16816.F32.BF16 R64, R128.reuse, R66, R120 ;  /* 0x000000428040723c */ /* 0x040fe20000041878 */
[----:B------:R-:W-:Y:S07]  /*7450*/  LDSM.16.MT88.4 R120, [R235+0xb800] ;  /* 0x00b80000eb78783b */ /* 0x000fee0000004200 */
[C---:B------:R-:W-:Y:S01]  /*7460*/  HMMA.16816.F32.BF16 R72, R128.reuse, R74, R88 ;  /* 0x0000004a8048723c */ /* 0x040fe20000041858 */
[----:B------:R-:W4:Y:S07]  /*7470*/  LDSM.16.MT88.4 R88, [R235+0x8800] ;  /* 0x00880000eb58783b */ /* 0x000f2e0000004200 */
[C---:B------:R-:W-:Y:S08]  /*7480*/  HMMA.16816.F32.BF16 R176, R128.reuse, R180, R176 ;  /* 0x000000b480b0723c */ /* 0x040ff000000418b0 */
[C---:B------:R-:W-:Y:S08]  /*7490*/  HMMA.16816.F32.BF16 R180, R128.reuse, R182, R92 ;  /* 0x000000b680b4723c */ /* 0x040ff0000004185c */
[C---:B------:R-:W-:Y:S08]  /*74a0*/  HMMA.16816.F32.BF16 R140, R128.reuse, R144, R140 ;  /* 0x00000090808c723c */ /* 0x040ff0000004188c */
[C---:B-1----:R-:W-:Y:S08]  /*74b0*/  HMMA.16816.F32.BF16 R92, R128.reuse, R96, R124 ;  /* 0x00000060805c723c */ /* 0x042ff0000004187c */
[C---:B------:R-:W-:Y:S08]  /*74c0*/  HMMA.16816.F32.BF16 R144, R128.reuse, R146, R100 ;  /* 0x000000928090723c */ /* 0x040ff00000041864 */
[C---:B------:R-:W-:Y:S08]  /*74d0*/  HMMA.16816.F32.BF16 R96, R128.reuse, R98, R116 ;  /* 0x000000628060723c */ /* 0x040ff00000041874 */
[C---:B------:R-:W-:Y:S08]  /*74e0*/  HMMA.16816.F32.BF16 R164, R128.reuse, R168, R212 ;  /* 0x000000a880a4723c */ /* 0x040ff000000418d4 */
[----:B------:R-:W-:Y:S01]  /*74f0*/  HMMA.16816.F32.BF16 R52, R128, R56, R200 ;  /* 0x000000388034723c */ /* 0x000fe200000418c8 */
[----:B---3--:R-:W-:Y:S01]  /*7500*/  @P1 IMAD.HI.U32 R2, R5, c[0x0][0x2c8], RZ ;  /* 0x0000b20005021a27 */ /* 0x008fe200078e00ff */
[----:B------:R-:W-:-:S03]  /*7510*/  MOV R0, R5 ;  /* 0x0000000500007202 */ /* 0x000fc60000000f00 */
[----:B------:R-:W-:Y:S02]  /*7520*/  FADD.FTZ R5, R226, R4 ;  /* 0x00000004e2057221 */ /* 0x000fe40000010000 */
[----:B------:R-:W-:Y:S01]  /*7530*/  FADD.FTZ R4, R227, R3 ;  /* 0x00000003e3047221 */ /* 0x000fe20000010000 */
[----:B------:R-:W-:Y:S01]  /*7540*/  @P1 SHF.R.U32.HI R0, RZ, c[0x0][0x2cc], R2 ;  /* 0x0000b300ff001a19 */ /* 0x000fe20000011602 */
[----:B------:R-:W-:Y:S02]  /*7550*/  FADD.FTZ R3, R236, R5 ;  /* 0x00000005ec037221 */ /* 0x000fe40000010000 */
[----:B------:R-:W-:Y:S01]  /*7560*/  FADD.FTZ R2, R237, R4 ;  /* 0x00000004ed027221 */ /* 0x000fe20000010000 */
[----:B------:R-:W-:Y:S01]  /*7570*/  IADD3 R4, R0, -c[0x0][0x168], R24 ;  /* 0x80005a0000047a10 */ /* 0x000fe20007ffe018 */
[----:B------:R-:W-:Y:S02]  /*7580*/  FADD.FTZ R3, R217, R3 ;  /* 0x00000003d9037221 */ /* 0x000fe40000010000 */
[----:B------:R-:W-:-:S02]  /*7590*/  FADD.FTZ R0, R174, R2 ;  /* 0x00000002ae007221 */ /* 0x000fc40000010000 */
[----:B------:R-:W-:Y:S02]  /*75a0*/  FADD.FTZ R2, R219, R3 ;  /* 0x00000003db027221 */ /* 0x000fe40000010000 */
[----:B------:R-:W-:Y:S02]  /*75b0*/  FADD.FTZ R0, R175, R0 ;  /* 0x00000000af007221 */ /* 0x000fe40000010000 */
[----:B------:R-:W-:Y:S02]  /*75c0*/  FADD.FTZ R2, R220, R2 ;  /* 0x00000002dc027221 */ /* 0x000fe40000010000 */
[----:B------:R-:W-:Y:S02]  /*75d0*/  FADD.FTZ R0, R216, R0 ;  /* 0x00000000d8007221 */ /* 0x000fe40000010000 */
[----:B------:R-:W-:Y:S02]  /*75e0*/  FADD.FTZ R2, R221, R2 ;  /* 0x00000002dd027221 */ /* 0x000fe40000010000 */
[----:B------:R-:W-:-:S02]  /*75f0*/  FADD.FTZ R0, R218, R0 ;  /* 0x00000000da007221 */ /* 0x000fc40000010000 */
[----:B------:R-:W-:-:S04]  /*7600*/  IMAD.HI R3, R4, 0x2aaaaaab, RZ ;  /* 0x2aaaaaab04037827 */ /* 0x000fc800078e02ff */
[----:B------:R-:W-:Y:S02]  /*7610*/  FADD.FTZ R0, R7, R0 ;  /* 0x0000000007007221 */ /* 0x000fe40000010000 */
[----:B------:R-:W-:Y:S01]  /*7620*/  FADD.FTZ R2, R15, R2 ;  /* 0x000000020f027221 */ /* 0x000fe20000010000 */
[----:B------:R-:W-:Y:S01]  /*7630*/  SHF.R.U32.HI R4, RZ, 0x1f, R3 ;  /* 0x0000001fff047819 */ /* 0x000fe20000011603 */
[----:B------:R-:W-:Y:S02]  /*7640*/  FADD.FTZ R0, R14, R0 ;  /* 0x000000000e007221 */ /* 0x000fe40000010000 */
[----:B------:R-:W-:Y:S01]  /*7650*/  FADD.FTZ R2, R26, R2 ;  /* 0x000000021a027221 */ /* 0x000fe20000010000 */
[----:B------:R-:W-:Y:S01]  /*7660*/  LEA.HI.SX32 R3, R3, R4, 0x1c ;  /* 0x0000000403037211 */ /* 0x000fe200078fe2ff */
[----:B------:R-:W-:Y:S02]  /*7670*/  FADD.FTZ R0, R6, R0 ;  /* 0x0000000006007221 */ /* 0x000fe40000010000 */
[----:B------:R-:W-:Y:S01]  /*7680*/  FADD.FTZ R2, R27, R2 ;  /* 0x000000021b027221 */ /* 0x000fe20000010000 */
[----:B------:R-:W-:Y:S01]  /*7690*/  IMNMX R3, RZ, R3, !PT ;  /* 0x00000003ff037217 */ /* 0x000fe20007800200 */
[----:B------:R-:W-:-:S02]  /*76a0*/  FADD.FTZ R0, R13, R0 ;  /* 0x000000000d007221 */ /* 0x000fc40000010000 */
[----:B------:R-:W-:Y:S02]  /*76b0*/  FADD.FTZ R2, R172, R2 ;  /* 0x00000002ac027221 */ /* 0x000fe40000010000 */
[----:B------:R1:W-:Y:S04]  /*76c0*/  STL [R1+0x14], R3 ;  /* 0x0000140301007387 */ /* 0x0003e80000100800 */
[----:B------:R1:W-:Y:S04]  /*76d0*/  STL [R1+0x8], R0 ;  /* 0x0000080001007387 */ /* 0x0003e80000100800 */
[----:B------:R1:W-:Y:S01]  /*76e0*/  STL [R1+0x4], R2 ;  /* 0x0000040201007387 */ /* 0x0003e20000100800 */
[C---:B------:R-:W-:Y:S08]  /*76f0*/  HMMA.16816.F32.BF16 R76, R128.reuse, R80, R48 ;  /* 0x00000050804c723c */ /* 0x040ff00000041830 */
[C---:B----4-:R-:W-:Y:S08]  /*7700*/  HMMA.16816.F32.BF16 R84, R128.reuse, R88, R84 ;  /* 0x000000588054723c */ /* 0x050ff00000041854 */
[C---:B------:R-:W-:Y:S08]  /*7710*/  HMMA.16816.F32.BF16 R100, R128.reuse, R104, R44 ;  /* 0x000000688064723c */ /* 0x040ff0000004182c */
[C---:B------:R-:W-:Y:S08]  /*7720*/  HMMA.16816.F32.BF16 R116, R128.reuse, R120, R208 ;  /* 0x000000788074723c */ /* 0x040ff000000418d0 */
[----:B------:R-:W-:Y:S01]  /*7730*/  HMMA.16816.F32.BF16 R168, R128, R170, R204 ;  /* 0x000000aa80a8723c */ /* 0x000fe200000418cc */
[----:B--2---:R-:W-:-:S04]  /*7740*/  IADD3 R247, R20, -0x2, RZ ;  /* 0xfffffffe14f77810 */ /* 0x004fc80007ffe0ff */
[----:B------:R-:W-:-:S03]  /*7750*/  ISETP.GE.AND P0, PT, R247, R3, PT ;  /* 0x00000003f700720c */ /* 0x000fc60003f06270 */
[C---:B------:R-:W-:Y:S08]  /*7760*/  HMMA.16816.F32.BF16 R56, R128.reuse, R58, R196 ;  /* 0x0000003a8038723c */ /* 0x040ff000000418c4 */
[C---:B------:R-:W-:Y:S08]  /*7770*/  HMMA.16816.F32.BF16 R80, R128.reuse, R82, R192 ;  /* 0x000000528050723c */ /* 0x040ff000000418c0 */
[C---:B------:R-:W-:Y:S08]  /*7780*/  HMMA.16816.F32.BF16 R88, R128.reuse, R90, R188 ;  /* 0x0000005a8058723c */ /* 0x040ff000000418bc */
[C---:B------:R-:W-:Y:S08]  /*7790*/  HMMA.16816.F32.BF16 R104, R128.reuse, R106, R32 ;  /* 0x0000006a8068723c */ /* 0x040ff00000041820 */
[C---:B------:R-:W-:Y:S08]  /*77a0*/  HMMA.16816.F32.BF16 R120, R128.reuse, R122, R16 ;  /* 0x0000007a8078723c */ /* 0x040ff00000041810 */
[C---:B------:R-:W-:Y:S08]  /*77b0*/  HMMA.16816.F32.BF16 R124, R128.reuse, R8, R40 ;  /* 0x00000008807c723c */ /* 0x040ff00000041828 */
[----:B------:R-:W-:Y:S01]  /*77c0*/  HMMA.16816.F32.BF16 R128, R128, R10, R28 ;  /* 0x0000000a8080723c */ /* 0x000fe2000004181c */
[----:B------:R-:W-:Y:S03]  /*77d0*/  @!UPT UIADD3 URZ, URZ, URZ, URZ ;  /* 0x0000003f3f3ff290 */ /* 0x000fe6000fffe03f */
[----:B------:R-:W-:Y:S11]  /*77e0*/  @!P0 BRA `(.L_x_1476) ;  /* 0x000052b000008947 */ /* 0x000ff60003800000 */
[----:B-1----:R-:W-:Y:S02]  /*77f0*/  MOV R175, R12 ;  /* 0x0000000c00af7202 */ /* 0x002fe40000000f00 */
[----:B------:R-:W-:-:S07]  /*7800*/  MOV R174, R173 ;  /* 0x000000ad00ae7202 */ /* 0x000fce0000000f00 */
.L_x_1487:
[----:B------:R-:W-:Y:S04]  /*7810*/  DEPBAR.LE SB0, 0x0 ;  /* 0x000080000000791a */ /* 0x000fe80000000000 */
[----:B------:R-:W-:Y:S01]  /*7820*/  WARPSYNC 0xffffffff ;  /* 0xffffffff00007948 */ /* 0x000fe20003800000 */
[----:B------:R-:W-:Y:S01]  /*7830*/  BAR.SYNC.DEFER_BLOCKING 0x0 ;  /* 0x0000000000007b1d */ /* 0x000fe20000010000 */
[----:B------:R-:W-:Y:S05]  /*7840*/  ISETP.GE.AND P0, PT, R247, RZ, PT ;  /* 0x000000fff700720c */ /* 0x000fea0003f06270 */
[----:B------:R1:W2:Y:S01]  /*7850*/  LDSM.16.M88.4 R48, [R239] ;  /* 0x00000000ef30783b */ /* 0x0002a20000000200 */
[----:B------:R-:W-:Y:S03]  /*7860*/  BSSY B0, `(.L_x_1477) ;  /* 0x0000071000007945 */ /* 0x000fe60003800000 */
[----:B------:R1:W3:Y:S04]  /*7870*/  LDSM.16.M88.4 R8, [R229] ;  /* 0x00000000e508783b */ /* 0x0002e80000000200 */
[----:B------:R1:W4:Y:S04]  /*7880*/  LDSM.16.M88.4 R16, [R229+0x800] ;  /* 0x00080000e510783b */ /* 0x0003280000000200 */
[----:B------:R1:W1:Y:S04]  /*7890*/  LDSM.16.M88.4 R24, [R229+0x1000] ;  /* 0x00100000e518783b */ /* 0x0002680000000200 */
[----:B------:R1:W1:Y:S04]  /*78a0*/  LDSM.16.M88.4 R32, [R229+0x1800] ;  /* 0x00180000e520783b */ /* 0x0002680000000200 */
[----:B------:R1:W1:Y:S04]  /*78b0*/  LDSM.16.M88.4 R40, [R229+0x2000] ;  /* 0x00200000e528783b */ /* 0x0002680000000200 */
[----:B------:R1:W1:Y:S04]  /*78c0*/  LDSM.16.M88.4 R184, [R229+0x2800] ;  /* 0x00280000e5b8783b */ /* 0x0002680000000200 */
[----:B------:R1:W1:Y:S04]  /*78d0*/  LDSM.16.M88.4 R188, [R240] ;  /* 0x00000000f0bc783b */ /* 0x0002680000000200 */
[----:B------:R1:W1:Y:S04]  /*78e0*/  LDSM.16.M88.4 R192, [R228] ;  /* 0x00000000e4c0783b */ /* 0x0002680000000200 */
[----:B------:R1:W1:Y:S04]  /*78f0*/  LDSM.16.M88.4 R196, [R228+0x800] ;  /* 0x00080000e4c4783b */ /* 0x0002680000000200 */
[----:B------:R1:W1:Y:S04]  /*7900*/  LDSM.16.M88.4 R200, [R228+0x1000] ;  /* 0x00100000e4c8783b */ /* 0x0002680000000200 */
[----:B------:R1:W1:Y:S04]  /*7910*/  LDSM.16.M88.4 R204, [R228+0x1800] ;  /* 0x00180000e4cc783b */ /* 0x0002680000000200 */
[----:B------:R1:W1:Y:S04]  /*7920*/  LDSM.16.M88.4 R208, [R228+0x2000] ;  /* 0x00200000e4d0783b */ /* 0x0002680000000200 */
[----:B------:R1:W1:Y:S01]  /*7930*/  LDSM.16.M88.4 R212, [R228+0x2800] ;  /* 0x00280000e4d4783b */ /* 0x0002620000000200 */
[----:B------:R-:W-:-:S05]  /*7940*/  @!P0 BRA `(.L_x_1478) ;  /* 0x0000062000008947 */ /* 0x000fca0003800000 */
[----:B--234-:R-:W-:Y:S01]  /*7950*/  SHF.R.S32.HI R0, RZ, 0x1f, R248 ;  /* 0x0000001fff007819 */ /* 0x01cfe200000114f8 */
[----:B------:R-:W2:Y:S01]  /*7960*/  LDL.64 R14, [R1+0x30] ;  /* 0x00003000010e7983 */ /* 0x000ea20000100a00 */
[----:B------:R-:W-:Y:S01]  /*7970*/  SHF.R.S32.HI R4, RZ, 0x1f, R246 ;  /* 0x0000001fff047819 */ /* 0x000fe200000114f6 */
[----:B------:R-:W-:Y:S01]  /*7980*/  IMAD.WIDE.U32 R2, R248, c[0x0][0x208], RZ ;  /* 0x00008200f8027a25 */ /* 0x000fe200078e00ff */
[C---:B------:R-:W-:Y:S02]  /*7990*/  IADD3 R7, R245.reuse, 0xc0, RZ ;  /* 0x000000c0f5077810 */ /* 0x040fe40007ffe0ff */
[----:B------:R-:W-:Y:S01]  /*79a0*/  IADD3 R12, R245, 0xc0, RZ ;  /* 0x000000c0f50c7810 */ /* 0x000fe20007ffe0ff */
[----:B------:R-:W3:Y:S01]  /*79b0*/  LDL R6, [R1+0x3c] ;  /* 0x00003c0001067983 */ /* 0x000ee20000100800 */
[----:B------:R-:W-:Y:S01]  /*79c0*/  SHF.R.S32.HI R7, RZ, 0x1f, R7 ;  /* 0x0000001fff077819 */ /* 0x000fe20000011407 */
[----:B------:R-:W-:Y:S02]  /*79d0*/  IMAD R0, R0, c[0x0][0x208], RZ ;  /* 0x0000820000007a24 */ /* 0x000fe400078e02ff */
[----:B------:R-:W-:Y:S02]  /*79e0*/  IMAD.SHL.U32 R31, R12, 0x2, RZ ;  /* 0x000000020c1f7824 */ /* 0x000fe400078e00ff */
[----:B------:R-:W-:Y:S02]  /*79f0*/  IMAD R0, R248, c[0x0][0x20c], R0 ;  /* 0x00008300f8007a24 */ /* 0x000fe400078e0200 */
[----:B------:R-:W-:Y:S02]  /*7a00*/  IMAD.SHL.U32 R30, R251, 0x2, RZ ;  /* 0x00000002fb1e7824 */ /* 0x000fe400078e00ff */
[----:B------:R-:W-:Y:S02]  /*7a10*/  IMAD.IADD R3, R3, 0x1, R0 ;  /* 0x0000000103037824 */ /* 0x000fe400078e0200 */
[----:B------:R-:W-:Y:S02]  /*7a20*/  IMAD R0, R4, c[0x0][0x218], RZ ;  /* 0x0000860004007a24 */ /* 0x000fe400078e02ff */
[C---:B------:R-:W-:Y:S04]  /*7a30*/  IMAD.WIDE.U32 R2, R246.reuse, c[0x0][0x218], R2 ;  /* 0x00008600f6027a25 */ /* 0x040fe800078e0002 */
[----:B------:R-:W-:Y:S02]  /*7a40*/  IMAD R0, R246, c[0x0][0x21c], R0 ;  /* 0x00008700f6007a24 */ /* 0x000fe400078e0200 */
[----:B------:R-:W-:Y:S02]  /*7a50*/  IMAD.SHL.U32 R29, R252, 0x2, RZ ;  /* 0x00000002fc1d7824 */ /* 0x000fe400078e00ff */
[----:B------:R-:W-:Y:S01]  /*7a60*/  IMAD.SHL.U32 R28, R245, 0x2, RZ ;  /* 0x00000002f51c7824 */ /* 0x000fe200078e00ff */
[----:B--2---:R-:W-:Y:S02]  /*7a70*/  IADD3 R5, P0, R14, R2, RZ ;  /* 0x000000020e057210 */ /* 0x004fe40007f1e0ff */
[----:B------:R-:W-:Y:S02]  /*7a80*/  SHF.L.U64.HI R14, R12, 0x1, R7 ;  /* 0x000000010c0e7819 */ /* 0x000fe40000010207 */
[----:B------:R-:W-:Y:S02]  /*7a90*/  SHF.R.S32.HI R7, RZ, 0x1f, R251 ;  /* 0x0000001fff077819 */ /* 0x000fe400000114fb */
[----:B---3--:R-:W-:Y:S02]  /*7aa0*/  IADD3.X R0, R6, R3, R0, P0, !PT ;  /* 0x0000000306007210 */ /* 0x008fe400007fe400 */
[----:B------:R-:W-:Y:S02]  /*7ab0*/  LEA R6, P0, R5, c[0x0][0x1f8], 0x1 ;  /* 0x00007e0005067a11 */ /* 0x000fe400078008ff */
[----:B------:R-:W-:Y:S02]  /*7ac0*/  SHF.R.S32.HI R12, RZ, 0x1f, R252 ;  /* 0x0000001fff0c7819 */ /* 0x000fe400000114fc */
[----:B------:R-:W-:Y:S02]  /*7ad0*/  SHF.L.U64.HI R13, R251, 0x1, R7 ;  /* 0x00000001fb0d7819 */ /* 0x000fe40000010207 */
[----:B------:R-:W-:Y:S02]  /*7ae0*/  SHF.R.S32.HI R7, RZ, 0x1f, R245 ;  /* 0x0000001fff077819 */ /* 0x000fe400000114f5 */
[----:B------:R-:W-:Y:S02]  /*7af0*/  LEA.HI.X R5, R5, c[0x0][0x1fc], R0, 0x1, P0 ;  /* 0x00007f0005057a11 */ /* 0x000fe400000f0c00 */
[----:B------:R-:W-:Y:S02]  /*7b00*/  SHF.L.U64.HI R12, R252, 0x1, R12 ;  /* 0x00000001fc0c7819 */ /* 0x000fe4000001020c */
[----:B------:R-:W-:Y:S01]  /*7b10*/  SHF.L.U64.HI R7, R245, 0x1, R7 ;  /* 0x00000001f5077819 */ /* 0x000fe20000010207 */
[----:B------:R-:W-:-:S05]  /*7b20*/  BRA.DIV ~URZ, `(.L_x_1479) ;  /* 0x0000da227f007947 */ /* 0x000fca000b800000 */
[----:B------:R2:W3:Y:S02]  /*7b30*/  SHFL.IDX PT, R4, R5, RZ, 0x181f ;  /* 0x00181fff05047589 */ /* 0x0004e400000e0000 */
.L_x_1538:
[----:B------:R-:W-:-:S05]  /*7b40*/  BRA.DIV ~URZ, `(.L_x_1480) ;  /* 0x0000da727f007947 */ /* 0x000fca000b800000 */
[----:B------:R-:W4:Y:S01]  /*7b50*/  SHFL.IDX PT, R3, R6, RZ, 0x181f ;  /* 0x00181fff06037589 */ /* 0x000f2200000e0000 */
[----:B------:R-:W-:Y:S02]  /*7b60*/  ISETP.GE.AND P4, PT, R245, c[0x0][0x1d4], PT ;  /* 0x00007500f5007a0c */ /* 0x000fe40003f86270 */
[----:B------:R-:W-:Y:S01]  /*7b70*/  ISETP.GE.AND P3, PT, R252, c[0x0][0x1d4], PT ;  /* 0x00007500fc007a0c */ /* 0x000fe20003f66270 */
[----:B------:R-:W5:Y:S01]  /*7b80*/  SHFL.IDX PT, R0, R6, 0x1, 0x181f ;  /* 0x00381f0006007f89 */ /* 0x000f6200000e0000 */
[----:B------:R-:W-:Y:S02]  /*7b90*/  ISETP.GE.AND P2, PT, R251, c[0x0][0x1d4], PT ;  /* 0x00007500fb007a0c */ /* 0x000fe40003f46270 */
[----:B------:R-:W-:Y:S01]  /*7ba0*/  IADD3 R36, R245, 0xc0, RZ ;  /* 0x000000c0f5247810 */ /* 0x000fe20007ffe0ff */
[----:B------:R-:W2:Y:S01]  /*7bb0*/  SHFL.IDX PT, R2, R5, 0x1, 0x181f ;  /* 0x00381f0005027f89 */ /* 0x000ea200000e0000 */
[----:B------:R-:W-:Y:S02]  /*7bc0*/  SEL R15, RZ, 0x10, P4 ;  /* 0x00000010ff0f7807 */ /* 0x000fe40002000000 */
[----:B------:R-:W-:Y:S02]  /*7bd0*/  ISETP.GE.AND P1, PT, R36, c[0x0][0x1d4], PT ;  /* 0x0000750024007a0c */ /* 0x000fe40003f26270 */
[C---:B----4-:R-:W-:Y:S05]  /*7be0*/  IADD3 R20, P0, R3.reuse, R28, RZ ;  /* 0x0000001c03147210 */ /* 0x050fea0007f1e0ff */
[C---:B---3--:R-:W-:Y:S05]  /*7bf0*/  IMAD.X R21, R4.reuse, 0x1, R7, P0 ;  /* 0x0000000104157824 */ /* 0x048fea00000e0607 */
[----:B------:R3:W-:Y:S02]  /*7c00*/  LDGSTS.E.BYPASS.LTC128B.128 [R243+0x100], [R20.64], !P4 ;  /* 0x0010000014f37fae */ /* 0x0007e4000e101d46 */
[C---:B---3--:R-:W-:Y:S05]  /*7c10*/  IADD3 R20, P0, R3.reuse, R29, RZ ;  /* 0x0000001d03147210 */ /* 0x048fea0007f1e0ff */
[C---:B------:R-:W-:Y:S05]  /*7c20*/  IMAD.X R21, R4.reuse, 0x1, R12, P0 ;  /* 0x0000000104157824 */ /* 0x040fea00000e060c */
[----:B------:R3:W-:Y:S02]  /*7c30*/  LDGSTS.E.BYPASS.LTC128B.128 [R243+0x3100], [R20.64], !P3 ;  /* 0x0310000014f37fae */ /* 0x0007e4000d901d46 */
[C---:B---3--:R-:W-:Y:S05]  /*7c40*/  IADD3 R20, P0, R3.reuse, R30, RZ ;  /* 0x0000001e03147210 */ /* 0x048fea0007f1e0ff */
[C---:B------:R-:W-:Y:S01]  /*7c50*/  IMAD.X R21, R4.reuse, 0x1, R13, P0 ;  /* 0x0000000104157824 */ /* 0x040fe200000e060d */
[----:B------:R-:W-:Y:S04]  /*7c60*/  IADD3 R22, P0, R3, R31, RZ ;  /* 0x0000001f03167210 */ /* 0x000fe80007f1e0ff */
[----:B------:R5:W-:Y:S01]  /*7c70*/  LDGSTS.E.BYPASS.LTC128B.128 [R243+0x6100], [R20.64], !P2 ;  /* 0x0610000014f37fae */ /* 0x000be2000d101d46 */
[----:B------:R-:W-:Y:S03]  /*7c80*/  IMAD.X R23, R4, 0x1, R14, P0 ;  /* 0x0000000104177824 */ /* 0x000fe600000e060e */
[----:B------:R3:W4:Y:S04]  /*7c90*/  SHFL.IDX PT, R4, R5, 0x2, 0x181f ;  /* 0x00581f0005047f89 */ /* 0x00072800000e0000 */
[----:B------:R1:W-:Y:S01]  /*7ca0*/  LDGSTS.E.BYPASS.LTC128B.128 [R243+0x9100], [R22.64], !P1 ;  /* 0x0910000016f37fae */ /* 0x0003e2000c901d46 */
[----:B-----5:R-:W-:Y:S05]  /*7cb0*/  IADD3 R20, P0, R0, R28, RZ ;  /* 0x0000001c00147210 */ /* 0x020fea0007f1e0ff */
[----:B--2---:R-:W-:Y:S05]  /*7cc0*/  IMAD.X R21, R2, 0x1, R7, P0 ;  /* 0x0000000102157824 */ /* 0x004fea00000e0607 */
[----:B------:R2:W-:Y:S02]  /*7cd0*/  LDGSTS.E.BYPASS.LTC128B.128 [R243+0x1100], [R20.64], !P4 ;  /* 0x0110000014f37fae */ /* 0x0005e4000e101d46 */
[----:B--2---:R-:W-:Y:S05]  /*7ce0*/  IADD3 R20, P0, R0, R29, RZ ;  /* 0x0000001d00147210 */ /* 0x004fea0007f1e0ff */
[----:B------:R-:W-:Y:S01]  /*7cf0*/  IMAD.X R21, R2, 0x1, R12, P0 ;  /* 0x0000000102157824 */ /* 0x000fe200000e060c */
[----:B-1----:R-:W-:Y:S04]  /*7d00*/  IADD3 R22, P0, R0, R30, RZ ;  /* 0x0000001e00167210 */ /* 0x002fe80007f1e0ff */
[----:B------:R1:W-:Y:S01]  /*7d10*/  LDGSTS.E.BYPASS.LTC128B.128 [R243+0x4100], [R20.64], !P3 ;  /* 0x0410000014f37fae */ /* 0x0003e2000d901d46 */
[----:B------:R-:W-:Y:S05]  /*7d20*/  IMAD.X R23, R2, 0x1, R13, P0 ;  /* 0x0000000102177824 */ /* 0x000fea00000e060d */
[----:B------:R2:W-:Y:S01]  /*7d30*/  LDGSTS.E.BYPASS.LTC128B.128 [R243+0x7100], [R22.64], !P2 ;  /* 0x0710000016f37fae */ /* 0x0005e2000d101d46 */
[----:B-1----:R-:W-:Y:S03]  /*7d40*/  IADD3 R20, P0, R0, R31, RZ ;  /* 0x0000001f00147210 */ /* 0x002fe60007f1e0ff */
[----:B------:R3:W1:Y:S02]  /*7d50*/  SHFL.IDX PT, R0, R6, 0x2, 0x181f ;  /* 0x00581f0006007f89 */ /* 0x00066400000e0000 */
[----:B------:R-:W-:Y:S01]  /*7d60*/  IMAD.X R21, R2, 0x1, R14, P0 ;  /* 0x0000000102157824 */ /* 0x000fe200000e060e */
[----:B--2---:R-:W-:Y:S02]  /*7d70*/  SEL R23, RZ, 0x10, P2 ;  /* 0x00000010ff177807 */ /* 0x004fe40001000000 */
[----:B------:R-:W-:Y:S02]  /*7d80*/  SEL R22, RZ, 0x10, P1 ;  /* 0x00000010ff167807 */ /* 0x000fe40000800000 */
[----:B------:R2:W-:Y:S02]  /*7d90*/  LDGSTS.E.BYPASS.LTC128B.128 [R243+0xa100], [R20.64], !P1 ;  /* 0x0a10000014f37fae */ /* 0x0005e4000c901d46 */
[----:B--2---:R-:W-:Y:S02]  /*7da0*/  SEL R20, RZ, 0x10, P3 ;  /* 0x00000010ff147807 */ /* 0x004fe40001800000 */
.L_x_1539:
[C---:B-1-34-:R-:W-:Y:S02]  /*7db0*/  ISETP.NE.U32.AND P2, PT, R15.reuse, RZ, PT ;  /* 0x000000ff0f00720c */ /* 0x05afe40003f45070 */
[----:B------:R-:W-:Y:S02]  /*7dc0*/  IADD3 R15, -R15, 0x10, RZ ;  /* 0x000000100f0f7810 */ /* 0x000fe40007ffe1ff */
[C---:B------:R-:W-:Y:S02]  /*7dd0*/  ISETP.NE.U32.AND P3, PT, R20.reuse, RZ, PT ;  /* 0x000000ff1400720c */ /* 0x040fe40003f65070 */
[----:B------:R-:W-:Y:S02]  /*7de0*/  LOP3.LUT R15, R15, 0xf, RZ, 0xc0, !PT ;  /* 0x0000000f0f0f7812 */ /* 0x000fe400078ec0ff */
[----:B------:R-:W-:Y:S02]  /*7df0*/  IADD3 R20, -R20, 0x10, RZ ;  /* 0x0000001014147810 */ /* 0x000fe40007ffe1ff */
[----:B------:R-:W-:Y:S02]  /*7e00*/  IADD3 R2, P1, P0, R15, R0, R28 ;  /* 0x000000000f027210 */ /* 0x000fe4000783e01c */
[----:B------:R-:W-:Y:S02]  /*7e10*/  LOP3.LUT R20, R20, 0xf, RZ, 0xc0, !PT ;  /* 0x0000000f14147812 */ /* 0x000fe400078ec0ff */
[----:B------:R-:W-:Y:S02]  /*7e20*/  IADD3.X R3, RZ, R4, R7, P1, P0 ;  /* 0x00000004ff037210 */ /* 0x000fe40000fe0407 */
[C---:B------:R-:W-:Y:S02]  /*7e30*/  IADD3 R6, -R23.reuse, 0x10, RZ ;  /* 0x0000001017067810 */ /* 0x040fe40007ffe1ff */
[----:B------:R-:W-:Y:S01]  /*7e40*/  IADD3 R20, P1, P0, R20, R0, R29 ;  /* 0x0000000014147210 */ /* 0x000fe2000783e01d */
[----:B------:R-:W-:Y:S01]  /*7e50*/  @!PT LDS RZ, [RZ] ;  /* 0x00000000fffff984 */ /* 0x000fe20000000800 */
[----:B------:R-:W-:Y:S01]  /*7e60*/  @!PT LDS RZ, [RZ] ;  /* 0x00000000fffff984 */ /* 0x000fe20000000800 */
[----:B------:R-:W-:Y:S01]  /*7e70*/  @!PT LDS RZ, [RZ] ;  /* 0x00000000fffff984 */ /* 0x000fe20000000800 */
[----:B------:R1:W-:Y:S01]  /*7e80*/  LDGSTS.E.BYPASS.LTC128B.128.ZFILL [R243+0x2100], [R2.64], P2 ;  /* 0x0210000002f37fae */ /* 0x0003e20009141d46 */
[----:B------:R-:W-:Y:S02]  /*7e90*/  LOP3.LUT R6, R6, 0xf, RZ, 0xc0, !PT ;  /* 0x0000000f06067812 */ /* 0x000fe400078ec0ff */
[----:B------:R-:W-:Y:S02]  /*7ea0*/  IADD3.X R21, RZ, R4, R12, P1, P0 ;  /* 0x00000004ff157210 */ /* 0x000fe40000fe040c */
[----:B------:R-:W-:Y:S02]  /*7eb0*/  IADD3 R6, P1, P0, R6, R0, R30 ;  /* 0x0000000006067210 */ /* 0x000fe4000783e01e */
[----:B------:R-:W-:Y:S01]  /*7ec0*/  ISETP.NE.U32.AND P2, PT, R23, RZ, PT ;  /* 0x000000ff1700720c */ /* 0x000fe20003f45070 */
[----:B------:R2:W-:Y:S01]  /*7ed0*/  LDGSTS.E.BYPASS.LTC128B.128.ZFILL [R243+0x5100], [R20.64], P3 ;  /* 0x0510000014f37fae */ /* 0x0005e20009941d46 */
[----:B------:R-:W-:Y:S11]  /*7ee0*/  IADD3.X R7, RZ, R4, R13, P1, P0 ;  /* 0x00000004ff077210 */ /* 0x000ff60000fe040d */
        /* <DEDUP_REMOVED lines=8> */
.L_x_1478:
[----:B--234-:R-:W-:Y:S05]  /*7f70*/  BSYNC B0 ;  /* 0x0000000000007941 */ /* 0x01cfea0003800000 */
.L_x_1477:
[----:B------:R-:W0:Y:S01]  /*7f80*/  LDGDEPBAR ;  /* 0x00000000000079af */ /* 0x000e220000000000 */
[----:B------:R-:W-:Y:S01]  /*7f90*/  WARPSYNC 0xffffffff ;  /* 0xffffffff00007948 */ /* 0x000fe20003800000 */
[C---:B------:R-:W-:Y:S01]  /*7fa0*/  HMMA.16816.F32.BF16 R4, R48.reuse, R8, RZ ;  /* 0x000000083004723c */ /* 0x040fe200000418ff */
[----:B------:R-:W-:Y:S02]  /*7fb0*/  BSSY B0, `(.L_x_1481) ;  /* 0x000019c000007945 */ /* 0x000fe40003800000 */
[----:B------:R-:W-:Y:S05]  /*7fc0*/  ISETP.GE.AND P0, PT, R247, 0x1, PT ;  /* 0x00000001f700780c */ /* 0x000fea0003f06270 */
[C---:B------:R-:W-:Y:S08]  /*7fd0*/  HMMA.16816.F32.BF16 R8, R48.reuse, R10, RZ ;  /* 0x0000000a3008723c */ /* 0x040ff000000418ff */
[C---:B------:R-:W-:Y:S08]  /*7fe0*/  HMMA.16816.F32.BF16 R12, R48.reuse, R16, RZ ;  /* 0x00000010300c723c */ /* 0x040ff000000418ff */
[C---:B------:R-:W-:Y:S08]  /*7ff0*/  HMMA.16816.F32.BF16 R16, R48.reuse, R18, RZ ;  /* 0x000000123010723c */ /* 0x040ff000000418ff */
[C---:B-1----:R-:W-:Y:S08]  /*8000*/  HMMA.16816.F32.BF16 R20, R48.reuse, R24, RZ ;  /* 0x000000183014723c */ /* 0x042ff000000418ff */
[C---:B------:R-:W-:Y:S08]  /*8010*/  HMMA.16816.F32.BF16 R24, R48.reuse, R26, RZ ;  /* 0x0000001a3018723c */ /* 0x040ff000000418ff */
[C---:B------:R-:W-:Y:S08]  /*8020*/  HMMA.16816.F32.BF16 R28, R48.reuse, R32, RZ ;  /* 0x00000020301c723c */ /* 0x040ff000000418ff */
[C---:B------:R-:W-:Y:S08]  /*8030*/  HMMA.16816.F32.BF16 R32, R48.reuse, R34, RZ ;  /* 0x000000223020723c */ /* 0x040ff000000418ff */
[C---:B------:R-:W-:Y:S08]  /*8040*/  HMMA.16816.F32.BF16 R36, R48.reuse, R40, RZ ;  /* 0x000000283024723c */ /* 0x040ff000000418ff */
[C---:B------:R-:W-:Y:S08]  /*8050*/  HMMA.16816.F32.BF16 R40, R48.reuse, R42, RZ ;  /* 0x0000002a3028723c */ /* 0x040ff000000418ff */
[C---:B------:R-:W-:Y:S08]  /*8060*/  HMMA.16816.F32.BF16 R44, R48.reuse, R184, RZ ;  /* 0x000000b8302c723c */ /* 0x040ff000000418ff */
[----:B------:R-:W-:Y:S01]  /*8070*/  HMMA.16816.F32.BF16 R48, R48, R186, RZ ;  /* 0x000000ba3030723c */ /* 0x000fe200000418ff */
[----:B------:R-:W-:Y:S07]  /*8080*/  LDSM.16.M88.4 R184, [R242] ;  /* 0x00000000f2b8783b */ /* 0x000fee0000000200 */
[C---:B------:R-:W-:Y:S08]  /*8090*/  HMMA.16816.F32.BF16 R4, R188.reuse, R192, R4 ;  /* 0x000000c0bc04723c */ /* 0x040ff00000041804 */
        /* <DEDUP_REMOVED lines=19> */
[----:B------:R-:W-:Y:S07]  /*81d0*/  LDSM.16.M88.4 R192, [R230+-0x9000] ;  /* 0xff700000e6c0783b */ /* 0x000fee0000000200 */
[C---:B--2---:R-:W-:Y:S08]  /*81e0*/  HMMA.16816.F32.BF16 R12, R184.reuse, R196, R12 ;  /* 0x000000c4b80c723c */ /* 0x044ff0000004180c */
[C---:B------:R-:W-:Y:S01]  /*81f0*/  HMMA.16816.F32.BF16 R16, R184.reuse, R198, R16 ;  /* 0x000000c6b810723c */ /* 0x040fe20000041810 */
[----:B------:R-:W-:Y:S07]  /*8200*/  LDSM.16.M88.4 R196, [R230+-0x8800] ;  /* 0xff780000e6c4783b */ /* 0x000fee0000000200 */
[C---:B---3--:R-:W-:Y:S08]  /*8210*/  HMMA.16816.F32.BF16 R20, R184.reuse, R200, R20 ;  /* 0x000000c8b814723c */ /* 0x048ff00000041814 */
[C---:B------:R-:W-:Y:S01]  /*8220*/  HMMA.16816.F32.BF16 R24, R184.reuse, R202, R24 ;  /* 0x000000cab818723c */ /* 0x040fe20000041818 */
[----:B------:R-:W-:Y:S07]  /*8230*/  LDSM.16.M88.4 R200, [R230+-0x8000] ;  /* 0xff800000e6c8783b */ /* 0x000fee0000000200 */
[C---:B----4-:R-:W-:Y:S08]  /*8240*/  HMMA.16816.F32.BF16 R28, R184.reuse, R204, R28 ;  /* 0x000000ccb81c723c */ /* 0x050ff0000004181c */
[C---:B------:R-:W-:Y:S01]  /*8250*/  HMMA.16816.F32.BF16 R32, R184.reuse, R206, R32 ;  /* 0x000000ceb820723c */ /* 0x040fe20000041820 */
[----:B------:R-:W-:Y:S07]  /*8260*/  LDSM.16.M88.4 R204, [R230+-0x7800] ;  /* 0xff880000e6cc783b */ /* 0x000fee0000000200 */
[C---:B-----5:R-:W-:Y:S08]  /*8270*/  HMMA.16816.F32.BF16 R36, R184.reuse, R188, R36 ;  /* 0x000000bcb824723c */ /* 0x060ff00000041824 */
[C---:B------:R-:W-:Y:S01]  /*8280*/  HMMA.16816.F32.BF16 R40, R184.reuse, R190, R40 ;  /* 0x000000beb828723c */ /* 0x040fe20000041828 */
[----:B------:R-:W1:Y:S07]  /*8290*/  LDSM.16.M88.4 R188, [R241] ;  /* 0x00000000f1bc783b */ /* 0x000e6e0000000200 */
[C---:B------:R-:W-:Y:S08]  /*82a0*/  HMMA.16816.F32.BF16 R44, R184.reuse, R208, R44 ;  /* 0x000000d0b82c723c */ /* 0x040ff0000004182c */
[----:B------:R-:W-:Y:S01]  /*82b0*/  HMMA.16816.F32.BF16 R48, R184, R210, R48 ;  /* 0x000000d2b830723c */ /* 0x000fe20000041830 */
[----:B------:R-:W2:Y:S06]  /*82c0*/  LDSM.16.M88.4 R184, [R230+-0x7000] ;  /* 0xff900000e6b8783b */ /* 0x000eac0000000200 */
[----:B------:R-:W3:Y:S01]  /*82d0*/  LDSM.16.M88.4 R208, [R230+-0x6800] ;  /* 0xff980000e6d0783b */ /* 0x000ee20000000200 */
        /* <DEDUP_REMOVED lines=17> */
[----:B------:R-:W2:Y:S06]  /*83f0*/  LDSM.16.M88.4 R188, [R229+0x5000] ;  /* 0x00500000e5bc783b */ /* 0x000eac0000000200 */
[----:B------:R-:W3:Y:S01]  /*8400*/  LDSM.16.M88.4 R208, [R229+0x5800] ;  /* 0x00580000e5d0783b */ /* 0x000ee20000000200 */
        /* <DEDUP_REMOVED lines=40> */
[----:B------:R-:W-:Y:S07]  /*8690*/  LDSM.16.M88.4 R192, [R230+-0x6000] ;  /* 0xffa00000e6c0783b */ /* 0x000fee0000000200 */
[C---:B------:R-:W-:Y:S08]  /*86a0*/  HMMA.16816.F32.BF16 R12, R184.reuse, R196, R12 ;  /* 0x000000c4b80c723c */ /* 0x040ff0000004180c */
        /* <DEDUP_REMOVED lines=8> */
[C---:B--2---:R-:W-:Y:S08]  /*8730*/  HMMA.16816.F32.BF16 R36, R184.reuse, R188, R36 ;  /* 0x000000bcb824723c */ /* 0x044ff00000041824 */
[C---:B------:R-:W-:Y:S01]  /*8740*/  HMMA.16816.F32.BF16 R40, R184.reuse, R190, R40 ;  /* 0x000000beb828723c */ /* 0x040fe20000041828 */
[----:B------:R-:W1:Y:S07]  /*8750*/  LDSM.16.M88.4 R188, [R241+0x4000] ;  /* 0x00400000f1bc783b */ /* 0x000e6e0000000200 */
[C---:B---3--:R-:W-:Y:S08]  /*8760*/  HMMA.16816.F32.BF16 R44, R184.reuse, R208, R44 ;  /* 0x000000d0b82c723c */ /* 0x048ff0000004182c */
        /* <DEDUP_REMOVED lines=138> */
[----:B------:R-:W-:Y:S07]  /*9010*/  LDSM.16.M88.4 R192, [R230] ;  /* 0x00000000e6c0783b */ /* 0x000fee0000000200 */
        /* <DEDUP_REMOVED lines=16> */
[----:B------:R-:W-:Y:S05]  /*9120*/  DEPBAR.LE SB0, 0x0 ;  /* 0x000080000000791a */ /* 0x000fea0000000000 */
        /* <DEDUP_REMOVED lines=13> */
[----:B------:R-:W-:Y:S07]  /*9200*/  @!UPT UIADD3 URZ, URZ, URZ, URZ ;  /* 0x0000003f3f3ff290 */ /* 0x000fee000fffe03f */
[----:B------:R-:W-:-:S11]  /*9210*/  @!P0 BRA `(.L_x_1482) ;  /* 0x0000075000008947 */ /* 0x000fd60003800000 */
[----:B------:R-:W-:Y:S01]  /*9220*/  SHF.R.S32.HI R185, RZ, 0x1f, R251 ;  /* 0x0000001fffb97819 */ /* 0x000fe200000114fb */
[----:B------:R-:W2:Y:S01]  /*9230*/  LDL R2, [R1+0x18] ;  /* 0x0000180001027983 */ /* 0x000ea20000100800 */
[----:B------:R-:W-:Y:S01]  /*9240*/  SHF.R.S32.HI R186, RZ, 0x1f, R252 ;  /* 0x0000001fffba7819 */ /* 0x000fe200000114fc */
[----:B------:R-:W-:Y:S01]  /*9250*/  IMAD.MOV.U32 R3, RZ, RZ, c[0x0][0x2b8] ;  /* 0x0000ae00ff037624 */ /* 0x000fe200078e00ff */
[----:B------:R-:W-:Y:S01]  /*9260*/  SHF.L.U64.HI R187, R251, 0x1, R185 ;  /* 0x00000001fbbb7819 */ /* 0x000fe200000102b9 */
[----:B------:R-:W3:Y:S01]  /*9270*/  LDL R0, [R1+0x10] ;  /* 0x0000100001007983 */ /* 0x000ee20000100800 */
[----:B------:R-:W-:Y:S01]  /*9280*/  SHF.R.S32.HI R185, RZ, 0x1f, R245 ;  /* 0x0000001fffb97819 */ /* 0x000fe200000114f5 */
[----:B------:R-:W-:Y:S01]  /*9290*/  IMAD.MOV.U32 R246, RZ, RZ, RZ ;  /* 0x000000fffff67224 */ /* 0x000fe200078e00ff */
[----:B------:R-:W-:Y:S01]  /*92a0*/  ISETP.NE.AND P1, PT, R3, 0x1, PT ;  /* 0x000000010300780c */ /* 0x000fe20003f25270 */
[----:B------:R-:W-:Y:S01]  /*92b0*/  IMAD.SHL.U32 R196, R251, 0x2, RZ ;  /* 0x00000002fbc47824 */ /* 0x000fe200078e00ff */
[C---:B------:R-:W-:Y:S01]  /*92c0*/  SHF.L.U64.HI R186, R252.reuse, 0x1, R186 ;  /* 0x00000001fcba7819 */ /* 0x040fe200000102ba */
[----:B------:R-:W-:Y:S01]  /*92d0*/  IMAD.SHL.U32 R195, R252, 0x2, RZ ;  /* 0x00000002fcc37824 */ /* 0x000fe200078e00ff */
[C---:B------:R-:W-:Y:S01]  /*92e0*/  SHF.L.U64.HI R185, R245.reuse, 0x1, R185 ;  /* 0x00000001f5b97819 */ /* 0x040fe200000102b9 */
[C---:B------:R-:W-:Y:S01]  /*92f0*/  IMAD.SHL.U32 R194, R245.reuse, 0x2, RZ ;  /* 0x00000002f5c27824 */ /* 0x040fe200078e00ff */
[----:B------:R-:W4:Y:S06]  /*9300*/  LDL.64 R216, [R1+0x28] ;  /* 0x0000280001d87983 */ /* 0x000f2c0000100a00 */
[----:B------:R-:W5:Y:S04]  /*9310*/  LDL R172, [R1+0x38] ;  /* 0x0000380001ac7983 */ /* 0x000f680000100800 */
[----:B------:R-:W5:Y:S06]  /*9320*/  LDL.64 R220, [R1+0x20] ;  /* 0x0000200001dc7983 */ /* 0x000f6c0000100a00 */
[----:B------:R-:W5:Y:S01]  /*9330*/  LDL R218, [R1+0x1c] ;  /* 0x00001c0001da7983 */ /* 0x000f620000100800 */
[----:B----4-:R-:W-:Y:S01]  /*9340*/  IADD3 R217, R245, 0xc0, RZ ;  /* 0x000000c0f5d97810 */ /* 0x010fe20007ffe0ff */
[----:B--2---:R-:W-:Y:S03]  /*9350*/  IMAD R2, R247, 0x60, R2 ;  /* 0x00000060f7027824 */ /* 0x004fe600078e0202 */
[----:B------:R-:W-:Y:S02]  /*9360*/  SHF.R.S32.HI R217, RZ, 0x1f, R217 ;  /* 0x0000001fffd97819 */ /* 0x000fe400000114d9 */
[----:B---3--:R-:W-:Y:S05]  /*9370*/  IADD3 R2, R2, -0x60, R0 ;  /* 0xffffffa002027810 */ /* 0x008fea0007ffe000 */
[----:B------:R-:W-:Y:S04]  /*9380*/  @P1 IMAD.HI.U32 R3, R2, c[0x0][0x2bc], RZ ;  /* 0x0000af0002031a27 */ /* 0x000fe800078e00ff */
[----:B------:R-:W-:Y:S01]  /*9390*/  IMAD.MOV.U32 R0, RZ, RZ, R2 ;  /* 0x000000ffff007224 */ /* 0x000fe200078e0002 */
[----:B------:R-:W-:Y:S04]  /*93a0*/  @P1 SHF.R.U32.HI R0, RZ, c[0x0][0x2c0], R3 ;  /* 0x0000b000ff001a19 */ /* 0x000fe80000011603 */
[C---:B------:R-:W-:Y:S02]  /*93b0*/  @!P6 IADD3 R3, P0, R0.reuse, R216, RZ ;  /* 0x000000d80003e210 */ /* 0x040fe40007f1e0ff */
[----:B------:R-:W-:Y:S02]  /*93c0*/  IADD3 R216, R245, 0xc0, RZ ;  /* 0x000000c0f5d87810 */ /* 0x000fe40007ffe0ff */
[----:B-----5:R-:W-:Y:S01]  /*93d0*/  @!P6 LEA.HI.X.SX32 R173, R0, R172, 0x1, P0 ;  /* 0x000000ac00ade211 */ /* 0x020fe200000f0eff */
[----:B------:R-:W-:Y:S01]  /*93e0*/  IMAD.MOV R0, RZ, RZ, -R0 ;  /* 0x000000ffff007224 */ /* 0x000fe200078e0a00 */
[C---:B------:R-:W-:Y:S01]  /*93f0*/  @!P6 LEA R172, P0, R3.reuse, c[0x0][0x2a0], 0x2 ;  /* 0x0000a80003acea11 */ /* 0x040fe200078010ff */
[C---:B------:R-:W-:Y:S01]  /*9400*/  IMAD.SHL.U32 R197, R216.reuse, 0x2, RZ ;  /* 0x00000002d8c57824 */ /* 0x040fe200078e00ff */
[----:B------:R-:W-:Y:S01]  /*9410*/  SHF.L.U64.HI R188, R216, 0x1, R217 ;  /* 0x00000001d8bc7819 */ /* 0x000fe200000102d9 */
        /* <DEDUP_REMOVED lines=18> */
.L_x_1540:
[----:B------:R-:W-:-:S05]  /*9540*/  BRA.DIV ~URZ, `(.L_x_1484) ;  /* 0x0000c5e27f007947 */ /* 0x000fca000b800000 */
[----:B------:R-:W3:Y:S01]  /*9550*/  SHFL.IDX PT, R3, R184, RZ, 0x181f ;  /* 0x00181fffb8037589 */ /* 0x000ee200000e0000 */
[----:B------:R-:W-:Y:S02]  /*9560*/  ISETP.GE.AND P4, PT, R245, c[0x0][0x1d4], PT ;  /* 0x00007500f5007a0c */ /* 0x000fe40003f86270 */
[----:B------:R-:W-:Y:S01]  /*9570*/  ISETP.GE.AND P3, PT, R252, c[0x0][0x1d4], PT ;  /* 0x00007500fc007a0c */ /* 0x000fe20003f66270 */
[----:B------:R-:W4:Y:S01]  /*9580*/  SHFL.IDX PT, R0, R184, 0x1, 0x181f ;  /* 0x00381f00b8007f89 */ /* 0x000f2200000e0000 */
[----:B------:R-:W-:Y:S02]  /*9590*/  ISETP.GE.AND P2, PT, R251, c[0x0][0x1d4], PT ;  /* 0x00007500fb007a0c */ /* 0x000fe40003f46270 */
[----:B------:R-:W-:Y:S01]  /*95a0*/  IADD3 R198, R245, 0xc0, RZ ;  /* 0x000000c0f5c67810 */ /* 0x000fe20007ffe0ff */
[----:B------:R-:W5:Y:S01]  /*95b0*/  SHFL.IDX PT, R2, R173, 0x1, 0x181f ;  /* 0x00381f00ad027f89 */ /* 0x000f6200000e0000 */
[----:B------:R-:W-:Y:S02]  /*95c0*/  SEL R189, RZ, 0x10, P4 ;  /* 0x00000010ffbd7807 */ /* 0x000fe40002000000 */
[----:B------:R-:W-:Y:S02]  /*95d0*/  ISETP.GE.AND P1, PT, R198, c[0x0][0x1d4], PT ;  /* 0x00007500c6007a0c */ /* 0x000fe40003f26270 */
[C---:B---3--:R-:W-:Y:S05]  /*95e0*/  IADD3 R190, P0, R3.reuse, R194, RZ ;  /* 0x000000c203be7210 */ /* 0x048fea0007f1e0ff */
[C---:B--2---:R-:W-:Y:S05]  /*95f0*/  IMAD.X R191, R172.reuse, 0x1, R185, P0 ;  /* 0x00000001acbf7824 */ /* 0x044fea00000e06b9 */
[----:B------:R2:W-:Y:S02]  /*9600*/  LDGSTS.E.BYPASS.LTC128B.128 [R243+0xc100], [R190.64], !P4 ;  /* 0x0c100000bef37fae */ /* 0x0005e4000e101d46 */
[C---:B--2---:R-:W-:Y:S05]  /*9610*/  IADD3 R190, P0, R3.reuse, R195, RZ ;  /* 0x000000c303be7210 */ /* 0x044fea0007f1e0ff */
[C---:B------:R-:W-:Y:S05]  /*9620*/  IMAD.X R191, R172.reuse, 0x1, R186, P0 ;  /* 0x00000001acbf7824 */ /* 0x040fea00000e06ba */
[----:B------:R2:W-:Y:S02]  /*9630*/  LDGSTS.E.BYPASS.LTC128B.128 [R243+0xf100], [R190.64], !P3 ;  /* 0x0f100000bef37fae */ /* 0x0005e4000d901d46 */
[C---:B--2---:R-:W-:Y:S05]  /*9640*/  IADD3 R190, P0, R3.reuse, R196, RZ ;  /* 0x000000c403be7210 */ /* 0x044fea0007f1e0ff */
[C---:B------:R-:W-:Y:S01]  /*9650*/  IMAD.X R191, R172.reuse, 0x1, R187, P0 ;  /* 0x00000001acbf7824 */ /* 0x040fe200000e06bb */
[----:B------:R-:W-:Y:S04]  /*9660*/  IADD3 R192, P0, R3, R197, RZ ;  /* 0x000000c503c07210 */ /* 0x000fe80007f1e0ff */
[----:B------:R4:W-:Y:S01]  /*9670*/  LDGSTS.E.BYPASS.LTC128B.128 [R243+0x12100], [R190.64], !P2 ;  /* 0x12100000bef37fae */ /* 0x0009e2000d101d46 */
[----:B------:R-:W-:Y:S03]  /*9680*/  IMAD.X R193, R172, 0x1, R188, P0 ;  /* 0x00000001acc17824 */ /* 0x000fe600000e06bc */
[----:B------:R2:W3:Y:S04]  /*9690*/  SHFL.IDX PT, R172, R173, 0x2, 0x181f ;  /* 0x00581f00adac7f89 */ /* 0x0004e800000e0000 */
[----:B------:R1:W-:Y:S01]  /*96a0*/  LDGSTS.E.BYPASS.LTC128B.128 [R243+0x15100], [R192.64], !P1 ;  /* 0x15100000c0f37fae */ /* 0x0003e2000c901d46 */
[----:B----4-:R-:W-:Y:S05]  /*96b0*/  IADD3 R190, P0, R0, R194, RZ ;  /* 0x000000c200be7210 */ /* 0x010fea0007f1e0ff */
[----:B-----5:R-:W-:Y:S05]  /*96c0*/  IMAD.X R191, R2, 0x1, R185, P0 ;  /* 0x0000000102bf7824 */ /* 0x020fea00000e06b9 */
[----:B------:R4:W-:Y:S02]  /*96d0*/  LDGSTS.E.BYPASS.LTC128B.128 [R243+0xd100], [R190.64], !P4 ;  /* 0x0d100000bef37fae */ /* 0x0009e4000e101d46 */
[----:B----4-:R-:W-:Y:S05]  /*96e0*/  IADD3 R190, P0, R0, R195, RZ ;  /* 0x000000c300be7210 */ /* 0x010fea0007f1e0ff */
        /* <DEDUP_REMOVED lines=8> */
[----:B----4-:R-:W-:Y:S02]  /*9770*/  SEL R193, RZ, 0x10, P2 ;  /* 0x00000010ffc17807 */ /* 0x010fe40001000000 */
[----:B------:R-:W-:Y:S02]  /*9780*/  SEL R192, RZ, 0x10, P1 ;  /* 0x00000010ffc07807 */ /* 0x000fe40000800000 */
[----:B------:R4:W-:Y:S02]  /*9790*/  LDGSTS.E.BYPASS.LTC128B.128 [R243+0x16100], [R190.64], !P1 ;  /* 0x16100000bef37fae */ /* 0x0009e4000c901d46 */
[----:B----4-:R-:W-:Y:S02]  /*97a0*/  SEL R190, RZ, 0x10, P3 ;  /* 0x00000010ffbe7807 */ /* 0x010fe40001800000 */
.L_x_1541:
[C---:B-123--:R-:W-:Y:S02]  /*97b0*/  ISETP.NE.U32.AND P2, PT, R189.reuse, RZ, PT ;  /* 0x000000ffbd00720c */ /* 0x04efe40003f45070 */
        /* <DEDUP_REMOVED lines=27> */
.L_x_1482:
[----:B------:R-:W-:Y:S05]  /*9970*/  BSYNC B0 ;  /* 0x0000000000007941 */ /* 0x000fea0003800000 */
.L_x_1481:
[----:B------:R-:W3:Y:S01]  /*9980*/  LDL R172, [R1+0x40] ;  /* 0x0000400001ac7983 */ /* 0x000ee20000100800 */
[----:B------:R-:W-:Y:S02]  /*9990*/  IMAD.MOV.U32 R173, RZ, RZ, c[0x0][0x2c4] ;  /* 0x0000b100ffad7624 */ /* 0x000fe400078e00ff */
[----:B------:R-:W-:Y:S01]  /*99a0*/  IMAD R0, R247, -0x60, RZ ;  /* 0xffffffa0f7007824 */ /* 0x000fe200078e02ff */
[----:B--2---:R-:W3:Y:S02]  /*99b0*/  LDL R3, [R1+0x4c] ;  /* 0x00004c0001037983 */ /* 0x004ee40000100800 */
[----:B------:R-:W-:Y:S02]  /*99c0*/  ISETP.NE.AND P0, PT, R173, 0x1, PT ;  /* 0x00000001ad00780c */ /* 0x000fe40003f05270 */
[----:B------:R-:W2:Y:S04]  /*99d0*/  LDL R2, [R1+0x50] ;  /* 0x0000500001027983 */ /* 0x000ea80000100800 */
[----:B------:R-:W0:Y:S01]  /*99e0*/  LDGDEPBAR ;  /* 0x00000000000079af */ /* 0x000e220000000000 */
[----:B---3--:R-:W-:Y:S01]  /*99f0*/  IADD3 R172, R3, R172, RZ ;  /* 0x000000ac03ac7210 */ /* 0x008fe20007ffe0ff */
[----:B------:R-:W-:Y:S01]  /*9a00*/  IMAD.MOV.U32 R3, RZ, RZ, c[0x0][0x2ac] ;  /* 0x0000ab00ff037624 */ /* 0x000fe200078e00ff */
[----:B--2---:R-:W-:Y:S04]  /*9a10*/  IADD3 R0, -R2, 0x1, R0 ;  /* 0x0000000102007810 */ /* 0x004fe80007ffe100 */
[----:B------:R-:W-:Y:S04]  /*9a20*/  @P0 IMAD.HI.U32 R2, R172, c[0x0][0x2c8], RZ ;  /* 0x0000b200ac020a27 */ /* 0x000fe800078e00ff */
[----:B------:R-:W-:Y:S01]  /*9a30*/  IMAD R0, R3, c[0x0][0x1d0], R0 ;  /* 0x0000740003007a24 */ /* 0x000fe200078e0200 */
[----:B------:R-:W-:Y:S04]  /*9a40*/  @P0 SHF.R.U32.HI R172, RZ, c[0x0][0x2cc], R2 ;  /* 0x0000b300ffac0a19 */ /* 0x000fe80000011602 */
[----:B------:R-:W-:Y:S01]  /*9a50*/  IADD3 R173, R0, -c[0x0][0x168], RZ ;  /* 0x80005a0000ad7a10 */ /* 0x000fe20007ffe0ff */
[----:B------:R-:W-:-:S05]  /*9a60*/  BRA.DIV ~URZ, `(.L_x_1485) ;  /* 0x0000c5c27f007947 */ /* 0x000fca000b800000 */
[----:B------:R1:W2:Y:S02]  /*9a70*/  SHFL.IDX PT, R0, R172, RZ, 0x1c1f ;  /* 0x001c1fffac007589 */ /* 0x0002a400000e0000 */
.L_x_1542:
[----:B--2---:R-:W-:Y:S05]  /*9a80*/  IMAD.IADD R0, R173, 0x1, R0 ;  /* 0x00000001ad007824 */ /* 0x004fea00078e0200 */
[C---:B------:R-:W-:Y:S02]  /*9a90*/  ISETP.GT.AND P0, PT, R0.reuse, RZ, PT ;  /* 0x000000ff0000720c */ /* 0x040fe40003f04270 */
[C---:B------:R-:W-:Y:S02]  /*9aa0*/  ISETP.GT.AND P1, PT, R0.reuse, 0x1, PT ;  /* 0x000000010000780c */ /* 0x040fe40003f24270 */
[----:B------:R-:W-:Y:S02]  /*9ab0*/  ISETP.GT.AND P4, PT, R0, 0x9, PT ;  /* 0x000000090000780c */ /* 0x000fe40003f84270 */
[----:B------:R-:W-:Y:S02]  /*9ac0*/  FSEL R4, R4, -INF , P0 ;  /* 0xff80000004047808 */ /* 0x000fe40000000000 */
[C---:B------:R-:W-:Y:S02]  /*9ad0*/  ISETP.GT.AND P0, PT, R0.reuse, 0x10, PT ;  /* 0x000000100000780c */ /* 0x040fe40003f04270 */
[C---:B------:R-:W-:Y:S02]  /*9ae0*/  ISETP.GT.AND P2, PT, R0.reuse, 0x8, PT ;  /* 0x000000080000780c */ /* 0x040fe40003f44270 */
[----:B------:R-:W-:Y:S02]  /*9af0*/  FSEL R5, R5, -INF , P1 ;  /* 0xff80000005057808 */ /* 0x000fe40000800000 */
[C---:B------:R-:W-:Y:S02]  /*9b00*/  ISETP.GT.AND P1, PT, R0.reuse, 0x11, PT ;  /* 0x000000110000780c */ /* 0x040fe40003f24270 */
[C---:B------:R-:W-:Y:S02]  /*9b10*/  ISETP.GT.AND P3, PT, R0.reuse, 0x18, PT ;  /* 0x000000180000780c */ /* 0x040fe40003f64270 */
[----:B------:R-:W-:Y:S02]  /*9b20*/  FSEL R9, R9, -INF , P4 ;  /* 0xff80000009097808 */ /* 0x000fe40002000000 */
[----:B------:R-:W-:Y:S02]  /*9b30*/  ISETP.GT.AND P4, PT, R0, 0x19, PT ;  /* 0x000000190000780c */ /* 0x000fe40003f84270 */
[----:B------:R-:W-:Y:S02]  /*9b40*/  FSEL R196, R12, -INF , P0 ;  /* 0xff8000000cc47808 */ /* 0x000fe40000000000 */
        /* <DEDUP_REMOVED lines=37> */
[----:B------:R-:W-:Y:S01]  /*9da0*/  FMNMX.FTZ R2, R4, R174, !PT ;  /* 0x000000ae04027209 */ /* 0x000fe20007810000 */
[----:B------:R-:W2:Y:S03]  /*9db0*/  SHFL.IDX PT, R0, R172, 0x1, 0x1c1f ;  /* 0x003c1f00ac007f89 */ /* 0x000ea600000e0000 */
[----:B------:R-:W-:Y:S04]  /*9dc0*/  FMNMX.FTZ R2, R5, R2, !PT ;  /* 0x0000000205027209 */ /* 0x000fe80007810000 */
[----:B------:R-:W-:Y:S04]  /*9dd0*/  FMNMX.FTZ R2, R8, R2, !PT ;  /* 0x0000000208027209 */ /* 0x000fe80007810000 */
[----:B------:R-:W-:Y:S04]  /*9de0*/  FMNMX.FTZ R2, R9, R2, !PT ;  /* 0x0000000209027209 */ /* 0x000fe80007810000 */
[----:B------:R-:W-:Y:S04]  /*9df0*/  FMNMX.FTZ R2, R196, R2, !PT ;  /* 0x00000002c4027209 */ /* 0x000fe80007810000 */
[----:B------:R-:W-:Y:S04]  /*9e00*/  FMNMX.FTZ R2, R195, R2, !PT ;  /* 0x00000002c3027209 */ /* 0x000fe80007810000 */
[----:B------:R-:W-:Y:S01]  /*9e10*/  FMNMX.FTZ R2, R194, R2, !PT ;  /* 0x00000002c2027209 */ /* 0x000fe20007810000 */
[----:B--2---:R-:W-:Y:S03]  /*9e20*/  IMAD.IADD R0, R173, 0x1, R0 ;  /* 0x00000001ad007824 */ /* 0x004fe600078e0200 */
[----:B------:R-:W-:Y:S02]  /*9e30*/  FMNMX.FTZ R2, R193, R2, !PT ;  /* 0x00000002c1027209 */ /* 0x000fe40007810000 */
[C---:B------:R-:W-:Y:S02]  /*9e40*/  ISETP.GT.AND P1, PT, R0.reuse, RZ, PT ;  /* 0x000000ff0000720c */ /* 0x040fe40003f24270 */
[----:B------:R-:W-:Y:S02]  /*9e50*/  ISETP.GT.AND P0, PT, R0, 0x1, PT ;  /* 0x000000010000780c */ /* 0x000fe40003f04270 */
[----:B------:R-:W-:Y:S02]  /*9e60*/  FSEL R6, R6, -INF , P1 ;  /* 0xff80000006067808 */ /* 0x000fe40000800000 */
[----:B------:R-:W-:Y:S02]  /*9e70*/  FSEL R7, R7, -INF , P0 ;  /* 0xff80000007077808 */ /* 0x000fe40000000000 */
[----:B------:R-:W-:Y:S02]  /*9e80*/  ISETP.GT.AND P1, PT, R0, 0x8, PT ;  /* 0x000000080000780c */ /* 0x000fe40003f24270 */
[----:B-1----:R-:W-:Y:S02]  /*9e90*/  FMNMX.FTZ R172, R6, R175, !PT ;  /* 0x000000af06ac7209 */ /* 0x002fe40007810000 */
[----:B------:R-:W-:Y:S02]  /*9ea0*/  ISETP.GT.AND P0, PT, R0, 0x9, PT ;  /* 0x000000090000780c */ /* 0x000fe40003f04270 */
[----:B------:R-:W-:Y:S02]  /*9eb0*/  FSEL R10, R10, -INF , P1 ;  /* 0xff8000000a0a7808 */ /* 0x000fe40000800000 */
[----:B------:R-:W-:Y:S02]  /*9ec0*/  FMNMX.FTZ R172, R7, R172, !PT ;  /* 0x000000ac07ac7209 */ /* 0x000fe40007810000 */
[----:B------:R-:W-:Y:S02]  /*9ed0*/  FSEL R11, R11, -INF , P0 ;  /* 0xff8000000b0b7808 */ /* 0x000fe40000000000 */
[----:B------:R-:W-:Y:S02]  /*9ee0*/  ISETP.GT.AND P1, PT, R0, 0x10, PT ;  /* 0x000000100000780c */ /* 0x000fe40003f24270 */
[----:B------:R-:W-:Y:S02]  /*9ef0*/  FMNMX.FTZ R172, R10, R172, !PT ;  /* 0x000000ac0aac7209 */ /* 0x000fe40007810000 */
        /* <DEDUP_REMOVED lines=12> */
[----:B------:R-:W-:Y:S02]  /*9fc0*/  FMNMX.FTZ R2, R204, R2, !PT ;  /* 0x00000002cc027209 */ /* 0x000fe40007810000 */
[----:B------:R-:W-:Y:S02]  /*9fd0*/  ISETP.GT.AND P0, PT, R0, 0x21, PT ;  /* 0x000000210000780c */ /* 0x000fe40003f04270 */
[----:B------:R-:W-:Y:S02]  /*9fe0*/  FSEL R197, R22, -INF , P1 ;  /* 0xff80000016c57808 */ /* 0x000fe40000800000 */
[----:B------:R-:W-:Y:S02]  /*9ff0*/  FMNMX.FTZ R172, R192, R172, !PT ;  /* 0x000000acc0ac7209 */ /* 0x000fe40007810000 */
        /* <DEDUP_REMOVED lines=58> */
[----:B------:R-:W-:Y:S01]  /*a3a0*/  FMNMX.FTZ R172, R226, R172, !PT ;  /* 0x000000ace2ac7209 */ /* 0x000fe20007810000 */
[----:B------:R-:W1:Y:S03]  /*a3b0*/  SHFL.BFLY PT, R173, R0, 0x2, 0x1f ;  /* 0x0c401f0000ad7f89 */ /* 0x000e6600000e0000 */
[----:B------:R-:W-:Y:S05]  /*a3c0*/  FMNMX.FTZ R172, R225, R172, !PT ;  /* 0x000000ace1ac7209 */ /* 0x000fea0007810000 */
[----:B------:R-:W2:Y:S01]  /*a3d0*/  SHFL.BFLY PT, R2, R172, 0x2, 0x1f ;  /* 0x0c401f00ac027f89 */ /* 0x000ea200000e0000 */
[----:B-1----:R-:W-:Y:S07]  /*a3e0*/  FMNMX.FTZ R173, R173, R0, !PT ;  /* 0x00000000adad7209 */ /* 0x002fee0007810000 */
[----:B------:R-:W1:Y:S01]  /*a3f0*/  SHFL.BFLY PT, R3, R173, 0x1, 0x1f ;  /* 0x0c201f00ad037f89 */ /* 0x000e6200000e0000 */
[----:B--2---:R-:W-:Y:S07]  /*a400*/  FMNMX.FTZ R172, R172, R2, !PT ;  /* 0x00000002acac7209 */ /* 0x004fee0007810000 */
[----:B------:R2:W3:Y:S01]  /*a410*/  SHFL.BFLY PT, R0, R172, 0x1, 0x1f ;  /* 0x0c201f00ac007f89 */ /* 0x0004e200000e0000 */
[----:B-1----:R-:W-:Y:S07]  /*a420*/  FMNMX.FTZ R173, R173, R3, !PT ;  /* 0x00000003adad7209 */ /* 0x002fee0007810000 */
.L_x_1543:
[----:B------:R-:W4:Y:S01]  /*a430*/  LDL.LU R17, [R1+0x4] ;  /* 0x0000040001117983 */ /* 0x000f220000300800 */
[C---:B------:R-:W-:Y:S01]  /*a440*/  FMUL.FTZ R188, R173.reuse, c[0x0][0x2d0] ;  /* 0x0000b400adbc7a20 */ /* 0x040fe20000410000 */
[----:B------:R-:W-:Y:S01]  /*a450*/  FSETP.NEU.FTZ.AND P0, PT, R173, -INF , PT ;  /* 0xff800000ad00780b */ /* 0x000fe20003f1d000 */
[----:B------:R-:W-:Y:S01]  /*a460*/  WARPSYNC 0xffffffff ;  /* 0xffffffff00007948 */ /* 0x000fe20003800000 */
[----:B---3--:R-:W-:Y:S01]  /*a470*/  FMNMX.FTZ R3, R0, R172, !PT ;  /* 0x000000ac00037209 */ /* 0x008fe20007810000 */
[----:B------:R-:W1:Y:S01]  /*a480*/  LDSM.16.MT88.4 R12, [R232] ;  /* 0x00000000e80c783b */ /* 0x000e620000004200 */
[----:B------:R-:W-:Y:S03]  /*a490*/  FSEL R188, R188, RZ, P0 ;  /* 0x000000ffbcbc7208 */ /* 0x000fe60000000000 */
[----:B--2---:R-:W-:Y:S02]  /*a4a0*/  FMUL.FTZ R172, R3, c[0x0][0x2d0] ;  /* 0x0000b40003ac7a20 */ /* 0x004fe40000410000 */
[--C-:B------:R-:W-:Y:S02]  /*a4b0*/  FFMA.FTZ R2, R5, c[0x0][0x2d0], -R188.reuse ;  /* 0x0000b40005027a23 */ /* 0x100fe400000108bc */
[--C-:B------:R-:W-:Y:S01]  /*a4c0*/  FFMA.FTZ R4, R4, c[0x0][0x2d0], -R188.reuse ;  /* 0x0000b40004047a23 */ /* 0x100fe200000108bc */
[----:B------:R-:W2:Y:S01]  /*a4d0*/  LDSM.16.MT88.4 R20, [R233] ;  /* 0x00000000e914783b */ /* 0x000ea20000004200 */
[----:B------:R3:W-:Y:S07]  /*a4e0*/  MUFU.EX2 R238, R2 ;  /* 0x0000000200ee7308 */ /* 0x0007ee0000000800 */
[----:B------:R-:W5:Y:S03]  /*a4f0*/  LDSM.16.MT88.4 R28, [R235] ;  /* 0x00000000eb1c783b */ /* 0x000f660000004200 */
[----:B------:R1:W-:Y:S05]  /*a500*/  MUFU.EX2 R184, R4 ;  /* 0x0000000400b87308 */ /* 0x0003ea0000000800 */
[----:B------:R-:W2:Y:S08]  /*a510*/  LDSM.16.MT88.4 R36, [R234] ;  /* 0x00000000ea24783b */ /* 0x000eb00000004200 */
[----:B------:R-:W2:Y:S01]  /*a520*/  LDSM.16.MT88.4 R44, [R232+0x3000] ;  /* 0x00300000e82c783b */ /* 0x000ea20000004200 */
[--C-:B---3--:R-:W-:Y:S04]  /*a530*/  FFMA.FTZ R2, R8, c[0x0][0x2d0], -R188.reuse ;  /* 0x0000b40008027a23 */ /* 0x108fe800000108bc */
[----:B------:R3:W-:Y:S01]  /*a540*/  MUFU.EX2 R250, R2 ;  /* 0x0000000200fa7308 */ /* 0x0007e20000000800 */
[----:B-1----:R-:W-:Y:S09]  /*a550*/  FFMA.FTZ R4, R9, c[0x0][0x2d0], -R188 ;  /* 0x0000b40009047a23 */ /* 0x002ff200000108bc */
[----:B------:R-:W-:Y:S01]  /*a560*/  MUFU.EX2 R16, R4 ;  /* 0x0000000400107308 */ /* 0x000fe20000000800 */
[----:B---3--:R-:W-:Y:S02]  /*a570*/  FSEL R2, R173, RZ, P0 ;  /* 0x000000ffad027208 */ /* 0x008fe40000000000 */
[----:B------:R-:W-:Y:S03]  /*a580*/  FSETP.NEU.FTZ.AND P0, PT, R3, -INF , PT ;  /* 0xff8000000300780b */ /* 0x000fe60003f1d000 */
[----:B------:R-:W-:Y:S01]  /*a590*/  FADD.FTZ R0, -R2, R174 ;  /* 0x000000ae02007221 */ /* 0x000fe20000010100 */
[----:B------:R-:W-:Y:S03]  /*a5a0*/  FSEL R172, R172, RZ, P0 ;  /* 0x000000ffacac7208 */ /* 0x000fe60000000000 */
[----:B------:R-:W-:Y:S02]  /*a5b0*/  FMUL.FTZ R0, R0, c[0x0][0x2d0] ;  /* 0x0000b40000007a20 */ /* 0x000fe40000410000 */
[--C-:B------:R-:W-:Y:S02]  /*a5c0*/  FFMA.FTZ R10, R10, c[0x0][0x2d0], -R172.reuse ;  /* 0x0000b4000a0a7a23 */ /* 0x100fe400000108ac */
[----:B------:R1:W4:Y:S01]  /*a5d0*/  MUFU.EX2 R2, R0 ;  /* 0x0000000000027308 */ /* 0x0003220000000800 */
[--C-:B------:R-:W-:Y:S02]  /*a5e0*/  FFMA.FTZ R11, R11, c[0x0][0x2d0], -R172.reuse ;  /* 0x0000b4000b0b7a23 */ /* 0x100fe400000108ac */
[--C-:B------:R-:W-:Y:S02]  /*a5f0*/  FFMA.FTZ R6, R6, c[0x0][0x2d0], -R172.reuse ;  /* 0x0000b40006067a23 */ /* 0x100fe400000108ac */
[----:B------:R-:W-:Y:S05]  /*a600*/  FFMA.FTZ R7, R7, c[0x0][0x2d0], -R172 ;  /* 0x0000b40007077a23 */ /* 0x000fea00000108ac */
[----:B------:R-:W-:Y:S10]  /*a610*/  MUFU.EX2 R244, R7 ;  /* 0x0000000700f47308 */ /* 0x000ff40000000800 */
[----:B------:R-:W-:Y:S01]  /*a620*/  MUFU.EX2 R249, R10 ;  /* 0x0000000a00f97308 */ /* 0x000fe20000000800 */
[----:B-1----:R-:W-:Y:S05]  /*a630*/  FSEL R0, R3, RZ, P0 ;  /* 0x000000ff03007208 */ /* 0x002fea0000000000 */
[----:B------:R-:W-:Y:S04]  /*a640*/  FADD.FTZ R0, -R0, R175 ;  /* 0x000000af00007221 */ /* 0x000fe80000010100 */
[----:B------:R-:W-:Y:S01]  /*a650*/  MUFU.EX2 R237, R6 ;  /* 0x0000000600ed7308 */ /* 0x000fe20000000800 */
[----:B------:R-:W-:Y:S09]  /*a660*/  FMUL.FTZ R0, R0, c[0x0][0x2d0] ;  /* 0x0000b40000007a20 */ /* 0x000ff20000410000 */
[----:B------:R-:W-:Y:S10]  /*a670*/  MUFU.EX2 R175, R11 ;  /* 0x0000000b00af7308 */ /* 0x000ff40000000800 */
[----:B------:R-:W1:Y:S01]  /*a680*/  MUFU.EX2 R0, R0 ;  /* 0x0000000000007308 */ /* 0x000e620000000800 */
[----:B----4-:R-:W-:Y:S01]  /*a690*/  FFMA.FTZ R174, R2, R17, R184 ;  /* 0x0000001102ae7223 */ /* 0x010fe200000100b8 */
[----:B------:R-:W-:Y:S01]  /*a6a0*/  F2FP.BF16.PACK_AB R184, R238, R184 ;  /* 0x000000b8eeb8723e */ /* 0x000fe200000010ff */
[----:B------:R-:W-:Y:S01]  /*a6b0*/  FMUL.FTZ R5, R2, R177 ;  /* 0x000000b102057220 */ /* 0x000fe20000410000 */
[----:B------:R-:W-:Y:S01]  /*a6c0*/  F2FP.BF16.PACK_AB R186, R16, R250 ;  /* 0x000000fa10ba723e */ /* 0x000fe200000010ff */
[----:B-1----:R-:W-:Y:S01]  /*a6d0*/  FMUL.FTZ R6, R0, R178 ;  /* 0x000000b200067220 */ /* 0x002fe20000410000 */
[----:B------:R-:W-:Y:S01]  /*a6e0*/  F2FP.BF16.PACK_AB R185, R244, R237 ;  /* 0x000000edf4b9723e */ /* 0x000fe200000010ff */
[----:B------:R-:W-:Y:S01]  /*a6f0*/  FMUL.FTZ R7, R0, R179 ;  /* 0x000000b300077220 */ /* 0x000fe20000410000 */
[----:B------:R-:W-:Y:S01]  /*a700*/  F2FP.BF16.PACK_AB R187, R175, R249 ;  /* 0x000000f9afbb723e */ /* 0x000fe200000010ff */
[C---:B------:R-:W-:Y:S01]  /*a710*/  FMUL.FTZ R4, R2.reuse, R176 ;  /* 0x000000b002047220 */ /* 0x040fe20000410000 */
[----:B------:R-:W3:Y:S01]  /*a720*/  LDL.LU R177, [R1+0x8] ;  /* 0x0000080001b17983 */ /* 0x000ee20000300800 */
[C---:B------:R-:W-:Y:S01]  /*a730*/  FMUL.FTZ R8, R2.reuse, R180 ;  /* 0x000000b402087220 */ /* 0x040fe20000410000 */
[----:B------:R-:W-:Y:S01]  /*a740*/  MOV R176, R16 ;  /* 0x0000001000b07202 */ /* 0x000fe20000000f00 */
[----:B------:R-:W-:Y:S02]  /*a750*/  FMUL.FTZ R9, R2, R181 ;  /* 0x000000b502097220 */ /* 0x000fe40000410000 */
[C---:B------:R-:W-:Y:S01]  /*a760*/  FMUL.FTZ R10, R0.reuse, R182 ;  /* 0x000000b6000a7220 */ /* 0x040fe20000410000 */
[C---:B------:R-:W-:Y:S05]  /*a770*/  HMMA.16816.F32.BF16 R4, R184.reuse, R12, R4 ;  /* 0x0000000cb804723c */ /* 0x040fea0000041804 */
[----:B------:R-:W-:Y:S02]  /*a780*/  FMUL.FTZ R11, R0, R183 ;  /* 0x000000b7000b7220 */ /* 0x000fe40000410000 */
[----:B------:R-:W-:Y:S01]  /*a790*/  LDSM.16.MT88.4 R180, [R232+0x2800] ;  /* 0x00280000e8b4783b */ /* 0x000fe20000004200 */
[C---:B------:R-:W-:Y:S04]  /*a7a0*/  FMUL.FTZ R12, R2.reuse, R132 ;  /* 0x00000084020c7220 */ /* 0x040fe80000410000 */
[C---:B------:R-:W-:Y:S03]  /*a7b0*/  HMMA.16816.F32.BF16 R8, R184.reuse, R14, R8 ;  /* 0x0000000eb808723c */ /* 0x040fe60000041808 */
[C---:B------:R-:W-:Y:S02]  /*a7c0*/  FMUL.FTZ R13, R2.reuse, R133 ;  /* 0x00000085020d7220 */ /* 0x040fe40000410000 */
[----:B------:R-:W-:Y:S02]  /*a7d0*/  FMUL.FTZ R16, R2, R136 ;  /* 0x0000008802107220 */ /* 0x000fe40000410000 */
[C---:B------:R-:W-:Y:S02]  /*a7e0*/  FMUL.FTZ R14, R0.reuse, R134 ;  /* 0x00000086000e7220 */ /* 0x040fe40000410000 */
[----:B------:R-:W-:Y:S02]  /*a7f0*/  FMUL.FTZ R15, R0, R135 ;  /* 0x00000087000f7220 */ /* 0x000fe40000410000 */
[----:B------:R-:W1:Y:S01]  /*a800*/  LDSM.16.MT88.4 R132, [R233+0x3000] ;  /* 0x00300000e984783b */ /* 0x000e620000004200 */
[----:B------:R-:W-:Y:S02]  /*a810*/  FMUL.FTZ R17, R2, R137 ;  /* 0x0000008902117220 */ /* 0x000fe40000410000 */
[C---:B------:R-:W-:Y:S02]  /*a820*/  FMUL.FTZ R18, R0.reuse, R138 ;  /* 0x0000008a00127220 */ /* 0x040fe40000410000 */
[C---:B--2---:R-:W-:Y:S03]  /*a830*/  HMMA.16816.F32.BF16 R12, R184.reuse, R20, R12 ;  /* 0x00000014b80c723c */ /* 0x044fe6000004180c */
[C---:B------:R-:W-:Y:S02]  /*a840*/  FMUL.FTZ R19, R0.reuse, R139 ;  /* 0x0000008b00137220 */ /* 0x040fe40000410000 */
[----:B------:R-:W-:Y:S01]  /*a850*/  LDSM.16.MT88.4 R136, [R232+0x800] ;  /* 0x00080000e888783b */ /* 0x000fe20000004200 */
[----:B------:R-:W-:Y:S02]  /*a860*/  FMUL.FTZ R27, R0, R147 ;  /* 0x00000093001b7220 */ /* 0x000fe40000410000 */
[C---:B------:R-:W-:Y:S02]  /*a870*/  FMUL.FTZ R20, R2.reuse, R140 ;  /* 0x0000008c02147220 */ /* 0x040fe40000410000 */
[C---:B------:R-:W-:Y:S03]  /*a880*/  HMMA.16816.F32.BF16 R16, R184.reuse, R22, R16 ;  /* 0x00000016b810723c */ /* 0x040fe60000041810 */
[C---:B------:R-:W-:Y:S02]  /*a890*/  FMUL.FTZ R21, R2.reuse, R141 ;  /* 0x0000008d02157220 */ /* 0x040fe40000410000 */
[----:B------:R-:W-:Y:S02]  /*a8a0*/  FMUL.FTZ R24, R2, R144 ;  /* 0x0000009002187220 */ /* 0x000fe40000410000 */
[C---:B------:R-:W-:Y:S02]  /*a8b0*/  FMUL.FTZ R22, R0.reuse, R142 ;  /* 0x0000008e00167220 */ /* 0x040fe40000410000 */
[----:B------:R-:W-:Y:S02]  /*a8c0*/  FMUL.FTZ R23, R0, R143 ;  /* 0x0000008f00177220 */ /* 0x000fe40000410000 */
[----:B------:R-:W-:Y:S01]  /*a8d0*/  LDSM.16.MT88.4 R140, [R233+0x800] ;  /* 0x00080000e98c783b */ /* 0x000fe20000004200 */
[C---:B------:R-:W-:Y:S02]  /*a8e0*/  FMUL.FTZ R48, R2.reuse, R168 ;  /* 0x000000a802307220 */ /* 0x040fe40000410000 */
[C---:B------:R-:W-:Y:S02]  /*a8f0*/  FMUL.FTZ R49, R2.reuse, R169 ;  /* 0x000000a902317220 */ /* 0x040fe40000410000 */
[C---:B-----5:R-:W-:Y:S03]  /*a900*/  HMMA.16816.F32.BF16 R20, R184.reuse, R28, R20 ;  /* 0x0000001cb814723c */ /* 0x060fe60000041814 */
[----:B------:R-:W-:Y:S02]  /*a910*/  FMUL.FTZ R25, R2, R145 ;  /* 0x0000009102197220 */ /* 0x000fe40000410000 */
[C---:B------:R-:W-:Y:S02]  /*a920*/  FMUL.FTZ R26, R0.reuse, R146 ;  /* 0x00000092001a7220 */ /* 0x040fe40000410000 */
[C---:B------:R-:W-:Y:S02]  /*a930*/  FMUL.FTZ R50, R0.reuse, R170 ;  /* 0x000000aa00327220 */ /* 0x040fe40000410000 */
[----:B------:R-:W-:Y:S02]  /*a940*/  FMUL.FTZ R51, R0, R171 ;  /* 0x000000ab00337220 */ /* 0x000fe40000410000 */
[----:B------:R-:W-:Y:S01]  /*a950*/  LDSM.16.MT88.4 R168, [R233+0x5800] ;  /* 0x00580000e9a8783b */ /* 0x000fe20000004200 */
[C---:B------:R-:W-:Y:S03]  /*a960*/  HMMA.16816.F32.BF16 R24, R184.reuse, R30, R24 ;  /* 0x0000001eb818723c */ /* 0x040fe60000041818 */
[C---:B------:R-:W-:Y:S02]  /*a970*/  FMUL.FTZ R29, R2.reuse, R149 ;  /* 0x00000095021d7220 */ /* 0x040fe40000410000 */
[----:B------:R-:W-:Y:S02]  /*a980*/  FMUL.FTZ R28, R2, R148 ;  /* 0x00000094021c7220 */ /* 0x000fe40000410000 */
[C---:B------:R-:W-:Y:S02]  /*a990*/  FMUL.FTZ R30, R0.reuse, R150 ;  /* 0x00000096001e7220 */ /* 0x040fe40000410000 */
[----:B------:R-:W-:Y:S03]  /*a9a0*/  FMUL.FTZ R31, R0, R151 ;  /* 0x00000097001f7220 */ /* 0x000fe60000410000 */
[--C-:B------:R-:W-:Y:S02]  /*a9b0*/  FFMA.FTZ R150, R215, c[0x0][0x2d0], -R188.reuse ;  /* 0x0000b400d7967a23 */ /* 0x100fe400000108bc */
[--C-:B------:R-:W-:Y:S02]  /*a9c0*/  FFMA.FTZ R149, R214, c[0x0][0x2d0], -R188.reuse ;  /* 0x0000b400d6957a23 */ /* 0x100fe400000108bc */
[C---:B------:R-:W-:Y:S03]  /*a9d0*/  HMMA.16816.F32.BF16 R28, R184.reuse, R36, R28 ;  /* 0x00000024b81c723c */ /* 0x040fe6000004181c */
[----:B------:R-:W-:Y:S02]  /*a9e0*/  FMUL.FTZ R33, R2, R153 ;  /* 0x0000009902217220 */ /* 0x000fe40000410000 */
[C---:B------:R-:W-:Y:S02]  /*a9f0*/  FMUL.FTZ R34, R0.reuse, R154 ;  /* 0x0000009a00227220 */ /* 0x040fe40000410000 */
[----:B------:R-:W-:Y:S02]  /*aa00*/  FMUL.FTZ R35, R0, R155 ;  /* 0x0000009b00237220 */ /* 0x000fe40000410000 */
[----:B------:R-:W-:Y:S03]  /*aa10*/  FMUL.FTZ R32, R2, R152 ;  /* 0x0000009802207220 */ /* 0x000fe60000410000 */
[--C-:B------:R-:W-:Y:S02]  /*aa20*/  FFMA.FTZ R154, R212, c[0x0][0x2d0], -R188.reuse ;  /* 0x0000b400d49a7a23 */ /* 0x100fe400000108bc */
[--C-:B------:R-:W-:Y:S02]  /*aa30*/  FFMA.FTZ R153, R211, c[0x0][0x2d0], -R188.reuse ;  /* 0x0000b400d3997a23 */ /* 0x100fe400000108bc */
[C---:B------:R-:W-:Y:S03]  /*aa40*/  HMMA.16816.F32.BF16 R32, R184.reuse, R38, R32 ;  /* 0x00000026b820723c */ /* 0x040fe60000041820 */
[C---:B------:R-:W-:Y:S02]  /*aa50*/  FMUL.FTZ R36, R2.reuse, R156 ;  /* 0x0000009c02247220 */ /* 0x040fe40000410000 */
[----:B------:R-:W-:Y:S02]  /*aa60*/  FMUL.FTZ R37, R2, R157 ;  /* 0x0000009d02257220 */ /* 0x000fe40000410000 */
[C---:B------:R-:W-:Y:S02]  /*aa70*/  FMUL.FTZ R38, R0.reuse, R158 ;  /* 0x0000009e00267220 */ /* 0x040fe40000410000 */
[----:B------:R-:W-:Y:S03]  /*aa80*/  FMUL.FTZ R39, R0, R159 ;  /* 0x0000009f00277220 */ /* 0x000fe60000410000 */
[----:B------:R-:W-:Y:S02]  /*aa90*/  FFMA.FTZ R155, R210, c[0x0][0x2d0], -R188 ;  /* 0x0000b400d29b7a23 */ /* 0x000fe400000108bc */
[C---:B------:R-:W-:Y:S02]  /*aaa0*/  FMUL.FTZ R40, R2.reuse, R160 ;  /* 0x000000a002287220 */ /* 0x040fe40000410000 */
[C---:B------:R-:W-:Y:S03]  /*aab0*/  HMMA.16816.F32.BF16 R36, R184.reuse, R44, R36 ;  /* 0x0000002cb824723c */ /* 0x040fe60000041824 */
[----:B------:R-:W-:Y:S02]  /*aac0*/  FMUL.FTZ R41, R2, R161 ;  /* 0x000000a102297220 */ /* 0x000fe40000410000 */
[C---:B------:R-:W-:Y:S02]  /*aad0*/  FMUL.FTZ R42, R0.reuse, R162 ;  /* 0x000000a2002a7220 */ /* 0x040fe40000410000 */
[----:B------:R-:W-:Y:S02]  /*aae0*/  FMUL.FTZ R43, R0, R163 ;  /* 0x000000a3002b7220 */ /* 0x000fe40000410000 */
[C---:B------:R-:W-:Y:S03]  /*aaf0*/  FMUL.FTZ R44, R2.reuse, R164 ;  /* 0x000000a4022c7220 */ /* 0x040fe60000410000 */
[C---:B------:R-:W-:Y:S02]  /*ab00*/  FMUL.FTZ R45, R2.reuse, R165 ;  /* 0x000000a5022d7220 */ /* 0x040fe40000410000 */
[C---:B------:R-:W-:Y:S03]  /*ab10*/  HMMA.16816.F32.BF16 R40, R184.reuse, R46, R40 ;  /* 0x0000002eb828723c */ /* 0x040fe60000041828 */
        /* <DEDUP_REMOVED lines=14> */
[----:B------:R-:W-:Y:S04]  /*ac00*/  FMUL.FTZ R61, R2, R61 ;  /* 0x0000003d023d7220 */ /* 0x000fe80000410000 */
        /* <DEDUP_REMOVED lines=23> */
[C---:B------:R-:W-:Y:S04]  /*ad80*/  FMUL.FTZ R82, R0.reuse, R82 ;  /* 0x0000005200527220 */ /* 0x040fe80000410000 */
        /* <DEDUP_REMOVED lines=27> */
[----:B------:R-:W-:Y:S02]  /*af40*/  FMUL.FTZ R121, R2, R121 ;  /* 0x0000007902797220 */ /* 0x000fe40000410000 */
        /* <DEDUP_REMOVED lines=18> */
[----:B------:R-:W-:Y:S02]  /*b070*/  FMUL.FTZ R123, R0, R123 ;  /* 0x0000007b007b7220 */ /* 0x000fe40000410000 */
[----:B------:R-:W-:Y:S04]  /*b080*/  FADD.FTZ R151, R238, R174 ;  /* 0x000000aeee977221 */ /* 0x000fe80000010000 */
[----:B------:R-:W-:Y:S02]  /*b090*/  FADD.FTZ R151, R250, R151 ;  /* 0x00000097fa977221 */ /* 0x000fe40000010000 */
[--C-:B------:R-:W-:Y:S02]  /*b0a0*/  FFMA.FTZ R148, R213, c[0x0][0x2d0], -R188.reuse ;  /* 0x0000b400d5947a23 */ /* 0x100fe400000108bc */
[C---:B------:R-:W-:Y:S02]  /*b0b0*/  FMUL.FTZ R124, R2.reuse, R124 ;  /* 0x0000007c027c7220 */ /* 0x040fe40000410000 */
[C---:B------:R-:W-:Y:S02]  /*b0c0*/  FMUL.FTZ R125, R2.reuse, R125 ;  /* 0x0000007d027d7220 */ /* 0x040fe40000410000 */
[C---:B------:R-:W-:Y:S02]  /*b0d0*/  FMUL.FTZ R128, R2.reuse, R128 ;  /* 0x0000008002807220 */ /* 0x040fe40000410000 */
[----:B------:R-:W-:Y:S02]  /*b0e0*/  FMUL.FTZ R129, R2, R129 ;  /* 0x0000008102817220 */ /* 0x000fe40000410000 */
[--C-:B------:R-:W-:Y:S02]  /*b0f0*/  FFMA.FTZ R2, R196, c[0x0][0x2d0], -R188.reuse ;  /* 0x0000b400c4027a23 */ /* 0x100fe400000108bc */
[C---:B------:R-:W-:Y:S02]  /*b100*/  FMUL.FTZ R126, R0.reuse, R126 ;  /* 0x0000007e007e7220 */ /* 0x040fe40000410000 */
[----:B------:R2:W-:Y:S01]  /*b110*/  MUFU.EX2 R157, R2 ;  /* 0x00000002009d7308 */ /* 0x0005e20000000800 */
[C---:B------:R-:W-:Y:S02]  /*b120*/  FMUL.FTZ R127, R0.reuse, R127 ;  /* 0x0000007f007f7220 */ /* 0x040fe40000410000 */
[C---:B------:R-:W-:Y:S02]  /*b130*/  FMUL.FTZ R130, R0.reuse, R130 ;  /* 0x0000008200827220 */ /* 0x040fe40000410000 */
[----:B------:R-:W-:Y:S02]  /*b140*/  FMUL.FTZ R131, R0, R131 ;  /* 0x0000008300837220 */ /* 0x000fe40000410000 */
[--C-:B------:R-:W-:Y:S01]  /*b150*/  FFMA.FTZ R156, R209, c[0x0][0x2d0], -R188.reuse ;  /* 0x0000b400d19c7a23 */ /* 0x100fe200000108bc */
[C---:B-1----:R-:W-:Y:S08]  /*b160*/  HMMA.16816.F32.BF16 R76, R184.reuse, R132, R76 ;  /* 0x00000084b84c723c */ /* 0x042ff0000004184c */
[C---:B------:R-:W-:Y:S01]  /*b170*/  HMMA.16816.F32.BF16 R80, R184.reuse, R134, R80 ;  /* 0x00000086b850723c */ /* 0x040fe20000041850 */
[----:B------:R-:W1:Y:S03]  /*b180*/  LDSM.16.MT88.4 R132, [R235+0x6000] ;  /* 0x00600000eb84783b */ /* 0x000e660000004200 */
[--C-:B--2---:R-:W-:Y:S04]  /*b190*/  FFMA.FTZ R2, R195, c[0x0][0x2d0], -R188.reuse ;  /* 0x0000b400c3027a23 */ /* 0x104fe800000108bc */
[----:B------:R2:W4:Y:S04]  /*b1a0*/  MUFU.EX2 R163, R2 ;  /* 0x0000000200a37308 */ /* 0x0005280000000800 */
[--C-:B--2---:R-:W-:Y:S06]  /*b1b0*/  FFMA.FTZ R2, R194, c[0x0][0x2d0], -R188.reuse ;  /* 0x0000b400c2027a23 */ /* 0x104fec00000108bc */
[----:B------:R2:W-:Y:S01]  /*b1c0*/  MUFU.EX2 R164, R2 ;  /* 0x0000000200a47308 */ /* 0x0005e20000000800 */
[C---:B-1----:R-:W-:Y:S08]  /*b1d0*/  HMMA.16816.F32.BF16 R84, R184.reuse, R132, R84 ;  /* 0x00000084b854723c */ /* 0x042ff00000041854 */
[C---:B------:R-:W-:Y:S01]  /*b1e0*/  HMMA.16816.F32.BF16 R88, R184.reuse, R134, R88 ;  /* 0x00000086b858723c */ /* 0x040fe20000041858 */
[----:B------:R-:W1:Y:S03]  /*b1f0*/  LDSM.16.MT88.4 R132, [R234+0x6000] ;  /* 0x00600000ea84783b */ /* 0x000e660000004200 */
[----:B--2---:R-:W-:Y:S04]  /*b200*/  FFMA.FTZ R2, R193, c[0x0][0x2d0], -R188 ;  /* 0x0000b400c1027a23 */ /* 0x004fe800000108bc */
[----:B------:R2:W-:Y:S04]  /*b210*/  MUFU.EX2 R167, R2 ;  /* 0x0000000200a77308 */ /* 0x0005e80000000800 */
[----:B--2---:R-:W-:Y:S01]  /*b220*/  FFMA.FTZ R2, R190, c[0x0][0x2d0], -R172 ;  /* 0x0000b400be027a23 */ /* 0x004fe200000108ac */
[C---:B-1----:R-:W-:Y:S03]  /*b230*/  HMMA.16816.F32.BF16 R92, R184.reuse, R132, R92 ;  /* 0x00000084b85c723c */ /* 0x042fe6000004185c */
[----:B------:R-:W-:Y:S02]  /*b240*/  FFMA.FTZ R190, R207, c[0x0][0x2d0], -R188 ;  /* 0x0000b400cfbe7a23 */ /* 0x000fe400000108bc */
[----:B------:R1:W-:Y:S03]  /*b250*/  MUFU.EX2 R158, R2 ;  /* 0x00000002009e7308 */ /* 0x0003e60000000800 */
[C---:B------:R-:W-:Y:S01]  /*b260*/  HMMA.16816.F32.BF16 R96, R184.reuse, R134, R96 ;  /* 0x00000086b860723c */ /* 0x040fe20000041860 */
[----:B------:R-:W2:Y:S06]  /*b270*/  LDSM.16.MT88.4 R132, [R232+0x9000] ;  /* 0x00900000e884783b */ /* 0x000eac0000004200 */
[----:B------:R-:W-:Y:S10]  /*b280*/  MUFU.EX2 R207, R149 ;  /* 0x0000009500cf7308 */ /* 0x000ff40000000800 */
[----:B------:R-:W-:Y:S01]  /*b290*/  MUFU.EX2 R190, R190 ;  /* 0x000000be00be7308 */ /* 0x000fe20000000800 */
[----:B-1----:R-:W-:Y:S02]  /*b2a0*/  FFMA.FTZ R2, R189, c[0x0][0x2d0], -R172 ;  /* 0x0000b400bd027a23 */ /* 0x002fe400000108ac */
[----:B------:R-:W-:Y:S07]  /*b2b0*/  FFMA.FTZ R189, R208, c[0x0][0x2d0], -R188 ;  /* 0x0000b400d0bd7a23 */ /* 0x000fee00000108bc */
[----:B------:R1:W-:Y:S10]  /*b2c0*/  MUFU.EX2 R208, R148 ;  /* 0x0000009400d07308 */ /* 0x0003f40000000800 */
[----:B------:R5:W3:Y:S01]  /*b2d0*/  MUFU.EX2 R159, R2 ;  /* 0x00000002009f7308 */ /* 0x000ae20000000800 */
[C---:B--2---:R-:W-:Y:S09]  /*b2e0*/  HMMA.16816.F32.BF16 R100, R184.reuse, R132, R100 ;  /* 0x00000084b864723c */ /* 0x044ff20000041864 */
[----:B------:R-:W-:Y:S01]  /*b2f0*/  MUFU.EX2 R189, R189 ;  /* 0x000000bd00bd7308 */ /* 0x000fe20000000800 */
[C---:B------:R-:W-:Y:S01]  /*b300*/  HMMA.16816.F32.BF16 R104, R184.reuse, R134, R104 ;  /* 0x00000086b868723c */ /* 0x040fe20000041868 */
[----:B------:R-:W2:Y:S02]  /*b310*/  LDSM.16.MT88.4 R132, [R233+0x9000] ;  /* 0x00900000e984783b */ /* 0x000ea40000004200 */
[----:B-1----:R-:W-:Y:S02]  /*b320*/  FADD.FTZ R148, R176, R151 ;  /* 0x00000097b0947221 */ /* 0x002fe40000010000 */
[----:B-----5:R-:W-:Y:S02]  /*b330*/  FFMA.FTZ R2, R191, c[0x0][0x2d0], -R172 ;  /* 0x0000b400bf027a23 */ /* 0x020fe400000108ac */
[----:B------:R-:W-:Y:S02]  /*b340*/  FFMA.FTZ R191, R206, c[0x0][0x2d0], -R188 ;  /* 0x0000b400cebf7a23 */ /* 0x000fe400000108bc */
[----:B------:R-:W-:Y:S10]  /*b350*/  MUFU.EX2 R206, R150 ;  /* 0x0000009600ce7308 */ /* 0x000ff40000000800 */
[----:B------:R3:W-:Y:S10]  /*b360*/  MUFU.EX2 R165, R2 ;  /* 0x0000000200a57308 */ /* 0x0007f40000000800 */
[----:B------:R-:W-:Y:S01]  /*b370*/  MUFU.EX2 R191, R191 ;  /* 0x000000bf00bf7308 */ /* 0x000fe20000000800 */
[C---:B--2---:R-:W-:Y:S08]  /*b380*/  HMMA.16816.F32.BF16 R108, R184.reuse, R132, R108 ;  /* 0x00000084b86c723c */ /* 0x044ff0000004186c */
[C---:B------:R-:W-:Y:S01]  /*b390*/  HMMA.16816.F32.BF16 R112, R184.reuse, R134, R112 ;  /* 0x00000086b870723c */ /* 0x040fe20000041870 */
[----:B------:R-:W1:Y:S03]  /*b3a0*/  LDSM.16.MT88.4 R132, [R235+0x9000] ;  /* 0x00900000eb84783b */ /* 0x000e660000004200 */
[----:B---3--:R-:W-:Y:S02]  /*b3b0*/  FFMA.FTZ R2, R0, R177, R237 ;  /* 0x000000b100027223 */ /* 0x008fe400000100ed */
[----:B------:R-:W-:Y:S04]  /*b3c0*/  FFMA.FTZ R0, R192, c[0x0][0x2d0], -R172 ;  /* 0x0000b400c0007a23 */ /* 0x000fe800000108ac */
[----:B------:R2:W3:Y:S02]  /*b3d0*/  MUFU.EX2 R166, R0 ;  /* 0x0000000000a67308 */ /* 0x0004e40000000800 */
[--C-:B--2---:R-:W-:Y:S08]  /*b3e0*/  FFMA.FTZ R0, R204, c[0x0][0x2d0], -R188.reuse ;  /* 0x0000b400cc007a23 */ /* 0x104ff000000108bc */
[----:B------:R2:W-:Y:S01]  /*b3f0*/  MUFU.EX2 R162, R0 ;  /* 0x0000000000a27308 */ /* 0x0005e20000000800 */
[C---:B-1----:R-:W-:Y:S08]  /*b400*/  HMMA.16816.F32.BF16 R116, R184.reuse, R132, R116 ;  /* 0x00000084b874723c */ /* 0x042ff00000041874 */
[C---:B------:R-:W-:Y:S01]  /*b410*/  HMMA.16816.F32.BF16 R120, R184.reuse, R134, R120 ;  /* 0x00000086b878723c */ /* 0x040fe20000041878 */
[----:B------:R-:W1:Y:S03]  /*b420*/  LDSM.16.MT88.4 R132, [R234+0x9000] ;  /* 0x00900000ea84783b */ /* 0x000e660000004200 */
[--C-:B--2---:R-:W-:Y:S04]  /*b430*/  FFMA.FTZ R0, R203, c[0x0][0x2d0], -R188.reuse ;  /* 0x0000b400cb007a23 */ /* 0x104fe800000108bc */
[----:B------:R2:W-:Y:S01]  /*b440*/  MUFU.EX2 R161, R0 ;  /* 0x0000000000a17308 */ /* 0x0005e20000000800 */
[C---:B-1----:R-:W-:Y:S03]  /*b450*/  HMMA.16816.F32.BF16 R124, R184.reuse, R132, R124 ;  /* 0x00000084b87c723c */ /* 0x042fe6000004187c */
[--C-:B--2---:R-:W-:Y:S04]  /*b460*/  FFMA.FTZ R0, R202, c[0x0][0x2d0], -R188.reuse ;  /* 0x0000b400ca007a23 */ /* 0x104fe800000108bc */
[----:B----4-:R-:W-:Y:S01]  /*b470*/  F2FP.BF16.PACK_AB R132, R163, R157 ;  /* 0x0000009da384723e */ /* 0x010fe200000010ff */
[----:B------:R-:W-:Y:S01]  /*b480*/  HMMA.16816.F32.BF16 R128, R184, R134, R128 ;  /* 0x00000086b880723c */ /* 0x000fe20000041880 */
[----:B------:R1:W-:Y:S03]  /*b490*/  MUFU.EX2 R145, R0 ;  /* 0x0000000000917308 */ /* 0x0003e60000000800 */
[----:B------:R-:W-:Y:S03]  /*b4a0*/  F2FP.BF16.PACK_AB R133, R159, R158 ;  /* 0x0000009e9f85723e */ /* 0x000fe600000010ff */
[----:B------:R-:W-:Y:S02]  /*b4b0*/  F2FP.BF16.PACK_AB R134, R167, R164 ;  /* 0x000000a4a786723e */ /* 0x000fe400000010ff */
[----:B---3--:R-:W-:Y:S03]  /*b4c0*/  F2FP.BF16.PACK_AB R135, R166, R165 ;  /* 0x000000a5a687723e */ /* 0x008fe600000010ff */
[----:B------:R-:W-:Y:S04]  /*b4d0*/  F2FP.BF16.PACK_AB R184, R190, R189 ;  /* 0x000000bdbeb8723e */ /* 0x000fe800000010ff */
[C---:B------:R-:W-:Y:S08]  /*b4e0*/  HMMA.16816.F32.BF16 R4, R132.reuse, R136, R4 ;  /* 0x000000888404723c */ /* 0x040ff00000041804 */
[C---:B------:R-:W-:Y:S01]  /*b4f0*/  HMMA.16816.F32.BF16 R8, R132.reuse, R138, R8 ;  /* 0x0000008a8408723c */ /* 0x040fe20000041808 */
[----:B------:R-:W2:Y:S03]  /*b500*/  LDSM.16.MT88.4 R136, [R235+0x800] ;  /* 0x00080000eb88783b */ /* 0x000ea60000004200 */
[----:B-1----:R-:W-:Y:S04]  /*b510*/  FFMA.FTZ R0, R201, c[0x0][0x2d0], -R188 ;  /* 0x0000b400c9007a23 */ /* 0x002fe800000108bc */
[C---:B------:R-:W-:Y:S01]  /*b520*/  HMMA.16816.F32.BF16 R12, R132.reuse, R140, R12 ;  /* 0x0000008c840c723c */ /* 0x040fe2000004180c */
[----:B------:R1:W-:Y:S07]  /*b530*/  MUFU.EX2 R146, R0 ;  /* 0x0000000000927308 */ /* 0x0003ee0000000800 */
[C---:B------:R-:W-:Y:S01]  /*b540*/  HMMA.16816.F32.BF16 R16, R132.reuse, R142, R16 ;  /* 0x0000008e8410723c */ /* 0x040fe20000041810 */
[----:B------:R-:W3:Y:S03]  /*b550*/  LDSM.16.MT88.4 R140, [R234+0x800] ;  /* 0x00080000ea8c783b */ /* 0x000ee60000004200 */
[--C-:B-1----:R-:W-:Y:S02]  /*b560*/  FFMA.FTZ R0, R197, c[0x0][0x2d0], -R172.reuse ;  /* 0x0000b400c5007a23 */ /* 0x102fe400000108ac */
[----:B------:R1:W-:Y:S02]  /*b570*/  MUFU.EX2 R197, R156 ;  /* 0x0000009c00c57308 */ /* 0x0003e40000000800 */
[C---:B--2---:R-:W-:Y:S08]  /*b580*/  HMMA.16816.F32.BF16 R20, R132.reuse, R136, R20 ;  /* 0x000000888414723c */ /* 0x044ff00000041814 */
[----:B------:R2:W-:Y:S01]  /*b590*/  MUFU.EX2 R160, R0 ;  /* 0x0000000000a07308 */ /* 0x0005e20000000800 */
[C---:B------:R-:W-:Y:S01]  /*b5a0*/  HMMA.16816.F32.BF16 R24, R132.reuse, R138, R24 ;  /* 0x0000008a8418723c */ /* 0x040fe20000041818 */
[----:B------:R-:W4:Y:S07]  /*b5b0*/  LDSM.16.MT88.4 R136, [R232+0x3800] ;  /* 0x00380000e888783b */ /* 0x000f2e0000004200 */
[C---:B---3--:R-:W-:Y:S04]  /*b5c0*/  HMMA.16816.F32.BF16 R28, R132.reuse, R140, R28 ;  /* 0x0000008c841c723c */ /* 0x048fe8000004181c */
[--C-:B-1----:R-:W-:Y:S04]  /*b5d0*/  FFMA.FTZ R156, R227, c[0x0][0x2d0], -R172.reuse ;  /* 0x0000b400e39c7a23 */ /* 0x102fe800000108ac */
[C---:B------:R-:W-:Y:S01]  /*b5e0*/  HMMA.16816.F32.BF16 R32, R132.reuse, R142, R32 ;  /* 0x0000008e8420723c */ /* 0x040fe20000041820 */
[----:B------:R-:W1:Y:S03]  /*b5f0*/  LDSM.16.MT88.4 R140, [R233+0x3800] ;  /* 0x00380000e98c783b */ /* 0x000e660000004200 */
[--C-:B--2---:R-:W-:Y:S02]  /*b600*/  FFMA.FTZ R0, R198, c[0x0][0x2d0], -R172.reuse ;  /* 0x0000b400c6007a23 */ /* 0x104fe400000108ac */
[----:B------:R-:W-:Y:S10]  /*b610*/  MUFU.EX2 R198, R155 ;  /* 0x0000009b00c67308 */ /* 0x000ff40000000800 */
[----:B------:R-:W2:Y:S01]  /*b620*/  MUFU.EX2 R144, R0 ;  /* 0x0000000000907308 */ /* 0x000ea20000000800 */
[C---:B----4-:R-:W-:Y:S08]  /*b630*/  HMMA.16816.F32.BF16 R36, R132.reuse, R136, R36 ;  /* 0x000000888424723c */ /* 0x050ff00000041824 */
[C---:B------:R-:W-:Y:S01]  /*b640*/  HMMA.16816.F32.BF16 R40, R132.reuse, R138, R40 ;  /* 0x0000008a8428723c */ /* 0x040fe20000041828 */
[----:B------:R-:W3:Y:S03]  /*b650*/  LDSM.16.MT88.4 R136, [R235+0x3800] ;  /* 0x00380000eb88783b */ /* 0x000ee60000004200 */
[----:B--2---:R-:W-:Y:S04]  /*b660*/  MOV R215, R144 ;  /* 0x0000009000d77202 */ /* 0x004fe80000000f00 */
[C---:B-1----:R-:W-:Y:S04]  /*b670*/  HMMA.16816.F32.BF16 R44, R132.reuse, R140, R44 ;  /* 0x0000008c842c723c */ /* 0x042fe8000004182c */
[--C-:B------:R-:W-:Y:S02]  /*b680*/  FFMA.FTZ R0, R199, c[0x0][0x2d0], -R172.reuse ;  /* 0x0000b400c7007a23 */ /* 0x100fe400000108ac */
[----:B------:R-:W-:Y:S02]  /*b690*/  MUFU.EX2 R199, R154 ;  /* 0x0000009a00c77308 */ /* 0x000fe40000000800 */
[C---:B------:R-:W-:Y:S01]  /*b6a0*/  HMMA.16816.F32.BF16 R48, R132.reuse, R142, R48 ;  /* 0x0000008e8430723c */ /* 0x040fe20000041830 */
[----:B------:R-:W1:Y:S07]  /*b6b0*/  LDSM.16.MT88.4 R140, [R234+0x3800] ;  /* 0x00380000ea8c783b */ /* 0x000e6e0000004200 */
[----:B------:R2:W-:Y:S01]  /*b6c0*/  MUFU.EX2 R238, R0 ;  /* 0x0000000000ee7308 */ /* 0x0005e20000000800 */
[C---:B---3--:R-:W-:Y:S03]  /*b6d0*/  HMMA.16816.F32.BF16 R52, R132.reuse, R136, R52 ;  /* 0x000000888434723c */ /* 0x048fe60000041834 */
[----:B--2---:R-:W-:Y:S05]  /*b6e0*/  FFMA.FTZ R0, R200, c[0x0][0x2d0], -R172 ;  /* 0x0000b400c8007a23 */ /* 0x004fea00000108ac */
[C---:B------:R-:W-:Y:S01]  /*b6f0*/  HMMA.16816.F32.BF16 R56, R132.reuse, R138, R56 ;  /* 0x0000008a8438723c */ /* 0x040fe20000041838 */
[----:B------:R-:W2:Y:S01]  /*b700*/  LDSM.16.MT88.4 R136, [R232+0x6800] ;  /* 0x00680000e888783b */ /* 0x000ea20000004200 */
[----:B------:R-:W-:Y:S06]  /*b710*/  MUFU.EX2 R200, R153 ;  /* 0x0000009900c87308 */ /* 0x000fec0000000800 */
[C---:B-1----:R-:W-:Y:S04]  /*b720*/  HMMA.16816.F32.BF16 R60, R132.reuse, R140, R60 ;  /* 0x0000008c843c723c */ /* 0x042fe8000004183c */
[----:B------:R1:W-:Y:S04]  /*b730*/  MUFU.EX2 R237, R0 ;  /* 0x0000000000ed7308 */ /* 0x0003e80000000800 */
[C---:B------:R-:W-:Y:S01]  /*b740*/  HMMA.16816.F32.BF16 R64, R132.reuse, R142, R64 ;  /* 0x0000008e8440723c */ /* 0x040fe20000041840 */
[----:B------:R-:W3:Y:S03]  /*b750*/  LDSM.16.MT88.4 R140, [R233+0x6800] ;  /* 0x00680000e98c783b */ /* 0x000ee60000004200 */
[----:B-1----:R-:W-:Y:S01]  /*b760*/  FADD.FTZ R0, R244, R2 ;  /* 0x00000002f4007221 */ /* 0x002fe20000010000 */
[----:B------:R-:W-:Y:S01]  /*b770*/  MOV R244, R146 ;  /* 0x0000009200f47202 */ /* 0x000fe20000000f00 */
[----:B------:R-:W-:Y:S01]  /*b780*/  FFMA.FTZ R2, R216, c[0x0][0x2d0], -R188 ;  /* 0x0000b400d8027a23 */ /* 0x000fe200000108bc */
[----:B------:R-:W-:Y:S01]  /*b790*/  MOV R216, R145 ;  /* 0x0000009100d87202 */ /* 0x000fe20000000f00 */
[----:B------:R-:W-:Y:S01]  /*b7a0*/  FADD.FTZ R152, R249, R0 ;  /* 0x00000000f9987221 */ /* 0x000fe20000010000 */
[C---:B--2---:R-:W-:Y:S01]  /*b7b0*/  HMMA.16816.F32.BF16 R68, R132.reuse, R136, R68 ;  /* 0x000000888444723c */ /* 0x044fe20000041844 */
[----:B------:R-:W-:Y:S02]  /*b7c0*/  LDSM.16.MT88.4 R144, [R235+0x1000] ;  /* 0x00100000eb90783b */ /* 0x000fe40000004200 */
[----:B------:R-:W-:Y:S02]  /*b7d0*/  FFMA.FTZ R188, R205, c[0x0][0x2d0], -R188 ;  /* 0x0000b400cdbc7a23 */ /* 0x000fe400000108bc */
[----:B------:R1:W-:Y:S01]  /*b7e0*/  MUFU.EX2 R205, R2 ;  /* 0x0000000200cd7308 */ /* 0x0003e20000000800 */
[----:B------:R-:W-:Y:S02]  /*b7f0*/  FFMA.FTZ R0, R217, c[0x0][0x2d0], -R172 ;  /* 0x0000b400d9007a23 */ /* 0x000fe400000108ac */
[C---:B------:R-:W-:Y:S01]  /*b800*/  HMMA.16816.F32.BF16 R72, R132.reuse, R138, R72 ;  /* 0x0000008a8448723c */ /* 0x040fe20000041848 */
[----:B------:R-:W2:Y:S06]  /*b810*/  LDSM.16.MT88.4 R136, [R235+0x6800] ;  /* 0x00680000eb88783b */ /* 0x000eac0000004200 */
[----:B------:R-:W4:Y:S01]  /*b820*/  MUFU.EX2 R192, R188 ;  /* 0x000000bc00c07308 */ /* 0x000f220000000800 */
[C---:B---3--:R-:W-:Y:S08]  /*b830*/  HMMA.16816.F32.BF16 R76, R132.reuse, R140, R76 ;  /* 0x0000008c844c723c */ /* 0x048ff0000004184c */
[C---:B------:R-:W-:Y:S01]  /*b840*/  HMMA.16816.F32.BF16 R80, R132.reuse, R142, R80 ;  /* 0x0000008e8450723c */ /* 0x040fe20000041850 */
[----:B------:R-:W3:Y:S01]  /*b850*/  LDSM.16.MT88.4 R140, [R234+0x6800] ;  /* 0x00680000ea8c783b */ /* 0x000ee20000004200 */
[----:B------:R5:W-:Y:S02]  /*b860*/  MUFU.EX2 R204, R0 ;  /* 0x0000000000cc7308 */ /* 0x000be40000000800 */
[----:B-1----:R-:W-:Y:S02]  /*b870*/  FADD.FTZ R2, R175, R152 ;  /* 0x00000098af027221 */ /* 0x002fe40000010000 */
[----:B------:R-:W-:Y:S03]  /*b880*/  FADD.FTZ R152, R157, R148 ;  /* 0x000000949d987221 */ /* 0x000fe60000010000 */
[----:B------:R-:W-:Y:S03]  /*b890*/  LDSM.16.MT88.4 R148, [R235+0x1800] ;  /* 0x00180000eb94783b */ /* 0x000fe60000004200 */
[----:B------:R-:W-:Y:S01]  /*b8a0*/  MUFU.EX2 R175, R156 ;  /* 0x0000009c00af7308 */ /* 0x000fe20000000800 */
[----:B------:R-:W-:Y:S01]  /*b8b0*/  FFMA.FTZ R157, R226, c[0x0][0x2d0], -R172 ;  /* 0x0000b400e29d7a23 */ /* 0x000fe200000108ac */
[----:B----4-:R-:W-:Y:S01]  /*b8c0*/  F2FP.BF16.PACK_AB R186, R192, R191 ;  /* 0x000000bfc0ba723e */ /* 0x010fe200000010ff */
[----:B------:R-:W-:Y:S02]  /*b8d0*/  FADD.FTZ R158, R158, R2 ;  /* 0x000000029e9e7221 */ /* 0x000fe40000010000 */
[----:B------:R-:W-:Y:S02]  /*b8e0*/  FFMA.FTZ R2, R236, c[0x0][0x2d0], -R172 ;  /* 0x0000b400ec027a23 */ /* 0x000fe400000108ac */
[----:B------:R-:W-:Y:S03]  /*b8f0*/  FADD.FTZ R158, R159, R158 ;  /* 0x0000009e9f9e7221 */ /* 0x000fe60000010000 */
[----:B------:R-:W1:Y:S01]  /*b900*/  MUFU.EX2 R188, R2 ;  /* 0x0000000200bc7308 */ /* 0x000e620000000800 */
[C---:B--2---:R-:W-:Y:S03]  /*b910*/  HMMA.16816.F32.BF16 R84, R132.reuse, R136, R84 ;  /* 0x000000888454723c */ /* 0x044fe60000041854 */
[----:B-----5:R-:W-:Y:S06]  /*b920*/  FFMA.FTZ R0, R218, c[0x0][0x2d0], -R172 ;  /* 0x0000b400da007a23 */ /* 0x020fec00000108ac */
[----:B------:R2:W4:Y:S01]  /*b930*/  MUFU.EX2 R203, R0 ;  /* 0x0000000000cb7308 */ /* 0x0005220000000800 */
[C---:B------:R-:W-:Y:S01]  /*b940*/  HMMA.16816.F32.BF16 R88, R132.reuse, R138, R88 ;  /* 0x0000008a8458723c */ /* 0x040fe20000041858 */
[----:B------:R-:W5:Y:S07]  /*b950*/  LDSM.16.MT88.4 R136, [R232+0x9800] ;  /* 0x00980000e888783b */ /* 0x000f6e0000004200 */
[C---:B---3--:R-:W-:Y:S01]  /*b960*/  HMMA.16816.F32.BF16 R92, R132.reuse, R140, R92 ;  /* 0x0000008c845c723c */ /* 0x048fe2000004185c */
[----:B------:R-:W-:Y:S03]  /*b970*/  MUFU.EX2 R174, R157 ;  /* 0x0000009d00ae7308 */ /* 0x000fe60000000800 */
[----:B-1----:R-:W-:Y:S01]  /*b980*/  F2FP.BF16.PACK_AB R185, R175, R188 ;  /* 0x000000bcafb9723e */ /* 0x002fe200000010ff */
[----:B------:R-:W-:Y:S03]  /*b990*/  FADD.FTZ R2, R165, R158 ;  /* 0x0000009ea5027221 */ /* 0x000fe60000010000 */
[C---:B------:R-:W-:Y:S01]  /*b9a0*/  HMMA.16816.F32.BF16 R96, R132.reuse, R142, R96 ;  /* 0x0000008e8460723c */ /* 0x040fe20000041860 */
[----:B------:R-:W1:Y:S03]  /*b9b0*/  LDSM.16.MT88.4 R140, [R233+0x9800] ;  /* 0x00980000e98c783b */ /* 0x000e660000004200 */
[----:B------:R-:W-:Y:S02]  /*b9c0*/  FADD.FTZ R2, R166, R2 ;  /* 0x00000002a6027221 */ /* 0x000fe40000010000 */
[----:B--2---:R-:W-:Y:S02]  /*b9d0*/  FFMA.FTZ R0, R219, c[0x0][0x2d0], -R172 ;  /* 0x0000b400db007a23 */ /* 0x004fe400000108ac */
[----:B------:R-:W-:Y:S02]  /*b9e0*/  FADD.FTZ R2, R160, R2 ;  /* 0x00000002a0027221 */ /* 0x000fe40000010000 */
[----:B------:R2:W3:Y:S02]  /*b9f0*/  MUFU.EX2 R202, R0 ;  /* 0x0000000000ca7308 */ /* 0x0004e40000000800 */
[----:B------:R-:W-:Y:S04]  /*ba00*/  FADD.FTZ R2, R215, R2 ;  /* 0x00000002d7027221 */ /* 0x000fe80000010000 */
[----:B------:R-:W-:Y:S04]  /*ba10*/  FADD.FTZ R2, R238, R2 ;  /* 0x00000002ee027221 */ /* 0x000fe80000010000 */
[----:B------:R-:W-:Y:S01]  /*ba20*/  FADD.FTZ R2, R237, R2 ;  /* 0x00000002ed027221 */ /* 0x000fe20000010000 */
[C---:B-----5:R-:W-:Y:S03]  /*ba30*/  HMMA.16816.F32.BF16 R100, R132.reuse, R136, R100 ;  /* 0x000000888464723c */ /* 0x060fe60000041864 */
[----:B------:R-:W-:Y:S04]  /*ba40*/  FADD.FTZ R2, R204, R2 ;  /* 0x00000002cc027221 */ /* 0x000fe80000010000 */
[----:B----4-:R-:W-:Y:S01]  /*ba50*/  FADD.FTZ R2, R203, R2 ;  /* 0x00000002cb027221 */ /* 0x010fe20000010000 */
[C---:B------:R-:W-:Y:S01]  /*ba60*/  HMMA.16816.F32.BF16 R104, R132.reuse, R138, R104 ;  /* 0x0000008a8468723c */ /* 0x040fe20000041868 */
[----:B------:R-:W4:Y:S03]  /*ba70*/  LDSM.16.MT88.4 R136, [R235+0x9800] ;  /* 0x00980000eb88783b */ /* 0x000f260000004200 */
[----:B--2---:R-:W-:Y:S02]  /*ba80*/  FFMA.FTZ R0, R220, c[0x0][0x2d0], -R172 ;  /* 0x0000b400dc007a23 */ /* 0x004fe400000108ac */
[----:B---3--:R-:W-:Y:S02]  /*ba90*/  FADD.FTZ R2, R202, R2 ;  /* 0x00000002ca027221 */ /* 0x008fe40000010000 */
[C---:B-1----:R-:W-:Y:S01]  /*baa0*/  HMMA.16816.F32.BF16 R108, R132.reuse, R140, R108 ;  /* 0x0000008c846c723c */ /* 0x042fe2000004186c */
[----:B------:R1:W2:Y:S07]  /*bab0*/  MUFU.EX2 R201, R0 ;  /* 0x0000000000c97308 */ /* 0x0002ae0000000800 */
[C---:B------:R-:W-:Y:S01]  /*bac0*/  HMMA.16816.F32.BF16 R112, R132.reuse, R142, R112 ;  /* 0x0000008e8470723c */ /* 0x040fe20000041870 */
[----:B------:R-:W3:Y:S03]  /*bad0*/  LDSM.16.MT88.4 R140, [R234+0x9800] ;  /* 0x00980000ea8c783b */ /* 0x000ee60000004200 */
[----:B-1----:R-:W-:Y:S02]  /*bae0*/  FFMA.FTZ R0, R221, c[0x0][0x2d0], -R172 ;  /* 0x0000b400dd007a23 */ /* 0x002fe400000108ac */
[----:B--2---:R-:W-:Y:S02]  /*baf0*/  FADD.FTZ R2, R201, R2 ;  /* 0x00000002c9027221 */ /* 0x004fe40000010000 */
[----:B------:R1:W2:Y:S01]  /*bb00*/  MUFU.EX2 R196, R0 ;  /* 0x0000000000c47308 */ /* 0x0002a20000000800 */
[C---:B----4-:R-:W-:Y:S08]  /*bb10*/  HMMA.16816.F32.BF16 R116, R132.reuse, R136, R116 ;  /* 0x000000888474723c */ /* 0x050ff00000041874 */
[C---:B------:R-:W-:Y:S01]  /*bb20*/  HMMA.16816.F32.BF16 R120, R132.reuse, R138, R120 ;  /* 0x0000008a8478723c */ /* 0x040fe20000041878 */
[----:B------:R-:W4:Y:S07]  /*bb30*/  LDSM.16.MT88.4 R136, [R232+0x1000] ;  /* 0x00100000e888783b */ /* 0x000f2e0000004200 */
[C---:B---3--:R-:W-:Y:S04]  /*bb40*/  HMMA.16816.F32.BF16 R124, R132.reuse, R140, R124 ;  /* 0x0000008c847c723c */ /* 0x048fe8000004187c */
[----:B-1----:R-:W-:Y:S02]  /*bb50*/  FFMA.FTZ R0, R222, c[0x0][0x2d0], -R172 ;  /* 0x0000b400de007a23 */ /* 0x002fe400000108ac */
[----:B--2---:R-:W-:Y:S02]  /*bb60*/  FADD.FTZ R2, R196, R2 ;  /* 0x00000002c4027221 */ /* 0x004fe40000010000 */
[----:B------:R-:W-:Y:S01]  /*bb70*/  HMMA.16816.F32.BF16 R128, R132, R142, R128 ;  /* 0x0000008e8480723c */ /* 0x000fe20000041880 */
[----:B------:R-:W1:Y:S01]  /*bb80*/  LDSM.16.MT88.4 R140, [R233+0x1000] ;  /* 0x00100000e98c783b */ /* 0x000e620000004200 */
[----:B------:R2:W3:Y:S05]  /*bb90*/  MUFU.EX2 R195, R0 ;  /* 0x0000000000c37308 */ /* 0x0004ea0000000800 */
[----:B------:R-:W-:Y:S02]  /*bba0*/  F2FP.BF16.PACK_AB R132, R161, R162 ;  /* 0x000000a2a184723e */ /* 0x000fe400000010ff */
[----:B------:R-:W-:Y:S03]  /*bbb0*/  F2FP.BF16.PACK_AB R133, R215, R160 ;  /* 0x000000a0d785723e */ /* 0x000fe600000010ff */
[----:B------:R-:W-:Y:S02]  /*bbc0*/  F2FP.BF16.PACK_AB R134, R244, R216 ;  /* 0x000000d8f486723e */ /* 0x000fe400000010ff */
[----:B------:R-:W-:Y:S07]  /*bbd0*/  F2FP.BF16.PACK_AB R135, R237, R238 ;  /* 0x000000eeed87723e */ /* 0x000fee00000010ff */
[C---:B----4-:R-:W-:Y:S03]  /*bbe0*/  HMMA.16816.F32.BF16 R4, R132.reuse, R136, R4 ;  /* 0x000000888404723c */ /* 0x050fe60000041804 */
[----:B--2---:R-:W-:Y:S02]  /*bbf0*/  FFMA.FTZ R0, R223, c[0x0][0x2d0], -R172 ;  /* 0x0000b400df007a23 */ /* 0x004fe400000108ac */
[----:B---3--:R-:W-:Y:S02]  /*bc00*/  FADD.FTZ R2, R195, R2 ;  /* 0x00000002c3027221 */ /* 0x008fe40000010000 */
[----:B------:R2:W3:Y:S01]  /*bc10*/  MUFU.EX2 R194, R0 ;  /* 0x0000000000c27308 */ /* 0x0004e20000000800 */
[C---:B------:R-:W-:Y:S01]  /*bc20*/  HMMA.16816.F32.BF16 R8, R132.reuse, R138, R8 ;  /* 0x0000008a8408723c */ /* 0x040fe20000041808 */
[----:B------:R-:W4:Y:S07]  /*bc30*/  LDSM.16.MT88.4 R136, [R234+0x1000] ;  /* 0x00100000ea88783b */ /* 0x000f2e0000004200 */
[C---:B-1----:R-:W-:Y:S08]  /*bc40*/  HMMA.16816.F32.BF16 R12, R132.reuse, R140, R12 ;  /* 0x0000008c840c723c */ /* 0x042ff0000004180c */
[C---:B------:R-:W-:Y:S01]  /*bc50*/  HMMA.16816.F32.BF16 R16, R132.reuse, R142, R16 ;  /* 0x0000008e8410723c */ /* 0x040fe20000041810 */
[----:B------:R-:W1:Y:S03]  /*bc60*/  LDSM.16.MT88.4 R140, [R232+0x4000] ;  /* 0x00400000e88c783b */ /* 0x000e660000004200 */
[--C-:B--2---:R-:W-:Y:S04]  /*bc70*/  FFMA.FTZ R0, R224, c[0x0][0x2d0], -R172.reuse ;  /* 0x0000b400e0007a23 */ /* 0x104fe800000108ac */
[C---:B------:R-:W-:Y:S01]  /*bc80*/  HMMA.16816.F32.BF16 R20, R132.reuse, R144, R20 ;  /* 0x000000908414723c */ /* 0x040fe20000041814 */
[----:B------:R2:W-:Y:S03]  /*bc90*/  MUFU.EX2 R193, R0 ;  /* 0x0000000000c17308 */ /* 0x0005e60000000800 */
[----:B------:R-:W-:Y:S02]  /*bca0*/  FFMA.FTZ R172, R225, c[0x0][0x2d0], -R172 ;  /* 0x0000b400e1ac7a23 */ /* 0x000fe400000108ac */
[----:B---3--:R-:W-:Y:S02]  /*bcb0*/  FADD.FTZ R2, R194, R2 ;  /* 0x00000002c2027221 */ /* 0x008fe40000010000 */
[C---:B------:R-:W-:Y:S01]  /*bcc0*/  HMMA.16816.F32.BF16 R24, R132.reuse, R146, R24 ;  /* 0x000000928418723c */ /* 0x040fe20000041818 */
[----:B------:R-:W3:Y:S02]  /*bcd0*/  LDSM.16.MT88.4 R144, [R233+0x4000] ;  /* 0x00400000e990783b */ /* 0x000ee40000004200 */
[----:B------:R-:W5:Y:S05]  /*bce0*/  MUFU.EX2 R172, R172 ;  /* 0x000000ac00ac7308 */ /* 0x000f6a0000000800 */
[C---:B----4-:R-:W-:Y:S08]  /*bcf0*/  HMMA.16816.F32.BF16 R28, R132.reuse, R136, R28 ;  /* 0x00000088841c723c */ /* 0x050ff0000004181c */
[C---:B------:R-:W-:Y:S01]  /*bd00*/  HMMA.16816.F32.BF16 R32, R132.reuse, R138, R32 ;  /* 0x0000008a8420723c */ /* 0x040fe20000041820 */
[----:B------:R-:W4:Y:S03]  /*bd10*/  LDSM.16.MT88.4 R136, [R235+0x4000] ;  /* 0x00400000eb88783b */ /* 0x000f260000004200 */
[----:B--2---:R-:W-:Y:S04]  /*bd20*/  FADD.FTZ R0, R163, R152 ;  /* 0x00000098a3007221 */ /* 0x004fe80000010000 */
[C---:B-1----:R-:W-:Y:S01]  /*bd30*/  HMMA.16816.F32.BF16 R36, R132.reuse, R140, R36 ;  /* 0x0000008c8424723c */ /* 0x042fe20000041824 */
[----:B------:R-:W-:Y:S03]  /*bd40*/  LDSM.16.MT88.4 R152, [R234+0x2000] ;  /* 0x00200000ea98783b */ /* 0x000fe60000004200 */
[----:B-----5:R-:W-:Y:S01]  /*bd50*/  F2FP.BF16.PACK_AB R187, R172, R174 ;  /* 0x000000aeacbb723e */ /* 0x020fe200000010ff */
[----:B------:R-:W-:Y:S03]  /*bd60*/  FADD.FTZ R0, R164, R0 ;  /* 0x00000000a4007221 */ /* 0x000fe60000010000 */
[C---:B------:R-:W-:Y:S01]  /*bd70*/  HMMA.16816.F32.BF16 R40, R132.reuse, R142, R40 ;  /* 0x0000008e8428723c */ /* 0x040fe20000041828 */
[----:B------:R-:W1:Y:S03]  /*bd80*/  LDSM.16.MT88.4 R140, [R234+0x4000] ;  /* 0x00400000ea8c783b */ /* 0x000e660000004200 */
[----:B------:R-:W-:Y:S04]  /*bd90*/  FADD.FTZ R0, R167, R0 ;  /* 0x00000000a7007221 */ /* 0x000fe80000010000 */
[C---:B---3--:R-:W-:Y:S04]  /*bda0*/  HMMA.16816.F32.BF16 R44, R132.reuse, R144, R44 ;  /* 0x00000090842c723c */ /* 0x048fe8000004182c */
[----:B------:R-:W-:Y:S04]  /*bdb0*/  FADD.FTZ R0, R162, R0 ;  /* 0x00000000a2007221 */ /* 0x000fe80000010000 */
[C---:B------:R-:W-:Y:S01]  /*bdc0*/  HMMA.16816.F32.BF16 R48, R132.reuse, R146, R48 ;  /* 0x000000928430723c */ /* 0x040fe20000041830 */
[----:B------:R-:W2:Y:S03]  /*bdd0*/  LDSM.16.MT88.4 R144, [R232+0x7000] ;  /* 0x00700000e890783b */ /* 0x000ea60000004200 */
[----:B------:R-:W-:Y:S04]  /*bde0*/  FADD.FTZ R0, R161, R0 ;  /* 0x00000000a1007221 */ /* 0x000fe80000010000 */
[----:B------:R-:W-:Y:S01]  /*bdf0*/  FADD.FTZ R0, R216, R0 ;  /* 0x00000000d8007221 */ /* 0x000fe20000010000 */
[C---:B----4-:R-:W-:Y:S01]  /*be00*/  HMMA.16816.F32.BF16 R52, R132.reuse, R136, R52 ;  /* 0x000000888434723c */ /* 0x050fe20000041834 */
[----:B------:R-:W-:Y:S02]  /*be10*/  LDSM.16.MT88.4 R160, [R232+0x5800] ;  /* 0x00580000e8a0783b */ /* 0x000fe40000004200 */
        /* <DEDUP_REMOVED lines=90> */
[----:B------:R-:W-:Y:S02]  /*c3c0*/  F2FP.BF16.PACK_AB R132, R200, R199 ;  /* 0x000000c7c884723e */ /* 0x000fe400000010ff */
[----:B------:R-:W-:Y:S03]  /*c3d0*/  F2FP.BF16.PACK_AB R134, R197, R198 ;  /* 0x000000c6c586723e */ /* 0x000fe600000010ff */
[----:B------:R-:W-:Y:S02]  /*c3e0*/  F2FP.BF16.PACK_AB R133, R195, R196 ;  /* 0x000000c4c385723e */ /* 0x000fe400000010ff */
[C---:B------:R-:W-:Y:S07]  /*c3f0*/  F2FP.BF16.PACK_AB R135, R193.reuse, R194 ;  /* 0x000000c2c187723e */ /* 0x040fee00000010ff */
        /* <DEDUP_REMOVED lines=11> */
[----:B------:R-:W-:Y:S07]  /*c4b0*/  LDSM.16.MT88.4 R152, [R233+0x8000] ;  /* 0x00800000e998783b */ /* 0x000fee0000004200 */
        /* <DEDUP_REMOVED lines=11> */
[----:B------:R-:W-:Y:S07]  /*c570*/  LDSM.16.MT88.4 R148, [R233+0xb000] ;  /* 0x00b00000e994783b */ /* 0x000fee0000004200 */
        /* <DEDUP_REMOVED lines=11> */
[----:B------:R-:W-:Y:S07]  /*c630*/  LDSM.16.MT88.4 R144, [R235+0x2800] ;  /* 0x00280000eb90783b */ /* 0x000fee0000004200 */
[C---:B---3--:R-:W-:Y:S08]  /*c640*/  HMMA.16816.F32.BF16 R100, R132.reuse, R136, R100 ;  /* 0x000000888464723c */ /* 0x048ff00000041864 */
[C---:B------:R-:W-:Y:S01]  /*c650*/  HMMA.16816.F32.BF16 R104, R132.reuse, R138, R104 ;  /* 0x0000008a8468723c */ /* 0x040fe20000041868 */
[----:B------:R-:W2:Y:S07]  /*c660*/  LDSM.16.MT88.4 R136, [R233+0x2800] ;  /* 0x00280000e988783b */ /* 0x000eae0000004200 */
[C---:B------:R-:W-:Y:S08]  /*c670*/  HMMA.16816.F32.BF16 R108, R132.reuse, R148, R108 ;  /* 0x00000094846c723c */ /* 0x040ff0000004186c */
[C---:B------:R-:W-:Y:S08]  /*c680*/  HMMA.16816.F32.BF16 R112, R132.reuse, R150, R112 ;  /* 0x000000968470723c */ /* 0x040ff00000041870 */
[C---:B----4-:R-:W-:Y:S08]  /*c690*/  HMMA.16816.F32.BF16 R116, R132.reuse, R152, R116 ;  /* 0x000000988474723c */ /* 0x050ff00000041874 */
[C---:B------:R-:W-:Y:S01]  /*c6a0*/  HMMA.16816.F32.BF16 R120, R132.reuse, R154, R120 ;  /* 0x0000009a8478723c */ /* 0x040fe20000041878 */
[----:B------:R-:W3:Y:S07]  /*c6b0*/  LDSM.16.MT88.4 R152, [R234+0x2800] ;  /* 0x00280000ea98783b */ /* 0x000eee0000004200 */
[C---:B-1----:R-:W-:Y:S08]  /*c6c0*/  HMMA.16816.F32.BF16 R124, R132.reuse, R140, R124 ;  /* 0x0000008c847c723c */ /* 0x042ff0000004187c */
[----:B------:R-:W-:Y:S08]  /*c6d0*/  HMMA.16816.F32.BF16 R128, R132, R142, R128 ;  /* 0x0000008e8480723c */ /* 0x000ff00000041880 */
[C---:B------:R-:W-:Y:S01]  /*c6e0*/  HMMA.16816.F32.BF16 R176, R184.reuse, R180, R4 ;  /* 0x000000b4b8b0723c */ /* 0x040fe20000041804 */
[----:B------:R-:W1:Y:S07]  /*c6f0*/  LDSM.16.MT88.4 R4, [R235+0x5800] ;  /* 0x00580000eb04783b */ /* 0x000e6e0000004200 */
[C---:B------:R-:W-:Y:S01]  /*c700*/  HMMA.16816.F32.BF16 R180, R184.reuse, R182, R8 ;  /* 0x000000b6b8b4723c */ /* 0x040fe20000041808 */
[----:B------:R-:W4:Y:S07]  /*c710*/  LDSM.16.MT88.4 R8, [R234+0x5800] ;  /* 0x00580000ea08783b */ /* 0x000f2e0000004200 */
[C---:B--2---:R-:W-:Y:S01]  /*c720*/  HMMA.16816.F32.BF16 R132, R184.reuse, R136, R12 ;  /* 0x00000088b884723c */ /* 0x044fe2000004180c */
[----:B------:R-:W2:Y:S07]  /*c730*/  LDSM.16.MT88.4 R12, [R232+0x8800] ;  /* 0x00880000e80c783b */ /* 0x000eae0000004200 */
[C---:B------:R-:W-:Y:S01]  /*c740*/  HMMA.16816.F32.BF16 R136, R184.reuse, R138, R16 ;  /* 0x0000008ab888723c */ /* 0x040fe20000041810 */
[----:B------:R-:W5:Y:S07]  /*c750*/  LDSM.16.MT88.4 R16, [R233+0x8800] ;  /* 0x00880000e910783b */ /* 0x000f6e0000004200 */
[C---:B------:R-:W-:Y:S01]  /*c760*/  HMMA.16816.F32.BF16 R140, R184.reuse, R144, R20 ;  /* 0x00000090b88c723c */ /* 0x040fe20000041814 */
[----:B------:R-:W1:Y:S07]  /*c770*/  LDSM.16.MT88.4 R20, [R235+0x8800] ;  /* 0x00880000eb14783b */ /* 0x000e6e0000004200 */
[C---:B------:R-:W-:Y:S01]  /*c780*/  HMMA.16816.F32.BF16 R144, R184.reuse, R146, R24 ;  /* 0x00000092b890723c */ /* 0x040fe20000041818 */
[----:B------:R-:W1:Y:S07]  /*c790*/  LDSM.16.MT88.4 R24, [R234+0x8800] ;  /* 0x00880000ea18783b */ /* 0x000e6e0000004200 */
        /* <DEDUP_REMOVED lines=15> */
[C---:B-----5:R-:W-:Y:S01]  /*c890*/  HMMA.16816.F32.BF16 R76, R184.reuse, R16, R76 ;  /* 0x00000010b84c723c */ /* 0x060fe2000004184c */
[----:B------:R-:W4:Y:S07]  /*c8a0*/  LDL R16, [R1+0x14] ;  /* 0x0000140001107983 */ /* 0x000f2e0000100800 */
        /* <DEDUP_REMOVED lines=10> */
[C---:B--2---:R-:W-:Y:S07]  /*c950*/  HMMA.16816.F32.BF16 R116, R184.reuse, R12, R116 ;  /* 0x0000000cb874723c */ /* 0x044fee0000041874 */
[-C--:B------:R-:W-:Y:S01]  /*c960*/  MOV R12, R3.reuse ;  /* 0x00000003000c7202 */ /* 0x080fe20000000f00 */
[C---:B------:R-:W-:Y:S08]  /*c970*/  HMMA.16816.F32.BF16 R120, R184.reuse, R14, R120 ;  /* 0x0000000eb878723c */ /* 0x040ff00000041878 */
[C---:B-1----:R-:W-:Y:S07]  /*c980*/  HMMA.16816.F32.BF16 R124, R184.reuse, R4, R124 ;  /* 0x00000004b87c723c */ /* 0x042fee000004187c */
[----:B------:R-:W-:Y:S01]  /*c990*/  FADD.FTZ R4, R193, R2 ;  /* 0x00000002c1047221 */ /* 0x000fe20000010000 */
[----:B------:R-:W-:Y:S04]  /*c9a0*/  HMMA.16816.F32.BF16 R128, R184, R6, R128 ;  /* 0x00000006b880723c */ /* 0x000fe80000041880 */
[----:B------:R-:W-:Y:S02]  /*c9b0*/  FADD.FTZ R2, R189, R0 ;  /* 0x00000000bd027221 */ /* 0x000fe40000010000 */
[----:B------:R-:W-:Y:S02]  /*c9c0*/  FADD.FTZ R0, R188, R4 ;  /* 0x00000004bc007221 */ /* 0x000fe40000010000 */
[----:B------:R-:W-:Y:S04]  /*c9d0*/  FADD.FTZ R2, R190, R2 ;  /* 0x00000002be027221 */ /* 0x000fe80000010000 */
[----:B------:R-:W-:Y:S01]  /*c9e0*/  FADD.FTZ R0, R175, R0 ;  /* 0x00000000af007221 */ /* 0x000fe20000010000 */
[----:B------:R-:W-:Y:S01]  /*c9f0*/  MOV R175, R3 ;  /* 0x0000000300af7202 */ /* 0x000fe20000000f00 */
[----:B------:R-:W-:Y:S02]  /*ca00*/  FADD.FTZ R2, R191, R2 ;  /* 0x00000002bf027221 */ /* 0x000fe40000010000 */
[----:B------:R-:W-:Y:S01]  /*ca10*/  FADD.FTZ R0, R174, R0 ;  /* 0x00000000ae007221 */ /* 0x000fe20000010000 */
[----:B------:R-:W-:Y:S01]  /*ca20*/  MOV R174, R173 ;  /* 0x000000ad00ae7202 */ /* 0x000fe20000000f00 */
[----:B------:R-:W-:Y:S02]  /*ca30*/  FADD.FTZ R2, R192, R2 ;  /* 0x00000002c0027221 */ /* 0x000fe40000010000 */
[----:B------:R-:W-:Y:S03]  /*ca40*/  FADD.FTZ R0, R172, R0 ;  /* 0x00000000ac007221 */ /* 0x000fe60000010000 */
[----:B------:R1:W-:Y:S04]  /*ca50*/  STL [R1+0x4], R2 ;  /* 0x0000040201007387 */ /* 0x0003e80000100800 */
[----:B------:R1:W-:Y:S01]  /*ca60*/  STL [R1+0x8], R0 ;  /* 0x0000080001007387 */ /* 0x0003e20000100800 */
[C---:B----4-:R-:W-:Y:S02]  /*ca70*/  ISETP.GT.AND P0, PT, R247.reuse, R16, PT ;  /* 0x00000010f700720c */ /* 0x050fe40003f04270 */
[----:B------:R-:W-:Y:S11]  /*ca80*/  IADD3 R247, R247, -0x1, RZ ;  /* 0xfffffffff7f77810 */ /* 0x000ff60007ffe0ff */
[----:B-1----:R-:W-:-:S05]  /*ca90*/  @P0 BRA `(.L_x_1487) ;  /* 0xffffad7000000947 */ /* 0x002fca000383ffff */
.L_x_1476:
[----:B-1----:R-:W-:-:S13]  /*caa0*/  ISETP.GE.AND P0, PT, R247, RZ, PT ;  /* 0x000000fff700720c */ /* 0x002fda0003f06270 */
[----:B------:R-:W-:Y:S05]  /*cab0*/  @!P0 BRA `(.L_x_1488) ;  /* 0x00004a8000008947 */ /* 0x000fea0003800000 */
[----:B------:R-:W-:Y:S02]  /*cac0*/  MOV R175, R12 ;  /* 0x0000000c00af7202 */ /* 0x000fe40000000f00 */
[----:B------:R-:W-:Y:S02]  /*cad0*/  MOV R174, R173 ;  /* 0x000000ad00ae7202 */ /* 0x000fe40000000f00 */
.L_x_1495:
[----:B------:R-:W-:Y:S01]  /*cae0*/  SHF.R.S32.HI R0, RZ, 0x1f, R248 ;  /* 0x0000001fff007819 */ /* 0x000fe200000114f8 */
[----:B------:R-:W2:Y:S01]  /*caf0*/  LDL.64 R6, [R1+0x30] ;  /* 0x0000300001067983 */ /* 0x000ea20000100a00 */
[----:B------:R-:W-:Y:S01]  /*cb00*/  SHF.R.S32.HI R4, RZ, 0x1f, R246 ;  /* 0x0000001fff047819 */ /* 0x000fe200000114f6 */
[----:B------:R-:W-:Y:S04]  /*cb10*/  DEPBAR.LE SB0, 0x0 ;  /* 0x000080000000791a */ /* 0x000fe80000000000 */
[----:B------:R-:W3:Y:S01]  /*cb20*/  LDL R5, [R1+0x3c] ;  /* 0x00003c0001057983 */ /* 0x000ee20000100800 */
[----:B------:R-:W-:Y:S01]  /*cb30*/  IADD3 R13, R245, 0xc0, RZ ;  /* 0x000000c0f50d7810 */ /* 0x000fe20007ffe0ff */
[----:B------:R-:W-:Y:S01]  /*cb40*/  WARPSYNC 0xffffffff ;  /* 0xffffffff00007948 */ /* 0x000fe20003800000 */
[----:B------:R-:W-:Y:S01]  /*cb50*/  IADD3 R238, R228, 0xb800, RZ ;  /* 0x0000b800e4ee7810 */ /* 0x000fe20007ffe0ff */
[----:B------:R-:W-:Y:S01]  /*cb60*/  BAR.SYNC.DEFER_BLOCKING 0x0 ;  /* 0x0000000000007b1d */ /* 0x000fe20000010000 */
[----:B------:R-:W-:Y:S01]  /*cb70*/  SHF.R.S32.HI R13, RZ, 0x1f, R13 ;  /* 0x0000001fff0d7819 */ /* 0x000fe2000001140d */
[----:B------:R-:W-:Y:S01]  /*cb80*/  IMAD R0, R0, c[0x0][0x208], RZ ;  /* 0x0000820000007a24 */ /* 0x000fe200078e02ff */
[----:B------:R-:W-:Y:S01]  /*cb90*/  IADD3 R237, R228, 0xb000, RZ ;  /* 0x0000b000e4ed7810 */ /* 0x000fe20007ffe0ff */
[----:B------:R-:W-:Y:S01]  /*cba0*/  IMAD.WIDE.U32 R2, R248, c[0x0][0x208], RZ ;  /* 0x00008200f8027a25 */ /* 0x000fe200078e00ff */
[C---:B------:R-:W-:Y:S02]  /*cbb0*/  IADD3 R236, R228.reuse, 0xa800, RZ ;  /* 0x0000a800e4ec7810 */ /* 0x040fe40007ffe0ff */
[----:B------:R-:W-:Y:S01]  /*cbc0*/  IADD3 R227, R228, 0xa000, RZ ;  /* 0x0000a000e4e37810 */ /* 0x000fe20007ffe0ff */
[----:B------:R-:W-:Y:S01]  /*cbd0*/  IMAD R0, R248, c[0x0][0x20c], R0 ;  /* 0x00008300f8007a24 */ /* 0x000fe200078e0200 */
[----:B------:R-:W-:Y:S01]  /*cbe0*/  IADD3 R226, R228, 0x9800, RZ ;  /* 0x00009800e4e27810 */ /* 0x000fe20007ffe0ff */
[----:B------:R-:W-:Y:S01]  /*cbf0*/  IMAD R4, R4, c[0x0][0x218], RZ ;  /* 0x0000860004047a24 */ /* 0x000fe200078e02ff */
[C---:B------:R-:W-:Y:S01]  /*cc00*/  IADD3 R225, R228.reuse, 0x9000, RZ ;  /* 0x00009000e4e17810 */ /* 0x040fe20007ffe0ff */
[----:B------:R-:W-:Y:S01]  /*cc10*/  IMAD.IADD R3, R3, 0x1, R0 ;  /* 0x0000000103037824 */ /* 0x000fe200078e0200 */
[----:B------:R-:W-:Y:S01]  /*cc20*/  IADD3 R224, R228, 0x8800, RZ ;  /* 0x00008800e4e07810 */ /* 0x000fe20007ffe0ff */
[----:B------:R-:W-:Y:S01]  /*cc30*/  IMAD R4, R246, c[0x0][0x21c], R4 ;  /* 0x00008700f6047a24 */ /* 0x000fe200078e0204 */
[----:B------:R-:W-:Y:S01]  /*cc40*/  IADD3 R223, R228, 0x8000, RZ ;  /* 0x00008000e4df7810 */ /* 0x000fe20007ffe0ff */
[----:B------:R-:W-:Y:S01]  /*cc50*/  IMAD.WIDE.U32 R2, R246, c[0x0][0x218], R2 ;  /* 0x00008600f6027a25 */ /* 0x000fe200078e0002 */
[C---:B------:R-:W-:Y:S02]  /*cc60*/  IADD3 R222, R228.reuse, 0x7800, RZ ;  /* 0x00007800e4de7810 */ /* 0x040fe40007ffe0ff */
[C---:B------:R-:W-:Y:S01]  /*cc70*/  IADD3 R221, R228.reuse, 0x7000, RZ ;  /* 0x00007000e4dd7810 */ /* 0x040fe20007ffe0ff */
[----:B------:R-:W-:Y:S01]  /*cc80*/  IMAD.SHL.U32 R39, R251, 0x2, RZ ;  /* 0x00000002fb277824 */ /* 0x000fe200078e00ff */
[----:B------:R-:W-:Y:S01]  /*cc90*/  IADD3 R220, R228, 0x6800, RZ ;  /* 0x00006800e4dc7810 */ /* 0x000fe20007ffe0ff */
[----:B------:R-:W-:Y:S01]  /*cca0*/  IMAD.SHL.U32 R37, R252, 0x2, RZ ;  /* 0x00000002fc257824 */ /* 0x000fe200078e00ff */
[C---:B------:R-:W-:Y:S01]  /*ccb0*/  IADD3 R219, R228.reuse, 0x6000, RZ ;  /* 0x00006000e4db7810 */ /* 0x040fe20007ffe0ff */
[----:B------:R1:W4:Y:S01]  /*ccc0*/  LDSM.16.M88.4 R48, [R239] ;  /* 0x00000000ef30783b */ /* 0x0003220000000200 */
[C---:B------:R-:W-:Y:S01]  /*ccd0*/  IADD3 R218, R228.reuse, 0x5800, RZ ;  /* 0x00005800e4da7810 */ /* 0x040fe20007ffe0ff */
[C---:B------:R-:W-:Y:S01]  /*cce0*/  IMAD.SHL.U32 R36, R245.reuse, 0x2, RZ ;  /* 0x00000002f5247824 */ /* 0x040fe200078e00ff */
[C---:B------:R-:W-:Y:S01]  /*ccf0*/  IADD3 R217, R228.reuse, 0x5000, RZ ;  /* 0x00005000e4d97810 */ /* 0x040fe20007ffe0ff */
[----:B------:R1:W1:Y:S01]  /*cd00*/  LDSM.16.M88.4 R8, [R229] ;  /* 0x00000000e508783b */ /* 0x0002620000000200 */
[C---:B------:R-:W-:Y:S02]  /*cd10*/  IADD3 R216, R228.reuse, 0x4800, RZ ;  /* 0x00004800e4d87810 */ /* 0x040fe40007ffe0ff */
[C---:B------:R-:W-:Y:S01]  /*cd20*/  IADD3 R173, R228.reuse, 0x4000, RZ ;  /* 0x00004000e4ad7810 */ /* 0x040fe20007ffe0ff */
[----:B------:R1:W1:Y:S01]  /*cd30*/  LDSM.16.M88.4 R16, [R229+0x800] ;  /* 0x00080000e510783b */ /* 0x0002620000000200 */
[C---:B------:R-:W-:Y:S02]  /*cd40*/  IADD3 R172, R228.reuse, 0x3800, RZ ;  /* 0x00003800e4ac7810 */ /* 0x040fe40007ffe0ff */
[----:B------:R-:W-:Y:S01]  /*cd50*/  IADD3 R0, R228, 0x3000, RZ ;  /* 0x00003000e4007810 */ /* 0x000fe20007ffe0ff */
        /* <DEDUP_REMOVED lines=11> */
[----:B--2---:R-:W-:Y:S02]  /*ce10*/  IADD3 R12, P0, R6, R2, RZ ;  /* 0x00000002060c7210 */ /* 0x004fe40007f1e0ff */
[----:B------:R-:W-:Y:S02]  /*ce20*/  IADD3 R6, R245, 0xc0, RZ ;  /* 0x000000c0f5067810 */ /* 0x000fe40007ffe0ff */
[----:B---3--:R-:W-:Y:S03]  /*ce30*/  IADD3.X R4, R5, R3, R4, P0, !PT ;  /* 0x0000000305047210 */ /* 0x008fe600007fe404 */
[----:B------:R-:W-:Y:S01]  /*ce40*/  IMAD.SHL.U32 R45, R6, 0x2, RZ ;  /* 0x00000002062d7824 */ /* 0x000fe200078e00ff */
[----:B------:R-:W-:Y:S02]  /*ce50*/  SHF.R.S32.HI R5, RZ, 0x1f, R251 ;  /* 0x0000001fff057819 */ /* 0x000fe400000114fb */
[----:B------:R-:W-:Y:S02]  /*ce60*/  LEA R7, P0, R12, c[0x0][0x1f8], 0x1 ;  /* 0x00007e000c077a11 */ /* 0x000fe400078008ff */
[----:B------:R-:W-:Y:S02]  /*ce70*/  SHF.L.U64.HI R20, R6, 0x1, R13 ;  /* 0x0000000106147819 */ /* 0x000fe4000001020d */
[----:B------:R-:W-:Y:S02]  /*ce80*/  SHF.R.S32.HI R6, RZ, 0x1f, R252 ;  /* 0x0000001fff067819 */ /* 0x000fe400000114fc */
[----:B------:R-:W-:Y:S02]  /*ce90*/  SHF.L.U64.HI R15, R251, 0x1, R5 ;  /* 0x00000001fb0f7819 */ /* 0x000fe40000010205 */
[----:B------:R-:W-:Y:S02]  /*cea0*/  SHF.R.S32.HI R5, RZ, 0x1f, R245 ;  /* 0x0000001fff057819 */ /* 0x000fe400000114f5 */
[----:B------:R-:W-:Y:S02]  /*ceb0*/  LEA.HI.X R12, R12, c[0x0][0x1fc], R4, 0x1, P0 ;  /* 0x00007f000c0c7a11 */ /* 0x000fe400000f0c04 */
[----:B------:R-:W-:Y:S02]  /*cec0*/  SHF.L.U64.HI R14, R252, 0x1, R6 ;  /* 0x00000001fc0e7819 */ /* 0x000fe40000010206 */
[----:B------:R-:W-:Y:S01]  /*ced0*/  SHF.L.U64.HI R13, R245, 0x1, R5 ;  /* 0x00000001f50d7819 */ /* 0x000fe20000010205 */
[----:B------:R-:W-:-:S05]  /*cee0*/  BRA.DIV ~URZ, `(.L_x_1489) ;  /* 0x000099227f007947 */ /* 0x000fca000b800000 */
[----:B-1--4-:R1:W2:Y:S02]  /*cef0*/  SHFL.IDX PT, R2, R12, RZ, 0x181f ;  /* 0x00181fff0c027589 */ /* 0x0122a400000e0000 */
.L_x_1544:
[----:B------:R-:W3:Y:S01]  /*cf00*/  SHFL.IDX PT, R6, R7, RZ, 0x181f ;  /* 0x00181fff07067589 */ /* 0x000ee200000e0000 */
[----:B------:R-:W-:Y:S01]  /*cf10*/  ISETP.GE.AND P1, PT, R245, c[0x0][0x1d4], PT ;  /* 0x00007500f5007a0c */ /* 0x000fe20003f26270 */
[----:B------:R-:W-:Y:S01]  /*cf20*/  BSSY B0, `(.L_x_1490) ;  /* 0x00001cb000007945 */ /* 0x000fe20003800000 */
[----:B------:R-:W-:Y:S02]  /*cf30*/  ISETP.GE.AND P5, PT, R252, c[0x0][0x1d4], PT ;  /* 0x00007500fc007a0c */ /* 0x000fe40003fa6270 */
[----:B------:R-:W4:Y:S01]  /*cf40*/  SHFL.IDX PT, R4, R7, 0x1, 0x181f ;  /* 0x00381f0007047f89 */ /* 0x000f2200000e0000 */
[----:B------:R-:W-:Y:S02]  /*cf50*/  ISETP.GE.AND P4, PT, R251, c[0x0][0x1d4], PT ;  /* 0x00007500fb007a0c */ /* 0x000fe40003f86270 */
[----:B------:R-:W-:Y:S02]  /*cf60*/  IADD3 R249, R245, 0xc0, RZ ;  /* 0x000000c0f5f97810 */ /* 0x000fe40007ffe0ff */
[----:B------:R5:W-:Y:S01]  /*cf70*/  SHFL.IDX PT, R3, R7, 0x2, 0x181f ;  /* 0x00581f0007037f89 */ /* 0x000be200000e0000 */
[----:B------:R-:W-:Y:S02]  /*cf80*/  SEL R244, RZ, 0x10, P1 ;  /* 0x00000010fff47807 */ /* 0x000fe40000800000 */
[----:B------:R-:W-:Y:S02]  /*cf90*/  ISETP.GE.AND P3, PT, R249, c[0x0][0x1d4], PT ;  /* 0x00007500f9007a0c */ /* 0x000fe40003f66270 */
[----:B------:R-:W1:Y:S01]  /*cfa0*/  SHFL.IDX PT, R5, R12, 0x1, 0x181f ;  /* 0x00381f000c057f89 */ /* 0x000e6200000e0000 */
[----:B------:R-:W-:Y:S02]  /*cfb0*/  SEL R21, RZ, 0x10, P5 ;  /* 0x00000010ff157807 */ /* 0x000fe40002800000 */
[----:B------:R-:W-:Y:S02]  /*cfc0*/  SEL R46, RZ, 0x10, P4 ;  /* 0x00000010ff2e7807 */ /* 0x000fe40002000000 */
[----:B------:R-:W-:Y:S02]  /*cfd0*/  SEL R47, RZ, 0x10, P3 ;  /* 0x00000010ff2f7807 */ /* 0x000fe40001800000 */
[----:B------:R-:W-:Y:S02]  /*cfe0*/  IADD3 R38, -R46, 0x10, RZ ;  /* 0x000000102e267810 */ /* 0x000fe40007ffe1ff */
[----:B------:R-:W-:Y:S02]  /*cff0*/  IADD3 R44, -R47, 0x10, RZ ;  /* 0x000000102f2c7810 */ /* 0x000fe40007ffe1ff */
[----:B------:R-:W-:Y:S02]  /*d000*/  LOP3.LUT R38, R38, 0xf, RZ, 0xc0, !PT ;  /* 0x0000000f26267812 */ /* 0x000fe400078ec0ff */
[----:B------:R-:W-:Y:S02]  /*d010*/  LOP3.LUT R44, R44, 0xf, RZ, 0xc0, !PT ;  /* 0x0000000f2c2c7812 */ /* 0x000fe400078ec0ff */
[CC--:B---3--:R-:W-:Y:S02]  /*d020*/  IADD3 R28, P0, R6.reuse, R36.reuse, RZ ;  /* 0x00000024061c7210 */ /* 0x0c8fe40007f1e0ff */
[----:B------:R-:W-:Y:S03]  /*d030*/  IADD3 R22, P2, R6, R37, RZ ;  /* 0x0000002506167210 */ /* 0x000fe60007f5e0ff */
[----:B--2---:R-:W-:Y:S01]  /*d040*/  IMAD.X R29, R2, 0x1, R13, P0 ;  /* 0x00000001021d7824 */ /* 0x004fe200000e060d */
[----:B------:R-:W-:Y:S01]  /*d050*/  IADD3 R30, P0, R6, R39, RZ ;  /* 0x00000027061e7210 */ /* 0x000fe20007f1e0ff */
[C---:B------:R-:W-:Y:S01]  /*d060*/  IMAD.X R23, R2.reuse, 0x1, R14, P2 ;  /* 0x0000000102177824 */ /* 0x040fe200010e060e */
[----:B------:R-:W-:Y:S02]  /*d070*/  ISETP.NE.U32.AND P2, PT, R21, RZ, PT ;  /* 0x000000ff1500720c */ /* 0x000fe40003f45070 */
[----:B------:R2:W-:Y:S01]  /*d080*/  LDGSTS.E.BYPASS.LTC128B.128 [R243+0x100], [R28.64], !P1 ;  /* 0x001000001cf37fae */ /* 0x0005e2000c901d46 */
[----:B------:R-:W-:Y:S01]  /*d090*/  IMAD.X R31, R2, 0x1, R15, P0 ;  /* 0x00000001021f7824 */ /* 0x000fe200000e060f */
[----:B------:R-:W-:Y:S03]  /*d0a0*/  IADD3 R6, P0, R6, R45, RZ ;  /* 0x0000002d06067210 */ /* 0x000fe60007f1e0ff */
[----:B------:R4:W-:Y:S02]  /*d0b0*/  LDGSTS.E.BYPASS.LTC128B.128 [R243+0x3100], [R22.64], !P5 ;  /* 0x0310000016f37fae */ /* 0x0009e4000e901d46 */
[----:B-----5:R-:W-:Y:S03]  /*d0c0*/  IMAD.X R7, R2, 0x1, R20, P0 ;  /* 0x0000000102077824 */ /* 0x020fe600000e0614 */
[----:B------:R3:W-:Y:S05]  /*d0d0*/  LDGSTS.E.BYPASS.LTC128B.128 [R243+0x6100], [R30.64], !P4 ;  /* 0x061000001ef37fae */ /* 0x0007ea000e101d46 */
[----:B------:R5:W-:Y:S05]  /*d0e0*/  LDGSTS.E.BYPASS.LTC128B.128 [R243+0x9100], [R6.64], !P3 ;  /* 0x0910000006f37fae */ /* 0x000bea000d901d46 */
[----:B------:R-:W2:Y:S01]  /*d0f0*/  SHFL.IDX PT, R2, R12, 0x2, 0x181f ;  /* 0x00581f000c027f89 */ /* 0x000ea200000e0000 */
[----:B----4-:R-:W-:Y:S05]  /*d100*/  IADD3 R22, P0, R4, R36, RZ ;  /* 0x0000002404167210 */ /* 0x010fea0007f1e0ff */
[C---:B-1----:R-:W-:Y:S01]  /*d110*/  IMAD.X R23, R5.reuse, 0x1, R13, P0 ;  /* 0x0000000105177824 */ /* 0x042fe200000e060d */
[----:B---3--:R-:W-:Y:S04]  /*d120*/  IADD3 R30, -R244, 0x10, RZ ;  /* 0x00000010f41e7810 */ /* 0x008fe80007ffe1ff */
[----:B------:R1:W-:Y:S01]  /*d130*/  LDGSTS.E.BYPASS.LTC128B.128 [R243+0x1100], [R22.64], !P1 ;  /* 0x0110000016f37fae */ /* 0x0003e2000c901d46 */
[----:B-----5:R-:W-:Y:S02]  /*d140*/  IADD3 R6, P0, R4, R37, RZ ;  /* 0x0000002504067210 */ /* 0x020fe40007f1e0ff */
[----:B------:R-:W-:Y:S03]  /*d150*/  LOP3.LUT R30, R30, 0xf, RZ, 0xc0, !PT ;  /* 0x0000000f1e1e7812 */ /* 0x000fe600078ec0ff */
[C---:B------:R-:W-:Y:S01]  /*d160*/  IMAD.X R7, R5.reuse, 0x1, R14, P0 ;  /* 0x0000000105077824 */ /* 0x040fe200000e060e */
[C---:B--2---:R-:W-:Y:S04]  /*d170*/  IADD3 R28, P0, R4.reuse, R45, RZ ;  /* 0x0000002d041c7210 */ /* 0x044fe80007f1e0ff */
[----:B------:R2:W-:Y:S01]  /*d180*/  LDGSTS.E.BYPASS.LTC128B.128 [R243+0x4100], [R6.64], !P5 ;  /* 0x0410000006f37fae */ /* 0x0005e2000e901d46 */
[C---:B------:R-:W-:Y:S01]  /*d190*/  IMAD.X R29, R5.reuse, 0x1, R20, P0 ;  /* 0x00000001051d7824 */ /* 0x040fe200000e0614 */
[----:B-1----:R-:W-:Y:S05]  /*d1a0*/  IADD3 R22, P1, R4, R39, RZ ;  /* 0x0000002704167210 */ /* 0x002fea0007f3e0ff */
[----:B------:R-:W-:Y:S01]  /*d1b0*/  IMAD.X R23, R5, 0x1, R15, P1 ;  /* 0x0000000105177824 */ /* 0x000fe200008e060f */
[-C--:B------:R-:W-:Y:S02]  /*d1c0*/  IADD3 R30, P1, P0, R30, R3.reuse, R36 ;  /* 0x000000031e1e7210 */ /* 0x080fe4000783e024 */
[----:B------:R-:W-:Y:S02]  /*d1d0*/  IADD3 R36, -R21, 0x10, RZ ;  /* 0x0000001015247810 */ /* 0x000fe40007ffe1ff */
[-C--:B------:R-:W-:Y:S01]  /*d1e0*/  IADD3.X R31, RZ, R2.reuse, R13, P1, P0 ;  /* 0x00000002ff1f7210 */ /* 0x080fe20000fe040d */
[C---:B--2---:R-:W-:Y:S01]  /*d1f0*/  HMMA.16816.F32.BF16 R4, R48.reuse, R8, RZ ;  /* 0x000000083004723c */ /* 0x044fe200000418ff */
[----:B------:R1:W-:Y:S02]  /*d200*/  LDGSTS.E.BYPASS.LTC128B.128 [R243+0x7100], [R22.64], !P4 ;  /* 0x0710000016f37fae */ /* 0x0003e4000e101d46 */
[----:B------:R-:W-:Y:S03]  /*d210*/  LOP3.LUT R36, R36, 0xf, RZ, 0xc0, !PT ;  /* 0x0000000f24247812 */ /* 0x000fe600078ec0ff */
[----:B------:R2:W-:Y:S01]  /*d220*/  LDGSTS.E.BYPASS.LTC128B.128 [R243+0xa100], [R28.64], !P3 ;  /* 0x0a1000001cf37fae */ /* 0x0005e2000d901d46 */
[-C--:B------:R-:W-:Y:S01]  /*d230*/  IADD3 R36, P1, P0, R36, R3.reuse, R37 ;  /* 0x0000000324247210 */ /* 0x080fe2000783e025 */
[C---:B------:R-:W-:Y:S04]  /*d240*/  HMMA.16816.F32.BF16 R8, R48.reuse, R10, RZ ;  /* 0x0000000a3008723c */ /* 0x040fe800000418ff */
[-C--:B------:R-:W-:Y:S02]  /*d250*/  IADD3.X R37, RZ, R2.reuse, R14, P1, P0 ;  /* 0x00000002ff257210 */ /* 0x080fe40000fe040e */
[-C--:B------:R-:W-:Y:S06]  /*d260*/  IADD3 R38, P1, P0, R38, R3.reuse, R39 ;  /* 0x0000000326267210 */ /* 0x080fec000783e027 */
[-C--:B------:R-:W-:Y:S02]  /*d270*/  IADD3.X R39, RZ, R2.reuse, R15, P1, P0 ;  /* 0x00000002ff277210 */ /* 0x080fe40000fe040f */
[C---:B------:R-:W-:Y:S01]  /*d280*/  HMMA.16816.F32.BF16 R12, R48.reuse, R16, RZ ;  /* 0x00000010300c723c */ /* 0x040fe200000418ff */
[----:B------:R-:W-:Y:S04]  /*d290*/  IADD3 R44, P1, P0, R44, R3, R45 ;  /* 0x000000032c2c7210 */ /* 0x000fe8000783e02d */
[----:B------:R-:W-:Y:S02]  /*d2a0*/  IADD3.X R45, RZ, R2, R20, P1, P0 ;  /* 0x00000002ff2d7210 */ /* 0x000fe40000fe0414 */
[----:B------:R-:W-:Y:S01]  /*d2b0*/  ISETP.NE.U32.AND P0, PT, R244, RZ, PT ;  /* 0x000000fff400720c */ /* 0x000fe20003f05070 */
[C---:B------:R-:W-:Y:S01]  /*d2c0*/  HMMA.16816.F32.BF16 R16, R48.reuse, R18, RZ ;  /* 0x000000123010723c */ /* 0x040fe200000418ff */
[----:B------:R-:W-:Y:S07]  /*d2d0*/  ISETP.NE.U32.AND P1, PT, R46, RZ, PT ;  /* 0x000000ff2e00720c */ /* 0x000fee0003f25070 */
[C---:B-1----:R-:W-:Y:S04]  /*d2e0*/  HMMA.16816.F32.BF16 R20, R48.reuse, R24, RZ ;  /* 0x000000183014723c */ /* 0x042fe800000418ff */
[----:B------:R2:W-:Y:S01]  /*d2f0*/  LDGSTS.E.BYPASS.LTC128B.128.ZFILL [R243+0x2100], [R30.64], P0 ;  /* 0x021000001ef37fae */ /* 0x0005e20008141d46 */
[----:B------:R-:W-:Y:S03]  /*d300*/  ISETP.NE.U32.AND P0, PT, R47, RZ, PT ;  /* 0x000000ff2f00720c */ /* 0x000fe60003f05070 */
[C---:B------:R-:W-:Y:S01]  /*d310*/  HMMA.16816.F32.BF16 R24, R48.reuse, R26, RZ ;  /* 0x0000001a3018723c */ /* 0x040fe200000418ff */
[----:B------:R1:W-:Y:S05]  /*d320*/  LDGSTS.E.BYPASS.LTC128B.128.ZFILL [R243+0x5100], [R36.64], P2 ;  /* 0x0510000024f37fae */ /* 0x0003ea0009141d46 */
[----:B------:R1:W-:Y:S05]  /*d330*/  LDGSTS.E.BYPASS.LTC128B.128.ZFILL [R243+0x8100], [R38.64], P1 ;  /* 0x0810000026f37fae */ /* 0x0003ea0008941d46 */
[----:B------:R3:W-:Y:S01]  /*d340*/  LDGSTS.E.BYPASS.LTC128B.128.ZFILL [R243+0xb100], [R44.64], P0 ;  /* 0x0b1000002cf37fae */ /* 0x0007e20008141d46 */
[----:B------:R-:W-:Y:S04]  /*d350*/  ISETP.GE.AND P0, PT, R247, 0x1, PT ;  /* 0x00000001f700780c */ /* 0x000fe80003f06270 */
[----:B------:R-:W0:Y:S01]  /*d360*/  LDGDEPBAR ;  /* 0x00000000000079af */ /* 0x000e220000000000 */
[C---:B--2---:R-:W-:Y:S08]  /*d370*/  HMMA.16816.F32.BF16 R28, R48.reuse, R32, RZ ;  /* 0x00000020301c723c */ /* 0x044ff000000418ff */
[C---:B------:R-:W-:Y:S08]  /*d380*/  HMMA.16816.F32.BF16 R32, R48.reuse, R34, RZ ;  /* 0x000000223020723c */ /* 0x040ff000000418ff */
[C---:B-1----:R-:W-:Y:S08]  /*d390*/  HMMA.16816.F32.BF16 R36, R48.reuse, R40, RZ ;  /* 0x000000283024723c */ /* 0x042ff000000418ff */
[C---:B------:R-:W-:Y:S08]  /*d3a0*/  HMMA.16816.F32.BF16 R40, R48.reuse, R42, RZ ;  /* 0x0000002a3028723c */ /* 0x040ff000000418ff */
[C---:B---3--:R-:W-:Y:S08]  /*d3b0*/  HMMA.16816.F32.BF16 R44, R48.reuse, R184, RZ ;  /* 0x000000b8302c723c */ /* 0x048ff000000418ff */
        /* <DEDUP_REMOVED lines=19> */
[----:B------:R-:W5:Y:S05]  /*d4f0*/  LDSM.16.M88.4 R188, [R231+0x2000] ;  /* 0x00200000e7bc783b */ /* 0x000f6a0000000200 */
[----:B------:R-:W-:Y:S02]  /*d500*/  LDSM.16.M88.4 R212, [R231+0x3000] ;  /* 0x00300000e7d4783b */ /* 0x000fe40000000200 */
[C---:B-1----:R-:W-:Y:S08]  /*d510*/  HMMA.16816.F32.BF16 R4, R184.reuse, R192, R4 ;  /* 0x000000c0b804723c */ /* 0x042ff00000041804 */
[C---:B------:R-:W-:Y:S01]  /*d520*/  HMMA.16816.F32.BF16 R8, R184.reuse, R194, R8 ;  /* 0x000000c2b808723c */ /* 0x040fe20000041808 */
[----:B------:R-:W-:Y:S07]  /*d530*/  LDSM.16.M88.4 R192, [R241] ;  /* 0x00000000f1c0783b */ /* 0x000fee0000000200 */
[C---:B--2---:R-:W-:Y:S08]  /*d540*/  HMMA.16816.F32.BF16 R12, R184.reuse, R196, R12 ;  /* 0x000000c4b80c723c */ /* 0x044ff0000004180c */
[C---:B------:R-:W-:Y:S01]  /*d550*/  HMMA.16816.F32.BF16 R16, R184.reuse, R198, R16 ;  /* 0x000000c6b810723c */ /* 0x040fe20000041810 */
[----:B------:R-:W1:Y:S07]  /*d560*/  LDSM.16.M88.4 R196, [R230+-0x9000] ;  /* 0xff700000e6c4783b */ /* 0x000e6e0000000200 */
[C---:B---3--:R-:W-:Y:S08]  /*d570*/  HMMA.16816.F32.BF16 R20, R184.reuse, R200, R20 ;  /* 0x000000c8b814723c */ /* 0x048ff00000041814 */
[C---:B------:R-:W-:Y:S01]  /*d580*/  HMMA.16816.F32.BF16 R24, R184.reuse, R202, R24 ;  /* 0x000000cab818723c */ /* 0x040fe20000041818 */
[----:B------:R-:W2:Y:S07]  /*d590*/  LDSM.16.M88.4 R200, [R230+-0x8800] ;  /* 0xff780000e6c8783b */ /* 0x000eae0000000200 */
[C---:B----4-:R-:W-:Y:S08]  /*d5a0*/  HMMA.16816.F32.BF16 R28, R184.reuse, R204, R28 ;  /* 0x000000ccb81c723c */ /* 0x050ff0000004181c */
[C---:B------:R-:W-:Y:S01]  /*d5b0*/  HMMA.16816.F32.BF16 R32, R184.reuse, R206, R32 ;  /* 0x000000ceb820723c */ /* 0x040fe20000041820 */
[----:B------:R-:W3:Y:S07]  /*d5c0*/  LDSM.16.M88.4 R204, [R230+-0x8000] ;  /* 0xff800000e6cc783b */ /* 0x000eee0000000200 */
[C---:B-----5:R-:W-:Y:S08]  /*d5d0*/  HMMA.16816.F32.BF16 R36, R184.reuse, R188, R36 ;  /* 0x000000bcb824723c */ /* 0x060ff00000041824 */
[C---:B------:R-:W-:Y:S01]  /*d5e0*/  HMMA.16816.F32.BF16 R40, R184.reuse, R190, R40 ;  /* 0x000000beb828723c */ /* 0x040fe20000041828 */
[----:B------:R-:W4:Y:S07]  /*d5f0*/  LDSM.16.M88.4 R188, [R230+-0x7800] ;  /* 0xff880000e6bc783b */ /* 0x000f2e0000000200 */
[C---:B------:R-:W-:Y:S08]  /*d600*/  HMMA.16816.F32.BF16 R44, R184.reuse, R208, R44 ;  /* 0x000000d0b82c723c */ /* 0x040ff0000004182c */
[----:B------:R-:W-:Y:S01]  /*d610*/  HMMA.16816.F32.BF16 R48, R184, R210, R48 ;  /* 0x000000d2b830723c */ /* 0x000fe20000041830 */
[----:B------:R-:W5:Y:S05]  /*d620*/  LDSM.16.M88.4 R184, [R230+-0x7000] ;  /* 0xff900000e6b8783b */ /* 0x000f6a0000000200 */
[----:B------:R-:W-:Y:S02]  /*d630*/  LDSM.16.M88.4 R208, [R229+0x3000] ;  /* 0x00300000e5d0783b */ /* 0x000fe40000000200 */
[C---:B-1----:R-:W-:Y:S08]  /*d640*/  HMMA.16816.F32.BF16 R4, R192.reuse, R196, R4 ;  /* 0x000000c4c004723c */ /* 0x042ff00000041804 */
[C---:B------:R-:W-:Y:S01]  /*d650*/  HMMA.16816.F32.BF16 R8, R192.reuse, R198, R8 ;  /* 0x000000c6c008723c */ /* 0x040fe20000041808 */
[----:B------:R-:W1:Y:S07]  /*d660*/  LDSM.16.M88.4 R196, [R230+-0x6800] ;  /* 0xff980000e6c4783b */ /* 0x000e6e0000000200 */
        /* <DEDUP_REMOVED lines=8> */
[----:B------:R-:W4:Y:S07]  /*d6f0*/  LDSM.16.M88.4 R188, [R229+0x4000] ;  /* 0x00400000e5bc783b */ /* 0x000f2e0000000200 */
[C---:B-----5:R-:W-:Y:S08]  /*d700*/  HMMA.16816.F32.BF16 R36, R192.reuse, R184, R36 ;  /* 0x000000b8c024723c */ /* 0x060ff00000041824 */
[C---:B------:R-:W-:Y:S01]  /*d710*/  HMMA.16816.F32.BF16 R40, R192.reuse, R186, R40 ;  /* 0x000000bac028723c */ /* 0x040fe20000041828 */
[----:B------:R-:W5:Y:S07]  /*d720*/  LDSM.16.M88.4 R184, [R229+0x4800] ;  /* 0x00480000e5b8783b */ /* 0x000f6e0000000200 */
[C---:B-1----:R-:W-:Y:S08]  /*d730*/  HMMA.16816.F32.BF16 R44, R192.reuse, R196, R44 ;  /* 0x000000c4c02c723c */ /* 0x042ff0000004182c */
[----:B------:R-:W-:Y:S01]  /*d740*/  HMMA.16816.F32.BF16 R48, R192, R198, R48 ;  /* 0x000000c6c030723c */ /* 0x000fe20000041830 */
[----:B------:R-:W1:Y:S05]  /*d750*/  LDSM.16.M88.4 R192, [R229+0x5000] ;  /* 0x00500000e5c0783b */ /* 0x000e6a0000000200 */
[----:B------:R-:W1:Y:S02]  /*d760*/  LDSM.16.M88.4 R196, [R229+0x5800] ;  /* 0x00580000e5c4783b */ /* 0x000e640000000200 */
[C---:B--2---:R-:W-:Y:S08]  /*d770*/  HMMA.16816.F32.BF16 R4, R200.reuse, R208, R4 ;  /* 0x000000d0c804723c */ /* 0x044ff00000041804 */
[C---:B------:R-:W-:Y:S01]  /*d780*/  HMMA.16816.F32.BF16 R8, R200.reuse, R210, R8 ;  /* 0x000000d2c808723c */ /* 0x040fe20000041808 */
[----:B------:R-:W-:Y:S07]  /*d790*/  LDSM.16.M88.4 R208, [R0] ;  /* 0x0000000000d0783b */ /* 0x000fee0000000200 */
[C---:B---3--:R-:W-:Y:S08]  /*d7a0*/  HMMA.16816.F32.BF16 R12, R200.reuse, R204, R12 ;  /* 0x000000ccc80c723c */ /* 0x048ff0000004180c */
[C---:B------:R-:W-:Y:S01]  /*d7b0*/  HMMA.16816.F32.BF16 R16, R200.reuse, R206, R16 ;  /* 0x000000cec810723c */ /* 0x040fe20000041810 */
[----:B------:R-:W2:Y:S07]  /*d7c0*/  LDSM.16.M88.4 R204, [R240+0x4000] ;  /* 0x00400000f0cc783b */ /* 0x000eae0000000200 */
[C---:B----4-:R-:W-:Y:S08]  /*d7d0*/  HMMA.16816.F32.BF16 R20, R200.reuse, R188, R20 ;  /* 0x000000bcc814723c */ /* 0x050ff00000041814 */
[C---:B------:R-:W-:Y:S01]  /*d7e0*/  HMMA.16816.F32.BF16 R24, R200.reuse, R190, R24 ;  /* 0x000000bec818723c */ /* 0x040fe20000041818 */
[----:B------:R-:W3:Y:S07]  /*d7f0*/  LDSM.16.M88.4 R188, [R172] ;  /* 0x00000000acbc783b */ /* 0x000eee0000000200 */
[C---:B-----5:R-:W-:Y:S08]  /*d800*/  HMMA.16816.F32.BF16 R28, R200.reuse, R184, R28 ;  /* 0x000000b8c81c723c */ /* 0x060ff0000004181c */
[C---:B------:R-:W-:Y:S01]  /*d810*/  HMMA.16816.F32.BF16 R32, R200.reuse, R186, R32 ;  /* 0x000000bac820723c */ /* 0x040fe20000041820 */
[----:B------:R-:W4:Y:S07]  /*d820*/  LDSM.16.M88.4 R184, [R173] ;  /* 0x00000000adb8783b */ /* 0x000f2e0000000200 */
[C---:B-1----:R-:W-:Y:S08]  /*d830*/  HMMA.16816.F32.BF16 R36, R200.reuse, R192, R36 ;  /* 0x000000c0c824723c */ /* 0x042ff00000041824 */
[C---:B------:R-:W-:Y:S01]  /*d840*/  HMMA.16816.F32.BF16 R40, R200.reuse, R194, R40 ;  /* 0x000000c2c828723c */ /* 0x040fe20000041828 */
[----:B------:R-:W1:Y:S07]  /*d850*/  LDSM.16.M88.4 R192, [R216] ;  /* 0x00000000d8c0783b */ /* 0x000e6e0000000200 */
[C---:B------:R-:W-:Y:S08]  /*d860*/  HMMA.16816.F32.BF16 R44, R200.reuse, R196, R44 ;  /* 0x000000c4c82c723c */ /* 0x040ff0000004182c */
[----:B------:R-:W-:Y:S01]  /*d870*/  HMMA.16816.F32.BF16 R48, R200, R198, R48 ;  /* 0x000000c6c830723c */ /* 0x000fe20000041830 */
[----:B------:R-:W5:Y:S05]  /*d880*/  LDSM.16.M88.4 R196, [R217] ;  /* 0x00000000d9c4783b */ /* 0x000f6a0000000200 */
[----:B------:R-:W1:Y:S02]  /*d890*/  LDSM.16.M88.4 R200, [R218] ;  /* 0x00000000dac8783b */ /* 0x000e640000000200 */
        /* <DEDUP_REMOVED lines=12> */
[C---:B-----5:R-:W-:Y:S08]  /*d960*/  HMMA.16816.F32.BF16 R36, R204.reuse, R196, R36 ;  /* 0x000000c4cc24723c */ /* 0x060ff00000041824 */
[C---:B------:R-:W-:Y:S01]  /*d970*/  HMMA.16816.F32.BF16 R40, R204.reuse, R198, R40 ;  /* 0x000000c6cc28723c */ /* 0x040fe20000041828 */
[----:B------:R-:W5:Y:S07]  /*d980*/  LDSM.16.M88.4 R196, [R231+0x5000] ;  /* 0x00500000e7c4783b */ /* 0x000f6e0000000200 */
[C---:B------:R-:W-:Y:S08]  /*d990*/  HMMA.16816.F32.BF16 R44, R204.reuse, R200, R44 ;  /* 0x000000c8cc2c723c */ /* 0x040ff0000004182c */
[----:B------:R-:W-:Y:S01]  /*d9a0*/  HMMA.16816.F32.BF16 R48, R204, R202, R48 ;  /* 0x000000cacc30723c */ /* 0x000fe20000041830 */
[----:B------:R-:W1:Y:S05]  /*d9b0*/  LDSM.16.M88.4 R200, [R231+0x5800] ;  /* 0x00580000e7c8783b */ /* 0x000e6a0000000200 */
[----:B------:R-:W-:Y:S02]  /*d9c0*/  LDSM.16.M88.4 R204, [R241+0x4000] ;  /* 0x00400000f1cc783b */ /* 0x000fe40000000200 */
[C---:B--2---:R-:W-:Y:S08]  /*d9d0*/  HMMA.16816.F32.BF16 R4, R208.reuse, R212, R4 ;  /* 0x000000d4d004723c */ /* 0x044ff00000041804 */
[C---:B------:R-:W-:Y:S01]  /*d9e0*/  HMMA.16816.F32.BF16 R8, R208.reuse, R214, R8 ;  /* 0x000000d6d008723c */ /* 0x040fe20000041808 */
[----:B------:R-:W2:Y:S07]  /*d9f0*/  LDSM.16.M88.4 R212, [R230+-0x6000] ;  /* 0xffa00000e6d4783b */ /* 0x000eae0000000200 */
[C---:B---3--:R-:W-:Y:S08]  /*da00*/  HMMA.16816.F32.BF16 R12, R208.reuse, R188, R12 ;  /* 0x000000bcd00c723c */ /* 0x048ff0000004180c */
[C---:B------:R-:W-:Y:S01]  /*da10*/  HMMA.16816.F32.BF16 R16, R208.reuse, R190, R16 ;  /* 0x000000bed010723c */ /* 0x040fe20000041810 */
[----:B------:R-:W3:Y:S07]  /*da20*/  LDSM.16.M88.4 R188, [R230+-0x5800] ;  /* 0xffa80000e6bc783b */ /* 0x000eee0000000200 */
[C---:B----4-:R-:W-:Y:S08]  /*da30*/  HMMA.16816.F32.BF16 R20, R208.reuse, R184, R20 ;  /* 0x000000b8d014723c */ /* 0x050ff00000041814 */
[C---:B------:R-:W-:Y:S01]  /*da40*/  HMMA.16816.F32.BF16 R24, R208.reuse, R186, R24 ;  /* 0x000000bad018723c */ /* 0x040fe20000041818 */
[----:B------:R-:W4:Y:S07]  /*da50*/  LDSM.16.M88.4 R184, [R230+-0x5000] ;  /* 0xffb00000e6b8783b */ /* 0x000f2e0000000200 */
[C---:B-1----:R-:W-:Y:S08]  /*da60*/  HMMA.16816.F32.BF16 R28, R208.reuse, R192, R28 ;  /* 0x000000c0d01c723c */ /* 0x042ff0000004181c */
[C---:B------:R-:W-:Y:S01]  /*da70*/  HMMA.16816.F32.BF16 R32, R208.reuse, R194, R32 ;  /* 0x000000c2d020723c */ /* 0x040fe20000041820 */
[----:B------:R-:W1:Y:S07]  /*da80*/  LDSM.16.M88.4 R192, [R230+-0x4800] ;  /* 0xffb80000e6c0783b */ /* 0x000e6e0000000200 */
[C---:B-----5:R-:W-:Y:S08]  /*da90*/  HMMA.16816.F32.BF16 R36, R208.reuse, R196, R36 ;  /* 0x000000c4d024723c */ /* 0x060ff00000041824 */
[C---:B------:R-:W-:Y:S01]  /*daa0*/  HMMA.16816.F32.BF16 R40, R208.reuse, R198, R40 ;  /* 0x000000c6d028723c */ /* 0x040fe20000041828 */
[----:B------:R-:W5:Y:S07]  /*dab0*/  LDSM.16.M88.4 R196, [R230+-0x4000] ;  /* 0xffc00000e6c4783b */ /* 0x000f6e0000000200 */
[C---:B------:R-:W-:Y:S08]  /*dac0*/  HMMA.16816.F32.BF16 R44, R208.reuse, R200, R44 ;  /* 0x000000c8d02c723c */ /* 0x040ff0000004182c */
[----:B------:R-:W-:Y:S01]  /*dad0*/  HMMA.16816.F32.BF16 R48, R208, R202, R48 ;  /* 0x000000cad030723c */ /* 0x000fe20000041830 */
[----:B------:R-:W-:Y:S05]  /*dae0*/  LDSM.16.M88.4 R200, [R239+0x8000] ;  /* 0x00800000efc8783b */ /* 0x000fea0000000200 */
[----:B------:R-:W-:Y:S02]  /*daf0*/  LDSM.16.M88.4 R208, [R229+0x6000] ;  /* 0x00600000e5d0783b */ /* 0x000fe40000000200 */
[C---:B--2---:R-:W-:Y:S08]  /*db00*/  HMMA.16816.F32.BF16 R4, R204.reuse, R212, R4 ;  /* 0x000000d4cc04723c */ /* 0x044ff00000041804 */
[C---:B------:R-:W-:Y:S01]  /*db10*/  HMMA.16816.F32.BF16 R8, R204.reuse, R214, R8 ;  /* 0x000000d6cc08723c */ /* 0x040fe20000041808 */
[----:B------:R-:W-:Y:S05]  /*db20*/  LDSM.16.M88.4 R212, [R219] ;  /* 0x00000000dbd4783b */ /* 0x000fea0000000200 */
[----:B------:R-:W-:Y:S02]  /*db30*/  LDSM.16.M88.4 R216, [R220] ;  /* 0x00000000dcd8783b */ /* 0x000fe40000000200 */
[C---:B---3--:R-:W-:Y:S08]  /*db40*/  HMMA.16816.F32.BF16 R12, R204.reuse, R188, R12 ;  /* 0x000000bccc0c723c */ /* 0x048ff0000004180c */
[C---:B------:R-:W-:Y:S01]  /*db50*/  HMMA.16816.F32.BF16 R16, R204.reuse, R190, R16 ;  /* 0x000000becc10723c */ /* 0x040fe20000041810 */
[----:B------:R-:W2:Y:S07]  /*db60*/  LDSM.16.M88.4 R188, [R230+-0x3800] ;  /* 0xffc80000e6bc783b */ /* 0x000eae0000000200 */
[C---:B----4-:R-:W-:Y:S08]  /*db70*/  HMMA.16816.F32.BF16 R20, R204.reuse, R184, R20 ;  /* 0x000000b8cc14723c */ /* 0x050ff00000041814 */
[C---:B------:R-:W-:Y:S01]  /*db80*/  HMMA.16816.F32.BF16 R24, R204.reuse, R186, R24 ;  /* 0x000000bacc18723c */ /* 0x040fe20000041818 */
[----:B------:R-:W3:Y:S07]  /*db90*/  LDSM.16.M88.4 R184, [R229+0x6800] ;  /* 0x00680000e5b8783b */ /* 0x000eee0000000200 */
[C---:B-1----:R-:W-:Y:S08]  /*dba0*/  HMMA.16816.F32.BF16 R28, R204.reuse, R192, R28 ;  /* 0x000000c0cc1c723c */ /* 0x042ff0000004181c */
[C---:B------:R-:W-:Y:S01]  /*dbb0*/  HMMA.16816.F32.BF16 R32, R204.reuse, R194, R32 ;  /* 0x000000c2cc20723c */ /* 0x040fe20000041820 */
[----:B------:R-:W1:Y:S07]  /*dbc0*/  LDSM.16.M88.4 R192, [R229+0x7000] ;  /* 0x00700000e5c0783b */ /* 0x000e6e0000000200 */
[C---:B-----5:R-:W-:Y:S08]  /*dbd0*/  HMMA.16816.F32.BF16 R36, R204.reuse, R196, R36 ;  /* 0x000000c4cc24723c */ /* 0x060ff00000041824 */
[C---:B------:R-:W-:Y:S01]  /*dbe0*/  HMMA.16816.F32.BF16 R40, R204.reuse, R198, R40 ;  /* 0x000000c6cc28723c */ /* 0x040fe20000041828 */
[----:B------:R-:W4:Y:S07]  /*dbf0*/  LDSM.16.M88.4 R196, [R229+0x7800] ;  /* 0x00780000e5c4783b */ /* 0x000f2e0000000200 */
[C---:B--2---:R-:W-:Y:S08]  /*dc00*/  HMMA.16816.F32.BF16 R44, R204.reuse, R188, R44 ;  /* 0x000000bccc2c723c */ /* 0x044ff0000004182c */
[----:B------:R-:W-:Y:S01]  /*dc10*/  HMMA.16816.F32.BF16 R48, R204, R190, R48 ;  /* 0x000000becc30723c */ /* 0x000fe20000041830 */
[----:B------:R-:W2:Y:S05]  /*dc20*/  LDSM.16.M88.4 R188, [R229+0x8000] ;  /* 0x00800000e5bc783b */ /* 0x000eaa0000000200 */
[----:B------:R-:W5:Y:S02]  /*dc30*/  LDSM.16.M88.4 R204, [R229+0x8800] ;  /* 0x00880000e5cc783b */ /* 0x000f640000000200 */
[C---:B------:R-:W-:Y:S08]  /*dc40*/  HMMA.16816.F32.BF16 R4, R200.reuse, R208, R4 ;  /* 0x000000d0c804723c */ /* 0x040ff00000041804 */
[C---:B------:R-:W-:Y:S01]  /*dc50*/  HMMA.16816.F32.BF16 R8, R200.reuse, R210, R8 ;  /* 0x000000d2c808723c */ /* 0x040fe20000041808 */
[----:B------:R-:W2:Y:S07]  /*dc60*/  LDSM.16.M88.4 R208, [R240+0x8000] ;  /* 0x00800000f0d0783b */ /* 0x000eae0000000200 */
[C---:B---3--:R-:W-:Y:S08]  /*dc70*/  HMMA.16816.F32.BF16 R12, R200.reuse, R184, R12 ;  /* 0x000000b8c80c723c */ /* 0x048ff0000004180c */
[C---:B------:R-:W-:Y:S01]  /*dc80*/  HMMA.16816.F32.BF16 R16, R200.reuse, R186, R16 ;  /* 0x000000bac810723c */ /* 0x040fe20000041810 */
[----:B------:R-:W3:Y:S07]  /*dc90*/  LDSM.16.M88.4 R184, [R221] ;  /* 0x00000000ddb8783b */ /* 0x000eee0000000200 */
[C---:B-1----:R-:W-:Y:S08]  /*dca0*/  HMMA.16816.F32.BF16 R20, R200.reuse, R192, R20 ;  /* 0x000000c0c814723c */ /* 0x042ff00000041814 */
[C---:B------:R-:W-:Y:S01]  /*dcb0*/  HMMA.16816.F32.BF16 R24, R200.reuse, R194, R24 ;  /* 0x000000c2c818723c */ /* 0x040fe20000041818 */
[----:B------:R-:W1:Y:S05]  /*dcc0*/  LDSM.16.M88.4 R192, [R222] ;  /* 0x00000000dec0783b */ /* 0x000e6a0000000200 */
[----:B------:R-:W1:Y:S02]  /*dcd0*/  LDSM.16.M88.4 R220, [R223] ;  /* 0x00000000dfdc783b */ /* 0x000e640000000200 */
[C---:B----4-:R-:W-:Y:S08]  /*dce0*/  HMMA.16816.F32.BF16 R28, R200.reuse, R196, R28 ;  /* 0x000000c4c81c723c */ /* 0x050ff0000004181c */
[C---:B------:R-:W-:Y:S01]  /*dcf0*/  HMMA.16816.F32.BF16 R32, R200.reuse, R198, R32 ;  /* 0x000000c6c820723c */ /* 0x040fe20000041820 */
[----:B------:R-:W4:Y:S07]  /*dd00*/  LDSM.16.M88.4 R196, [R224] ;  /* 0x00000000e0c4783b */ /* 0x000f2e0000000200 */
[C---:B--2---:R-:W-:Y:S08]  /*dd10*/  HMMA.16816.F32.BF16 R36, R200.reuse, R188, R36 ;  /* 0x000000bcc824723c */ /* 0x044ff00000041824 */
[C---:B------:R-:W-:Y:S01]  /*dd20*/  HMMA.16816.F32.BF16 R40, R200.reuse, R190, R40 ;  /* 0x000000bec828723c */ /* 0x040fe20000041828 */
[----:B------:R-:W-:Y:S07]  /*dd30*/  LDSM.16.M88.4 R188, [R242+0x8000] ;  /* 0x00800000f2bc783b */ /* 0x000fee0000000200 */
[C---:B-----5:R-:W-:Y:S08]  /*dd40*/  HMMA.16816.F32.BF16 R44, R200.reuse, R204, R44 ;  /* 0x000000ccc82c723c */ /* 0x060ff0000004182c */
[----:B------:R-:W-:Y:S01]  /*dd50*/  HMMA.16816.F32.BF16 R48, R200, R206, R48 ;  /* 0x000000cec830723c */ /* 0x000fe20000041830 */
[----:B------:R-:W2:Y:S05]  /*dd60*/  LDSM.16.M88.4 R200, [R231+0x6000] ;  /* 0x00600000e7c8783b */ /* 0x000eaa0000000200 */
[----:B------:R-:W5:Y:S02]  /*dd70*/  LDSM.16.M88.4 R204, [R231+0x6800] ;  /* 0x00680000e7cc783b */ /* 0x000f640000000200 */
[C---:B------:R-:W-:Y:S08]  /*dd80*/  HMMA.16816.F32.BF16 R4, R208.reuse, R212, R4 ;  /* 0x000000d4d004723c */ /* 0x040ff00000041804 */
[C---:B------:R-:W-:Y:S01]  /*dd90*/  HMMA.16816.F32.BF16 R8, R208.reuse, R214, R8 ;  /* 0x000000d6d008723c */ /* 0x040fe20000041808 */
[----:B------:R-:W-:Y:S07]  /*dda0*/  LDSM.16.M88.4 R212, [R231+0x8000] ;  /* 0x00800000e7d4783b */ /* 0x000fee0000000200 */
[C---:B------:R-:W-:Y:S08]  /*ddb0*/  HMMA.16816.F32.BF16 R12, R208.reuse, R216, R12 ;  /* 0x000000d8d00c723c */ /* 0x040ff0000004180c */
[C---:B------:R-:W-:Y:S01]  /*ddc0*/  HMMA.16816.F32.BF16 R16, R208.reuse, R218, R16 ;  /* 0x000000dad010723c */ /* 0x040fe20000041810 */
[----:B------:R-:W-:Y:S07]  /*ddd0*/  LDSM.16.M88.4 R216, [R230+-0x3000] ;  /* 0xffd00000e6d8783b */ /* 0x000fee0000000200 */
        /* <DEDUP_REMOVED lines=8> */
[----:B------:R-:W-:Y:S07]  /*de60*/  LDSM.16.M88.4 R220, [R230+-0x2800] ;  /* 0xffd80000e6dc783b */ /* 0x000fee0000000200 */
[C---:B----4-:R-:W-:Y:S08]  /*de70*/  HMMA.16816.F32.BF16 R44, R208.reuse, R196, R44 ;  /* 0x000000c4d02c723c */ /* 0x050ff0000004182c */
[----:B------:R-:W-:Y:S01]  /*de80*/  HMMA.16816.F32.BF16 R48, R208, R198, R48 ;  /* 0x000000c6d030723c */ /* 0x000fe20000041830 */
[----:B------:R-:W4:Y:S05]  /*de90*/  LDSM.16.M88.4 R196, [R231+0x8800] ;  /* 0x00880000e7c4783b */ /* 0x000f2a0000000200 */
[----:B------:R-:W1:Y:S02]  /*dea0*/  LDSM.16.M88.4 R208, [R241+0x8000] ;  /* 0x00800000f1d0783b */ /* 0x000e640000000200 */
[C---:B--2---:R-:W-:Y:S08]  /*deb0*/  HMMA.16816.F32.BF16 R4, R188.reuse, R200, R4 ;  /* 0x000000c8bc04723c */ /* 0x044ff00000041804 */
[C---:B------:R-:W-:Y:S01]  /*dec0*/  HMMA.16816.F32.BF16 R8, R188.reuse, R202, R8 ;  /* 0x000000cabc08723c */ /* 0x040fe20000041808 */
[----:B------:R-:W2:Y:S07]  /*ded0*/  LDSM.16.M88.4 R200, [R230+-0x2000] ;  /* 0xffe00000e6c8783b */ /* 0x000eae0000000200 */
[C---:B-----5:R-:W-:Y:S08]  /*dee0*/  HMMA.16816.F32.BF16 R12, R188.reuse, R204, R12 ;  /* 0x000000ccbc0c723c */ /* 0x060ff0000004180c */
[C---:B------:R-:W-:Y:S01]  /*def0*/  HMMA.16816.F32.BF16 R16, R188.reuse, R206, R16 ;  /* 0x000000cebc10723c */ /* 0x040fe20000041810 */
[----:B------:R-:W-:Y:S07]  /*df00*/  LDSM.16.M88.4 R204, [R229+0x9000] ;  /* 0x00900000e5cc783b */ /* 0x000fee0000000200 */
[C---:B---3--:R-:W-:Y:S08]  /*df10*/  HMMA.16816.F32.BF16 R20, R188.reuse, R184, R20 ;  /* 0x000000b8bc14723c */ /* 0x048ff00000041814 */
[C---:B------:R-:W-:Y:S01]  /*df20*/  HMMA.16816.F32.BF16 R24, R188.reuse, R186, R24 ;  /* 0x000000babc18723c */ /* 0x040fe20000041818 */
[----:B------:R-:W3:Y:S07]  /*df30*/  LDSM.16.M88.4 R184, [R230+-0x1800] ;  /* 0xffe80000e6b8783b */ /* 0x000eee0000000200 */
[C---:B-1----:R-:W-:Y:S08]  /*df40*/  HMMA.16816.F32.BF16 R28, R188.reuse, R192, R28 ;  /* 0x000000c0bc1c723c */ /* 0x042ff0000004181c */
[C---:B------:R-:W-:Y:S01]  /*df50*/  HMMA.16816.F32.BF16 R32, R188.reuse, R194, R32 ;  /* 0x000000c2bc20723c */ /* 0x040fe20000041820 */
[----:B------:R-:W-:Y:S07]  /*df60*/  LDSM.16.M88.4 R192, [R230+-0x800] ;  /* 0xfff80000e6c0783b */ /* 0x000fee0000000200 */
[C---:B------:R-:W-:Y:S08]  /*df70*/  HMMA.16816.F32.BF16 R36, R188.reuse, R212, R36 ;  /* 0x000000d4bc24723c */ /* 0x040ff00000041824 */
[C---:B------:R-:W-:Y:S01]  /*df80*/  HMMA.16816.F32.BF16 R40, R188.reuse, R214, R40 ;  /* 0x000000d6bc28723c */ /* 0x040fe20000041828 */
[----:B------:R-:W-:Y:S07]  /*df90*/  LDSM.16.M88.4 R212, [R229+0x9800] ;  /* 0x00980000e5d4783b */ /* 0x000fee0000000200 */
[C---:B----4-:R-:W-:Y:S08]  /*dfa0*/  HMMA.16816.F32.BF16 R44, R188.reuse, R196, R44 ;  /* 0x000000c4bc2c723c */ /* 0x050ff0000004182c */
[----:B------:R-:W-:Y:S01]  /*dfb0*/  HMMA.16816.F32.BF16 R48, R188, R198, R48 ;  /* 0x000000c6bc30723c */ /* 0x000fe20000041830 */
[----:B------:R-:W1:Y:S05]  /*dfc0*/  LDSM.16.M88.4 R188, [R230+-0x1000] ;  /* 0xfff00000e6bc783b */ /* 0x000e6a0000000200 */
[----:B------:R-:W4:Y:S02]  /*dfd0*/  LDSM.16.M88.4 R196, [R239+0xc000] ;  /* 0x00c00000efc4783b */ /* 0x000f240000000200 */
        /* <DEDUP_REMOVED lines=17> */
[----:B------:R-:W1:Y:S05]  /*e0f0*/  LDSM.16.M88.4 R192, [R225] ;  /* 0x00000000e1c0783b */ /* 0x000e6a0000000200 */
[----:B------:R-:W-:Y:S02]  /*e100*/  LDSM.16.M88.4 R208, [R236] ;  /* 0x00000000ecd0783b */ /* 0x000fe40000000200 */
[C---:B----4-:R-:W-:Y:S08]  /*e110*/  HMMA.16816.F32.BF16 R4, R196.reuse, R204, R4 ;  /* 0x000000ccc404723c */ /* 0x050ff00000041804 */
[C---:B------:R-:W-:Y:S01]  /*e120*/  HMMA.16816.F32.BF16 R8, R196.reuse, R206, R8 ;  /* 0x000000cec408723c */ /* 0x040fe20000041808 */
[----:B------:R-:W-:Y:S07]  /*e130*/  LDSM.16.M88.4 R204, [R227] ;  /* 0x00000000e3cc783b */ /* 0x000fee0000000200 */
[C---:B------:R-:W-:Y:S08]  /*e140*/  HMMA.16816.F32.BF16 R12, R196.reuse, R212, R12 ;  /* 0x000000d4c40c723c */ /* 0x040ff0000004180c */
[C---:B------:R-:W-:Y:S01]  /*e150*/  HMMA.16816.F32.BF16 R16, R196.reuse, R214, R16 ;  /* 0x000000d6c410723c */ /* 0x040fe20000041810 */
[----:B------:R-:W-:Y:S07]  /*e160*/  LDSM.16.M88.4 R212, [R237] ;  /* 0x00000000edd4783b */ /* 0x000fee0000000200 */
[C---:B--2---:R-:W-:Y:S08]  /*e170*/  HMMA.16816.F32.BF16 R20, R196.reuse, R200, R20 ;  /* 0x000000c8c414723c */ /* 0x044ff00000041814 */
[C---:B------:R-:W-:Y:S01]  /*e180*/  HMMA.16816.F32.BF16 R24, R196.reuse, R202, R24 ;  /* 0x000000cac418723c */ /* 0x040fe20000041818 */
[----:B------:R-:W2:Y:S05]  /*e190*/  LDSM.16.M88.4 R200, [R226] ;  /* 0x00000000e2c8783b */ /* 0x000eaa0000000200 */
[----:B------:R-:W-:Y:S02]  /*e1a0*/  LDSM.16.M88.4 R224, [R231+0x9000] ;  /* 0x00900000e7e0783b */ /* 0x000fe40000000200 */
[C---:B------:R-:W-:Y:S08]  /*e1b0*/  HMMA.16816.F32.BF16 R28, R196.reuse, R216, R28 ;  /* 0x000000d8c41c723c */ /* 0x040ff0000004181c */
[C---:B------:R-:W-:Y:S01]  /*e1c0*/  HMMA.16816.F32.BF16 R32, R196.reuse, R218, R32 ;  /* 0x000000dac420723c */ /* 0x040fe20000041820 */
[----:B------:R-:W4:Y:S07]  /*e1d0*/  LDSM.16.M88.4 R216, [R238] ;  /* 0x00000000eed8783b */ /* 0x000f2e0000000200 */
[C---:B------:R-:W-:Y:S08]  /*e1e0*/  HMMA.16816.F32.BF16 R36, R196.reuse, R220, R36 ;  /* 0x000000dcc424723c */ /* 0x040ff00000041824 */
[C---:B------:R-:W-:Y:S01]  /*e1f0*/  HMMA.16816.F32.BF16 R40, R196.reuse, R222, R40 ;  /* 0x000000dec428723c */ /* 0x040fe20000041828 */
[----:B------:R-:W5:Y:S07]  /*e200*/  LDSM.16.M88.4 R220, [R242+0xc000] ;  /* 0x00c00000f2dc783b */ /* 0x000f6e0000000200 */
[C---:B---3--:R-:W-:Y:S08]  /*e210*/  HMMA.16816.F32.BF16 R44, R196.reuse, R184, R44 ;  /* 0x000000b8c42c723c */ /* 0x048ff0000004182c */
[----:B------:R-:W-:Y:S01]  /*e220*/  HMMA.16816.F32.BF16 R48, R196, R186, R48 ;  /* 0x000000bac430723c */ /* 0x000fe20000041830 */
[----:B------:R-:W3:Y:S05]  /*e230*/  LDSM.16.M88.4 R184, [R231+0x9800] ;  /* 0x00980000e7b8783b */ /* 0x000eea0000000200 */
[----:B------:R-:W3:Y:S02]  /*e240*/  LDSM.16.M88.4 R196, [R231+0xa000] ;  /* 0x00a00000e7c4783b */ /* 0x000ee40000000200 */
        /* <DEDUP_REMOVED lines=17> */
[----:B------:R-:W-:Y:S05]  /*e360*/  LDSM.16.M88.4 R188, [R230] ;  /* 0x00000000e6bc783b */ /* 0x000fea0000000200 */
[----:B------:R-:W-:Y:S02]  /*e370*/  LDSM.16.M88.4 R216, [R230+0x1800] ;  /* 0x00180000e6d8783b */ /* 0x000fe40000000200 */
[C---:B-----5:R-:W-:Y:S08]  /*e380*/  HMMA.16816.F32.BF16 R4, R220.reuse, R224, R4 ;  /* 0x000000e0dc04723c */ /* 0x060ff00000041804 */
[C---:B------:R-:W-:Y:S01]  /*e390*/  HMMA.16816.F32.BF16 R8, R220.reuse, R226, R8 ;  /* 0x000000e2dc08723c */ /* 0x040fe20000041808 */
[----:B------:R-:W-:Y:S07]  /*e3a0*/  LDSM.16.M88.4 R224, [R230+0x2000] ;  /* 0x00200000e6e0783b */ /* 0x000fee0000000200 */
[C---:B---3--:R-:W-:Y:S08]  /*e3b0*/  HMMA.16816.F32.BF16 R12, R220.reuse, R184, R12 ;  /* 0x000000b8dc0c723c */ /* 0x048ff0000004180c */
[C---:B------:R-:W-:Y:S01]  /*e3c0*/  HMMA.16816.F32.BF16 R16, R220.reuse, R186, R16 ;  /* 0x000000badc10723c */ /* 0x040fe20000041810 */
[----:B------:R-:W3:Y:S07]  /*e3d0*/  LDSM.16.M88.4 R184, [R241+0xc000] ;  /* 0x00c00000f1b8783b */ /* 0x000eee0000000200 */
[C---:B------:R-:W-:Y:S08]  /*e3e0*/  HMMA.16816.F32.BF16 R20, R220.reuse, R196, R20 ;  /* 0x000000c4dc14723c */ /* 0x040ff00000041814 */
[C---:B------:R-:W-:Y:S01]  /*e3f0*/  HMMA.16816.F32.BF16 R24, R220.reuse, R198, R24 ;  /* 0x000000c6dc18723c */ /* 0x040fe20000041818 */
[----:B------:R-:W4:Y:S01]  /*e400*/  LDSM.16.M88.4 R196, [R230+0x2800] ;  /* 0x00280000e6c4783b */ /* 0x000f220000000200 */
[----:B------:R-:W-:Y:S04]  /*e410*/  DEPBAR.LE SB0, 0x0 ;  /* 0x000080000000791a */ /* 0x000fe80000000000 */
[----:B------:R-:W-:Y:S02]  /*e420*/  BAR.SYNC.DEFER_BLOCKING 0x0 ;  /* 0x0000000000007b1d */ /* 0x000fe40000010000 */
        /* <DEDUP_REMOVED lines=25> */
[----:B------:R-:W-:Y:S01]  /*e5c0*/  IMAD.MOV.U32 R246, RZ, RZ, RZ ;  /* 0x000000fffff67224 */ /* 0x000fe200078e00ff */
[----:B------:R-:W-:Y:S01]  /*e5d0*/  SHF.R.S32.HI R185, RZ, 0x1f, R245 ;  /* 0x0000001fffb97819 */ /* 0x000fe200000114f5 */
[----:B------:R-:W-:Y:S01]  /*e5e0*/  IMAD.SHL.U32 R196, R249, 0x2, RZ ;  /* 0x00000002f9c47824 */ /* 0x000fe200078e00ff */
[----:B------:R-:W-:Y:S01]  /*e5f0*/  ISETP.NE.AND P2, PT, R0, 0x1, PT ;  /* 0x000000010000780c */ /* 0x000fe20003f45270 */
[----:B------:R-:W-:Y:S01]  /*e600*/  IMAD.SHL.U32 R195, R251, 0x2, RZ ;  /* 0x00000002fbc37824 */ /* 0x000fe200078e00ff */
[C---:B------:R-:W-:Y:S01]  /*e610*/  SHF.L.U64.HI R186, R252.reuse, 0x1, R186 ;  /* 0x00000001fcba7819 */ /* 0x040fe200000102ba */
[----:B------:R-:W-:Y:S01]  /*e620*/  IMAD.SHL.U32 R194, R252, 0x2, RZ ;  /* 0x00000002fcc27824 */ /* 0x000fe200078e00ff */
[C---:B------:R-:W-:Y:S01]  /*e630*/  SHF.L.U64.HI R185, R245.reuse, 0x1, R185 ;  /* 0x00000001f5b97819 */ /* 0x040fe200000102b9 */
[----:B------:R-:W-:Y:S01]  /*e640*/  IMAD.SHL.U32 R189, R245, 0x2, RZ ;  /* 0x00000002f5bd7824 */ /* 0x000fe200078e00ff */
[----:B------:R-:W3:Y:S04]  /*e650*/  LDL R3, [R1+0x10] ;  /* 0x0000100001037983 */ /* 0x000ee80000100800 */
[----:B------:R-:W4:Y:S06]  /*e660*/  LDL.64 R172, [R1+0x28] ;  /* 0x0000280001ac7983 */ /* 0x000f2c0000100a00 */
[----:B------:R-:W5:Y:S04]  /*e670*/  LDL R250, [R1+0x38] ;  /* 0x0000380001fa7983 */ /* 0x000f680000100800 */
[----:B------:R-:W4:Y:S06]  /*e680*/  LDL.64 R192, [R1+0x20] ;  /* 0x0000200001c07983 */ /* 0x000f2c0000100a00 */
[----:B------:R-:W5:Y:S01]  /*e690*/  LDL R236, [R1+0x1c] ;  /* 0x00001c0001ec7983 */ /* 0x000f620000100800 */
[----:B--2---:R-:W-:Y:S05]  /*e6a0*/  IMAD R2, R247, 0x60, R2 ;  /* 0x00000060f7027824 */ /* 0x004fea00078e0202 */
[----:B---3--:R-:W-:Y:S05]  /*e6b0*/  IADD3 R2, R2, -0x60, R3 ;  /* 0xffffffa002027810 */ /* 0x008fea0007ffe003 */
[----:B------:R-:W-:Y:S04]  /*e6c0*/  @P2 IMAD.HI.U32 R3, R2, c[0x0][0x2bc], RZ ;  /* 0x0000af0002032a27 */ /* 0x000fe800078e00ff */
[----:B------:R-:W-:Y:S01]  /*e6d0*/  IMAD.MOV.U32 R0, RZ, RZ, R2 ;  /* 0x000000ffff007224 */ /* 0x000fe200078e0002 */
[----:B------:R-:W-:Y:S04]  /*e6e0*/  @P2 SHF.R.U32.HI R0, RZ, c[0x0][0x2c0], R3 ;  /* 0x0000b000ff002a19 */ /* 0x000fe80000011603 */
[C---:B----4-:R-:W-:Y:S04]  /*e6f0*/  @!P6 IADD3 R3, P0, R0.reuse, R172, RZ ;  /* 0x000000ac0003e210 */ /* 0x050fe80007f1e0ff */
[----:B-----5:R-:W-:Y:S01]  /*e700*/  @!P6 LEA.HI.X.SX32 R173, R0, R250, 0x1, P0 ;  /* 0x000000fa00ade211 */ /* 0x020fe200000f0eff */
[----:B------:R-:W-:Y:S01]  /*e710*/  IMAD.MOV R0, RZ, RZ, -R0 ;  /* 0x000000ffff007224 */ /* 0x000fe200078e0a00 */
[----:B------:R-:W-:Y:S02]  /*e720*/  @!P6 LEA R172, P0, R3, c[0x0][0x2a0], 0x2 ;  /* 0x0000a80003acea11 */ /* 0x000fe400078010ff */
[----:B------:R-:W-:Y:S01]  /*e730*/  IADD3 R250, R245, 0xc0, RZ ;  /* 0x000000c0f5fa7810 */ /* 0x000fe20007ffe0ff */
[----:B------:R-:W-:Y:S01]  /*e740*/  IMAD R248, R0, c[0x0][0x2b8], R2 ;  /* 0x0000ae0000f87a24 */ /* 0x000fe200078e0202 */
[----:B------:R-:W-:Y:S02]  /*e750*/  @!P6 LEA.HI.X R173, R3, c[0x0][0x2a4], R173, 0x2, P0 ;  /* 0x0000a90003adea11 */ /* 0x000fe400000f14ad */
[----:B------:R-:W-:Y:S01]  /*e760*/  SHF.R.S32.HI R250, RZ, 0x1f, R250 ;  /* 0x0000001ffffa7819 */ /* 0x000fe200000114fa */
[----:B------:R-:W-:Y:S01]  /*e770*/  IMAD.WIDE.U32 R2, R248, c[0x0][0x1e0], RZ ;  /* 0x00007800f8027a25 */ /* 0x000fe200078e00ff */
[----:B------:R-:W-:Y:S01]  /*e780*/  SHF.R.S32.HI R0, RZ, 0x1f, R248 ;  /* 0x0000001fff007819 */ /* 0x000fe200000114f8 */
[----:B------:R-:W2:Y:S01]  /*e790*/  @!P6 LDG.E R246, [R172.64] ;  /* 0x00000006acf6e981 */ /* 0x000ea2000c1e1900 */
[----:B------:R-:W-:Y:S03]  /*e7a0*/  SHF.L.U64.HI R188, R249, 0x1, R250 ;  /* 0x00000001f9bc7819 */ /* 0x000fe600000102fa */
        /* <DEDUP_REMOVED lines=13> */
.L_x_1545:
[----:B------:R-:W-:-:S05]  /*e880*/  BRA.DIV ~URZ, `(.L_x_1493) ;  /* 0x000080627f007947 */ /* 0x000fca000b800000 */
[----:B------:R-:W3:Y:S01]  /*e890*/  SHFL.IDX PT, R0, R184, RZ, 0x181f ;  /* 0x00181fffb8007589 */ /* 0x000ee200000e0000 */
[C---:B------:R-:W-:Y:S02]  /*e8a0*/  IADD3 R190, -R244.reuse, 0x10, RZ ;  /* 0x00000010f4be7810 */ /* 0x040fe40007ffe1ff */
[----:B------:R-:W-:Y:S02]  /*e8b0*/  ISETP.NE.U32.AND P2, PT, R244, RZ, PT ;  /* 0x000000fff400720c */ /* 0x000fe40003f45070 */
[----:B------:R-:W-:Y:S04]  /*e8c0*/  LOP3.LUT R190, R190, 0xf, RZ, 0xc0, !PT ;  /* 0x0000000fbebe7812 */ /* 0x000fe800078ec0ff */
[----:B---3--:R-:W-:Y:S04]  /*e8d0*/  IADD3 R2, P1, P0, R190, R0, R189 ;  /* 0x00000000be027210 */ /* 0x008fe8000783e0bd */
[----:B--2---:R-:W-:Y:S02]  /*e8e0*/  IADD3.X R3, RZ, R172, R185, P1, P0 ;  /* 0x000000acff037210 */ /* 0x004fe40000fe04b9 */
[----:B------:R-:W-:Y:S03]  /*e8f0*/  IADD3 R192, P0, R0, R194, RZ ;  /* 0x000000c200c07210 */ /* 0x000fe60007f1e0ff */
[----:B------:R-:W-:Y:S01]  /*e900*/  @!PT LDS RZ, [RZ] ;  /* 0x00000000fffff984 */ /* 0x000fe20000000800 */
[----:B------:R-:W-:Y:S01]  /*e910*/  @!PT LDS RZ, [RZ] ;  /* 0x00000000fffff984 */ /* 0x000fe20000000800 */
[----:B------:R2:W-:Y:S02]  /*e920*/  LDGSTS.E.BYPASS.LTC128B.128.ZFILL [R243+0xc100], [R2.64], P2 ;  /* 0x0c10000002f37fae */ /* 0x0005e40009141d46 */
[----:B------:R-:W-:Y:S05]  /*e930*/  IMAD.X R193, R172, 0x1, R186, P0 ;  /* 0x00000001acc17824 */ /* 0x000fea00000e06ba */
[----:B------:R3:W-:Y:S01]  /*e940*/  LDGSTS.E.BYPASS.LTC128B.128 [R243+0xf100], [R192.64], !P5 ;  /* 0x0f100000c0f37fae */ /* 0x0007e2000e901d46 */
[-C--:B--2---:R-:W-:Y:S05]  /*e950*/  IADD3 R2, P0, R0, R195.reuse, RZ ;  /* 0x000000c300027210 */ /* 0x084fea0007f1e0ff */
[----:B------:R-:W-:Y:S05]  /*e960*/  IMAD.X R3, R172, 0x1, R187, P0 ;  /* 0x00000001ac037824 */ /* 0x000fea00000e06bb */
[----:B------:R2:W-:Y:S02]  /*e970*/  LDGSTS.E.BYPASS.LTC128B.128 [R243+0x12100], [R2.64], !P4 ;  /* 0x1210000002f37fae */ /* 0x0005e4000e101d46 */
[----:B--2---:R-:W-:Y:S02]  /*e980*/  IADD3 R2, P0, R0, R196, RZ ;  /* 0x000000c400027210 */ /* 0x004fe40007f1e0ff */
[----:B------:R-:W2:Y:S03]  /*e990*/  SHFL.IDX PT, R0, R184, 0x1, 0x181f ;  /* 0x00381f00b8007f89 */ /* 0x000ea600000e0000 */
[----:B------:R-:W-:Y:S02]  /*e9a0*/  IMAD.X R3, R172, 0x1, R188, P0 ;  /* 0x00000001ac037824 */ /* 0x000fe400000e06bc */
[----:B------:R-:W-:Y:S04]  /*e9b0*/  SHFL.IDX PT, R172, R173, 0x2, 0x181f ;  /* 0x00581f00adac7f89 */ /* 0x000fe800000e0000 */
[----:B------:R4:W-:Y:S01]  /*e9c0*/  LDGSTS.E.BYPASS.LTC128B.128 [R243+0x15100], [R2.64], !P3 ;  /* 0x1510000002f37fae */ /* 0x0009e2000d901d46 */
[----:B--2---:R-:W-:Y:S03]  /*e9d0*/  IADD3 R190, P1, P0, R190, R0, R189 ;  /* 0x00000000bebe7210 */ /* 0x004fe6000783e0bd */
[----:B----4-:R-:W2:Y:S02]  /*e9e0*/  SHFL.IDX PT, R2, R173, 0x1, 0x181f ;  /* 0x00381f00ad027f89 */ /* 0x010ea400000e0000 */
[----:B--2---:R-:W-:Y:S05]  /*e9f0*/  IADD3.X R191, RZ, R2, R185, P1, P0 ;  /* 0x00000002ffbf7210 */ /* 0x004fea0000fe04b9 */
[----:B------:R2:W-:Y:S02]  /*ea00*/  LDGSTS.E.BYPASS.LTC128B.128.ZFILL [R243+0xd100], [R190.64], P2 ;  /* 0x0d100000bef37fae */ /* 0x0005e40009141d46 */
[----:B--2---:R-:W-:Y:S05]  /*ea10*/  IADD3 R190, P0, R0, R194, RZ ;  /* 0x000000c200be7210 */ /* 0x004fea0007f1e0ff */
[----:B------:R-:W-:Y:S05]  /*ea20*/  IMAD.X R191, R2, 0x1, R186, P0 ;  /* 0x0000000102bf7824 */ /* 0x000fea00000e06ba */
[----:B------:R2:W-:Y:S02]  /*ea30*/  LDGSTS.E.BYPASS.LTC128B.128 [R243+0x10100], [R190.64], !P5 ;  /* 0x10100000bef37fae */ /* 0x0005e4000e901d46 */
[----:B--2---:R-:W-:Y:S05]  /*ea40*/  IADD3 R190, P0, R0, R195, RZ ;  /* 0x000000c300be7210 */ /* 0x004fea0007f1e0ff */
[----:B------:R-:W-:Y:S01]  /*ea50*/  IMAD.X R191, R2, 0x1, R187, P0 ;  /* 0x0000000102bf7824 */ /* 0x000fe200000e06bb */
[----:B---3--:R-:W-:Y:S02]  /*ea60*/  IADD3 R192, P0, R0, R196, RZ ;  /* 0x000000c400c07210 */ /* 0x008fe40007f1e0ff */
[----:B------:R2:W3:Y:S03]  /*ea70*/  SHFL.IDX PT, R0, R184, 0x2, 0x181f ;  /* 0x00581f00b8007f89 */ /* 0x0004e600000e0000 */
[----:B------:R-:W-:Y:S01]  /*ea80*/  IMAD.X R193, R2, 0x1, R188, P0 ;  /* 0x0000000102c17824 */ /* 0x000fe200000e06bc */
[----:B------:R2:W-:Y:S04]  /*ea90*/  LDGSTS.E.BYPASS.LTC128B.128 [R243+0x13100], [R190.64], !P4 ;  /* 0x13100000bef37fae */ /* 0x0005e8000e101d46 */
[----:B------:R2:W-:Y:S03]  /*eaa0*/  LDGSTS.E.BYPASS.LTC128B.128 [R243+0x16100], [R192.64], !P3 ;  /* 0x16100000c0f37fae */ /* 0x0005e6000d901d46 */
.L_x_1546:
[C---:B--2---:R-:W-:Y:S02]  /*eab0*/  IADD3 R192, -R244.reuse, 0x10, RZ ;  /* 0x00000010f4c07810 */ /* 0x044fe40007ffe1ff */
[----:B------:R-:W-:Y:S02]  /*eac0*/  ISETP.NE.U32.AND P2, PT, R244, RZ, PT ;  /* 0x000000fff400720c */ /* 0x000fe40003f45070 */
[----:B------:R-:W-:Y:S04]  /*ead0*/  LOP3.LUT R192, R192, 0xf, RZ, 0xc0, !PT ;  /* 0x0000000fc0c07812 */ /* 0x000fe800078ec0ff */
[----:B---3--:R-:W-:Y:S04]  /*eae0*/  IADD3 R192, P1, P0, R192, R0, R189 ;  /* 0x00000000c0c07210 */ /* 0x008fe8000783e0bd */
[----:B------:R-:W-:Y:S02]  /*eaf0*/  IADD3.X R193, RZ, R172, R185, P1, P0 ;  /* 0x000000acffc17210 */ /* 0x000fe40000fe04b9 */
[----:B------:R-:W-:Y:S03]  /*eb00*/  IADD3 R190, P0, R0, R194, RZ ;  /* 0x000000c200be7210 */ /* 0x000fe60007f1e0ff */
[----:B------:R-:W-:Y:S01]  /*eb10*/  @!PT LDS RZ, [RZ] ;  /* 0x00000000fffff984 */ /* 0x000fe20000000800 */
[----:B------:R-:W-:Y:S01]  /*eb20*/  @!PT LDS RZ, [RZ] ;  /* 0x00000000fffff984 */ /* 0x000fe20000000800 */
[----:B------:R-:W-:Y:S01]  /*eb30*/  @!PT LDS RZ, [RZ] ;  /* 0x00000000fffff984 */ /* 0x000fe20000000800 */
[----:B------:R2:W-:Y:S02]  /*eb40*/  LDGSTS.E.BYPASS.LTC128B.128.ZFILL [R243+0xe100], [R192.64], P2 ;  /* 0x0e100000c0f37fae */ /* 0x0005e40009141d46 */
        /* <DEDUP_REMOVED lines=8> */
.L_x_1491:
[----:B------:R-:W-:Y:S05]  /*ebd0*/  BSYNC B0 ;  /* 0x0000000000007941 */ /* 0x000fea0003800000 */
.L_x_1490:
        /* <DEDUP_REMOVED lines=50> */
[----:B-1----:R-:W1:Y:S04]  /*ef00*/  SHFL.BFLY PT, R173, R172, 0x2, 0x1f ;  /* 0x0c401f00acad7f89 */ /* 0x002e6800000e0000 */
[----:B------:R-:W2:Y:S01]  /*ef10*/  SHFL.BFLY PT, R0, R184, 0x2, 0x1f ;  /* 0x0c401f00b8007f89 */ /* 0x000ea200000e0000 */
[----:B-1----:R-:W-:Y:S02]  /*ef20*/  FMNMX.FTZ R173, R172, R173, !PT ;  /* 0x000000adacad7209 */ /* 0x002fe40007810000 */
[----:B--2---:R-:W-:Y:S03]  /*ef30*/  FMNMX.FTZ R172, R184, R0, !PT ;  /* 0x00000000b8ac7209 */ /* 0x004fe60007810000 */
[----:B------:R-:W1:Y:S04]  /*ef40*/  SHFL.BFLY PT, R2, R173, 0x1, 0x1f ;  /* 0x0c201f00ad027f89 */ /* 0x000e6800000e0000 */
[----:B------:R2:W3:Y:S01]  /*ef50*/  SHFL.BFLY PT, R0, R172, 0x1, 0x1f ;  /* 0x0c201f00ac007f89 */ /* 0x0004e200000e0000 */
[----:B-1----:R-:W-:Y:S04]  /*ef60*/  FMNMX.FTZ R173, R173, R2, !PT ;  /* 0x00000002adad7209 */ /* 0x002fe80007810000 */
.L_x_1547:
[----:B---3--:R-:W-:Y:S01]  /*ef70*/  FMNMX.FTZ R3, R0, R172, !PT ;  /* 0x000000ac00037209 */ /* 0x008fe20007810000 */
[C---:B------:R-:W-:Y:S01]  /*ef80*/  FADD.FTZ R2, -R173.reuse, R174 ;  /* 0x000000aead027221 */ /* 0x040fe20000010100 */
[----:B------:R-:W-:Y:S01]  /*ef90*/  WARPSYNC 0xffffffff ;  /* 0xffffffff00007948 */ /* 0x000fe20003800000 */
[----:B------:R-:W-:Y:S01]  /*efa0*/  FMUL.FTZ R174, R173, c[0x0][0x2d0] ;  /* 0x0000b400adae7a20 */ /* 0x000fe20000410000 */
[----:B------:R-:W1:Y:S01]  /*efb0*/  LDSM.16.MT88.4 R188, [R232] ;  /* 0x00000000e8bc783b */ /* 0x000e620000004200 */
[----:B------:R-:W-:Y:S01]  /*efc0*/  FADD.FTZ R0, -R3, R175 ;  /* 0x000000af03007221 */ /* 0x000fe20000010100 */
[----:B------:R-:W-:Y:S01]  /*efd0*/  ISETP.GT.AND P0, PT, R247, RZ, PT ;  /* 0x000000fff700720c */ /* 0x000fe20003f04270 */
[----:B------:R-:W-:Y:S02]  /*efe0*/  FMUL.FTZ R175, R3, c[0x0][0x2d0] ;  /* 0x0000b40003af7a20 */ /* 0x000fe40000410000 */
[----:B------:R-:W-:Y:S02]  /*eff0*/  FMUL.FTZ R2, R2, c[0x0][0x2d0] ;  /* 0x0000b40002027a20 */ /* 0x000fe40000410000 */
[----:B------:R-:W-:Y:S01]  /*f000*/  FMUL.FTZ R0, R0, c[0x0][0x2d0] ;  /* 0x0000b40000007a20 */ /* 0x000fe20000410000 */
[----:B------:R-:W3:Y:S01]  /*f010*/  LDL.LU R199, [R1+0x4] ;  /* 0x0000040001c77983 */ /* 0x000ee20000300800 */
[--C-:B------:R-:W-:Y:S02]  /*f020*/  FFMA.FTZ R4, R4, c[0x0][0x2d0], -R174.reuse ;  /* 0x0000b40004047a23 */ /* 0x100fe400000108ae */
[--C-:B------:R-:W-:Y:S01]  /*f030*/  FFMA.FTZ R5, R5, c[0x0][0x2d0], -R174.reuse ;  /* 0x0000b40005057a23 */ /* 0x100fe200000108ae */
[----:B------:R-:W4:Y:S01]  /*f040*/  MUFU.EX2 R2, R2 ;  /* 0x0000000200027308 */ /* 0x000f220000000800 */
[--C-:B------:R-:W-:Y:S01]  /*f050*/  FFMA.FTZ R6, R6, c[0x0][0x2d0], -R175.reuse ;  /* 0x0000b40006067a23 */ /* 0x100fe200000108af */
[----:B------:R-:W5:Y:S01]  /*f060*/  LDL.LU R197, [R1+0x8] ;  /* 0x0000080001c57983 */ /* 0x000f620000300800 */
        /* <DEDUP_REMOVED lines=22> */
[----:B--2---:R-:W-:Y:S01]  /*f1d0*/  MUFU.EX2 R172, R6 ;  /* 0x0000000600ac7308 */ /* 0x004fe20000000800 */
        /* <DEDUP_REMOVED lines=27> */
[--C-:B------:R-:W-:Y:S02]  /*f390*/  FFMA.FTZ R46, R46, c[0x0][0x2d0], -R175.reuse ;  /* 0x0000b4002e2e7a23 */ /* 0x100fe400000108af */
[--C-:B------:R-:W-:Y:S01]  /*f3a0*/  FFMA.FTZ R47, R47, c[0x0][0x2d0], -R175.reuse ;  /* 0x0000b4002f2f7a23 */ /* 0x100fe200000108af */
[----:B------:R-:W1:Y:S01]  /*f3b0*/  MUFU.EX2 R203, R11 ;  /* 0x0000000b00cb7308 */ /* 0x000e620000000800 */
[----:B------:R-:W-:Y:S01]  /*f3c0*/  FFMA.FTZ R50, R50, c[0x0][0x2d0], -R175 ;  /* 0x0000b40032327a23 */ /* 0x000fe200000108af */
[----:B------:R-:W-:Y:S08]  /*f3d0*/  MOV R175, R3 ;  /* 0x0000000300af7202 */ /* 0x000ff00000000f00 */
[----:B------:R-:W-:Y:S10]  /*f3e0*/  MUFU.EX2 R212, R16 ;  /* 0x0000001000d47308 */ /* 0x000ff40000000800 */
[----:B------:R-:W1:Y:S10]  /*f3f0*/  MUFU.EX2 R213, R17 ;  /* 0x0000001100d57308 */ /* 0x000e740000000800 */
[----:B------:R-:W-:Y:S10]  /*f400*/  MUFU.EX2 R210, R18 ;  /* 0x0000001200d27308 */ /* 0x000ff40000000800 */
[----:B------:R1:W-:Y:S10]  /*f410*/  MUFU.EX2 R211, R19 ;  /* 0x0000001300d37308 */ /* 0x0003f40000000800 */
[----:B------:R-:W-:Y:S10]  /*f420*/  MUFU.EX2 R208, R21 ;  /* 0x0000001500d07308 */ /* 0x000ff40000000800 */
[----:B------:R-:W-:Y:S01]  /*f430*/  MUFU.EX2 R206, R23 ;  /* 0x0000001700ce7308 */ /* 0x000fe20000000800 */
[----:B-1----:R-:W-:Y:S09]  /*f440*/  LDSM.16.MT88.4 R16, [R235+0x800] ;  /* 0x00080000eb10783b */ /* 0x002ff20000004200 */
[----:B------:R-:W-:Y:S10]  /*f450*/  MUFU.EX2 R207, R24 ;  /* 0x0000001800cf7308 */ /* 0x000ff40000000800 */
[----:B------:R-:W-:Y:S10]  /*f460*/  MUFU.EX2 R209, R25 ;  /* 0x0000001900d17308 */ /* 0x000ff40000000800 */
[----:B------:R-:W-:Y:S10]  /*f470*/  MUFU.EX2 R205, R26 ;  /* 0x0000001a00cd7308 */ /* 0x000ff40000000800 */
[----:B------:R1:W-:Y:S10]  /*f480*/  MUFU.EX2 R204, R27 ;  /* 0x0000001b00cc7308 */ /* 0x0003f40000000800 */
[----:B------:R2:W-:Y:S10]  /*f490*/  MUFU.EX2 R198, R14 ;  /* 0x0000000e00c67308 */ /* 0x0005f40000000800 */
[----:B------:R-:W-:Y:S01]  /*f4a0*/  MUFU.EX2 R174, R174 ;  /* 0x000000ae00ae7308 */ /* 0x000fe20000000800 */
[----:B-1----:R-:W-:Y:S09]  /*f4b0*/  LDSM.16.MT88.4 R24, [R235+0x1000] ;  /* 0x00100000eb18783b */ /* 0x002ff20000004200 */
[----:B------:R-:W-:Y:S10]  /*f4c0*/  MUFU.EX2 R51, R51 ;  /* 0x0000003300337308 */ /* 0x000ff40000000800 */
[----:B------:R-:W-:Y:S10]  /*f4d0*/  MUFU.EX2 R200, R13 ;  /* 0x0000000d00c87308 */ /* 0x000ff40000000800 */
[----:B------:R-:W1:Y:S10]  /*f4e0*/  MUFU.EX2 R196, R15 ;  /* 0x0000000f00c47308 */ /* 0x000e740000000800 */
[----:B------:R-:W-:Y:S10]  /*f4f0*/  MUFU.EX2 R49, R41 ;  /* 0x0000002900317308 */ /* 0x000ff40000000800 */
[----:B------:R-:W-:Y:S10]  /*f500*/  MUFU.EX2 R41, R38 ;  /* 0x0000002600297308 */ /* 0x000ff40000000800 */
[----:B------:R-:W-:Y:S10]  /*f510*/  MUFU.EX2 R42, R42 ;  /* 0x0000002a002a7308 */ /* 0x000ff40000000800 */
[----:B------:R-:W-:Y:S10]  /*f520*/  MUFU.EX2 R43, R43 ;  /* 0x0000002b002b7308 */ /* 0x000ff40000000800 */
[----:B------:R-:W-:Y:S10]  /*f530*/  MUFU.EX2 R38, R45 ;  /* 0x0000002d00267308 */ /* 0x000ff40000000800 */
[----:B------:R-:W-:Y:S10]  /*f540*/  MUFU.EX2 R46, R46 ;  /* 0x0000002e002e7308 */ /* 0x000ff40000000800 */
[----:B------:R-:W-:Y:S10]  /*f550*/  MUFU.EX2 R47, R47 ;  /* 0x0000002f002f7308 */ /* 0x000ff40000000800 */
[----:B------:R-:W-:Y:S01]  /*f560*/  MUFU.EX2 R50, R50 ;  /* 0x0000003200327308 */ /* 0x000fe20000000800 */
[C---:B----4-:R-:W-:Y:S01]  /*f570*/  FMUL.FTZ R4, R2.reuse, R176 ;  /* 0x000000b002047220 */ /* 0x050fe20000410000 */
[----:B------:R-:W-:Y:S01]  /*f580*/  F2FP.BF16.PACK_AB R184, R193, R192 ;  /* 0x000000c0c1b8723e */ /* 0x000fe200000010ff */
[----:B------:R-:W-:Y:S01]  /*f590*/  FMUL.FTZ R5, R2, R177 ;  /* 0x000000b102057220 */ /* 0x000fe20000410000 */
[----:B--2---:R-:W-:Y:S01]  /*f5a0*/  F2FP.BF16.PACK_AB R186, R202, R195 ;  /* 0x000000c3caba723e */ /* 0x004fe200000010ff */
[----:B------:R-:W-:Y:S01]  /*f5b0*/  FMUL.FTZ R6, R0, R178 ;  /* 0x000000b200067220 */ /* 0x000fe20000410000 */
[----:B------:R-:W-:Y:S01]  /*f5c0*/  F2FP.BF16.PACK_AB R185, R194, R172 ;  /* 0x000000acc2b9723e */ /* 0x000fe200000010ff */
[----:B------:R-:W-:Y:S01]  /*f5d0*/  FMUL.FTZ R7, R0, R179 ;  /* 0x000000b300077220 */ /* 0x000fe20000410000 */
[----:B------:R-:W-:Y:S01]  /*f5e0*/  F2FP.BF16.PACK_AB R187, R203, R201 ;  /* 0x000000c9cbbb723e */ /* 0x000fe200000010ff */
[----:B------:R-:W2:Y:S01]  /*f5f0*/  LDSM.16.MT88.4 R176, [R233] ;  /* 0x00000000e9b0783b */ /* 0x000ea20000004200 */
[C---:B------:R-:W-:Y:S01]  /*f600*/  FMUL.FTZ R8, R2.reuse, R180 ;  /* 0x000000b402087220 */ /* 0x040fe20000410000 */
[----:B------:R-:W-:Y:S01]  /*f610*/  F2FP.BF16.PACK_AB R14, R213, R212 ;  /* 0x000000d4d50e723e */ /* 0x000fe200000010ff */
[----:B------:R-:W-:Y:S01]  /*f620*/  FMUL.FTZ R9, R2, R181 ;  /* 0x000000b502097220 */ /* 0x000fe20000410000 */
[----:B-1----:R-:W-:Y:S01]  /*f630*/  F2FP.BF16.PACK_AB R13, R196, R198 ;  /* 0x000000c6c40d723e */ /* 0x002fe200000010ff */
[C---:B------:R-:W-:Y:S01]  /*f640*/  FMUL.FTZ R10, R0.reuse, R182 ;  /* 0x000000b6000a7220 */ /* 0x040fe20000410000 */
[C---:B------:R-:W-:Y:S01]  /*f650*/  HMMA.16816.F32.BF16 R4, R184.reuse, R188, R4 ;  /* 0x000000bcb804723c */ /* 0x040fe20000041804 */
[----:B------:R-:W-:Y:S04]  /*f660*/  MUFU.EX2 R189, R31 ;  /* 0x0000001f00bd7308 */ /* 0x000fe80000000800 */
[----:B------:R-:W-:Y:S01]  /*f670*/  FMUL.FTZ R11, R0, R183 ;  /* 0x000000b7000b7220 */ /* 0x000fe20000410000 */
[----:B------:R-:W-:Y:S01]  /*f680*/  F2FP.BF16.PACK_AB R15, R211, R210 ;  /* 0x000000d2d30f723e */ /* 0x000fe200000010ff */
[----:B------:R-:W-:Y:S01]  /*f690*/  LDSM.16.MT88.4 R180, [R233+0x800] ;  /* 0x00080000e9b4783b */ /* 0x000fe20000004200 */
[C---:B------:R-:W-:Y:S03]  /*f6a0*/  FMUL.FTZ R132, R2.reuse, R132 ;  /* 0x0000008402847220 */ /* 0x040fe60000410000 */
[----:B------:R-:W1:Y:S01]  /*f6b0*/  MUFU.EX2 R188, R12 ;  /* 0x0000000c00bc7308 */ /* 0x000e620000000800 */
[C---:B------:R-:W-:Y:S03]  /*f6c0*/  HMMA.16816.F32.BF16 R8, R184.reuse, R190, R8 ;  /* 0x000000beb808723c */ /* 0x040fe60000041808 */
[----:B------:R-:W-:Y:S02]  /*f6d0*/  FMUL.FTZ R133, R2, R133 ;  /* 0x0000008502857220 */ /* 0x000fe40000410000 */
[C---:B------:R-:W-:Y:S02]  /*f6e0*/  FMUL.FTZ R134, R0.reuse, R134 ;  /* 0x0000008600867220 */ /* 0x040fe40000410000 */
[----:B------:R-:W-:Y:S02]  /*f6f0*/  FMUL.FTZ R135, R0, R135 ;  /* 0x0000008700877220 */ /* 0x000fe40000410000 */
[----:B------:R-:W-:Y:S03]  /*f700*/  MUFU.EX2 R191, R28 ;  /* 0x0000001c00bf7308 */ /* 0x000fe60000000800 */
[C---:B------:R-:W-:Y:S02]  /*f710*/  FMUL.FTZ R136, R2.reuse, R136 ;  /* 0x0000008802887220 */ /* 0x040fe40000410000 */
[----:B------:R-:W-:Y:S02]  /*f720*/  FMUL.FTZ R137, R2, R137 ;  /* 0x0000008902897220 */ /* 0x000fe40000410000 */
[C---:B------:R-:W-:Y:S02]  /*f730*/  FMUL.FTZ R138, R0.reuse, R138 ;  /* 0x0000008a008a7220 */ /* 0x040fe40000410000 */
[----:B------:R-:W-:Y:S01]  /*f740*/  FMUL.FTZ R139, R0, R139 ;  /* 0x0000008b008b7220 */ /* 0x000fe20000410000 */
[----:B------:R-:W-:Y:S01]  /*f750*/  MUFU.EX2 R190, R30 ;  /* 0x0000001e00be7308 */ /* 0x000fe20000000800 */
[C---:B------:R-:W-:Y:S01]  /*f760*/  FMUL.FTZ R140, R2.reuse, R140 ;  /* 0x0000008c028c7220 */ /* 0x040fe20000410000 */
[C---:B--2---:R-:W-:Y:S03]  /*f770*/  HMMA.16816.F32.BF16 R132, R184.reuse, R176, R132 ;  /* 0x000000b0b884723c */ /* 0x044fe60000041884 */
[----:B------:R-:W-:Y:S01]  /*f780*/  FMUL.FTZ R141, R2, R141 ;  /* 0x0000008d028d7220 */ /* 0x000fe20000410000 */
[----:B-1----:R-:W-:Y:S01]  /*f790*/  F2FP.BF16.PACK_AB R12, R200, R188 ;  /* 0x000000bcc80c723e */ /* 0x002fe200000010ff */
[C---:B------:R-:W-:Y:S02]  /*f7a0*/  FMUL.FTZ R142, R0.reuse, R142 ;  /* 0x0000008e008e7220 */ /* 0x040fe40000410000 */
[----:B------:R-:W-:Y:S01]  /*f7b0*/  FMUL.FTZ R143, R0, R143 ;  /* 0x0000008f008f7220 */ /* 0x000fe20000410000 */
[C---:B------:R-:W-:Y:S01]  /*f7c0*/  HMMA.16816.F32.BF16 R136, R184.reuse, R178, R136 ;  /* 0x000000b2b888723c */ /* 0x040fe20000041888 */
[----:B------:R-:W1:Y:S03]  /*f7d0*/  LDSM.16.MT88.4 R176, [R235] ;  /* 0x00000000ebb0783b */ /* 0x000e660000004200 */
        /* <DEDUP_REMOVED lines=23> */
[----:B------:R-:W1:Y:S03]  /*f950*/  LDSM.16.MT88.4 R176, [R234] ;  /* 0x00000000eab0783b */ /* 0x000e660000004200 */
        /* <DEDUP_REMOVED lines=99> */
[----:B---3--:R-:W-:Y:S02]  /*ff90*/  FFMA.FTZ R2, R2, R199, R192 ;  /* 0x000000c702027223 */ /* 0x008fe400000100c0 */
[----:B------:R-:W2:Y:S01]  /*ffa0*/  MUFU.EX2 R199, R20 ;  /* 0x0000001400c77308 */ /* 0x000ea20000000800 */
[----:B-----5:R-:W-:Y:S02]  /*ffb0*/  FFMA.FTZ R172, R0, R197, R172 ;  /* 0x000000c500ac7223 */ /* 0x020fe400000100ac */
[----:B------:R-:W-:Y:S02]  /*ffc0*/  FADD.FTZ R0, R193, R2 ;  /* 0x00000002c1007221 */ /* 0x000fe40000010000 */
[----:B------:R-:W-:Y:S02]  /*ffd0*/  FADD.FTZ R2, R194, R172 ;  /* 0x000000acc2027221 */ /* 0x000fe40000010000 */
[----:B------:R-:W-:Y:S02]  /*ffe0*/  FADD.FTZ R0, R195, R0 ;  /* 0x00000000c3007221 */ /* 0x000fe40000010000 */
[----:B------:R-:W-:Y:S01]  /*fff0*/  FADD.FTZ R2, R201, R2 ;  /* 0x00000002c9027221 */ /* 0x000fe20000010000 */
[----:B------:R3:W4:Y:S01]  /*10000*/  MUFU.EX2 R197, R22 ;  /* 0x0000001600c57308 */ /* 0x0007220000000800 */
[----:B------:R-:W-:Y:S09]  /*10010*/  FADD.FTZ R0, R202, R0 ;  /* 0x00000000ca007221 */ /* 0x000ff20000010000 */
[----:B------:R5:W2:Y:S01]  /*10020*/  MUFU.EX2 R192, R29 ;  /* 0x0000001d00c07308 */ /* 0x000aa20000000800 */
[C---:B-1----:R-:W-:Y:S09]  /*10030*/  HMMA.16816.F32.BF16 R60, R184.reuse, R176, R60 ;  /* 0x000000b0b83c723c */ /* 0x042ff2000004183c */
[----:B------:R-:W-:Y:S01]  /*10040*/  MUFU.EX2 R194, R33 ;  /* 0x0000002100c27308 */ /* 0x000fe20000000800 */
[----:B---3--:R-:W-:Y:S01]  /*10050*/  LDSM.16.MT88.4 R20, [R233+0x1000] ;  /* 0x00100000e914783b */ /* 0x008fe20000004200 */
[C---:B------:R-:W-:Y:S08]  /*10060*/  HMMA.16816.F32.BF16 R64, R184.reuse, R178, R64 ;  /* 0x000000b2b840723c */ /* 0x040ff00000041840 */
[----:B------:R1:W-:Y:S01]  /*10070*/  MUFU.EX2 R193, R32 ;  /* 0x0000002000c17308 */ /* 0x0003e20000000800 */
[----:B------:R-:W3:Y:S08]  /*10080*/  LDSM.16.MT88.4 R176, [R232+0x6000] ;  /* 0x00600000e8b0783b */ /* 0x000ef00000004200 */
[----:B-----5:R-:W-:Y:S01]  /*10090*/  LDSM.16.MT88.4 R28, [R235+0x1800] ;  /* 0x00180000eb1c783b */ /* 0x020fe20000004200 */
[----:B------:R-:W-:Y:S10]  /*100a0*/  MUFU.EX2 R172, R40 ;  /* 0x0000002800ac7308 */ /* 0x000ff40000000800 */
[----:B------:R-:W-:Y:S01]  /*100b0*/  MUFU.EX2 R40, R39 ;  /* 0x0000002700287308 */ /* 0x000fe20000000800 */
[----:B-1----:R-:W-:Y:S02]  /*100c0*/  FADD.FTZ R32, R203, R2 ;  /* 0x00000002cb207221 */ /* 0x002fe40000010000 */
[----:B------:R-:W-:Y:S02]  /*100d0*/  FADD.FTZ R2, R188, R0 ;  /* 0x00000000bc027221 */ /* 0x000fe40000010000 */
[----:B------:R-:W-:Y:S02]  /*100e0*/  FADD.FTZ R0, R198, R32 ;  /* 0x00000020c6007221 */ /* 0x000fe40000010000 */
[----:B------:R-:W-:Y:S03]  /*100f0*/  FADD.FTZ R2, R200, R2 ;  /* 0x00000002c8027221 */ /* 0x000fe60000010000 */
[----:B------:R-:W-:Y:S01]  /*10100*/  MUFU.EX2 R39, R48 ;  /* 0x0000003000277308 */ /* 0x000fe20000000800 */
[----:B------:R-:W-:Y:S02]  /*10110*/  FADD.FTZ R0, R196, R0 ;  /* 0x00000000c4007221 */ /* 0x000fe40000010000 */
[----:B------:R-:W-:Y:S02]  /*10120*/  FADD.FTZ R2, R212, R2 ;  /* 0x00000002d4027221 */ /* 0x000fe40000010000 */
[----:B------:R-:W-:Y:S02]  /*10130*/  FADD.FTZ R0, R210, R0 ;  /* 0x00000000d2007221 */ /* 0x000fe40000010000 */
[----:B------:R-:W-:Y:S02]  /*10140*/  FADD.FTZ R2, R213, R2 ;  /* 0x00000002d5027221 */ /* 0x000fe40000010000 */
[----:B------:R-:W-:Y:S01]  /*10150*/  FADD.FTZ R0, R211, R0 ;  /* 0x00000000d3007221 */ /* 0x000fe20000010000 */
        /* <DEDUP_REMOVED lines=24> */
[----:B------:R-:W3:Y:S10]  /*102e0*/  MUFU.EX2 R187, R34 ;  /* 0x0000002200bb7308 */ /* 0x000ef40000000800 */
[----:B------:R5:W1:Y:S10]  /*102f0*/  MUFU.EX2 R186, R35 ;  /* 0x0000002300ba7308 */ /* 0x000a740000000800 */
[----:B------:R2:W2:Y:S10]  /*10300*/  MUFU.EX2 R184, R36 ;  /* 0x0000002400b87308 */ /* 0x0004b40000000800 */
[----:B------:R-:W3:Y:S01]  /*10310*/  MUFU.EX2 R185, R37 ;  /* 0x0000002500b97308 */ /* 0x000ee20000000800 */
[----:B-----5:R-:W-:Y:S01]  /*10320*/  LDSM.16.MT88.4 R32, [R234+0x2000] ;  /* 0x00200000ea20783b */ /* 0x020fe20000004200 */
[C---:B-1----:R-:W-:Y:S08]  /*10330*/  HMMA.16816.F32.BF16 R4, R12.reuse, R176, R4 ;  /* 0x000000b00c04723c */ /* 0x042ff00000041804 */
[----:B------:R-:W1:Y:S01]  /*10340*/  MUFU.EX2 R37, R44 ;  /* 0x0000002c00257308 */ /* 0x000e620000000800 */
[----:B--2---:R-:W-:Y:S03]  /*10350*/  FADD.FTZ R36, R199, R2 ;  /* 0x00000002c7247221 */ /* 0x004fe60000010000 */
[----:B----4-:R-:W-:Y:S01]  /*10360*/  FADD.FTZ R2, R197, R0 ;  /* 0x00000000c5027221 */ /* 0x010fe20000010000 */
[C---:B------:R-:W-:Y:S01]  /*10370*/  HMMA.16816.F32.BF16 R8, R12.reuse, R178, R8 ;  /* 0x000000b20c08723c */ /* 0x040fe20000041808 */
[----:B------:R-:W2:Y:S02]  /*10380*/  LDSM.16.MT88.4 R176, [R234+0x800] ;  /* 0x00080000eab0783b */ /* 0x000ea40000004200 */
[----:B------:R-:W-:Y:S02]  /*10390*/  FADD.FTZ R2, R206, R2 ;  /* 0x00000002ce027221 */ /* 0x000fe40000010000 */
[----:B------:R-:W-:Y:S03]  /*103a0*/  FADD.FTZ R0, R208, R36 ;  /* 0x00000024d0007221 */ /* 0x000fe60000010000 */
        /* <DEDUP_REMOVED lines=14> */
[----:B---3--:R-:W-:Y:S01]  /*10490*/  FADD.FTZ R2, R187, R2 ;  /* 0x00000002bb027221 */ /* 0x008fe20000010000 */
        /* <DEDUP_REMOVED lines=8> */
[----:B------:R-:W-:Y:S04]  /*10520*/  FADD.FTZ R2, R42, R2 ;  /* 0x000000022a027221 */ /* 0x000fe80000010000 */
[----:B------:R-:W-:Y:S04]  /*10530*/  FADD.FTZ R0, R184, R0 ;  /* 0x00000000b8007221 */ /* 0x000fe80000010000 */
[----:B------:R-:W-:Y:S04]  /*10540*/  FADD.FTZ R0, R185, R0 ;  /* 0x00000000b9007221 */ /* 0x000fe80000010000 */
[----:B------:R-:W-:Y:S01]  /*10550*/  FADD.FTZ R0, R172, R0 ;  /* 0x00000000ac007221 */ /* 0x000fe20000010000 */
[C---:B----4-:R-:W-:Y:S03]  /*10560*/  HMMA.16816.F32.BF16 R156, R12.reuse, R16, R156 ;  /* 0x000000100c9c723c */ /* 0x050fe6000004189c */
[----:B------:R-:W-:Y:S05]  /*10570*/  FADD.FTZ R0, R49, R0 ;  /* 0x0000000031007221 */ /* 0x000fea0000010000 */
[C---:B------:R-:W-:Y:S01]  /*10580*/  HMMA.16816.F32.BF16 R160, R12.reuse, R18, R160 ;  /* 0x000000120ca0723c */ /* 0x040fe200000418a0 */
[----:B------:R-:W3:Y:S07]  /*10590*/  LDSM.16.MT88.4 R16, [R235+0x3800] ;  /* 0x00380000eb10783b */ /* 0x000eee0000004200 */
[C---:B--2---:R-:W-:Y:S08]  /*105a0*/  HMMA.16816.F32.BF16 R164, R12.reuse, R176, R164 ;  /* 0x000000b00ca4723c */ /* 0x044ff000000418a4 */
[C---:B------:R-:W-:Y:S01]  /*105b0*/  HMMA.16816.F32.BF16 R168, R12.reuse, R178, R168 ;  /* 0x000000b20ca8723c */ /* 0x040fe200000418a8 */
[----:B------:R-:W2:Y:S07]  /*105c0*/  LDSM.16.MT88.4 R176, [R234+0x3800] ;  /* 0x00380000eab0783b */ /* 0x000eae0000004200 */
[C---:B---3--:R-:W-:Y:S08]  /*105d0*/  HMMA.16816.F32.BF16 R52, R12.reuse, R16, R52 ;  /* 0x000000100c34723c */ /* 0x048ff00000041834 */
        /* <DEDUP_REMOVED lines=27> */
[----:B------:R-:W-:Y:S07]  /*10790*/  HMMA.16816.F32.BF16 R128, R12, R178, R128 ;  /* 0x000000b20c80723c */ /* 0x000fee0000041880 */
[----:B------:R-:W-:Y:S02]  /*107a0*/  F2FP.BF16.PACK_AB R12, R208, R199 ;  /* 0x000000c7d00c723e */ /* 0x000fe400000010ff */
[----:B------:R-:W-:Y:S03]  /*107b0*/  F2FP.BF16.PACK_AB R14, R209, R207 ;  /* 0x000000cfd10e723e */ /* 0x000fe600000010ff */
[----:B------:R-:W-:Y:S02]  /*107c0*/  F2FP.BF16.PACK_AB R13, R206, R197 ;  /* 0x000000c5ce0d723e */ /* 0x000fe400000010ff */
[----:B------:R-:W-:Y:S07]  /*107d0*/  F2FP.BF16.PACK_AB R15, R204, R205 ;  /* 0x000000cdcc0f723e */ /* 0x000fee00000010ff */
[C---:B---3--:R-:W-:Y:S08]  /*107e0*/  HMMA.16816.F32.BF16 R4, R12.reuse, R16, R4 ;  /* 0x000000100c04723c */ /* 0x048ff00000041804 */
        /* <DEDUP_REMOVED lines=45> */
[----:B------:R-:W-:Y:S01]  /*10ac0*/  HMMA.16816.F32.BF16 R128, R12, R18, R128 ;  /* 0x000000120c80723c */ /* 0x000fe20000041880 */
[----:B------:R-:W2:Y:S06]  /*10ad0*/  LDSM.16.MT88.4 R16, [R234+0x1800] ;  /* 0x00180000ea10783b */ /* 0x000eac0000004200 */
[----:B------:R-:W-:Y:S02]  /*10ae0*/  F2FP.BF16.PACK_AB R12, R192, R191 ;  /* 0x000000bfc00c723e */ /* 0x000fe400000010ff */
[----:B------:R-:W-:Y:S03]  /*10af0*/  F2FP.BF16.PACK_AB R14, R194, R193 ;  /* 0x000000c1c20e723e */ /* 0x000fe600000010ff */
[----:B------:R-:W-:Y:S02]  /*10b00*/  F2FP.BF16.PACK_AB R13, R189, R190 ;  /* 0x000000bebd0d723e */ /* 0x000fe400000010ff */
[----:B------:R-:W-:Y:S07]  /*10b10*/  F2FP.BF16.PACK_AB R15, R186, R187 ;  /* 0x000000bbba0f723e */ /* 0x000fee00000010ff */
[C---:B---3--:R-:W-:Y:S08]  /*10b20*/  HMMA.16816.F32.BF16 R4, R12.reuse, R20, R4 ;  /* 0x000000140c04723c */ /* 0x048ff00000041804 */
[C---:B------:R-:W-:Y:S01]  /*10b30*/  HMMA.16816.F32.BF16 R8, R12.reuse, R22, R8 ;  /* 0x000000160c08723c */ /* 0x040fe20000041808 */
[----:B------:R-:W3:Y:S07]  /*10b40*/  LDSM.16.MT88.4 R20, [R232+0x4800] ;  /* 0x00480000e814783b */ /* 0x000eee0000004200 */
[C---:B----4-:R-:W-:Y:S08]  /*10b50*/  HMMA.16816.F32.BF16 R132, R12.reuse, R24, R132 ;  /* 0x000000180c84723c */ /* 0x050ff00000041884 */
[C---:B------:R-:W-:Y:S01]  /*10b60*/  HMMA.16816.F32.BF16 R136, R12.reuse, R26, R136 ;  /* 0x0000001a0c88723c */ /* 0x040fe20000041888 */
[----:B------:R-:W4:Y:S07]  /*10b70*/  LDSM.16.MT88.4 R24, [R233+0x4800] ;  /* 0x00480000e918783b */ /* 0x000f2e0000004200 */
[C---:B------:R-:W-:Y:S08]  /*10b80*/  HMMA.16816.F32.BF16 R140, R12.reuse, R28, R140 ;  /* 0x0000001c0c8c723c */ /* 0x040ff0000004188c */
[C---:B------:R-:W-:Y:S01]  /*10b90*/  HMMA.16816.F32.BF16 R144, R12.reuse, R30, R144 ;  /* 0x0000001e0c90723c */ /* 0x040fe20000041890 */
[----:B------:R-:W5:Y:S07]  /*10ba0*/  LDSM.16.MT88.4 R28, [R235+0x4800] ;  /* 0x00480000eb1c783b */ /* 0x000f6e0000004200 */
        /* <DEDUP_REMOVED lines=66> */
[----:B------:R-:W-:Y:S07]  /*10fd0*/  LDSM.16.MT88.4 R28, [R233+0xb000] ;  /* 0x00b00000e91c783b */ /* 0x000fee0000004200 */
[C---:B--2---:R-:W-:Y:S08]  /*10fe0*/  HMMA.16816.F32.BF16 R68, R12.reuse, R16, R68 ;  /* 0x000000100c44723c */ /* 0x044ff00000041844 */
[C---:B------:R-:W-:Y:S01]  /*10ff0*/  HMMA.16816.F32.BF16 R72, R12.reuse, R18, R72 ;  /* 0x000000120c48723c */ /* 0x040fe20000041848 */
[----:B------:R-:W2:Y:S07]  /*11000*/  LDSM.16.MT88.4 R16, [R232+0xb000] ;  /* 0x00b00000e810783b */ /* 0x000eae0000004200 */
[C---:B------:R-:W-:Y:S08]  /*11010*/  HMMA.16816.F32.BF16 R76, R12.reuse, R32, R76 ;  /* 0x000000200c4c723c */ /* 0x040ff0000004184c */
[C---:B------:R-:W-:Y:S01]  /*11020*/  HMMA.16816.F32.BF16 R80, R12.reuse, R34, R80 ;  /* 0x000000220c50723c */ /* 0x040fe20000041850 */
[----:B------:R-:W5:Y:S07]  /*11030*/  LDSM.16.MT88.4 R32, [R235+0xb000] ;  /* 0x00b00000eb20783b */ /* 0x000f6e0000004200 */
        /* <DEDUP_REMOVED lines=12> */
[C---:B-----5:R-:W-:Y:S08]  /*11100*/  HMMA.16816.F32.BF16 R116, R12.reuse, R32, R116 ;  /* 0x000000200c74723c */ /* 0x060ff00000041874 */
[C---:B------:R-:W-:Y:S01]  /*11110*/  HMMA.16816.F32.BF16 R120, R12.reuse, R34, R120 ;  /* 0x000000220c78723c */ /* 0x040fe20000041878 */
[----:B------:R-:W-:Y:S07]  /*11120*/  LDSM.16.MT88.4 R32, [R233+0x5800] ;  /* 0x00580000e920783b */ /* 0x000fee0000004200 */
[C---:B---3--:R-:W-:Y:S08]  /*11130*/  HMMA.16816.F32.BF16 R124, R12.reuse, R20, R124 ;  /* 0x000000140c7c723c */ /* 0x048ff0000004187c */
[----:B------:R-:W-:Y:S01]  /*11140*/  HMMA.16816.F32.BF16 R128, R12, R22, R128 ;  /* 0x000000160c80723c */ /* 0x000fe20000041880 */
[----:B------:R-:W3:Y:S06]  /*11150*/  LDSM.16.MT88.4 R20, [R235+0x2800] ;  /* 0x00280000eb14783b */ /* 0x000eec0000004200 */
[----:B-1----:R-:W-:Y:S02]  /*11160*/  F2FP.BF16.PACK_AB R12, R38, R37 ;  /* 0x00000025260c723e */ /* 0x002fe400000010ff */
[----:B------:R-:W-:Y:S03]  /*11170*/  F2FP.BF16.PACK_AB R14, R174, R39 ;  /* 0x00000027ae0e723e */ /* 0x000fe600000010ff */
[----:B------:R-:W-:Y:S02]  /*11180*/  F2FP.BF16.PACK_AB R13, R47, R46 ;  /* 0x0000002e2f0d723e */ /* 0x000fe400000010ff */
[----:B------:R-:W-:Y:S07]  /*11190*/  F2FP.BF16.PACK_AB R15, R51, R50 ;  /* 0x00000032330f723e */ /* 0x000fee00000010ff */
        /* <DEDUP_REMOVED lines=12> */
[----:B------:R-:W5:Y:S07]  /*11260*/  LDSM.16.MT88.4 R24, [R235+0x8800] ;  /* 0x00880000eb18783b */ /* 0x000f6e0000004200 */
[C---:B------:R-:W-:Y:S08]  /*11270*/  HMMA.16816.F32.BF16 R156, R12.reuse, R28, R156 ;  /* 0x0000001c0c9c723c */ /* 0x040ff0000004189c */
[C---:B------:R-:W-:Y:S01]  /*11280*/  HMMA.16816.F32.BF16 R160, R12.reuse, R30, R160 ;  /* 0x0000001e0ca0723c */ /* 0x040fe200000418a0 */
[----:B------:R-:W2:Y:S07]  /*11290*/  LDSM.16.MT88.4 R28, [R234+0x8800] ;  /* 0x00880000ea1c783b */ /* 0x000eae0000004200 */
[C---:B------:R-:W-:Y:S08]  /*112a0*/  HMMA.16816.F32.BF16 R164, R12.reuse, R32, R164 ;  /* 0x000000200ca4723c */ /* 0x040ff000000418a4 */
[C---:B------:R-:W-:Y:S08]  /*112b0*/  HMMA.16816.F32.BF16 R168, R12.reuse, R34, R168 ;  /* 0x000000220ca8723c */ /* 0x040ff000000418a8 */
        /* <DEDUP_REMOVED lines=10> */
[C---:B------:R-:W-:Y:S08]  /*11360*/  HMMA.16816.F32.BF16 R80, R12.reuse, R22, R80 ;  /* 0x000000160c50723c */ /* 0x040ff00000041850 */
[C---:B-----5:R-:W-:Y:S08]  /*11370*/  HMMA.16816.F32.BF16 R84, R12.reuse, R24, R84 ;  /* 0x000000180c54723c */ /* 0x060ff00000041854 */
[C---:B------:R-:W-:Y:S08]  /*11380*/  HMMA.16816.F32.BF16 R88, R12.reuse, R26, R88 ;  /* 0x0000001a0c58723c */ /* 0x040ff00000041858 */
[C---:B------:R-:W-:Y:S08]  /*11390*/  HMMA.16816.F32.BF16 R92, R12.reuse, R28, R92 ;  /* 0x0000001c0c5c723c */ /* 0x040ff0000004185c */
[C---:B------:R-:W-:Y:S08]  /*113a0*/  HMMA.16816.F32.BF16 R96, R12.reuse, R30, R96 ;  /* 0x0000001e0c60723c */ /* 0x040ff00000041860 */
[C---:B-1----:R-:W-:Y:S08]  /*113b0*/  HMMA.16816.F32.BF16 R100, R12.reuse, R4, R100 ;  /* 0x000000040c64723c */ /* 0x042ff00000041864 */
[C---:B------:R-:W-:Y:S01]  /*113c0*/  HMMA.16816.F32.BF16 R104, R12.reuse, R6, R104 ;  /* 0x000000060c68723c */ /* 0x040fe20000041868 */
[----:B------:R-:W1:Y:S07]  /*113d0*/  LDSM.16.MT88.4 R4, [R234+0xb800] ;  /* 0x00b80000ea04783b */ /* 0x000e6e0000004200 */
[C---:B----4-:R-:W-:Y:S08]  /*113e0*/  HMMA.16816.F32.BF16 R108, R12.reuse, R8, R108 ;  /* 0x000000080c6c723c */ /* 0x050ff0000004186c */
[C---:B------:R-:W-:Y:S08]  /*113f0*/  HMMA.16816.F32.BF16 R112, R12.reuse, R10, R112 ;  /* 0x0000000a0c70723c */ /* 0x040ff00000041870 */
[C---:B--2---:R-:W-:Y:S08]  /*11400*/  HMMA.16816.F32.BF16 R116, R12.reuse, R16, R116 ;  /* 0x000000100c74723c */ /* 0x044ff00000041874 */
[C---:B------:R-:W-:Y:S08]  /*11410*/  HMMA.16816.F32.BF16 R120, R12.reuse, R18, R120 ;  /* 0x000000120c78723c */ /* 0x040ff00000041878 */
[C---:B-1----:R-:W-:Y:S07]  /*11420*/  HMMA.16816.F32.BF16 R124, R12.reuse, R4, R124 ;  /* 0x000000040c7c723c */ /* 0x042fee000004187c */
[----:B------:R-:W-:Y:S01]  /*11430*/  FADD.FTZ R4, R43, R2 ;  /* 0x000000022b047221 */ /* 0x000fe20000010000 */
[----:B------:R-:W-:Y:S04]  /*11440*/  HMMA.16816.F32.BF16 R128, R12, R6, R128 ;  /* 0x000000060c80723c */ /* 0x000fe80000041880 */
[----:B------:R-:W-:Y:S02]  /*11450*/  FADD.FTZ R2, R37, R0 ;  /* 0x0000000025027221 */ /* 0x000fe40000010000 */
[----:B------:R-:W-:Y:S01]  /*11460*/  FADD.FTZ R0, R46, R4 ;  /* 0x000000042e007221 */ /* 0x000fe20000010000 */
[----:B------:R-:W-:Y:S01]  /*11470*/  MOV R12, R3 ;  /* 0x00000003000c7202 */ /* 0x000fe20000000f00 */
[----:B------:R-:W-:Y:S04]  /*11480*/  FADD.FTZ R2, R38, R2 ;  /* 0x0000000226027221 */ /* 0x000fe80000010000 */
[----:B------:R-:W-:Y:S02]  /*11490*/  FADD.FTZ R0, R47, R0 ;  /* 0x000000002f007221 */ /* 0x000fe40000010000 */
[----:B------:R-:W-:Y:S02]  /*114a0*/  FADD.FTZ R4, R39, R2 ;  /* 0x0000000227047221 */ /* 0x000fe40000010000 */
[----:B------:R-:W-:Y:S01]  /*114b0*/  FADD.FTZ R2, R50, R0 ;  /* 0x0000000032027221 */ /* 0x000fe20000010000 */
[----:B------:R-:W-:Y:S01]  /*114c0*/  IADD3 R0, R247, -0x1, RZ ;  /* 0xfffffffff7007810 */ /* 0x000fe20007ffe0ff */
[----:B------:R-:W-:Y:S01]  /*114d0*/  FADD.FTZ R4, R174, R4 ;  /* 0x00000004ae047221 */ /* 0x000fe20000010000 */
[----:B------:R-:W-:Y:S01]  /*114e0*/  MOV R174, R173 ;  /* 0x000000ad00ae7202 */ /* 0x000fe20000000f00 */
[----:B------:R-:W-:Y:S01]  /*114f0*/  FADD.FTZ R2, R51, R2 ;  /* 0x0000000233027221 */ /* 0x000fe20000010000 */
[----:B------:R-:W-:Y:S02]  /*11500*/  MOV R247, R0 ;  /* 0x0000000000f77202 */ /* 0x000fe40000000f00 */
[----:B------:R1:W-:Y:S04]  /*11510*/  STL [R1+0x4], R4 ;  /* 0x0000040401007387 */ /* 0x0003e80000100800 */
[----:B------:R1:W-:Y:S02]  /*11520*/  STL [R1+0x8], R2 ;  /* 0x0000080201007387 */ /* 0x0003e40000100800 */
[----:B-1----:R-:W-:-:S05]  /*11530*/  @P0 BRA `(.L_x_1495) ;  /* 0xffffb5a000000947 */ /* 0x002fca000383ffff */
.L_x_1488:
[----:B------:R-:W-:Y:S05]  /*11540*/  BRA.DIV ~URZ, `(.L_x_1496) ;  /* 0x000058e27f007947 */ /* 0x000fea000b800000 */
[----:B------:R-:W2:Y:S04]  /*11550*/  LDL R0, [R1+0x4] ;  /* 0x0000040001007983 */ /* 0x000ea80000100800 */
[----:B--2---:R1:W2:Y:S02]  /*11560*/  SHFL.BFLY PT, R4, R0, 0x2, 0x1f ;  /* 0x0c401f0000047f89 */ /* 0x0042a400000e0000 */
.L_x_1548:
        /* <DEDUP_REMOVED lines=9> */
.L_x_1549:
        /* <DEDUP_REMOVED lines=75> */
[----:B------:R-:W-:Y:S02]  /*11ab0*/  FMUL.FTZ R129, R2, R129 ;  /* 0x0000008102817220 */ /* 0x000fe40000410000 */
[----:B------:R4:W5:Y:S01]  /*11ac0*/  @P0 MUFU.LG2 R2, R3 ;  /* 0x0000000300020308 */ /* 0x0009620000000c00 */
[----:B-1-3--:R-:W-:Y:S02]  /*11ad0*/  @P1 FMUL.FTZ R5, R4, 0.69314718246459960938 ;  /* 0x3f31721804051820 */ /* 0x00afe40000410000 */
[----:B------:R-:W-:Y:S02]  /*11ae0*/  @P1 FMUL.FTZ R4, R6, c[0x0][0x2d0] ;  /* 0x0000b40006041a20 */ /* 0x000fe40000410000 */
[----:B--2---:R-:W-:Y:S02]  /*11af0*/  FMUL.FTZ R178, R0, R178 ;  /* 0x000000b200b27220 */ /* 0x004fe40000410000 */
[----:B------:R-:W-:Y:S02]  /*11b00*/  @P1 FFMA.FTZ R172, R4, R173, R5 ;  /* 0x000000ad04ac1223 */ /* 0x000fe40000010005 */
[----:B------:R-:W-:-:S02]  /*11b10*/  FMUL.FTZ R179, R0, R179 ;  /* 0x000000b300b37220 */ /* 0x000fc40000410000 */
[C---:B------:R-:W-:Y:S02]  /*11b20*/  FMUL.FTZ R182, R0.reuse, R182 ;  /* 0x000000b600b67220 */ /* 0x040fe40000410000 */
[C---:B------:R-:W-:Y:S02]  /*11b30*/  FMUL.FTZ R61, R0.reuse, R183 ;  /* 0x000000b7003d7220 */ /* 0x040fe40000410000 */
[----:B------:R-:W-:Y:S01]  /*11b40*/  FMUL.FTZ R134, R0, R134 ;  /* 0x0000008600867220 */ /* 0x000fe20000410000 */
[----:B----4-:R-:W-:Y:S01]  /*11b50*/  @P0 MOV R3, 0x3f317218 ;  /* 0x3f31721800030802 */ /* 0x010fe20000000f00 */
[----:B-----5:R-:W-:Y:S02]  /*11b60*/  @P0 FMUL.FTZ R2, R2, 0.69314718246459960938 ;  /* 0x3f31721802020820 */ /* 0x020fe40000410000 */
[----:B------:R-:W-:Y:S02]  /*11b70*/  FMUL.FTZ R135, R0, R135 ;  /* 0x0000008700877220 */ /* 0x000fe40000410000 */
[----:B------:R-:W-:-:S02]  /*11b80*/  @P0 FMUL.FTZ R3, R3, c[0x0][0x2d0] ;  /* 0x0000b40003030a20 */ /* 0x000fc40000410000 */
        /* <DEDUP_REMOVED lines=57> */
[----:B------:R-:W-:Y:S01]  /*11f20*/  FMUL.FTZ R131, R0, R131 ;  /* 0x0000008300837220 */ /* 0x000fe20000410000 */
[----:B------:R-:W-:Y:S01]  /*11f30*/  PRMT R0, R52, 0x7610, R0 ;  /* 0x0000761034007816 */ /* 0x000fe20000000000 */
[----:B------:R-:W-:Y:S02]  /*11f40*/  @P0 FFMA.FTZ R65, R3, R12, R2 ;  /* 0x0000000c03410223 */ /* 0x000fe40000010002 */
.L_x_1457:
[----:B-1----:R1:W5:Y:S01]  /*11f50*/  LDL R52, [R1+0x54] ;  /* 0x0000540001347983 */ /* 0x0023620000100800 */
[----:B------:R-:W-:Y:S03]  /*11f60*/  BSSY B0, `(.L_x_1498) ;  /* 0x0000012000007945 */ /* 0x000fe60003800000 */
[----:B------:R-:W2:Y:S02]  /*11f70*/  S2R R69, SR_TID.X ;  /* 0x0000000000457919 */ /* 0x000ea40000002100 */
[----:B--2---:R-:W-:-:S13]  /*11f80*/  LOP3.LUT P0, RZ, R69, 0xff, RZ, 0xc0, !PT ;  /* 0x000000ff45ff7812 */ /* 0x004fda000780c0ff */
[----:B------:R-:W-:Y:S05]  /*11f90*/  @P0 BRA `(.L_x_1499) ;  /* 0x000000e000000947 */ /* 0x000fea0003800000 */
[----:B-1----:R-:W1:Y:S01]  /*11fa0*/  S2R R12, SR_LANEID ;  /* 0x00000000000c7919 */ /* 0x002e620000000000 */
        /* <DEDUP_REMOVED lines=13> */
.L_x_1499:
[----:B-1----:R-:W-:Y:S05]  /*12080*/  BSYNC B0 ;  /* 0x0000000000007941 */ /* 0x002fea0003800000 */
.L_x_1498:
        /* <DEDUP_REMOVED lines=145> */
[----:B-1----:R-:W-:Y:S01]  /*129a0*/  SHF.R.S32.HI R67, RZ, 0x1f, R69 ;  /* 0x0000001fff437819 */ /* 0x002fe20000011445 */
[----:B------:R-:W-:Y:S01]  /*129b0*/  IMAD.MOV.U32 R250, RZ, RZ, RZ ;  /* 0x000000fffffa7224 */ /* 0x000fe200078e00ff */
[----:B------:R-:W-:Y:S01]  /*129c0*/  MOV R2, 0x12a20 ;  /* 0x00012a2000027802 */ /* 0x000fe20000000f00 */
[----:B------:R-:W-:Y:S01]  /*129d0*/  IMAD.MOV.U32 R3, RZ, RZ, 0x1f ;  /* 0x0000001fff037424 */ /* 0x000fe200078e00ff */
[----:B------:R-:W-:-:S04]  /*129e0*/  LEA.HI R67, R67, R69, RZ, 0x7 ;  /* 0x0000004543437211 */ /* 0x000fc800078f38ff */
[----:B------:R-:W-:-:S05]  /*129f0*/  SHF.R.S32.HI R67, RZ, 0x7, R67 ;  /* 0x00000007ff437819 */ /* 0x000fca0000011443 */
[----:B------:R-:W-:Y:S02]  /*12a00*/  IMAD.MOV.U32 R249, RZ, RZ, R67 ;  /* 0x000000fffff97224 */ /* 0x000fe400078e0043 */
[----:B------:R-:W-:Y:S05]  /*12a10*/  CALL.REL.NOINC `($__internal_8_$__cuda_sm70_shflsync_idx_p) ;  /* 0x000049b000007944 */ /* 0x000fea0003c00000 */
.L_x_1502:
        /* <DEDUP_REMOVED lines=8> */
[----:B------:R-:W1:Y:S01]  /*12aa0*/  S2R R16, SR_TID.X ;  /* 0x0000000000107919 */ /* 0x000e620000002100 */
[----:B------:R-:W-:Y:S02]  /*12ab0*/  ULDC UR5, c[0x0][0x4e8] ;  /* 0x00013a0000057ab9 */ /* 0x000fe40000000800 */
[----:B------:R-:W-:Y:S02]  /*12ac0*/  ULDC UR4, c[0x0][0x388] ;  /* 0x0000e20000047ab9 */ /* 0x000fe40000000800 */
[----:B------:R-:W-:Y:S01]  /*12ad0*/  UIMAD UR4, UR5, UR4, URZ ;  /* 0x00000004050472a4 */ /* 0x000fe2000f8e023f */
[----:B------:R-:W-:Y:S01]  /*12ae0*/  IADD3 R80, R245, 0xc0, RZ ;  /* 0x000000c0f5507810 */ /* 0x000fe20007ffe0ff */
[----:B------:R-:W-:Y:S01]  /*12af0*/  BSSY B0, `(.L_x_1503) ;  /* 0x0000071000007945 */ /* 0x000fe20003800000 */
[----:B------:R-:W-:-:S02]  /*12b00*/  SHF.R.S32.HI R82, RZ, 0x1f, R251 ;  /* 0x0000001fff527819 */ /* 0x000fc400000114fb */
[----:B------:R-:W-:Y:S02]  /*12b10*/  SHF.R.S32.HI R80, RZ, 0x1f, R80 ;  /* 0x0000001fff507819 */ /* 0x000fe40000011450 */
[----:B------:R-:W-:Y:S02]  /*12b20*/  SHF.R.S32.HI R83, RZ, 0x1f, R252 ;  /* 0x0000001fff537819 */ /* 0x000fe400000114fc */
[----:B------:R-:W-:Y:S02]  /*12b30*/  SHF.R.S32.HI R84, RZ, 0x1f, R245 ;  /* 0x0000001fff547819 */ /* 0x000fe400000114f5 */
[----:B----4-:R-:W-:Y:S01]  /*12b40*/  SHF.R.S32.HI R5, RZ, 0x1f, R10 ;  /* 0x0000001fff057819 */ /* 0x010fe2000001140a */
[----:B--2---:R-:W-:-:S04]  /*12b50*/  IMAD.IADD R4, R2, 0x1, R15 ;  /* 0x0000000102047824 */ /* 0x004fc800078e020f */
[----:B------:R-:W-:Y:S02]  /*12b60*/  IMAD R6, R5, c[0x0][0x490], RZ ;  /* 0x0001240005067a24 */ /* 0x000fe400078e02ff */
[----:B------:R-:W-:Y:S01]  /*12b70*/  @P0 IMAD.HI.U32 R7, R4, c[0x0][0x4ec], RZ ;  /* 0x00013b0004070a27 */ /* 0x000fe200078e00ff */
[----:B------:R-:W-:-:S03]  /*12b80*/  MOV R0, R4 ;  /* 0x0000000400007202 */ /* 0x000fc60000000f00 */
[----:B------:R-:W-:Y:S01]  /*12b90*/  IMAD.WIDE.U32 R2, R10, c[0x0][0x490], RZ ;  /* 0x000124000a027a25 */ /* 0x000fe200078e00ff */
[----:B------:R-:W-:-:S03]  /*12ba0*/  @P0 SHF.R.U32.HI R0, RZ, c[0x0][0x4f0], R7 ;  /* 0x00013c00ff000a19 */ /* 0x000fc60000011607 */
[----:B------:R-:W-:Y:S01]  /*12bb0*/  IMAD R6, R10, c[0x0][0x494], R6 ;  /* 0x000125000a067a24 */ /* 0x000fe200078e0206 */
[----:B------:R-:W-:Y:S01]  /*12bc0*/  SHF.R.S32.HI R11, RZ, 0x1f, R12 ;  /* 0x0000001fff0b7819 */ /* 0x000fe2000001140c */
[----:B------:R-:W-:Y:S02]  /*12bd0*/  IMAD.MOV R8, RZ, RZ, -R0 ;  /* 0x000000ffff087224 */ /* 0x000fe400078e0a00 */
[----:B------:R-:W-:Y:S02]  /*12be0*/  IMAD.IADD R3, R3, 0x1, R6 ;  /* 0x0000000103037824 */ /* 0x000fe400078e0206 */
[----:B------:R-:W-:Y:S02]  /*12bf0*/  IMAD R9, R11, c[0x0][0x498], RZ ;  /* 0x000126000b097a24 */ /* 0x000fe400078e02ff */
[----:B------:R-:W-:-:S04]  /*12c00*/  IMAD.WIDE.U32 R6, R12, c[0x0][0x498], R2 ;  /* 0x000126000c067a25 */ /* 0x000fc800078e0002 */
[----:B------:R-:W-:Y:S01]  /*12c10*/  IMAD R2, R8, c[0x0][0x4e8], R4 ;  /* 0x00013a0008027a24 */ /* 0x000fe200078e0204 */
[----:B------:R-:W-:Y:S01]  /*12c20*/  IADD3 R4, P1, R0, R6, RZ ;  /* 0x0000000600047210 */ /* 0x000fe20007f3e0ff */
[----:B------:R-:W-:Y:S01]  /*12c30*/  IMAD R3, R12, c[0x0][0x49c], R9 ;  /* 0x000127000c037a24 */ /* 0x000fe200078e0209 */
[----:B------:R-:W-:Y:S02]  /*12c40*/  SHF.R.S32.HI R8, RZ, 0x1f, R0 ;  /* 0x0000001fff087819 */ /* 0x000fe40000011400 */
[----:B------:R-:W-:Y:S01]  /*12c50*/  SHF.R.S32.HI R6, RZ, 0x1f, R2 ;  /* 0x0000001fff067819 */ /* 0x000fe20000011402 */
[----:B------:R-:W-:Y:S01]  /*12c60*/  IMAD R0, R5, c[0x0][0x3e8], RZ ;  /* 0x0000fa0005007a24 */ /* 0x000fe200078e02ff */
[----:B------:R-:W-:Y:S02]  /*12c70*/  IADD3.X R5, R8, R7, R3, P1, !PT ;  /* 0x0000000708057210 */ /* 0x000fe40000ffe403 */
[----:B---3--:R-:W-:Y:S01]  /*12c80*/  IADD3 R8, R14, R15, RZ ;  /* 0x0000000f0e087210 */ /* 0x008fe20007ffe0ff */
[----:B------:R-:W-:-:S02]  /*12c90*/  IMAD R3, R6, c[0x0][0x488], RZ ;  /* 0x0001220006037a24 */ /* 0x000fc400078e02ff */
[C---:B------:R-:W-:Y:S02]  /*12ca0*/  IMAD R9, R10.reuse, c[0x0][0x3ec], R0 ;  /* 0x0000fb000a097a24 */ /* 0x040fe400078e0200 */
        /* <DEDUP_REMOVED lines=9> */
[----:B-1----:R-:W-:Y:S01]  /*12d40*/  SHF.R.S32.HI R14, RZ, 0x1f, R16 ;  /* 0x0000001fff0e7819 */ /* 0x002fe20000011410 */
[----:B------:R-:W-:Y:S01]  /*12d50*/  IMAD.MOV.U32 R2, RZ, RZ, R6 ;  /* 0x000000ffff027224 */ /* 0x000fe200078e0006 */
[----:B------:R-:W-:Y:S01]  /*12d60*/  LEA.HI.X R5, R4, c[0x0][0x454], R5, 0x2, P0 ;  /* 0x0001150004057a11 */ /* 0x000fe200000f1405 */
[----:B------:R-:W-:Y:S01]  /*12d70*/  IMAD R6, R11, c[0x0][0x3f0], RZ ;  /* 0x0000fc000b067a24 */ /* 0x000fe200078e02ff */
[----:B------:R-:W-:Y:S01]  /*12d80*/  LEA.HI R14, R14, R16, RZ, 0x5 ;  /* 0x000000100e0e7211 */ /* 0x000fe200078f28ff */
[----:B------:R-:W-:Y:S02]  /*12d90*/  SHFL.IDX PT, R4, R9, 0x1, 0x1c1f ;  /* 0x003c1f0009047f89 */ /* 0x000fe400000e0000 */
[----:B------:R-:W-:Y:S01]  /*12da0*/  IMAD R10, R12, c[0x0][0x3f4], R6 ;  /* 0x0000fd000c0a7a24 */ /* 0x000fe200078e0206 */
[----:B------:R-:W-:Y:S01]  /*12db0*/  LOP3.LUT R14, R14, 0xffffffe0, RZ, 0xc0, !PT ;  /* 0xffffffe00e0e7812 */ /* 0x000fe200078ec0ff */
[----:B------:R1:W-:Y:S01]  /*12dc0*/  SHFL.IDX PT, R6, R9, RZ, 0x1c1f ;  /* 0x001c1fff09067589 */ /* 0x0003e200000e0000 */
[----:B------:R-:W-:-:S03]  /*12dd0*/  IMAD.MOV R11, RZ, RZ, -R0 ;  /* 0x000000ffff0b7224 */ /* 0x000fc600078e0a00 */
[----:B------:R-:W2:Y:S01]  /*12de0*/  SHFL.IDX PT, R7, R5, RZ, 0x1c1f ;  /* 0x001c1fff05077589 */ /* 0x000ea200000e0000 */
[----:B------:R-:W-:-:S03]  /*12df0*/  IADD3 R14, -R14, R16, RZ ;  /* 0x000000100e0e7210 */ /* 0x000fc60007ffe1ff */
[----:B------:R-:W3:Y:S01]  /*12e00*/  SHFL.IDX PT, R5, R5, 0x1, 0x1c1f ;  /* 0x003c1f0005057f89 */ /* 0x000ee200000e0000 */
[----:B------:R-:W-:Y:S01]  /*12e10*/  LOP3.LUT P0, RZ, R14, 0x3, RZ, 0xc0, !PT ;  /* 0x000000030eff7812 */ /* 0x000fe2000780c0ff */
[----:B------:R-:W-:Y:S02]  /*12e20*/  IMAD R8, R11, c[0x0][0x4e8], R8 ;  /* 0x00013a000b087a24 */ /* 0x000fe400078e0208 */
[----:B-1----:R-:W-:-:S05]  /*12e30*/  IMAD.IADD R9, R13, 0x1, R15 ;  /* 0x000000010d097824 */ /* 0x002fca00078e020f */
[C---:B------:R-:W-:Y:S02]  /*12e40*/  IADD3 R11, R9.reuse, 0x8, RZ ;  /* 0x00000008090b7810 */ /* 0x040fe40007ffe0ff */
[----:B------:R-:W-:Y:S02]  /*12e50*/  ISETP.GE.OR P1, PT, R9, UR4, P0 ;  /* 0x0000000409007c0c */ /* 0x000fe40008726670 */
[----:B------:R-:W-:Y:S01]  /*12e60*/  ISETP.GE.OR P0, PT, R11, UR4, P0 ;  /* 0x000000040b007c0c */ /* 0x000fe20008706670 */
[----:B------:R-:W-:Y:S01]  /*12e70*/  IMAD.WIDE.U32 R2, R12, c[0x0][0x3f0], R2 ;  /* 0x0000fc000c027a25 */ /* 0x000fe200078e0002 */
[----:B------:R-:W-:-:S03]  /*12e80*/  SHF.R.S32.HI R12, RZ, 0x1f, R0 ;  /* 0x0000001fff0c7819 */ /* 0x000fc60000011400 */
[----:B------:R-:W-:Y:S02]  /*12e90*/  IMAD.IADD R3, R3, 0x1, R10 ;  /* 0x0000000103037824 */ /* 0x000fe400078e020a */
[----:B------:R-:W-:-:S04]  /*12ea0*/  IMAD R10, R12, c[0x0][0x3e0], RZ ;  /* 0x0000f8000c0a7a24 */ /* 0x000fc800078e02ff */
[----:B--2---:R1:W-:Y:S01]  /*12eb0*/  @!P1 ST.E [R6.64], R172 ;  /* 0x000000ac06009985 */ /* 0x0043e2000c101906 */
[----:B------:R-:W-:-:S03]  /*12ec0*/  IMAD R9, R0, c[0x0][0x3e4], R10 ;  /* 0x0000f90000097a24 */ /* 0x000fc600078e020a */
[----:B---3--:R1:W-:Y:S01]  /*12ed0*/  @!P0 ST.E [R4.64], R65 ;  /* 0x0000004104008985 */ /* 0x0083e2000c101906 */
[----:B------:R-:W-:Y:S01]  /*12ee0*/  IMAD.WIDE.U32 R2, R0, c[0x0][0x3e0], R2 ;  /* 0x0000f80000027a25 */ /* 0x000fe200078e0002 */
[----:B------:R-:W-:Y:S02]  /*12ef0*/  SHF.R.S32.HI R0, RZ, 0x1f, R8 ;  /* 0x0000001fff007819 */ /* 0x000fe40000011408 */
[----:B------:R1:W2:Y:S04]  /*12f00*/  LDS.128 R44, [R243+0x1080] ;  /* 0x00108000f32c7984 */ /* 0x0002a80000000c00 */
        /* <DEDUP_REMOVED lines=11> */
[----:B------:R-:W-:Y:S01]  /*12fc0*/  SHF.R.S32.HI R13, RZ, 0x1f, R16 ;  /* 0x0000001fff0d7819 */ /* 0x000fe20000011410 */
[----:B------:R-:W-:Y:S01]  /*12fd0*/  IMAD R0, R0, c[0x0][0x3d8], RZ ;  /* 0x0000f60000007a24 */ /* 0x000fe200078e02ff */
[----:B------:R-:W-:-:S02]  /*12fe0*/  IADD3 R3, R3, R9, RZ ;  /* 0x0000000903037210 */ /* 0x000fc40007ffe0ff */
[----:B------:R-:W-:Y:S01]  /*12ff0*/  LEA.HI R13, R13, R16, RZ, 0x3 ;  /* 0x000000100d0d7211 */ /* 0x000fe200078f18ff */
[C---:B------:R-:W-:Y:S02]  /*13000*/  IMAD R0, R8.reuse, c[0x0][0x3dc], R0 ;  /* 0x0000f70008007a24 */ /* 0x040fe400078e0200 */
[----:B------:R-:W-:Y:S01]  /*13010*/  IMAD.WIDE.U32 R2, R8, c[0x0][0x3d8], R2 ;  /* 0x0000f60008027a25 */ /* 0x000fe200078e0002 */
[----:B------:R-:W-:-:S03]  /*13020*/  SHF.R.S32.HI R13, RZ, 0x3, R13 ;  /* 0x00000003ff0d7819 */ /* 0x000fc6000001140d */
[----:B------:R-:W-:Y:S01]  /*13030*/  IMAD.IADD R0, R3, 0x1, R0 ;  /* 0x0000000103007824 */ /* 0x000fe200078e0200 */
[C---:B------:R-:W-:Y:S02]  /*13040*/  LEA R14, P0, R2.reuse, c[0x0][0x380], 0x1 ;  /* 0x0000e000020e7a11 */ /* 0x040fe400078008ff */
[----:B------:R-:W-:Y:S02]  /*13050*/  IADD3 R13, R13, R15, RZ ;  /* 0x0000000f0d0d7210 */ /* 0x000fe40007ffe0ff */
[----:B------:R-:W-:Y:S02]  /*13060*/  LEA.HI.X R12, R2, c[0x0][0x384], R0, 0x1, P0 ;  /* 0x0000e100020c7a11 */ /* 0x000fe400000f0c00 */
[----:B------:R-:W-:Y:S01]  /*13070*/  ISETP.GE.AND P0, PT, R13, UR4, PT ;  /* 0x000000040d007c0c */ /* 0x000fe2000bf06270 */
[----:B------:R1:W1:Y:S01]  /*13080*/  SHFL.IDX PT, R0, R14, RZ, 0x181f ;  /* 0x00181fff0e007589 */ /* 0x00026200000e0000 */
[----:B------:R-:W-:-:S03]  /*13090*/  IADD3 R15, R245, 0xc0, RZ ;  /* 0x000000c0f50f7810 */ /* 0x000fc60007ffe0ff */
[----:B------:R1:W1:Y:S08]  /*130a0*/  SHFL.IDX PT, R2, R12, RZ, 0x181f ;  /* 0x00181fff0c027589 */ /* 0x00027000000e0000 */
[----:B------:R-:W-:Y:S05]  /*130b0*/  @P0 BRA `(.L_x_1504) ;  /* 0x0000014000000947 */ /* 0x000fea0003800000 */
[----:B--234-:R-:W2:Y:S01]  /*130c0*/  LDS.128 R28, [R243+0x80] ;  /* 0x00008000f31c7984 */ /* 0x01cea20000000c00 */
[----:B------:R-:W-:Y:S02]  /*130d0*/  ISETP.GE.AND P3, PT, R245, c[0x0][0x3c8], PT ;  /* 0x0000f200f5007a0c */ /* 0x000fe40003f66270 */
[----:B------:R-:W-:Y:S01]  /*130e0*/  ISETP.GE.AND P2, PT, R252, c[0x0][0x3c8], PT ;  /* 0x0000f200fc007a0c */ /* 0x000fe20003f46270 */
[----:B------:R-:W3:Y:S01]  /*130f0*/  LDS.128 R24, [R243+0x4080] ;  /* 0x00408000f3187984 */ /* 0x000ee20000000c00 */
[----:B------:R-:W-:-:S02]  /*13100*/  ISETP.GE.AND P1, PT, R251, c[0x0][0x3c8], PT ;  /* 0x0000f200fb007a0c */ /* 0x000fc40003f26270 */
[----:B------:R-:W-:Y:S01]  /*13110*/  ISETP.GE.AND P0, PT, R15, c[0x0][0x3c8], PT ;  /* 0x0000f2000f007a0c */ /* 0x000fe20003f06270 */
[----:B------:R-:W4:Y:S04]  /*13120*/  LDS.128 R20, [R243+0x8080] ;  /* 0x00808000f3147984 */ /* 0x000f280000000c00 */
[----:B------:R-:W5:Y:S02]  /*13130*/  LDS.128 R16, [R243+0xc080] ;  /* 0x00c08000f3107984 */ /* 0x000f640000000c00 */
[CC--:B-1----:R-:W-:Y:S02]  /*13140*/  @!P3 LEA R10, P4, R245.reuse, R0.reuse, 0x1 ;  /* 0x00000000f50ab211 */ /* 0x0c2fe400078808ff */
[----:B------:R-:W-:Y:S02]  /*13150*/  @!P2 LEA R8, P6, R252, R0, 0x1 ;  /* 0x00000000fc08a211 */ /* 0x000fe400078c08ff */
[----:B------:R-:W-:-:S02]  /*13160*/  @!P3 LEA.HI.X R11, R245, R2, R84, 0x1, P4 ;  /* 0x00000002f50bb211 */ /* 0x000fc400020f0c54 */
[-C--:B------:R-:W-:Y:S02]  /*13170*/  @!P1 LEA R6, P5, R251, R0.reuse, 0x1 ;  /* 0x00000000fb069211 */ /* 0x080fe400078a08ff */
[----:B------:R-:W-:Y:S02]  /*13180*/  @!P0 LEA R4, P4, R15, R0, 0x1 ;  /* 0x000000000f048211 */ /* 0x000fe400078808ff */
[-C--:B------:R-:W-:Y:S02]  /*13190*/  @!P2 LEA.HI.X R9, R252, R2.reuse, R83, 0x1, P6 ;  /* 0x00000002fc09a211 */ /* 0x080fe400030f0c53 */
[-C--:B------:R-:W-:Y:S02]  /*131a0*/  @!P1 LEA.HI.X R7, R251, R2.reuse, R82, 0x1, P5 ;  /* 0x00000002fb079211 */ /* 0x080fe400028f0c52 */
[----:B------:R-:W-:Y:S01]  /*131b0*/  @!P0 LEA.HI.X R5, R15, R2, R80, 0x1, P4 ;  /* 0x000000020f058211 */ /* 0x000fe200020f0c50 */
[----:B--2---:R1:W-:Y:S04]  /*131c0*/  @!P3 ST.E.128 [R10.64], R28 ;  /* 0x0000001c0a00b985 */ /* 0x0043e8000c101d06 */
[----:B---3--:R1:W-:Y:S04]  /*131d0*/  @!P2 ST.E.128 [R8.64], R24 ;  /* 0x000000180800a985 */ /* 0x0083e8000c101d06 */
[----:B----4-:R1:W-:Y:S04]  /*131e0*/  @!P1 ST.E.128 [R6.64], R20 ;  /* 0x0000001406009985 */ /* 0x0103e8000c101d06 */
[----:B-----5:R1:W-:Y:S02]  /*131f0*/  @!P0 ST.E.128 [R4.64], R16 ;  /* 0x0000001004008985 */ /* 0x0203e4000c101d06 */
.L_x_1504:
[----:B--234-:R-:W-:Y:S05]  /*13200*/  BSYNC B0 ;  /* 0x0000000000007941 */ /* 0x01cfea0003800000 */
.L_x_1503:
[----:B------:R-:W-:Y:S01]  /*13210*/  IADD3 R3, R13, 0x20, RZ ;  /* 0x000000200d037810 */ /* 0x000fe20007ffe0ff */
[----:B-1----:R1:W2:Y:S01]  /*13220*/  SHFL.IDX PT, R2, R12, 0x1, 0x181f ;  /* 0x00381f000c027f89 */ /* 0x0022a200000e0000 */
[----:B------:R-:W-:Y:S02]  /*13230*/  BSSY B0, `(.L_x_1505) ;  /* 0x0000014000007945 */ /* 0x000fe40003800000 */
[----:B------:R-:W-:Y:S01]  /*13240*/  ISETP.GE.AND P0, PT, R3, UR4, PT ;  /* 0x0000000403007c0c */ /* 0x000fe2000bf06270 */
[----:B------:R1:W3:-:S12]  /*13250*/  SHFL.IDX PT, R0, R14, 0x1, 0x181f ;  /* 0x00381f000e007f89 */ /* 0x0002d800000e0000 */
[----:B------:R-:W-:Y:S05]  /*13260*/  @P0 BRA `(.L_x_1506) ;  /* 0x0000010000000947 */ /* 0x000fea0003800000 */
[----:B------:R-:W-:Y:S02]  /*13270*/  ISETP.GE.AND P3, PT, R245, c[0x0][0x3c8], PT ;  /* 0x0000f200f5007a0c */ /* 0x000fe40003f66270 */
[----:B------:R-:W-:Y:S02]  /*13280*/  ISETP.GE.AND P2, PT, R252, c[0x0][0x3c8], PT ;  /* 0x0000f200fc007a0c */ /* 0x000fe40003f46270 */
[----:B------:R-:W-:Y:S02]  /*13290*/  ISETP.GE.AND P1, PT, R251, c[0x0][0x3c8], PT ;  /* 0x0000f200fb007a0c */ /* 0x000fe40003f26270 */
[----:B------:R-:W-:-:S07]  /*132a0*/  ISETP.GE.AND P0, PT, R15, c[0x0][0x3c8], PT ;  /* 0x0000f2000f007a0c */ /* 0x000fce0003f06270 */
[CC--:B---3--:R-:W-:Y:S02]  /*132b0*/  @!P3 LEA R10, P4, R245.reuse, R0.reuse, 0x1 ;  /* 0x00000000f50ab211 */ /* 0x0c8fe400078808ff */
[C---:B------:R-:W-:Y:S02]  /*132c0*/  @!P2 LEA R8, P6, R252.reuse, R0, 0x1 ;  /* 0x00000000fc08a211 */ /* 0x040fe400078c08ff */
[----:B--2---:R-:W-:Y:S02]  /*132d0*/  @!P3 LEA.HI.X R11, R245, R2, R84, 0x1, P4 ;  /* 0x00000002f50bb211 */ /* 0x004fe400020f0c54 */
        /* <DEDUP_REMOVED lines=9> */
.L_x_1506:
[----:B------:R-:W-:Y:S05]  /*13370*/  BSYNC B0 ;  /* 0x0000000000007941 */ /* 0x000fea0003800000 */
.L_x_1505:
[----:B------:R-:W-:Y:S01]  /*13380*/  IADD3 R3, R13, 0x40, RZ ;  /* 0x000000400d037810 */ /* 0x000fe20007ffe0ff */
[----:B--2---:R2:W4:Y:S01]  /*13390*/  SHFL.IDX PT, R2, R12, 0x2, 0x181f ;  /* 0x00581f000c027f89 */ /* 0x00452200000e0000 */
[----:B------:R-:W-:Y:S02]  /*133a0*/  BSSY B0, `(.L_x_1507) ;  /* 0x0000014000007945 */ /* 0x000fe40003800000 */
[----:B------:R-:W-:Y:S01]  /*133b0*/  ISETP.GE.AND P0, PT, R3, UR4, PT ;  /* 0x0000000403007c0c */ /* 0x000fe2000bf06270 */
[----:B---3--:R2:W3:-:S12]  /*133c0*/  SHFL.IDX PT, R0, R14, 0x2, 0x181f ;  /* 0x00581f000e007f89 */ /* 0x0084d800000e0000 */
[----:B------:R-:W-:Y:S05]  /*133d0*/  @P0 BRA `(.L_x_1508) ;  /* 0x0000010000000947 */ /* 0x000fea0003800000 */
[----:B------:R-:W-:Y:S02]  /*133e0*/  ISETP.GE.AND P3, PT, R245, c[0x0][0x3c8], PT ;  /* 0x0000f200f5007a0c */ /* 0x000fe40003f66270 */
[----:B------:R-:W-:Y:S02]  /*133f0*/  ISETP.GE.AND P2, PT, R252, c[0x0][0x3c8], PT ;  /* 0x0000f200fc007a0c */ /* 0x000fe40003f46270 */
[----:B------:R-:W-:Y:S02]  /*13400*/  ISETP.GE.AND P1, PT, R251, c[0x0][0x3c8], PT ;  /* 0x0000f200fb007a0c */ /* 0x000fe40003f26270 */
[----:B------:R-:W-:-:S07]  /*13410*/  ISETP.GE.AND P0, PT, R15, c[0x0][0x3c8], PT ;  /* 0x0000f2000f007a0c */ /* 0x000fce0003f06270 */
[CC--:B---3--:R-:W-:Y:S02]  /*13420*/  @!P3 LEA R10, P4, R245.reuse, R0.reuse, 0x1 ;  /* 0x00000000f50ab211 */ /* 0x0c8fe400078808ff */
[C---:B------:R-:W-:Y:S02]  /*13430*/  @!P2 LEA R8, P6, R252.reuse, R0, 0x1 ;  /* 0x00000000fc08a211 */ /* 0x040fe400078c08ff */
[----:B----4-:R-:W-:Y:S02]  /*13440*/  @!P3 LEA.HI.X R11, R245, R2, R84, 0x1, P4 ;  /* 0x00000002f50bb211 */ /* 0x010fe400020f0c54 */
        /* <DEDUP_REMOVED lines=9> */
.L_x_1508:
[----:B------:R-:W-:Y:S05]  /*134e0*/  BSYNC B0 ;  /* 0x0000000000007941 */ /* 0x000fea0003800000 */
.L_x_1507:
[----:B------:R-:W-:Y:S01]  /*134f0*/  IADD3 R3, R13, 0x60, RZ ;  /* 0x000000600d037810 */ /* 0x000fe20007ffe0ff */
[----:B----4-:R4:W1:Y:S03]  /*13500*/  SHFL.IDX PT, R2, R12, 0x3, 0x181f ;  /* 0x00781f000c027f89 */ /* 0x01086600000e0000 */
[----:B------:R-:W-:Y:S01]  /*13510*/  ISETP.GE.AND P0, PT, R3, UR4, PT ;  /* 0x0000000403007c0c */ /* 0x000fe2000bf06270 */
[----:B---3--:R4:W3:-:S12]  /*13520*/  SHFL.IDX PT, R0, R14, 0x3, 0x181f ;  /* 0x00781f000e007f89 */ /* 0x0088d800000e0000 */
[----:B------:R-:W-:Y:S05]  /*13530*/  @P0 BRA `(.L_x_1509) ;  /* 0x00000d9000000947 */ /* 0x000fea0003800000 */
[----:B------:R-:W-:Y:S02]  /*13540*/  ISETP.GE.AND P2, PT, R245, c[0x0][0x3c8], PT ;  /* 0x0000f200f5007a0c */ /* 0x000fe40003f46270 */
[----:B------:R-:W-:Y:S02]  /*13550*/  ISETP.GE.AND P1, PT, R252, c[0x0][0x3c8], PT ;  /* 0x0000f200fc007a0c */ /* 0x000fe40003f26270 */
[----:B------:R-:W-:-:S09]  /*13560*/  ISETP.GE.AND P0, PT, R251, c[0x0][0x3c8], PT ;  /* 0x0000f200fb007a0c */ /* 0x000fd20003f06270 */
[-C--:B---3--:R-:W-:Y:S02]  /*13570*/  @!P2 LEA R8, P5, R245, R0.reuse, 0x1 ;  /* 0x00000000f508a211 */ /* 0x088fe400078a08ff */
[CC--:B------:R-:W-:Y:S02]  /*13580*/  @!P1 LEA R6, P4, R252.reuse, R0.reuse, 0x1 ;  /* 0x00000000fc069211 */ /* 0x0c0fe400078808ff */
[----:B------:R-:W-:Y:S02]  /*13590*/  @!P0 LEA R4, P3, R251, R0, 0x1 ;  /* 0x00000000fb048211 */ /* 0x000fe400078608ff */
[-C--:B-1----:R-:W-:Y:S02]  /*135a0*/  @!P2 LEA.HI.X R9, R245, R2.reuse, R84, 0x1, P5 ;  /* 0x00000002f509a211 */ /* 0x082fe400028f0c54 */
[-C--:B------:R-:W-:Y:S02]  /*135b0*/  @!P1 LEA.HI.X R7, R252, R2.reuse, R83, 0x1, P4 ;  /* 0x00000002fc079211 */ /* 0x080fe400020f0c53 */
[----:B------:R-:W-:Y:S01]  /*135c0*/  @!P0 LEA.HI.X R5, R251, R2, R82, 0x1, P3 ;  /* 0x00000002fb058211 */ /* 0x000fe200018f0c52 */
[----:B------:R1:W-:Y:S04]  /*135d0*/  @!P2 ST.E.128 [R8.64], R72 ;  /* 0x000000480800a985 */ /* 0x0003e8000c101d06 */
[----:B------:R1:W-:Y:S04]  /*135e0*/  @!P1 ST.E.128 [R6.64], R68 ;  /* 0x0000004406009985 */ /* 0x0003e8000c101d06 */
[----:B------:R1:W-:Y:S01]  /*135f0*/  @!P0 ST.E.128 [R4.64], R64 ;  /* 0x0000004004008985 */ /* 0x0003e2000c101d06 */
[----:B------:R-:W-:-:S13]  /*13600*/  ISETP.GE.AND P0, PT, R15, c[0x0][0x3c8], PT ;  /* 0x0000f2000f007a0c */ /* 0x000fda0003f06270 */
[----:B------:R-:W-:Y:S05]  /*13610*/  @P0 BRA `(.L_x_1509) ;  /* 0x00000cb000000947 */ /* 0x000fea0003800000 */
[----:B-1----:R-:W-:-:S04]  /*13620*/  LEA R4, P0, R15, R0, 0x1 ;  /* 0x000000000f047211 */ /* 0x002fc800078008ff */
[----:B------:R-:W-:-:S05]  /*13630*/  LEA.HI.X R5, R15, R2, R80, 0x1, P0 ;  /* 0x000000020f057211 */ /* 0x000fca00000f0c50 */
[----:B------:R1:W-:Y:S01]  /*13640*/  ST.E.128 [R4.64], R76 ;  /* 0x0000004c04007985 */ /* 0x0003e2000c101d06 */
[----:B------:R-:W-:Y:S05]  /*13650*/  BRA `(.L_x_1509) ;  /* 0x00000c7000007947 */ /* 0x000fea0003800000 */
.L_x_1501:
[----:B------:R-:W2:Y:S04]  /*13660*/  LDL R2, [R1+0x48] ;  /* 0x0000480001027983 */ /* 0x000ea80000100800 */
[----:B------:R-:W3:Y:S04]  /*13670*/  LDL R0, [R1+0x44] ;  /* 0x0000440001007983 */ /* 0x000ee80000100800 */
[----:B------:R-:W4:Y:S04]  /*13680*/  LDL R4, [R1+0x40] ;  /* 0x0000400001047983 */ /* 0x000f280000100800 */
[----:B------:R-:W1:Y:S01]  /*13690*/  S2R R3, SR_TID.X ;  /* 0x0000000000037919 */ /* 0x000e620000002100 */
[----:B------:R-:W-:Y:S01]  /*136a0*/  BSSY B0, `(.L_x_1510) ;  /* 0x0000026000007945 */ /* 0x000fe20003800000 */
[----:B-1----:R-:W-:Y:S01]  /*136b0*/  ISETP.GE.AND P0, PT, R3, 0x80, PT ;  /* 0x000000800300780c */ /* 0x002fe20003f06270 */
        /* <DEDUP_REMOVED lines=36> */
.L_x_1511:
[----:B------:R-:W-:Y:S05]  /*13900*/  BSYNC B0 ;  /* 0x0000000000007941 */ /* 0x000fea0003800000 */
.L_x_1510:
[----:B------:R-:W2:Y:S01]  /*13910*/  LDL R2, [R1+0x10] ;  /* 0x0000100001027983 */ /* 0x000ea20000100800 */
[----:B-1----:R-:W-:Y:S01]  /*13920*/  MOV R0, c[0x0][0x4e8] ;  /* 0x00013a0000007a02 */ /* 0x002fe20000000f00 */
[----:B------:R-:W-:-:S03]  /*13930*/  IMAD R6, R10, c[0x0][0x3f0], RZ ;  /* 0x0000fc000a067a24 */ /* 0x000fc600078e02ff */
[----:B------:R-:W-:Y:S01]  /*13940*/  ISETP.NE.AND P0, PT, R0, 0x1, PT ;  /* 0x000000010000780c */ /* 0x000fe20003f05270 */
[----:B------:R-:W-:Y:S02]  /*13950*/  IMAD R0, R9, c[0x0][0x3e8], RZ ;  /* 0x0000fa0009007a24 */ /* 0x000fe400078e02ff */
[----:B------:R-:W-:Y:S02]  /*13960*/  IMAD R8, R11, c[0x0][0x3f4], R6 ;  /* 0x0000fd000b087a24 */ /* 0x000fe400078e0206 */
[----:B------:R-:W-:Y:S01]  /*13970*/  IMAD R5, R12, c[0x0][0x3ec], R0 ;  /* 0x0000fb000c057a24 */ /* 0x000fe200078e0200 */
[----:B--2---:R-:W-:Y:S01]  /*13980*/  IADD3 R4, R2, R13, RZ ;  /* 0x0000000d02047210 */ /* 0x004fe20007ffe0ff */
        /* <DEDUP_REMOVED lines=22> */
[----:B------:R1:W2:Y:S02]  /*13af0*/  SHFL.IDX PT, R4, R5, RZ, 0x181f ;  /* 0x00181fff05047589 */ /* 0x0002a400000e0000 */
.L_x_1550:
[----:B------:R-:W-:Y:S05]  /*13b00*/  BRA.DIV ~URZ, `(.L_x_1513) ;  /* 0x000035027f007947 */ /* 0x000fea000b800000 */
[----:B------:R3:W4:Y:S02]  /*13b10*/  SHFL.IDX PT, R0, R13, RZ, 0x181f ;  /* 0x00181fff0d007589 */ /* 0x00072400000e0000 */
.L_x_1551:
[----:B------:R-:W5:Y:S04]  /*13b20*/  LDL.LU R3, [R1+0x40] ;  /* 0x0000400001037983 */ /* 0x000f680000300800 */
[----:B------:R-:W1:Y:S01]  /*13b30*/  S2R R6, SR_TID.X ;  /* 0x0000000000067919 */ /* 0x000e620000002100 */
[----:B------:R-:W-:-:S04]  /*13b40*/  IMAD.MOV.U32 R14, RZ, RZ, c[0x0][0x4e8] ;  /* 0x00013a00ff0e7624 */ /* 0x000fc800078e00ff */
[----:B------:R-:W-:Y:S01]  /*13b50*/  IMAD R14, R14, c[0x0][0x388], RZ ;  /* 0x0000e2000e0e7a24 */ /* 0x000fe200078e02ff */
[----:B-1----:R-:W-:-:S04]  /*13b60*/  SHF.R.S32.HI R2, RZ, 0x1f, R6 ;  /* 0x0000001fff027819 */ /* 0x002fc80000011406 */
[----:B------:R-:W-:-:S04]  /*13b70*/  LEA.HI R2, R2, R6, RZ, 0x3 ;  /* 0x0000000602027211 */ /* 0x000fc800078f18ff */
[----:B------:R-:W-:Y:S01]  /*13b80*/  SHF.R.S32.HI R2, RZ, 0x3, R2 ;  /* 0x00000003ff027819 */ /* 0x000fe20000011402 */
[----:B------:R-:W-:Y:S04]  /*13b90*/  BSSY B0, `(.L_x_1514) ;  /* 0x000001a000007945 */ /* 0x000fe80003800000 */
[----:B-----5:R-:W-:-:S05]  /*13ba0*/  IMAD.IADD R12, R2, 0x1, R3 ;  /* 0x00000001020c7824 */ /* 0x020fca00078e0203 */
[----:B------:R-:W-:-:S13]  /*13bb0*/  ISETP.GE.AND P0, PT, R12, R14, PT ;  /* 0x0000000e0c00720c */ /* 0x000fda0003f06270 */
[----:B------:R-:W-:Y:S05]  /*13bc0*/  @P0 BRA `(.L_x_1515) ;  /* 0x0000016000000947 */ /* 0x000fea0003800000 */
[C---:B------:R-:W-:Y:S02]  /*13bd0*/  ISETP.GE.AND P3, PT, R245.reuse, c[0x0][0x3c8], PT ;  /* 0x0000f200f5007a0c */ /* 0x040fe40003f66270 */
[----:B------:R-:W-:Y:S02]  /*13be0*/  ISETP.GE.AND P2, PT, R252, c[0x0][0x3c8], PT ;  /* 0x0000f200fc007a0c */ /* 0x000fe40003f46270 */
[----:B------:R-:W-:Y:S02]  /*13bf0*/  IADD3 R15, R245, 0xc0, RZ ;  /* 0x000000c0f50f7810 */ /* 0x000fe40007ffe0ff */
[----:B------:R-:W-:Y:S02]  /*13c00*/  ISETP.GE.AND P1, PT, R251, c[0x0][0x3c8], PT ;  /* 0x0000f200fb007a0c */ /* 0x000fe40003f26270 */
[----:B------:R-:W-:Y:S02]  /*13c10*/  ISETP.GE.AND P0, PT, R15, c[0x0][0x3c8], PT ;  /* 0x0000f2000f007a0c */ /* 0x000fe40003f06270 */
[----:B------:R-:W-:-:S02]  /*13c20*/  SHF.R.S32.HI R2, RZ, 0x1f, R245 ;  /* 0x0000001fff027819 */ /* 0x000fc400000114f5 */
[C---:B------:R-:W-:Y:S02]  /*13c30*/  IADD3 R16, R245.reuse, 0xc0, RZ ;  /* 0x000000c0f5107810 */ /* 0x040fe40007ffe0ff */
[CC--:B----4-:R-:W-:Y:S02]  /*13c40*/  @!P3 LEA R10, P4, R245.reuse, R0.reuse, 0x1 ;  /* 0x00000000f50ab211 */ /* 0x0d0fe400078808ff */
[----:B------:R-:W-:Y:S02]  /*13c50*/  @!P2 LEA R8, P6, R252, R0, 0x1 ;  /* 0x00000000fc08a211 */ /* 0x000fe400078c08ff */
[----:B--2---:R-:W-:Y:S02]  /*13c60*/  @!P3 LEA.HI.X R11, R245, R4, R2, 0x1, P4 ;  /* 0x00000004f50bb211 */ /* 0x004fe400020f0c02 */
[----:B------:R-:W-:Y:S02]  /*13c70*/  SHF.R.S32.HI R2, RZ, 0x1f, R252 ;  /* 0x0000001fff027819 */ /* 0x000fe400000114fc */
[----:B------:R-:W-:Y:S01]  /*13c80*/  @!P1 LEA R6, P5, R251, R0, 0x1 ;  /* 0x00000000fb069211 */ /* 0x000fe200078a08ff */
[----:B------:R1:W-:Y:S01]  /*13c90*/  @!P3 ST.E.128 [R10.64], RZ ;  /* 0x000000ff0a00b985 */ /* 0x0003e2000c101d06 */
[----:B------:R-:W-:-:S02]  /*13ca0*/  SHF.R.S32.HI R17, RZ, 0x1f, R251 ;  /* 0x0000001fff117819 */ /* 0x000fc400000114fb */
[----:B------:R-:W-:Y:S02]  /*13cb0*/  @!P2 LEA.HI.X R9, R252, R4, R2, 0x1, P6 ;  /* 0x00000004fc09a211 */ /* 0x000fe400030f0c02 */
[----:B------:R-:W-:Y:S02]  /*13cc0*/  SHF.R.S32.HI R16, RZ, 0x1f, R16 ;  /* 0x0000001fff107819 */ /* 0x000fe40000011410 */
[----:B------:R-:W-:Y:S01]  /*13cd0*/  @!P0 LEA R2, P4, R15, R0, 0x1 ;  /* 0x000000000f028211 */ /* 0x000fe200078808ff */
[----:B------:R1:W-:Y:S01]  /*13ce0*/  @!P2 ST.E.128 [R8.64], RZ ;  /* 0x000000ff0800a985 */ /* 0x0003e2000c101d06 */
[-C--:B------:R-:W-:Y:S02]  /*13cf0*/  @!P1 LEA.HI.X R7, R251, R4.reuse, R17, 0x1, P5 ;  /* 0x00000004fb079211 */ /* 0x080fe400028f0c11 */
[----:B------:R-:W-:-:S03]  /*13d00*/  @!P0 LEA.HI.X R3, R15, R4, R16, 0x1, P4 ;  /* 0x000000040f038211 */ /* 0x000fc600020f0c10 */
[----:B------:R1:W-:Y:S04]  /*13d10*/  @!P1 ST.E.128 [R6.64], RZ ;  /* 0x000000ff06009985 */ /* 0x0003e8000c101d06 */
[----:B------:R1:W-:Y:S02]  /*13d20*/  @!P0 ST.E.128 [R2.64], RZ ;  /* 0x000000ff02008985 */ /* 0x0003e4000c101d06 */
.L_x_1515:
[----:B------:R-:W-:Y:S05]  /*13d30*/  BSYNC B0 ;  /* 0x0000000000007941 */ /* 0x000fea0003800000 */
.L_x_1514:
[----:B------:R-:W-:Y:S05]  /*13d40*/  BRA.DIV ~URZ, `(.L_x_1516) ;  /* 0x000033327f007947 */ /* 0x000fea000b800000 */
[----:B--2---:R2:W1:Y:S04]  /*13d50*/  SHFL.IDX PT, R4, R5, 0x1, 0x181f ;  /* 0x00381f0005047f89 */ /* 0x00446800000e0000 */
[----:B----4-:R2:W4:Y:S02]  /*13d60*/  SHFL.IDX PT, R0, R13, 0x1, 0x181f ;  /* 0x00381f000d007f89 */ /* 0x01052400000e0000 */
.L_x_1552:
[----:B-1----:R-:W-:Y:S01]  /*13d70*/  IADD3 R2, R12, 0x20, RZ ;  /* 0x000000200c027810 */ /* 0x002fe20007ffe0ff */
[----:B------:R-:W-:Y:S03]  /*13d80*/  BSSY B0, `(.L_x_1517) ;  /* 0x0000019000007945 */ /* 0x000fe60003800000 */
[----:B------:R-:W-:-:S13]  /*13d90*/  ISETP.GE.AND P0, PT, R2, R14, PT ;  /* 0x0000000e0200720c */ /* 0x000fda0003f06270 */
[----:B------:R-:W-:Y:S05]  /*13da0*/  @P0 BRA `(.L_x_1518) ;  /* 0x0000016000000947 */ /* 0x000fea0003800000 */
[C---:B------:R-:W-:Y:S02]  /*13db0*/  ISETP.GE.AND P3, PT, R245.reuse, c[0x0][0x3c8], PT ;  /* 0x0000f200f5007a0c */ /* 0x040fe40003f66270 */
[----:B------:R-:W-:Y:S02]  /*13dc0*/  IADD3 R15, R245, 0xc0, RZ ;  /* 0x000000c0f50f7810 */ /* 0x000fe40007ffe0ff */
[----:B------:R-:W-:Y:S02]  /*13dd0*/  ISETP.GE.AND P2, PT, R252, c[0x0][0x3c8], PT ;  /* 0x0000f200fc007a0c */ /* 0x000fe40003f46270 */
[----:B------:R-:W-:Y:S02]  /*13de0*/  ISETP.GE.AND P1, PT, R251, c[0x0][0x3c8], PT ;  /* 0x0000f200fb007a0c */ /* 0x000fe40003f26270 */
[----:B------:R-:W-:Y:S02]  /*13df0*/  ISETP.GE.AND P0, PT, R15, c[0x0][0x3c8], PT ;  /* 0x0000f2000f007a0c */ /* 0x000fe40003f06270 */
[----:B------:R-:W-:-:S02]  /*13e00*/  SHF.R.S32.HI R3, RZ, 0x1f, R245 ;  /* 0x0000001fff037819 */ /* 0x000fc400000114f5 */
[C---:B------:R-:W-:Y:S02]  /*13e10*/  IADD3 R16, R245.reuse, 0xc0, RZ ;  /* 0x000000c0f5107810 */ /* 0x040fe40007ffe0ff */
[C---:B----4-:R-:W-:Y:S02]  /*13e20*/  @!P3 LEA R10, P4, R245.reuse, R0, 0x1 ;  /* 0x00000000f50ab211 */ /* 0x050fe400078808ff */
[----:B------:R-:W-:Y:S02]  /*13e30*/  SHF.R.S32.HI R17, RZ, 0x1f, R251 ;  /* 0x0000001fff117819 */ /* 0x000fe400000114fb */
[----:B------:R-:W-:Y:S02]  /*13e40*/  @!P3 LEA.HI.X R11, R245, R4, R3, 0x1, P4 ;  /* 0x00000004f50bb211 */ /* 0x000fe400020f0c03 */
[-C--:B------:R-:W-:Y:S02]  /*13e50*/  @!P2 LEA R8, P6, R252, R0.reuse, 0x1 ;  /* 0x00000000fc08a211 */ /* 0x080fe400078c08ff */
[----:B------:R-:W-:Y:S01]  /*13e60*/  SHF.R.S32.HI R3, RZ, 0x1f, R252 ;  /* 0x0000001fff037819 */ /* 0x000fe200000114fc */
[----:B------:R1:W-:Y:S01]  /*13e70*/  @!P3 ST.E.128 [R10.64], RZ ;  /* 0x000000ff0a00b985 */ /* 0x0003e2000c101d06 */
[----:B------:R-:W-:-:S02]  /*13e80*/  @!P1 LEA R6, P5, R251, R0, 0x1 ;  /* 0x00000000fb069211 */ /* 0x000fc400078a08ff */
[----:B------:R-:W-:Y:S02]  /*13e90*/  SHF.R.S32.HI R16, RZ, 0x1f, R16 ;  /* 0x0000001fff107819 */ /* 0x000fe40000011410 */
[----:B------:R-:W-:Y:S02]  /*13ea0*/  @!P0 LEA R2, P4, R15, R0, 0x1 ;  /* 0x000000000f028211 */ /* 0x000fe400078808ff */
[-C--:B------:R-:W-:Y:S02]  /*13eb0*/  @!P2 LEA.HI.X R9, R252, R4.reuse, R3, 0x1, P6 ;  /* 0x00000004fc09a211 */ /* 0x080fe400030f0c03 */
[-C--:B------:R-:W-:Y:S02]  /*13ec0*/  @!P1 LEA.HI.X R7, R251, R4.reuse, R17, 0x1, P5 ;  /* 0x00000004fb079211 */ /* 0x080fe400028f0c11 */
[----:B------:R-:W-:Y:S01]  /*13ed0*/  @!P0 LEA.HI.X R3, R15, R4, R16, 0x1, P4 ;  /* 0x000000040f038211 */ /* 0x000fe200020f0c10 */
[----:B------:R1:W-:Y:S04]  /*13ee0*/  @!P2 ST.E.128 [R8.64], RZ ;  /* 0x000000ff0800a985 */ /* 0x0003e8000c101d06 */
[----:B------:R1:W-:Y:S04]  /*13ef0*/  @!P1 ST.E.128 [R6.64], RZ ;  /* 0x000000ff06009985 */ /* 0x0003e8000c101d06 */
[----:B------:R1:W-:Y:S02]  /*13f00*/  @!P0 ST.E.128 [R2.64], RZ ;  /* 0x000000ff02008985 */ /* 0x0003e4000c101d06 */
.L_x_1518:
[----:B------:R-:W-:Y:S05]  /*13f10*/  BSYNC B0 ;  /* 0x0000000000007941 */ /* 0x000fea0003800000 */
.L_x_1517:
[----:B------:R-:W-:Y:S05]  /*13f20*/  BRA.DIV ~URZ, `(.L_x_1519) ;  /* 0x000032227f007947 */ /* 0x000fea000b800000 */
[----:B------:R1:W2:Y:S02]  /*13f30*/  SHFL.IDX PT, R4, R5, 0x2, 0x181f ;  /* 0x00581f0005047f89 */ /* 0x0002a400000e0000 */
.L_x_1553:
[----:B------:R-:W-:Y:S05]  /*13f40*/  BRA.DIV ~URZ, `(.L_x_1520) ;  /* 0x000032727f007947 */ /* 0x000fea000b800000 */
[----:B----4-:R4:W1:Y:S02]  /*13f50*/  SHFL.IDX PT, R0, R13, 0x2, 0x181f ;  /* 0x00581f000d007f89 */ /* 0x01086400000e0000 */
.L_x_1554:
        /* <DEDUP_REMOVED lines=11> */
[C---:B------:R-:W-:Y:S02]  /*14010*/  @!P3 LEA R10, P4, R245.reuse, R0, 0x1 ;  /* 0x00000000f50ab211 */ /* 0x040fe400078808ff */
[----:B------:R-:W-:Y:S02]  /*14020*/  SHF.R.S32.HI R17, RZ, 0x1f, R251 ;  /* 0x0000001fff117819 */ /* 0x000fe400000114fb */
[----:B--2---:R-:W-:Y:S02]  /*14030*/  @!P3 LEA.HI.X R11, R245, R4, R3, 0x1, P4 ;  /* 0x00000004f50bb211 */ /* 0x004fe400020f0c03 */
        /* <DEDUP_REMOVED lines=12> */
.L_x_1522:
[----:B------:R-:W-:Y:S05]  /*14100*/  BSYNC B0 ;  /* 0x0000000000007941 */ /* 0x000fea0003800000 */
.L_x_1521:
[----:B------:R-:W-:Y:S05]  /*14110*/  BRA.DIV ~URZ, `(.L_x_1523) ;  /* 0x000031127f007947 */ /* 0x000fea000b800000 */
[----:B--2---:R2:W1:Y:S04]  /*14120*/  SHFL.IDX PT, R4, R5, 0x3, 0x181f ;  /* 0x00781f0005047f89 */ /* 0x00446800000e0000 */
[----:B------:R2:W3:Y:S02]  /*14130*/  SHFL.IDX PT, R0, R13, 0x3, 0x181f ;  /* 0x00781f000d007f89 */ /* 0x0004e400000e0000 */
.L_x_1555:
[----:B-1----:R-:W-:-:S04]  /*14140*/  IADD3 R2, R12, 0x60, RZ ;  /* 0x000000600c027810 */ /* 0x002fc80007ffe0ff */
[----:B------:R-:W-:-:S13]  /*14150*/  ISETP.GE.AND P0, PT, R2, R14, PT ;  /* 0x0000000e0200720c */ /* 0x000fda0003f06270 */
[----:B------:R-:W-:Y:S05]  /*14160*/  @P0 BRA `(.L_x_1509) ;  /* 0x0000016000000947 */ /* 0x000fea0003800000 */
[C---:B------:R-:W-:Y:S02]  /*14170*/  ISETP.GE.AND P3, PT, R245.reuse, c[0x0][0x3c8], PT ;  /* 0x0000f200f5007a0c */ /* 0x040fe40003f66270 */
[----:B--2---:R-:W-:Y:S02]  /*14180*/  IADD3 R5, R245, 0xc0, RZ ;  /* 0x000000c0f5057810 */ /* 0x004fe40007ffe0ff */
[----:B------:R-:W-:Y:S02]  /*14190*/  ISETP.GE.AND P2, PT, R252, c[0x0][0x3c8], PT ;  /* 0x0000f200fc007a0c */ /* 0x000fe40003f46270 */
[----:B------:R-:W-:Y:S02]  /*141a0*/  ISETP.GE.AND P1, PT, R251, c[0x0][0x3c8], PT ;  /* 0x0000f200fb007a0c */ /* 0x000fe40003f26270 */
[----:B------:R-:W-:Y:S02]  /*141b0*/  ISETP.GE.AND P0, PT, R5, c[0x0][0x3c8], PT ;  /* 0x0000f20005007a0c */ /* 0x000fe40003f06270 */
[----:B------:R-:W-:-:S02]  /*141c0*/  SHF.R.S32.HI R3, RZ, 0x1f, R245 ;  /* 0x0000001fff037819 */ /* 0x000fc400000114f5 */
[C---:B---34-:R-:W-:Y:S02]  /*141d0*/  IADD3 R13, R245.reuse, 0xc0, RZ ;  /* 0x000000c0f50d7810 */ /* 0x058fe40007ffe0ff */
[C---:B------:R-:W-:Y:S02]  /*141e0*/  @!P3 LEA R10, P4, R245.reuse, R0, 0x1 ;  /* 0x00000000f50ab211 */ /* 0x040fe400078808ff */
        /* <DEDUP_REMOVED lines=14> */
.L_x_1509:
[----:B------:R-:W-:Y:S05]  /*142d0*/  BSYNC B1 ;  /* 0x0000000000017941 */ /* 0x000fea0003800000 */
.L_x_1500:
[----:B---3--:R-:W3:Y:S02]  /*142e0*/  LDL R0, [R1+0x78] ;  /* 0x0000780001007983 */ /* 0x008ee40000100800 */
        /* <DEDUP_REMOVED lines=8> */
[----:B---3--:R3:W2:Y:S02]  /*14370*/  SHFL.IDX PT, R0, R81, RZ, 0x1f ;  /* 0x00001fff51007589 */ /* 0x0086a400000e0000 */
.L_x_1556:
[----:B-1----:R-:W1:Y:S01]  /*14380*/  S2R R2, SR_TID.X ;  /* 0x0000000000027919 */ /* 0x002e620000002100 */
[----:B------:R-:W-:Y:S03]  /*14390*/  WARPSYNC 0xffffffff ;  /* 0xffffffff00007948 */ /* 0x000fe60003800000 */
[----:B------:R-:W-:Y:S06]  /*143a0*/  BAR.SYNC.DEFER_BLOCKING 0x4, 0x100 ;  /* 0x0104000000007b1d */ /* 0x000fec0000010000 */
[----:B--2---:R2:W-:Y:S01]  /*143b0*/  STL [R1+0x54], R0 ;  /* 0x0000540001007387 */ /* 0x0045e20000100800 */
[----:B-1----:R-:W-:-:S13]  /*143c0*/  LOP3.LUT P0, RZ, R2, 0xff, RZ, 0xc0, !PT ;  /* 0x000000ff02ff7812 */ /* 0x002fda000780c0ff */
[----:B------:R2:W-:Y:S04]  /*143d0*/  @!P0 STS [0x28100], R81 ;  /* 0x02810051ff008388 */ /* 0x0005e80000000800 */
[----:B------:R-:W-:Y:S06]  /*143e0*/  BAR.ARV 0x5, 0x100 ;  /* 0x0144000000007b1d */ /* 0x000fec0000002000 */
.L_x_1524:
[----:B--23--:R-:W2:Y:S02]  /*143f0*/  LDL R0, [R1+0x54] ;  /* 0x0000540001007983 */ /* 0x00cea40000100800 */
[----:B--2---:R-:W-:-:S13]  /*14400*/  ISETP.GE.AND P0, PT, R0, c[0x0][0x538], PT ;  /* 0x00014e0000007a0c */ /* 0x004fda0003f06270 */
[----:B-1--4-:R-:W-:Y:S01]  /*14410*/  @P0 CALL.REL.NOINC `(.L_x_1526) ;  /* 0x0000001000000944 */ /* 0x012fe20003c00000 */
[----:B------:R-:W-:Y:S05]  /*14420*/  BRA `(.L_x_1527) ;  /* 0xfffec48000007947 */ /* 0x000fea000383ffff */
.L_x_1526:
[----:B------:R-:W-:Y:S05]  /*14430*/  EXIT ;  /* 0x000000000000794d */ /* 0x000fea0003800000 */
.L_x_1458:
[----:B------:R-:W-:Y:S01]  /*14440*/  IMAD.MOV.U32 R249, RZ, RZ, R5 ;  /* 0x000000fffff97224 */ /* 0x000fe200078e0005 */
[----:B------:R-:W-:Y:S01]  /*14450*/  MOV R250, RZ ;  /* 0x000000ff00fa7202 */ /* 0x000fe20000000f00 */
[----:B------:R-:W-:Y:S01]  /*14460*/  IMAD.MOV.U32 R3, RZ, RZ, 0x181f ;  /* 0x0000181fff037424 */ /* 0x000fe200078e00ff */
[----:B------:R-:W-:Y:S02]  /*14470*/  MOV R2, 0x14490 ;  /* 0x0001449000027802 */ /* 0x000fe40000000f00 */
[----:B-----5:R-:W-:Y:S05]  /*14480*/  CALL.REL.NOINC `($__internal_8_$__cuda_sm70_shflsync_idx_p) ;  /* 0x00002f4000007944 */ /* 0x020fea0003c00000 */
[----:B------:R-:W-:Y:S01]  /*14490*/  MOV R4, R250 ;  /* 0x000000fa00047202 */ /* 0x000fe20000000f00 */
[----:B-1---5:R-:W-:Y:S05]  /*144a0*/  BRA `(.L_x_1528) ;  /* 0xfffed07000007947 */ /* 0x022fea000383ffff */
.L_x_1459:
[----:B------:R-:W-:Y:S01]  /*144b0*/  IMAD.MOV.U32 R249, RZ, RZ, R13 ;  /* 0x000000fffff97224 */ /* 0x000fe200078e000d */
[----:B------:R-:W-:Y:S01]  /*144c0*/  MOV R250, RZ ;  /* 0x000000ff00fa7202 */ /* 0x000fe20000000f00 */
[----:B------:R-:W-:Y:S01]  /*144d0*/  IMAD.MOV.U32 R3, RZ, RZ, 0x181f ;  /* 0x0000181fff037424 */ /* 0x000fe200078e00ff */
[----:B------:R-:W-:Y:S02]  /*144e0*/  MOV R2, 0x14500 ;  /* 0x0001450000027802 */ /* 0x000fe40000000f00 */
[----:B-12--5:R-:W-:Y:S05]  /*144f0*/  CALL.REL.NOINC `($__internal_8_$__cuda_sm70_shflsync_idx_p) ;  /* 0x00002ed000007944 */ /* 0x026fea0003c00000 */
[----:B-----5:R-:W-:Y:S01]  /*14500*/  MOV R0, R250 ;  /* 0x000000fa00007202 */ /* 0x020fe20000000f00 */
[----:B-1----:R-:W-:Y:S05]  /*14510*/  BRA `(.L_x_1529) ;  /* 0xfffed02000007947 */ /* 0x002fea000383ffff */
.L_x_1462:
[----:B------:R-:W-:Y:S01]  /*14520*/  IMAD.MOV.U32 R249, RZ, RZ, R5 ;  /* 0x000000fffff97224 */ /* 0x000fe200078e0005 */
[----:B------:R-:W-:Y:S01]  /*14530*/  MOV R250, 0x1 ;  /* 0x0000000100fa7802 */ /* 0x000fe20000000f00 */
[----:B-1----:R-:W-:Y:S01]  /*14540*/  IMAD.MOV.U32 R3, RZ, RZ, 0x181f ;  /* 0x0000181fff037424 */ /* 0x002fe200078e00ff */
[----:B------:R-:W-:-:S02]  /*14550*/  MOV R2, 0x14570 ;  /* 0x0001457000027802 */ /* 0x000fc40000000f00 */
[----:B--2-45:R-:W-:Y:S05]  /*14560*/  CALL.REL.NOINC `($__internal_8_$__cuda_sm70_shflsync_idx_p) ;  /* 0x00002e6000007944 */ /* 0x034fea0003c00000 */
[----:B------:R-:W-:Y:S01]  /*14570*/  IMAD.MOV.U32 R4, RZ, RZ, R250 ;  /* 0x000000ffff047224 */ /* 0x000fe200078e00fa */
[----:B------:R-:W-:Y:S01]  /*14580*/  MOV R250, 0x1 ;  /* 0x0000000100fa7802 */ /* 0x000fe20000000f00 */
[----:B------:R-:W-:Y:S01]  /*14590*/  IMAD.MOV.U32 R249, RZ, RZ, R13 ;  /* 0x000000fffff97224 */ /* 0x000fe200078e000d */
[----:B------:R-:W-:-:S02]  /*145a0*/  MOV R3, 0x181f ;  /* 0x0000181f00037802 */ /* 0x000fc40000000f00 */
[----:B------:R-:W-:Y:S02]  /*145b0*/  MOV R2, 0x145d0 ;  /* 0x000145d000027802 */ /* 0x000fe40000000f00 */
[----:B-1---5:R-:W-:Y:S05]  /*145c0*/  CALL.REL.NOINC `($__internal_8_$__cuda_sm70_shflsync_idx_p) ;  /* 0x00002e0000007944 */ /* 0x022fea0003c00000 */
[----:B-----5:R-:W-:Y:S01]  /*145d0*/  MOV R0, R250 ;  /* 0x000000fa00007202 */ /* 0x020fe20000000f00 */
[----:B-1----:R-:W-:Y:S05]  /*145e0*/  BRA `(.L_x_1530) ;  /* 0xfffed19000007947 */ /* 0x002fea000383ffff */
.L_x_1465:
[----:B------:R-:W-:Y:S01]  /*145f0*/  IMAD.MOV.U32 R249, RZ, RZ, R5 ;  /* 0x000000fffff97224 */ /* 0x000fe200078e0005 */
[----:B------:R-:W-:Y:S01]  /*14600*/  MOV R250, 0x2 ;  /* 0x0000000200fa7802 */ /* 0x000fe20000000f00 */
[----:B-1----:R-:W-:Y:S01]  /*14610*/  IMAD.MOV.U32 R3, RZ, RZ, 0x181f ;  /* 0x0000181fff037424 */ /* 0x002fe200078e00ff */
[----:B------:R-:W-:Y:S02]  /*14620*/  MOV R2, 0x14640 ;  /* 0x0001464000027802 */ /* 0x000fe40000000f00 */
[----:B--2345:R-:W-:Y:S05]  /*14630*/  CALL.REL.NOINC `($__internal_8_$__cuda_sm70_shflsync_idx_p) ;  /* 0x00002d9000007944 */ /* 0x03cfea0003c00000 */
[----:B------:R-:W-:Y:S01]  /*14640*/  MOV R4, R250 ;  /* 0x000000fa00047202 */ /* 0x000fe20000000f00 */
[----:B-1---5:R-:W-:Y:S05]  /*14650*/  BRA `(.L_x_1531) ;  /* 0xfffed2e000007947 */ /* 0x022fea000383ffff */
.L_x_1466:
[----:B------:R-:W-:Y:S01]  /*14660*/  IMAD.MOV.U32 R249, RZ, RZ, R13 ;  /* 0x000000fffff97224 */ /* 0x000fe200078e000d */
[----:B------:R-:W-:Y:S01]  /*14670*/  MOV R250, 0x2 ;  /* 0x0000000200fa7802 */ /* 0x000fe20000000f00 */
[----:B-1----:R-:W-:Y:S01]  /*14680*/  IMAD.MOV.U32 R3, RZ, RZ, 0x181f ;  /* 0x0000181fff037424 */ /* 0x002fe200078e00ff */
[----:B------:R-:W-:Y:S02]  /*14690*/  MOV R2, 0x146b0 ;  /* 0x000146b000027802 */ /* 0x000fe40000000f00 */
[----:B--2345:R-:W-:Y:S05]  /*146a0*/  CALL.REL.NOINC `($__internal_8_$__cuda_sm70_shflsync_idx_p) ;  /* 0x00002d2000007944 */ /* 0x03cfea0003c00000 */
[----:B-----5:R-:W-:Y:S01]  /*146b0*/  MOV R0, R250 ;  /* 0x000000fa00007202 */ /* 0x020fe20000000f00 */
[----:B-1----:R-:W-:Y:S05]  /*146c0*/  BRA `(.L_x_1532) ;  /* 0xfffed29000007947 */ /* 0x002fea000383ffff */
.L_x_1469:
[----:B------:R-:W-:Y:S01]  /*146d0*/  IMAD.MOV.U32 R249, RZ, RZ, R5 ;  /* 0x000000fffff97224 */ /* 0x000fe200078e0005 */
[----:B------:R-:W-:Y:S01]  /*146e0*/  MOV R250, 0x3 ;  /* 0x0000000300fa7802 */ /* 0x000fe20000000f00 */
[----:B-1----:R-:W-:Y:S01]  /*146f0*/  IMAD.MOV.U32 R3, RZ, RZ, 0x181f ;  /* 0x0000181fff037424 */ /* 0x002fe200078e00ff */
[----:B------:R-:W-:-:S02]  /*14700*/  MOV R2, 0x14720 ;  /* 0x0001472000027802 */ /* 0x000fc40000000f00 */
[----:B--2345:R-:W-:Y:S05]  /*14710*/  CALL.REL.NOINC `($__internal_8_$__cuda_sm70_shflsync_idx_p) ;  /* 0x00002cb000007944 */ /* 0x03cfea0003c00000 */
        /* <DEDUP_REMOVED lines=8> */
.L_x_1472:
[----:B------:R-:W-:Y:S01]  /*147a0*/  IMAD.MOV.U32 R249, RZ, RZ, R22 ;  /* 0x000000fffff97224 */ /* 0x000fe200078e0016 */
[----:B------:R-:W-:Y:S01]  /*147b0*/  MOV R250, RZ ;  /* 0x000000ff00fa7202 */ /* 0x000fe20000000f00 */
[----:B------:R-:W-:Y:S01]  /*147c0*/  IMAD.MOV.U32 R3, RZ, RZ, 0x181f ;  /* 0x0000181fff037424 */ /* 0x000fe200078e00ff */
[----:B------:R-:W-:Y:S02]  /*147d0*/  MOV R2, 0x147f0 ;  /* 0x000147f000027802 */ /* 0x000fe40000000f00 */
[----:B------:R-:W-:Y:S05]  /*147e0*/  CALL.REL.NOINC `($__internal_8_$__cuda_sm70_shflsync_idx_p) ;  /* 0x00002be000007944 */ /* 0x000fea0003c00000 */
[----:B------:R-:W-:Y:S01]  /*147f0*/  MOV R4, R250 ;  /* 0x000000fa00047202 */ /* 0x000fe20000000f00 */
[----:B-1---5:R-:W-:Y:S05]  /*14800*/  BRA `(.L_x_1534) ;  /* 0xfffef7d000007947 */ /* 0x022fea000383ffff */
.L_x_1473:
[----:B------:R-:W-:Y:S01]  /*14810*/  IMAD.MOV.U32 R249, RZ, RZ, R23 ;  /* 0x000000fffff97224 */ /* 0x000fe200078e0017 */
[----:B------:R-:W-:Y:S01]  /*14820*/  MOV R250, RZ ;  /* 0x000000ff00fa7202 */ /* 0x000fe20000000f00 */
[----:B------:R-:W-:Y:S01]  /*14830*/  IMAD.MOV.U32 R3, RZ, RZ, 0x181f ;  /* 0x0000181fff037424 */ /* 0x000fe200078e00ff */
[----:B------:R-:W-:Y:S02]  /*14840*/  MOV R2, 0x14860 ;  /* 0x0001486000027802 */ /* 0x000fe40000000f00 */
[----:B-12---:R-:W-:Y:S05]  /*14850*/  CALL.REL.NOINC `($__internal_8_$__cuda_sm70_shflsync_idx_p) ;  /* 0x00002b7000007944 */ /* 0x006fea0003c00000 */
[C---:B------:R-:W-:Y:S01]  /*14860*/  IADD3 R10, P1, R250.reuse, R150, RZ ;  /* 0x00000096fa0a7210 */ /* 0x040fe20007f3e0ff */
[----:B------:R-:W-:Y:S01]  /*14870*/  IMAD.MOV.U32 R249, RZ, RZ, R22 ;  /* 0x000000fffff97224 */ /* 0x000fe200078e0016 */
[----:B------:R-:W-:-:S02]  /*14880*/  IADD3 R8, P0, R250, R151, RZ ;  /* 0x00000097fa087210 */ /* 0x000fc40007f1e0ff */
[C---:B-----5:R-:W-:Y:S01]  /*14890*/  IADD3 R0, R245.reuse, 0xc0, RZ ;  /* 0x000000c0f5007810 */ /* 0x060fe20007ffe0ff */
[C---:B------:R-:W-:Y:S01]  /*148a0*/  IMAD.X R11, R4.reuse, 0x1, R144, P1 ;  /* 0x00000001040b7824 */ /* 0x040fe200008e0690 */
[----:B------:R-:W-:Y:S01]  /*148b0*/  ISETP.GE.AND P3, PT, R245, c[0x0][0x1d4], PT ;  /* 0x00007500f5007a0c */ /* 0x000fe20003f66270 */
[----:B------:R-:W-:Y:S01]  /*148c0*/  IMAD.X R9, R4, 0x1, R145, P0 ;  /* 0x0000000104097824 */ /* 0x000fe200000e0691 */
[----:B------:R-:W-:Y:S02]  /*148d0*/  ISETP.GE.AND P2, PT, R252, c[0x0][0x1d4], PT ;  /* 0x00007500fc007a0c */ /* 0x000fe40003f46270 */
[----:B------:R-:W-:Y:S02]  /*148e0*/  ISETP.GE.AND P1, PT, R251, c[0x0][0x1d4], PT ;  /* 0x00007500fb007a0c */ /* 0x000fe40003f26270 */
[----:B------:R-:W-:Y:S02]  /*148f0*/  ISETP.GE.AND P0, PT, R0, c[0x0][0x1d4], PT ;  /* 0x0000750000007a0c */ /* 0x000fe40003f06270 */
[----:B------:R-:W-:-:S02]  /*14900*/  IADD3 R6, P5, R250, R152, RZ ;  /* 0x00000098fa067210 */ /* 0x000fc40007fbe0ff */
[----:B------:R-:W-:Y:S01]  /*14910*/  IADD3 R2, P4, R250, R153, RZ ;  /* 0x00000099fa027210 */ /* 0x000fe20007f9e0ff */
[----:B------:R-:W-:Y:S01]  /*14920*/  IMAD.MOV.U32 R250, RZ, RZ, 0x1 ;  /* 0x00000001fffa7424 */ /* 0x000fe200078e00ff */
[----:B------:R-:W-:Y:S01]  /*14930*/  SEL R5, RZ, 0x10, P3 ;  /* 0x00000010ff057807 */ /* 0x000fe20001800000 */
[C---:B------:R-:W-:Y:S01]  /*14940*/  IMAD.X R7, R4.reuse, 0x1, R146, P5 ;  /* 0x0000000104077824 */ /* 0x040fe200028e0692 */
[----:B------:R-:W-:Y:S01]  /*14950*/  @!PT LDS RZ, [RZ] ;  /* 0x00000000fffff984 */ /* 0x000fe20000000800 */
[----:B------:R-:W-:Y:S01]  /*14960*/  @!PT LDS RZ, [RZ] ;  /* 0x00000000fffff984 */ /* 0x000fe20000000800 */
[----:B------:R-:W-:Y:S01]  /*14970*/  @!PT LDS RZ, [RZ] ;  /* 0x00000000fffff984 */ /* 0x000fe20000000800 */
[----:B------:R2:W-:Y:S01]  /*14980*/  LDGSTS.E.BYPASS.LTC128B.128 [R243+0xc100], [R10.64], !P3 ;  /* 0x0c1000000af37fae */ /* 0x0005e2000d901d46 */
[----:B------:R-:W-:Y:S01]  /*14990*/  IMAD.X R3, R4, 0x1, R147, P4 ;  /* 0x0000000104037824 */ /* 0x000fe200020e0693 */
[----:B------:R-:W-:Y:S02]  /*149a0*/  SEL R14, RZ, 0x10, P2 ;  /* 0x00000010ff0e7807 */ /* 0x000fe40001000000 */
[----:B------:R2:W-:Y:S01]  /*149b0*/  LDGSTS.E.BYPASS.LTC128B.128 [R243+0xf100], [R8.64], !P2 ;  /* 0x0f10000008f37fae */ /* 0x0005e2000d101d46 */
[----:B------:R-:W-:Y:S02]  /*149c0*/  SEL R13, RZ, 0x10, P1 ;  /* 0x00000010ff0d7807 */ /* 0x000fe40000800000 */
[----:B------:R-:W-:Y:S01]  /*149d0*/  SEL R12, RZ, 0x10, P0 ;  /* 0x00000010ff0c7807 */ /* 0x000fe20000000000 */
[----:B------:R2:W-:Y:S04]  /*149e0*/  LDGSTS.E.BYPASS.LTC128B.128 [R243+0x12100], [R6.64], !P1 ;  /* 0x1210000006f37fae */ /* 0x0005e8000c901d46 */
[----:B------:R3:W-:Y:S02]  /*149f0*/  LDGSTS.E.BYPASS.LTC128B.128 [R243+0x15100], [R2.64], !P0 ;  /* 0x1510000002f37fae */ /* 0x0007e4000c101d46 */
[----:B---3--:R-:W-:Y:S01]  /*14a00*/  IMAD.MOV.U32 R3, RZ, RZ, 0x181f ;  /* 0x0000181fff037424 */ /* 0x008fe200078e00ff */
[----:B------:R-:W-:-:S02]  /*14a10*/  MOV R2, 0x14a30 ;  /* 0x00014a3000027802 */ /* 0x000fc40000000f00 */
[----:B-12---:R-:W-:Y:S05]  /*14a20*/  CALL.REL.NOINC `($__internal_8_$__cuda_sm70_shflsync_idx_p) ;  /* 0x000029a000007944 */ /* 0x006fea0003c00000 */
[----:B-----5:R-:W-:Y:S01]  /*14a30*/  IMAD.MOV.U32 R0, RZ, RZ, R250 ;  /* 0x000000ffff007224 */ /* 0x020fe200078e00fa */
[----:B------:R-:W-:Y:S01]  /*14a40*/  MOV R250, 0x1 ;  /* 0x0000000100fa7802 */ /* 0x000fe20000000f00 */
[----:B------:R-:W-:Y:S01]  /*14a50*/  IMAD.MOV.U32 R249, RZ, RZ, R23 ;  /* 0x000000fffff97224 */ /* 0x000fe200078e0017 */
[----:B------:R-:W-:-:S02]  /*14a60*/  MOV R3, 0x181f ;  /* 0x0000181f00037802 */ /* 0x000fc40000000f00 */
[----:B------:R-:W-:Y:S02]  /*14a70*/  MOV R2, 0x14a90 ;  /* 0x00014a9000027802 */ /* 0x000fe40000000f00 */
[----:B-1----:R-:W-:Y:S05]  /*14a80*/  CALL.REL.NOINC `($__internal_8_$__cuda_sm70_shflsync_idx_p) ;  /* 0x0000294000007944 */ /* 0x002fea0003c00000 */
[----:B------:R-:W-:Y:S01]  /*14a90*/  IADD3 R10, -R5, 0x10, RZ ;  /* 0x00000010050a7810 */ /* 0x000fe20007ffe1ff */
[----:B------:R-:W-:Y:S01]  /*14aa0*/  IMAD.MOV.U32 R249, RZ, RZ, R22 ;  /* 0x000000fffff97224 */ /* 0x000fe200078e0016 */
[----:B------:R-:W-:Y:S02]  /*14ab0*/  IADD3 R6, -R13, 0x10, RZ ;  /* 0x000000100d067810 */ /* 0x000fe40007ffe1ff */
[----:B------:R-:W-:Y:S02]  /*14ac0*/  IADD3 R2, -R14, 0x10, RZ ;  /* 0x000000100e027810 */ /* 0x000fe40007ffe1ff */
[----:B------:R-:W-:Y:S02]  /*14ad0*/  LOP3.LUT R10, R10, 0xf, RZ, 0xc0, !PT ;  /* 0x0000000f0a0a7812 */ /* 0x000fe400078ec0ff */
[----:B------:R-:W-:Y:S02]  /*14ae0*/  IADD3 R3, -R12, 0x10, RZ ;  /* 0x000000100c037810 */ /* 0x000fe40007ffe1ff */
[----:B------:R-:W-:-:S02]  /*14af0*/  LOP3.LUT R6, R6, 0xf, RZ, 0xc0, !PT ;  /* 0x0000000f06067812 */ /* 0x000fc400078ec0ff */
[----:B------:R-:W-:Y:S02]  /*14b00*/  LOP3.LUT R2, R2, 0xf, RZ, 0xc0, !PT ;  /* 0x0000000f02027812 */ /* 0x000fe400078ec0ff */
[-C--:B------:R-:W-:Y:S02]  /*14b10*/  IADD3 R10, P1, P0, R10, R250.reuse, R150 ;  /* 0x000000fa0a0a7210 */ /* 0x080fe4000783e096 */
[----:B------:R-:W-:Y:S02]  /*14b20*/  LOP3.LUT R3, R3, 0xf, RZ, 0xc0, !PT ;  /* 0x0000000f03037812 */ /* 0x000fe400078ec0ff */
[-C--:B------:R-:W-:Y:S02]  /*14b30*/  IADD3 R6, P3, P2, R6, R250.reuse, R152 ;  /* 0x000000fa06067210 */ /* 0x080fe40007a7e098 */
[----:B------:R-:W-:Y:S02]  /*14b40*/  IADD3 R8, P5, P4, R2, R250, R151 ;  /* 0x000000fa02087210 */ /* 0x000fe40007cbe097 */
[----:B-----5:R-:W-:-:S02]  /*14b50*/  IADD3.X R11, RZ, R0, R144, P1, P0 ;  /* 0x00000000ff0b7210 */ /* 0x020fc40000fe0490 */
[----:B------:R-:W-:Y:S01]  /*14b60*/  IADD3 R2, P1, P0, R3, R250, R153 ;  /* 0x000000fa03027210 */ /* 0x000fe2000783e099 */
[----:B------:R-:W-:Y:S01]  /*14b70*/  IMAD.MOV.U32 R250, RZ, RZ, 0x2 ;  /* 0x00000002fffa7424 */ /* 0x000fe200078e00ff */
[-C--:B------:R-:W-:Y:S02]  /*14b80*/  IADD3.X R7, RZ, R0.reuse, R146, P3, P2 ;  /* 0x00000000ff077210 */ /* 0x080fe40001fe4492 */
[----:B------:R-:W-:Y:S02]  /*14b90*/  ISETP.NE.U32.AND P3, PT, R5, RZ, PT ;  /* 0x000000ff0500720c */ /* 0x000fe40003f65070 */
[----:B------:R-:W-:Y:S02]  /*14ba0*/  ISETP.NE.U32.AND P2, PT, R14, RZ, PT ;  /* 0x000000ff0e00720c */ /* 0x000fe40003f45070 */
[----:B------:R-:W-:Y:S02]  /*14bb0*/  IADD3.X R3, RZ, R0, R147, P1, P0 ;  /* 0x00000000ff037210 */ /* 0x000fe40000fe0493 */
[----:B------:R-:W-:-:S02]  /*14bc0*/  ISETP.NE.U32.AND P1, PT, R13, RZ, PT ;  /* 0x000000ff0d00720c */ /* 0x000fc40003f25070 */
[----:B------:R-:W-:Y:S02]  /*14bd0*/  ISETP.NE.U32.AND P0, PT, R12, RZ, PT ;  /* 0x000000ff0c00720c */ /* 0x000fe40003f05070 */
[----:B------:R-:W-:-:S03]  /*14be0*/  IADD3.X R9, RZ, R0, R145, P5, P4 ;  /* 0x00000000ff097210 */ /* 0x000fc60002fe8491 */
[----:B------:R-:W-:Y:S01]  /*14bf0*/  @!PT LDS RZ, [RZ] ;  /* 0x00000000fffff984 */ /* 0x000fe20000000800 */
[----:B------:R-:W-:Y:S01]  /*14c00*/  @!PT LDS RZ, [RZ] ;  /* 0x00000000fffff984 */ /* 0x000fe20000000800 */
[----:B------:R-:W-:Y:S01]  /*14c10*/  @!PT LDS RZ, [RZ] ;  /* 0x00000000fffff984 */ /* 0x000fe20000000800 */
[----:B------:R2:W-:Y:S04]  /*14c20*/  LDGSTS.E.BYPASS.LTC128B.128.ZFILL [R243+0xd100], [R10.64], P3 ;  /* 0x0d1000000af37fae */ /* 0x0005e80009941d46 */
[----:B------:R2:W-:Y:S04]  /*14c30*/  LDGSTS.E.BYPASS.LTC128B.128.ZFILL [R243+0x10100], [R8.64], P2 ;  /* 0x1010000008f37fae */ /* 0x0005e80009141d46 */
[----:B------:R2:W-:Y:S04]  /*14c40*/  LDGSTS.E.BYPASS.LTC128B.128.ZFILL [R243+0x13100], [R6.64], P1 ;  /* 0x1310000006f37fae */ /* 0x0005e80008941d46 */
[----:B------:R3:W-:Y:S02]  /*14c50*/  LDGSTS.E.BYPASS.LTC128B.128.ZFILL [R243+0x16100], [R2.64], P0 ;  /* 0x1610000002f37fae */ /* 0x0007e40008141d46 */
[----:B---3--:R-:W-:Y:S01]  /*14c60*/  IMAD.MOV.U32 R3, RZ, RZ, 0x181f ;  /* 0x0000181fff037424 */ /* 0x008fe200078e00ff */
[----:B------:R-:W-:-:S02]  /*14c70*/  MOV R2, 0x14c90 ;  /* 0x00014c9000027802 */ /* 0x000fc40000000f00 */
[----:B-12---:R-:W-:Y:S05]  /*14c80*/  CALL.REL.NOINC `($__internal_8_$__cuda_sm70_shflsync_idx_p) ;  /* 0x0000274000007944 */ /* 0x006fea0003c00000 */
        /* <DEDUP_REMOVED lines=8> */
.L_x_1474:
[----:B------:R-:W-:Y:S01]  /*14d10*/  IMAD.MOV.U32 R249, RZ, RZ, R4 ;  /* 0x000000fffff97224 */ /* 0x000fe200078e0004 */
[----:B------:R-:W-:Y:S01]  /*14d20*/  MOV R250, RZ ;  /* 0x000000ff00fa7202 */ /* 0x000fe20000000f00 */
[----:B------:R-:W-:Y:S01]  /*14d30*/  IMAD.MOV.U32 R3, RZ, RZ, 0x1c1f ;  /* 0x00001c1fff037424 */ /* 0x000fe200078e00ff */
[----:B------:R-:W-:Y:S02]  /*14d40*/  MOV R2, 0x14d60 ;  /* 0x00014d6000027802 */ /* 0x000fe40000000f00 */
[----:B------:R-:W-:Y:S05]  /*14d50*/  CALL.REL.NOINC `($__internal_8_$__cuda_sm70_shflsync_idx_p) ;  /* 0x0000267000007944 */ /* 0x000fea0003c00000 */
[----:B-----5:R-:W-:Y:S01]  /*14d60*/  MOV R0, R250 ;  /* 0x000000fa00007202 */ /* 0x020fe20000000f00 */
[----:B-1----:R-:W-:Y:S05]  /*14d70*/  BRA `(.L_x_1536) ;  /* 0xfffef78000007947 */ /* 0x002fea000383ffff */
.L_x_1475:
[----:B------:R-:W-:Y:S01]  /*14d80*/  IMAD.MOV.U32 R249, RZ, RZ, R4 ;  /* 0x000000fffff97224 */ /* 0x000fe200078e0004 */
[----:B------:R-:W-:Y:S01]  /*14d90*/  MOV R250, 0x1 ;  /* 0x0000000100fa7802 */ /* 0x000fe20000000f00 */
[----:B------:R-:W-:Y:S01]  /*14da0*/  IMAD.MOV.U32 R3, RZ, RZ, 0x1c1f ;  /* 0x00001c1fff037424 */ /* 0x000fe200078e00ff */
[----:B------:R-:W-:Y:S02]  /*14db0*/  MOV R2, 0x14dd0 ;  /* 0x00014dd000027802 */ /* 0x000fe40000000f00 */
[----:B-12---:R-:W-:Y:S05]  /*14dc0*/  CALL.REL.NOINC `($__internal_8_$__cuda_sm70_shflsync_idx_p) ;  /* 0x0000260000007944 */ /* 0x006fea0003c00000 */
[----:B------:R-:W2:Y:S01]  /*14dd0*/  LDL R2, [R1] ;  /* 0x0000000001027983 */ /* 0x000ea20000100800 */
[----:B-----5:R-:W-:Y:S01]  /*14de0*/  IMAD.IADD R0, R5, 0x1, R250 ;  /* 0x0000000105007824 */ /* 0x020fe200078e02fa */
[----:B------:R-:W-:-:S04]  /*14df0*/  FMNMX.FTZ R173, R8, R9, !PT ;  /* 0x0000000908ad7209 */ /* 0x000fc80007810000 */
[----:B------:R-:W-:Y:S02]  /*14e00*/  IMNMX R0, R6, R0, PT ;  /* 0x0000000006007217 */ /* 0x000fe40003800200 */
[----:B------:R-:W-:Y:S02]  /*14e10*/  FMNMX.FTZ R173, R16, R173, !PT ;  /* 0x000000ad10ad7209 */ /* 0x000fe40007810000 */
[C---:B------:R-:W-:Y:S02]  /*14e20*/  ISETP.GT.AND P1, PT, R0.reuse, RZ, PT ;  /* 0x000000ff0000720c */ /* 0x040fe40003f24270 */
[C---:B------:R-:W-:Y:S02]  /*14e30*/  ISETP.GT.AND P0, PT, R0.reuse, 0x1, PT ;  /* 0x000000010000780c */ /* 0x040fe40003f04270 */
[----:B------:R-:W-:Y:S02]  /*14e40*/  ISETP.GT.AND P2, PT, R0, 0x8, PT ;  /* 0x000000080000780c */ /* 0x000fe40003f44270 */
[----:B------:R-:W-:-:S02]  /*14e50*/  FSEL R6, R54, -INF , P1 ;  /* 0xff80000036067808 */ /* 0x000fc40000800000 */
[----:B------:R-:W-:Y:S02]  /*14e60*/  FSEL R7, R55, -INF , P0 ;  /* 0xff80000037077808 */ /* 0x000fe40000000000 */
        /* <DEDUP_REMOVED lines=71> */
[----:B------:R-:W-:Y:S02]  /*152e0*/  ISETP.GT.AND P0, PT, R0, 0x51, PT ;  /* 0x000000510000780c */ /* 0x000fe40003f04270 */
[----:B------:R-:W-:Y:S02]  /*152f0*/  FSEL R3, R26, -INF , P1 ;  /* 0xff8000001a037808 */ /* 0x000fe40000800000 */
[----:B------:R-:W-:Y:S02]  /*15300*/  FMNMX.FTZ R4, R224, R4, !PT ;  /* 0x00000004e0047209 */ /* 0x000fe40007810000 */
[----:B------:R-:W-:Y:S01]  /*15310*/  ISETP.GT.AND P1, PT, R0, 0x58, PT ;  /* 0x000000580000780c */ /* 0x000fe20003f24270 */
[----:B------:R-:W-:Y:S01]  /*15320*/  STL [R1+0x8], R3 ;  /* 0x0000080301007387 */ /* 0x000fe20000100800 */
[----:B------:R-:W-:Y:S02]  /*15330*/  FMNMX.FTZ R4, R3, R4, !PT ;  /* 0x0000000403047209 */ /* 0x000fe40007810000 */
[----:B------:R-:W-:-:S02]  /*15340*/  FSEL R250, R58, -INF , P1 ;  /* 0xff8000003afa7808 */ /* 0x000fc40000800000 */
[----:B--2---:R-:W-:Y:S02]  /*15350*/  FMNMX.FTZ R173, R2, R173, !PT ;  /* 0x000000ad02ad7209 */ /* 0x004fe40007810000 */
[----:B------:R-:W-:Y:S02]  /*15360*/  FSEL R2, R27, -INF , P0 ;  /* 0xff8000001b027808 */ /* 0x000fe40000000000 */
[----:B------:R-:W-:Y:S02]  /*15370*/  FMNMX.FTZ R173, R247, R173, !PT ;  /* 0x000000adf7ad7209 */ /* 0x000fe40007810000 */
[----:B------:R-:W-:Y:S01]  /*15380*/  ISETP.GT.AND P0, PT, R0, 0x59, PT ;  /* 0x000000590000780c */ /* 0x000fe20003f04270 */
[----:B------:R2:W-:Y:S01]  /*15390*/  STL [R1+0x4], R2 ;  /* 0x0000040201007387 */ /* 0x0005e20000100800 */
[----:B------:R-:W-:Y:S01]  /*153a0*/  FMNMX.FTZ R173, R244, R173, !PT ;  /* 0x000000adf4ad7209 */ /* 0x000fe20007810000 */
[----:B------:R-:W-:Y:S01]  /*153b0*/  IMAD.MOV.U32 R0, RZ, RZ, 0x2 ;  /* 0x00000002ff007424 */ /* 0x000fe200078e00ff */
[----:B------:R-:W-:-:S02]  /*153c0*/  FMNMX.FTZ R4, R2, R4, !PT ;  /* 0x0000000402047209 */ /* 0x000fc40007810000 */
[----:B------:R-:W-:Y:S02]  /*153d0*/  FMNMX.FTZ R173, R238, R173, !PT ;  /* 0x000000adeead7209 */ /* 0x000fe40007810000 */
[----:B------:R-:W-:Y:S02]  /*153e0*/  FSEL R249, R59, -INF , P0 ;  /* 0xff8000003bf97808 */ /* 0x000fe40000000000 */
[----:B------:R-:W-:Y:S01]  /*153f0*/  FMNMX.FTZ R4, R250, R4, !PT ;  /* 0x00000004fa047209 */ /* 0x000fe20007810000 */
[----:B------:R-:W-:-:S03]  /*15400*/  IMAD.MOV.U32 R172, RZ, RZ, R173 ;  /* 0x000000ffffac7224 */ /* 0x000fc600078e00ad */
[----:B------:R-:W-:Y:S02]  /*15410*/  FMNMX.FTZ R4, R249, R4, !PT ;  /* 0x00000004f9047209 */ /* 0x000fe40007810000 */
[----:B--2---:R-:W-:Y:S02]  /*15420*/  MOV R2, 0x15440 ;  /* 0x0001544000027802 */ /* 0x004fe40000000f00 */
[----:B-1----:R-:W-:Y:S05]  /*15430*/  CALL.REL.NOINC `($__internal_7_$__cuda_sm70_shflsync_bfly_p) ;  /* 0x00001f3000007944 */ /* 0x002fea0003c00000 */
[----:B------:R-:W-:Y:S01]  /*15440*/  FMNMX.FTZ R173, R173, R0, !PT ;  /* 0x00000000adad7209 */ /* 0x000fe20007810000 */
[----:B------:R-:W-:Y:S01]  /*15450*/  IMAD.MOV.U32 R0, RZ, RZ, 0x1 ;  /* 0x00000001ff007424 */ /* 0x000fe200078e00ff */
[----:B------:R-:W-:-:S03]  /*15460*/  MOV R2, 0x15490 ;  /* 0x0001549000027802 */ /* 0x000fc60000000f00 */
[----:B------:R-:W-:Y:S02]  /*15470*/  IMAD.MOV.U32 R172, RZ, RZ, R173 ;  /* 0x000000ffffac7224 */ /* 0x000fe400078e00ad */
[----:B------:R-:W-:Y:S05]  /*15480*/  CALL.REL.NOINC `($__internal_7_$__cuda_sm70_shflsync_bfly_p) ;  /* 0x00001ee000007944 */ /* 0x000fea0003c00000 */
[----:B------:R-:W-:Y:S01]  /*15490*/  FMNMX.FTZ R173, R173, R0, !PT ;  /* 0x00000000adad7209 */ /* 0x000fe20007810000 */
[----:B------:R-:W-:Y:S01]  /*154a0*/  IMAD.MOV.U32 R172, RZ, RZ, R4 ;  /* 0x000000ffffac7224 */ /* 0x000fe200078e0004 */
[----:B------:R-:W-:Y:S01]  /*154b0*/  MOV R2, 0x154e0 ;  /* 0x000154e000027802 */ /* 0x000fe20000000f00 */
[----:B------:R-:W-:Y:S02]  /*154c0*/  IMAD.MOV.U32 R0, RZ, RZ, 0x2 ;  /* 0x00000002ff007424 */ /* 0x000fe400078e00ff */
[----:B------:R-:W-:Y:S05]  /*154d0*/  CALL.REL.NOINC `($__internal_7_$__cuda_sm70_shflsync_bfly_p) ;  /* 0x00001e9000007944 */ /* 0x000fea0003c00000 */
[----:B------:R-:W-:Y:S01]  /*154e0*/  FMNMX.FTZ R4, R4, R0, !PT ;  /* 0x0000000004047209 */ /* 0x000fe20007810000 */
[----:B------:R-:W-:Y:S01]  /*154f0*/  IMAD.MOV.U32 R0, RZ, RZ, 0x1 ;  /* 0x00000001ff007424 */ /* 0x000fe200078e00ff */
[----:B------:R-:W-:-:S03]  /*15500*/  MOV R2, 0x15530 ;  /* 0x0001553000027802 */ /* 0x000fc60000000f00 */
[----:B------:R-:W-:Y:S02]  /*15510*/  IMAD.MOV.U32 R172, RZ, RZ, R4 ;  /* 0x000000ffffac7224 */ /* 0x000fe400078e0004 */
[----:B------:R-:W-:Y:S05]  /*15520*/  CALL.REL.NOINC `($__internal_7_$__cuda_sm70_shflsync_bfly_p) ;  /* 0x00001e4000007944 */ /* 0x000fea0003c00000 */
[----:B------:R-:W-:Y:S01]  /*15530*/  MOV R12, R0 ;  /* 0x00000000000c7202 */ /* 0x000fe20000000f00 */
[----:B------:R-:W-:Y:S05]  /*15540*/  BRA `(.L_x_1537) ;  /* 0xfffef9a000007947 */ /* 0x000fea000383ffff */
.L_x_1479:
[----:B------:R-:W-:Y:S01]  /*15550*/  MOV R250, RZ ;  /* 0x000000ff00fa7202 */ /* 0x000fe20000000f00 */
[----:B------:R-:W-:Y:S01]  /*15560*/  IMAD.MOV.U32 R249, RZ, RZ, R5 ;  /* 0x000000fffff97224 */ /* 0x000fe200078e0005 */
[----:B------:R-:W-:Y:S01]  /*15570*/  MOV R2, 0x155a0 ;  /* 0x000155a000027802 */ /* 0x000fe20000000f00 */
[----:B------:R-:W-:Y:S02]  /*15580*/  IMAD.MOV.U32 R3, RZ, RZ, 0x181f ;  /* 0x0000181fff037424 */ /* 0x000fe400078e00ff */
[----:B-1----:R-:W-:Y:S05]  /*15590*/  CALL.REL.NOINC `($__internal_8_$__cuda_sm70_shflsync_idx_p) ;  /* 0x00001e3000007944 */ /* 0x002fea0003c00000 */
[----:B------:R-:W-:Y:S01]  /*155a0*/  MOV R4, R250 ;  /* 0x000000fa00047202 */ /* 0x000fe20000000f00 */
[----:B-1---5:R-:W-:-:S05]  /*155b0*/  BRA `(.L_x_1538) ;  /* 0xffff258000007947 */ /* 0x022fca000383ffff */
.L_x_1480:
[----:B------:R-:W-:Y:S01]  /*155c0*/  MOV R250, RZ ;  /* 0x000000ff00fa7202 */ /* 0x000fe20000000f00 */
[----:B------:R-:W-:Y:S01]  /*155d0*/  IMAD.MOV.U32 R249, RZ, RZ, R6 ;  /* 0x000000fffff97224 */ /* 0x000fe200078e0006 */
[----:B------:R-:W-:Y:S01]  /*155e0*/  MOV R2, 0x15610 ;  /* 0x0001561000027802 */ /* 0x000fe20000000f00 */
[----:B------:R-:W-:Y:S02]  /*155f0*/  IMAD.MOV.U32 R3, RZ, RZ, 0x181f ;  /* 0x0000181fff037424 */ /* 0x000fe400078e00ff */
[----:B-123--:R-:W-:Y:S05]  /*15600*/  CALL.REL.NOINC `($__internal_8_$__cuda_sm70_shflsync_idx_p) ;  /* 0x00001dc000007944 */ /* 0x00efea0003c00000 */
[----:B------:R-:W-:Y:S01]  /*15610*/  ISETP.GE.AND P3, PT, R245, c[0x0][0x1d4], PT ;  /* 0x00007500f5007a0c */ /* 0x000fe20003f66270 */
[----:B------:R-:W-:Y:S01]  /*15620*/  IMAD.MOV.U32 R249, RZ, RZ, R5 ;  /* 0x000000fffff97224 */ /* 0x000fe200078e0005 */
[----:B------:R-:W-:Y:S02]  /*15630*/  IADD3 R20, P0, R250, R28, RZ ;  /* 0x0000001cfa147210 */ /* 0x000fe40007f1e0ff */
[----:B------:R-:W-:Y:S02]  /*15640*/  ISETP.GE.AND P2, PT, R252, c[0x0][0x1d4], PT ;  /* 0x00007500fc007a0c */ /* 0x000fe40003f46270 */
[----:B------:R-:W-:Y:S01]  /*15650*/  ISETP.GE.AND P1, PT, R251, c[0x0][0x1d4], PT ;  /* 0x00007500fb007a0c */ /* 0x000fe20003f26270 */
[----:B------:R-:W-:Y:S01]  /*15660*/  IMAD.X R21, R4, 0x1, R7, P0 ;  /* 0x0000000104157824 */ /* 0x000fe200000e0607 */
[----:B------:R-:W-:Y:S02]  /*15670*/  IADD3 R2, P0, R250, R29, RZ ;  /* 0x0000001dfa027210 */ /* 0x000fe40007f1e0ff */
[----:B-----5:R-:W-:Y:S02]  /*15680*/  IADD3 R0, R245, 0xc0, RZ ;  /* 0x000000c0f5007810 */ /* 0x020fe40007ffe0ff */
[----:B------:R-:W-:Y:S01]  /*15690*/  SEL R15, RZ, 0x10, P3 ;  /* 0x00000010ff0f7807 */ /* 0x000fe20001800000 */
[----:B------:R-:W-:Y:S01]  /*156a0*/  @!PT LDS RZ, [RZ] ;  /* 0x00000000fffff984 */ /* 0x000fe20000000800 */
[----:B------:R-:W-:Y:S01]  /*156b0*/  @!PT LDS RZ, [RZ] ;  /* 0x00000000fffff984 */ /* 0x000fe20000000800 */
[----:B------:R-:W-:Y:S01]  /*156c0*/  @!PT LDS RZ, [RZ] ;  /* 0x00000000fffff984 */ /* 0x000fe20000000800 */
[----:B------:R2:W-:Y:S01]  /*156d0*/  LDGSTS.E.BYPASS.LTC128B.128 [R243+0x100], [R20.64], !P3 ;  /* 0x0010000014f37fae */ /* 0x0005e2000d901d46 */
[----:B------:R-:W-:Y:S01]  /*156e0*/  SEL R23, RZ, 0x10, P1 ;  /* 0x00000010ff177807 */ /* 0x000fe20000800000 */
[----:B------:R-:W-:Y:S05]  /*156f0*/  IMAD.X R3, R4, 0x1, R12, P0 ;  /* 0x0000000104037824 */ /* 0x000fea00000e060c */
[----:B------:R3:W-:Y:S01]  /*15700*/  LDGSTS.E.BYPASS.LTC128B.128 [R243+0x3100], [R2.64], !P2 ;  /* 0x0310000002f37fae */ /* 0x0007e2000d101d46 */
[----:B--2---:R-:W-:Y:S02]  /*15710*/  SEL R20, RZ, 0x10, P2 ;  /* 0x00000010ff147807 */ /* 0x004fe40001000000 */
[----:B---3--:R-:W-:Y:S05]  /*15720*/  IADD3 R2, P0, R250, R30, RZ ;  /* 0x0000001efa027210 */ /* 0x008fea0007f1e0ff */
[----:B------:R-:W-:Y:S05]  /*15730*/  IMAD.X R3, R4, 0x1, R13, P0 ;  /* 0x0000000104037824 */ /* 0x000fea00000e060d */
[----:B------:R2:W-:Y:S02]  /*15740*/  LDGSTS.E.BYPASS.LTC128B.128 [R243+0x6100], [R2.64], !P1 ;  /* 0x0610000002f37fae */ /* 0x0005e4000c901d46 */
[----:B--2---:R-:W-:Y:S01]  /*15750*/  IADD3 R2, P0, R250, R31, RZ ;  /* 0x0000001ffa027210 */ /* 0x004fe20007f1e0ff */
[----:B------:R-:W-:Y:S04]  /*15760*/  IMAD.MOV.U32 R250, RZ, RZ, 0x1 ;  /* 0x00000001fffa7424 */ /* 0x000fe800078e00ff */
[----:B------:R-:W-:Y:S01]  /*15770*/  IMAD.X R3, R4, 0x1, R14, P0 ;  /* 0x0000000104037824 */ /* 0x000fe200000e060e */
[----:B------:R-:W-:Y:S04]  /*15780*/  ISETP.GE.AND P0, PT, R0, c[0x0][0x1d4], PT ;  /* 0x0000750000007a0c */ /* 0x000fe80003f06270 */
[----:B------:R-:W-:Y:S09]  /*15790*/  SEL R22, RZ, 0x10, P0 ;  /* 0x00000010ff167807 */ /* 0x000ff20000000000 */
[----:B------:R2:W-:Y:S02]  /*157a0*/  LDGSTS.E.BYPASS.LTC128B.128 [R243+0x9100], [R2.64], !P0 ;  /* 0x0910000002f37fae */ /* 0x0005e4000c101d46 */
[----:B--2---:R-:W-:Y:S01]  /*157b0*/  MOV R2, 0x157e0 ;  /* 0x000157e000027802 */ /* 0x004fe20000000f00 */
[----:B------:R-:W-:Y:S02]  /*157c0*/  IMAD.MOV.U32 R3, RZ, RZ, 0x181f ;  /* 0x0000181fff037424 */ /* 0x000fe400078e00ff */
[----:B-1----:R-:W-:Y:S05]  /*157d0*/  CALL.REL.NOINC `($__internal_8_$__cuda_sm70_shflsync_idx_p) ;  /* 0x00001bf000007944 */ /* 0x002fea0003c00000 */
[----:B------:R-:W-:Y:S01]  /*157e0*/  MOV R3, 0x181f ;  /* 0x0000181f00037802 */ /* 0x000fe20000000f00 */
[----:B-----5:R-:W-:Y:S01]  /*157f0*/  IMAD.MOV.U32 R0, RZ, RZ, R250 ;  /* 0x000000ffff007224 */ /* 0x020fe200078e00fa */
[----:B------:R-:W-:Y:S01]  /*15800*/  MOV R250, 0x1 ;  /* 0x0000000100fa7802 */ /* 0x000fe20000000f00 */
[----:B------:R-:W-:Y:S01]  /*15810*/  IMAD.MOV.U32 R249, RZ, RZ, R6 ;  /* 0x000000fffff97224 */ /* 0x000fe200078e0006 */
[----:B------:R-:W-:Y:S02]  /*15820*/  MOV R2, 0x15840 ;  /* 0x0001584000027802 */ /* 0x000fe40000000f00 */
[----:B-1----:R-:W-:Y:S05]  /*15830*/  CALL.REL.NOINC `($__internal_8_$__cuda_sm70_shflsync_idx_p) ;  /* 0x00001b9000007944 */ /* 0x002fea0003c00000 */
[C---:B------:R-:W-:Y:S01]  /*15840*/  IADD3 R2, -R15.reuse, 0x10, RZ ;  /* 0x000000100f027810 */ /* 0x040fe20007ffe1ff */
[----:B------:R-:W-:Y:S01]  /*15850*/  IMAD.MOV.U32 R249, RZ, RZ, R5 ;  /* 0x000000fffff97224 */ /* 0x000fe200078e0005 */
[----:B------:R-:W-:Y:S02]  /*15860*/  ISETP.NE.U32.AND P2, PT, R15, RZ, PT ;  /* 0x000000ff0f00720c */ /* 0x000fe40003f45070 */
[----:B------:R-:W-:Y:S04]  /*15870*/  LOP3.LUT R2, R2, 0xf, RZ, 0xc0, !PT ;  /* 0x0000000f02027812 */ /* 0x000fe800078ec0ff */
[----:B------:R-:W-:Y:S04]  /*15880*/  IADD3 R2, P1, P0, R2, R250, R28 ;  /* 0x000000fa02027210 */ /* 0x000fe8000783e01c */
[----:B-----5:R-:W-:Y:S05]  /*15890*/  IADD3.X R3, RZ, R0, R7, P1, P0 ;  /* 0x00000000ff037210 */ /* 0x020fea0000fe0407 */
[----:B------:R-:W-:Y:S01]  /*158a0*/  @!PT LDS RZ, [RZ] ;  /* 0x00000000fffff984 */ /* 0x000fe20000000800 */
[----:B------:R-:W-:Y:S01]  /*158b0*/  @!PT LDS RZ, [RZ] ;  /* 0x00000000fffff984 */ /* 0x000fe20000000800 */
[----:B------:R-:W-:Y:S01]  /*158c0*/  @!PT LDS RZ, [RZ] ;  /* 0x00000000fffff984 */ /* 0x000fe20000000800 */
[----:B------:R2:W-:Y:S01]  /*158d0*/  LDGSTS.E.BYPASS.LTC128B.128.ZFILL [R243+0x1100], [R2.64], P2 ;  /* 0x0110000002f37fae */ /* 0x0005e20009141d46 */
[C---:B------:R-:W-:Y:S02]  /*158e0*/  ISETP.NE.U32.AND P2, PT, R20.reuse, RZ, PT ;  /* 0x000000ff1400720c */ /* 0x040fe40003f45070 */
[----:B--2---:R-:W-:Y:S04]  /*158f0*/  IADD3 R2, -R20, 0x10, RZ ;  /* 0x0000001014027810 */ /* 0x004fe80007ffe1ff */
[----:B------:R-:W-:Y:S04]  /*15900*/  LOP3.LUT R2, R2, 0xf, RZ, 0xc0, !PT ;  /* 0x0000000f02027812 */ /* 0x000fe800078ec0ff */
[----:B------:R-:W-:Y:S04]  /*15910*/  IADD3 R2, P1, P0, R2, R250, R29 ;  /* 0x000000fa02027210 */ /* 0x000fe8000783e01d */
[----:B------:R-:W-:Y:S05]  /*15920*/  IADD3.X R3, RZ, R0, R12, P1, P0 ;  /* 0x00000000ff037210 */ /* 0x000fea0000fe040c */
        /* <DEDUP_REMOVED lines=10> */
[----:B------:R-:W-:Y:S01]  /*159d0*/  IADD3 R2, P1, P0, R2, R250, R31 ;  /* 0x000000fa02027210 */ /* 0x000fe2000783e01f */
[----:B------:R-:W-:Y:S03]  /*159e0*/  IMAD.MOV.U32 R250, RZ, RZ, 0x2 ;  /* 0x00000002fffa7424 */ /* 0x000fe600078e00ff */
[----:B------:R-:W-:Y:S05]  /*159f0*/  IADD3.X R3, RZ, R0, R14, P1, P0 ;  /* 0x00000000ff037210 */ /* 0x000fea0000fe040e */
[----:B------:R2:W-:Y:S02]  /*15a00*/  LDGSTS.E.BYPASS.LTC128B.128.ZFILL [R243+0xa100], [R2.64], P2 ;  /* 0x0a10000002f37fae */ /* 0x0005e40009141d46 */
[----:B--2---:R-:W-:Y:S01]  /*15a10*/  MOV R2, 0x15a40 ;  /* 0x00015a4000027802 */ /* 0x004fe20000000f00 */
[----:B------:R-:W-:Y:S02]  /*15a20*/  IMAD.MOV.U32 R3, RZ, RZ, 0x181f ;  /* 0x0000181fff037424 */ /* 0x000fe400078e00ff */
[----:B-1----:R-:W-:Y:S05]  /*15a30*/  CALL.REL.NOINC `($__internal_8_$__cuda_sm70_shflsync_idx_p) ;  /* 0x0000199000007944 */ /* 0x002fea0003c00000 */
[----:B------:R-:W-:Y:S01]  /*15a40*/  MOV R3, 0x181f ;  /* 0x0000181f00037802 */ /* 0x000fe20000000f00 */
[----:B------:R-:W-:Y:S01]  /*15a50*/  IMAD.MOV.U32 R4, RZ, RZ, R250 ;  /* 0x000000ffff047224 */ /* 0x000fe200078e00fa */
[----:B------:R-:W-:Y:S01]  /*15a60*/  MOV R250, 0x2 ;  /* 0x0000000200fa7802 */ /* 0x000fe20000000f00 */
[----:B------:R-:W-:Y:S01]  /*15a70*/  IMAD.MOV.U32 R249, RZ, RZ, R6 ;  /* 0x000000fffff97224 */ /* 0x000fe200078e0006 */
[----:B------:R-:W-:Y:S02]  /*15a80*/  MOV R2, 0x15aa0 ;  /* 0x00015aa000027802 */ /* 0x000fe40000000f00 */
[----:B-1---5:R-:W-:Y:S05]  /*15a90*/  CALL.REL.NOINC `($__internal_8_$__cuda_sm70_shflsync_idx_p) ;  /* 0x0000193000007944 */ /* 0x022fea0003c00000 */
[----:B-----5:R-:W-:Y:S01]  /*15aa0*/  MOV R0, R250 ;  /* 0x000000fa00007202 */ /* 0x020fe20000000f00 */
[----:B-1----:R-:W-:-:S05]  /*15ab0*/  BRA `(.L_x_1539) ;  /* 0xffff22f000007947 */ /* 0x002fca000383ffff */
.L_x_1483:
[----:B------:R-:W-:Y:S01]  /*15ac0*/  MOV R250, RZ ;  /* 0x000000ff00fa7202 */ /* 0x000fe20000000f00 */
[----:B------:R-:W-:Y:S01]  /*15ad0*/  IMAD.MOV.U32 R249, RZ, RZ, R173 ;  /* 0x000000fffff97224 */ /* 0x000fe200078e00ad */
[----:B------:R-:W-:Y:S01]  /*15ae0*/  MOV R2, 0x15b10 ;  /* 0x00015b1000027802 */ /* 0x000fe20000000f00 */
[----:B------:R-:W-:Y:S02]  /*15af0*/  IMAD.MOV.U32 R3, RZ, RZ, 0x181f ;  /* 0x0000181fff037424 */ /* 0x000fe400078e00ff */
[----:B------:R-:W-:Y:S05]  /*15b00*/  CALL.REL.NOINC `($__internal_8_$__cuda_sm70_shflsync_idx_p) ;  /* 0x000018c000007944 */ /* 0x000fea0003c00000 */
[----:B------:R-:W-:Y:S01]  /*15b10*/  MOV R172, R250 ;  /* 0x000000fa00ac7202 */ /* 0x000fe20000000f00 */
[----:B-1---5:R-:W-:-:S05]  /*15b20*/  BRA `(.L_x_1540) ;  /* 0xffff3a1000007947 */ /* 0x022fca000383ffff */
.L_x_1484:
[----:B------:R-:W-:Y:S01]  /*15b30*/  MOV R250, RZ ;  /* 0x000000ff00fa7202 */ /* 0x000fe20000000f00 */
[----:B------:R-:W-:Y:S01]  /*15b40*/  IMAD.MOV.U32 R249, RZ, RZ, R184 ;  /* 0x000000fffff97224 */ /* 0x000fe200078e00b8 */
[----:B------:R-:W-:Y:S01]  /*15b50*/  MOV R2, 0x15b80 ;  /* 0x00015b8000027802 */ /* 0x000fe20000000f00 */
[----:B------:R-:W-:Y:S02]  /*15b60*/  IMAD.MOV.U32 R3, RZ, RZ, 0x181f ;  /* 0x0000181fff037424 */ /* 0x000fe400078e00ff */
[----:B-12---:R-:W-:Y:S05]  /*15b70*/  CALL.REL.NOINC `($__internal_8_$__cuda_sm70_shflsync_idx_p) ;  /* 0x0000185000007944 */ /* 0x006fea0003c00000 */
        /* <DEDUP_REMOVED lines=75> */
.L_x_1485:
[----:B------:R-:W-:Y:S01]  /*16030*/  MOV R250, RZ ;  /* 0x000000ff00fa7202 */ /* 0x000fe20000000f00 */
[----:B------:R-:W-:Y:S01]  /*16040*/  IMAD.MOV.U32 R249, RZ, RZ, R172 ;  /* 0x000000fffff97224 */ /* 0x000fe200078e00ac */
[----:B------:R-:W-:Y:S01]  /*16050*/  MOV R2, 0x16080 ;  /* 0x0001608000027802 */ /* 0x000fe20000000f00 */
[----:B------:R-:W-:Y:S02]  /*16060*/  IMAD.MOV.U32 R3, RZ, RZ, 0x1c1f ;  /* 0x00001c1fff037424 */ /* 0x000fe400078e00ff */
[----:B------:R-:W-:Y:S05]  /*16070*/  CALL.REL.NOINC `($__internal_8_$__cuda_sm70_shflsync_idx_p) ;  /* 0x0000135000007944 */ /* 0x000fea0003c00000 */
[----:B-----5:R-:W-:Y:S01]  /*16080*/  MOV R0, R250 ;  /* 0x000000fa00007202 */ /* 0x020fe20000000f00 */
[----:B-1----:R-:W-:-:S05]  /*16090*/  BRA `(.L_x_1542) ;  /* 0xffff39e000007947 */ /* 0x002fca000383ffff */
.L_x_1486:
[----:B------:R-:W-:Y:S01]  /*160a0*/  MOV R250, 0x1 ;  /* 0x0000000100fa7802 */ /* 0x000fe20000000f00 */
[----:B------:R-:W-:Y:S01]  /*160b0*/  IMAD.MOV.U32 R249, RZ, RZ, R172 ;  /* 0x000000fffff97224 */ /* 0x000fe200078e00ac */
[----:B------:R-:W-:Y:S01]  /*160c0*/  MOV R2, 0x160f0 ;  /* 0x000160f000027802 */ /* 0x000fe20000000f00 */
[----:B------:R-:W-:Y:S02]  /*160d0*/  IMAD.MOV.U32 R3, RZ, RZ, 0x1c1f ;  /* 0x00001c1fff037424 */ /* 0x000fe400078e00ff */
[----:B-1----:R-:W-:Y:S05]  /*160e0*/  CALL.REL.NOINC `($__internal_8_$__cuda_sm70_shflsync_idx_p) ;  /* 0x000012e000007944 */ /* 0x002fea0003c00000 */
        /* <DEDUP_REMOVED lines=99> */
[----:B-1----:R-:W-:Y:S05]  /*16720*/  CALL.REL.NOINC `($__internal_7_$__cuda_sm70_shflsync_bfly_p) ;  /* 0x00000c4000007944 */ /* 0x002fea0003c00000 */
[----:B------:R-:W-:Y:S01]  /*16730*/  FMNMX.FTZ R172, R172, R0, !PT ;  /* 0x00000000acac7209 */ /* 0x000fe20007810000 */
[----:B------:R-:W-:Y:S01]  /*16740*/  IMAD.MOV.U32 R0, RZ, RZ, 0x1 ;  /* 0x00000001ff007424 */ /* 0x000fe200078e00ff */
[----:B------:R-:W-:Y:S02]  /*16750*/  MOV R2, 0x16770 ;  /* 0x0001677000027802 */ /* 0x000fe40000000f00 */
        /* <DEDUP_REMOVED lines=8> */
[----:B------:R-:W-:Y:S02]  /*167e0*/  MOV R2, 0x16800 ;  /* 0x0001680000027802 */ /* 0x000fe40000000f00 */
[----:B------:R-:W-:Y:S05]  /*167f0*/  CALL.REL.NOINC `($__internal_7_$__cuda_sm70_shflsync_bfly_p) ;  /* 0x00000b7000007944 */ /* 0x000fea0003c00000 */
[----:B------:R-:W-:-:S05]  /*16800*/  BRA `(.L_x_1543) ;  /* 0xffff3c2000007947 */ /* 0x000fca000383ffff */
.L_x_1489:
[----:B-1--4-:R-:W-:Y:S01]  /*16810*/  MOV R250, RZ ;  /* 0x000000ff00fa7202 */ /* 0x012fe20000000f00 */
[----:B------:R-:W-:Y:S01]  /*16820*/  IMAD.MOV.U32 R249, RZ, RZ, R12 ;  /* 0x000000fffff97224 */ /* 0x000fe200078e000c */
[----:B------:R-:W-:Y:S01]  /*16830*/  MOV R2, 0x16860 ;  /* 0x0001686000027802 */ /* 0x000fe20000000f00 */
[----:B------:R-:W-:Y:S02]  /*16840*/  IMAD.MOV.U32 R3, RZ, RZ, 0x181f ;  /* 0x0000181fff037424 */ /* 0x000fe400078e00ff */
[----:B------:R-:W-:Y:S05]  /*16850*/  CALL.REL.NOINC `($__internal_8_$__cuda_sm70_shflsync_idx_p) ;  /* 0x00000b7000007944 */ /* 0x000fea0003c00000 */
[----:B------:R-:W-:Y:S01]  /*16860*/  MOV R2, R250 ;  /* 0x000000fa00027202 */ /* 0x000fe20000000f00 */
[----:B-1---5:R-:W-:-:S05]  /*16870*/  BRA `(.L_x_1544) ;  /* 0xffff668000007947 */ /* 0x022fca000383ffff */
.L_x_1492:
[----:B------:R-:W-:Y:S01]  /*16880*/  MOV R250, RZ ;  /* 0x000000ff00fa7202 */ /* 0x000fe20000000f00 */
[----:B------:R-:W-:Y:S01]  /*16890*/  IMAD.MOV.U32 R249, RZ, RZ, R173 ;  /* 0x000000fffff97224 */ /* 0x000fe200078e00ad */
[----:B------:R-:W-:Y:S01]  /*168a0*/  MOV R2, 0x168d0 ;  /* 0x000168d000027802 */ /* 0x000fe20000000f00 */
[----:B------:R-:W-:Y:S02]  /*168b0*/  IMAD.MOV.U32 R3, RZ, RZ, 0x181f ;  /* 0x0000181fff037424 */ /* 0x000fe400078e00ff */
[----:B------:R-:W-:Y:S05]  /*168c0*/  CALL.REL.NOINC `($__internal_8_$__cuda_sm70_shflsync_idx_p) ;  /* 0x00000b0000007944 */ /* 0x000fea0003c00000 */
[----:B------:R-:W-:Y:S01]  /*168d0*/  MOV R172, R250 ;  /* 0x000000fa00ac7202 */ /* 0x000fe20000000f00 */
[----:B-1---5:R-:W-:-:S05]  /*168e0*/  BRA `(.L_x_1545) ;  /* 0xffff7f9000007947 */ /* 0x022fca000383ffff */
.L_x_1493:
[----:B------:R-:W-:Y:S01]  /*168f0*/  MOV R250, RZ ;  /* 0x000000ff00fa7202 */ /* 0x000fe20000000f00 */
[----:B------:R-:W-:Y:S01]  /*16900*/  IMAD.MOV.U32 R249, RZ, RZ, R184 ;  /* 0x000000fffff97224 */ /* 0x000fe200078e00b8 */
[----:B------:R-:W-:Y:S01]  /*16910*/  MOV R2, 0x16940 ;  /* 0x0001694000027802 */ /* 0x000fe20000000f00 */
[----:B------:R-:W-:Y:S02]  /*16920*/  IMAD.MOV.U32 R3, RZ, RZ, 0x181f ;  /* 0x0000181fff037424 */ /* 0x000fe400078e00ff */
[----:B-12---:R-:W-:Y:S05]  /*16930*/  CALL.REL.NOINC `($__internal_8_$__cuda_sm70_shflsync_idx_p) ;  /* 0x00000a9000007944 */ /* 0x006fea0003c00000 */
[----:B------:R-:W-:Y:S01]  /*16940*/  IADD3 R2, -R244, 0x10, RZ ;  /* 0x00000010f4027810 */ /* 0x000fe20007ffe1ff */
[----:B------:R-:W-:Y:S03]  /*16950*/  IMAD.MOV.U32 R249, RZ, RZ, R173 ;  /* 0x000000fffff97224 */ /* 0x000fe600078e00ad */
        /* <DEDUP_REMOVED lines=8> */
[----:B------:R2:W-:Y:S02]  /*169e0*/  LDGSTS.E.BYPASS.LTC128B.128.ZFILL [R243+0xc100], [R2.64], P0 ;  /* 0x0c10000002f37fae */ /* 0x0005e40008141d46 */
[----:B--2---:R-:W-:Y:S05]  /*169f0*/  IADD3 R2, P0, R250, R194, RZ ;  /* 0x000000c2fa027210 */ /* 0x004fea0007f1e0ff */
[----:B------:R-:W-:Y:S01]  /*16a00*/  IMAD.X R3, R172, 0x1, R186, P0 ;  /* 0x00000001ac037824 */ /* 0x000fe200000e06ba */
[----:B------:R-:W-:Y:S04]  /*16a10*/  IADD3 R190, P0, R250, R195, RZ ;  /* 0x000000c3fabe7210 */ /* 0x000fe80007f1e0ff */
[----:B------:R2:W-:Y:S01]  /*16a20*/  LDGSTS.E.BYPASS.LTC128B.128 [R243+0xf100], [R2.64], !P5 ;  /* 0x0f10000002f37fae */ /* 0x0005e2000e901d46 */
[----:B------:R-:W-:Y:S05]  /*16a30*/  IMAD.X R191, R172, 0x1, R187, P0 ;  /* 0x00000001acbf7824 */ /* 0x000fea00000e06bb */
[----:B------:R3:W-:Y:S01]  /*16a40*/  LDGSTS.E.BYPASS.LTC128B.128 [R243+0x12100], [R190.64], !P4 ;  /* 0x12100000bef37fae */ /* 0x0007e2000e101d46 */
[----:B--2---:R-:W-:Y:S01]  /*16a50*/  IADD3 R2, P0, R250, R196, RZ ;  /* 0x000000c4fa027210 */ /* 0x004fe20007f1e0ff */
[----:B------:R-:W-:Y:S04]  /*16a60*/  IMAD.MOV.U32 R250, RZ, RZ, 0x1 ;  /* 0x00000001fffa7424 */ /* 0x000fe800078e00ff */
[----:B------:R-:W-:Y:S05]  /*16a70*/  IMAD.X R3, R172, 0x1, R188, P0 ;  /* 0x00000001ac037824 */ /* 0x000fea00000e06bc */
[----:B------:R2:W-:Y:S02]  /*16a80*/  LDGSTS.E.BYPASS.LTC128B.128 [R243+0x15100], [R2.64], !P3 ;  /* 0x1510000002f37fae */ /* 0x0005e4000d901d46 */
[----:B--2---:R-:W-:Y:S01]  /*16a90*/  MOV R2, 0x16ac0 ;  /* 0x00016ac000027802 */ /* 0x004fe20000000f00 */
[----:B------:R-:W-:Y:S02]  /*16aa0*/  IMAD.MOV.U32 R3, RZ, RZ, 0x181f ;  /* 0x0000181fff037424 */ /* 0x000fe400078e00ff */
[----:B-1-3-5:R-:W-:Y:S05]  /*16ab0*/  CALL.REL.NOINC `($__internal_8_$__cuda_sm70_shflsync_idx_p) ;  /* 0x0000091000007944 */ /* 0x02afea0003c00000 */
[----:B------:R-:W-:Y:S01]  /*16ac0*/  MOV R3, 0x181f ;  /* 0x0000181f00037802 */ /* 0x000fe20000000f00 */
[----:B-----5:R-:W-:Y:S01]  /*16ad0*/  IMAD.MOV.U32 R0, RZ, RZ, R250 ;  /* 0x000000ffff007224 */ /* 0x020fe200078e00fa */
[----:B------:R-:W-:Y:S01]  /*16ae0*/  MOV R250, 0x1 ;  /* 0x0000000100fa7802 */ /* 0x000fe20000000f00 */
[----:B------:R-:W-:Y:S01]  /*16af0*/  IMAD.MOV.U32 R249, RZ, RZ, R184 ;  /* 0x000000fffff97224 */ /* 0x000fe200078e00b8 */
[----:B------:R-:W-:Y:S02]  /*16b00*/  MOV R2, 0x16b20 ;  /* 0x00016b2000027802 */ /* 0x000fe40000000f00 */
[----:B-1----:R-:W-:Y:S05]  /*16b10*/  CALL.REL.NOINC `($__internal_8_$__cuda_sm70_shflsync_idx_p) ;  /* 0x000008b000007944 */ /* 0x002fea0003c00000 */
[----:B------:R-:W-:Y:S01]  /*16b20*/  IADD3 R2, -R244, 0x10, RZ ;  /* 0x00000010f4027810 */ /* 0x000fe20007ffe1ff */
[----:B------:R-:W-:Y:S03]  /*16b30*/  IMAD.MOV.U32 R249, RZ, RZ, R173 ;  /* 0x000000fffff97224 */ /* 0x000fe600078e00ad */
[----:B------:R-:W-:Y:S04]  /*16b40*/  LOP3.LUT R2, R2, 0xf, RZ, 0xc0, !PT ;  /* 0x0000000f02027812 */ /* 0x000fe800078ec0ff */
[----:B------:R-:W-:Y:S04]  /*16b50*/  IADD3 R2, P1, P0, R2, R250, R189 ;  /* 0x000000fa02027210 */ /* 0x000fe8000783e0bd */
[----:B-----5:R-:W-:Y:S02]  /*16b60*/  IADD3.X R3, RZ, R0, R185, P1, P0 ;  /* 0x00000000ff037210 */ /* 0x020fe40000fe04b9 */
        /* <DEDUP_REMOVED lines=18> */
[----:B-1-3--:R-:W-:Y:S05]  /*16c90*/  CALL.REL.NOINC `($__internal_8_$__cuda_sm70_shflsync_idx_p) ;  /* 0x0000073000007944 */ /* 0x00afea0003c00000 */
        /* <DEDUP_REMOVED lines=8> */
.L_x_1494:
[----:B------:R-:W-:Y:S02]  /*16d20*/  MOV R0, 0x2 ;  /* 0x0000000200007802 */ /* 0x000fe40000000f00 */
        /* <DEDUP_REMOVED lines=16> */
.L_x_1496:
[----:B------:R1:W5:Y:S01]  /*16e30*/  LDL R172, [R1+0x4] ;  /* 0x0000040001ac7983 */ /* 0x0003620000100800 */
[----:B------:R-:W-:-:S02]  /*16e40*/  MOV R0, 0x2 ;  /* 0x0000000200007802 */ /* 0x000fc40000000f00 */
[----:B------:R-:W-:Y:S02]  /*16e50*/  MOV R2, 0x16e70 ;  /* 0x00016e7000027802 */ /* 0x000fe40000000f00 */
[----:B-1---5:R-:W-:Y:S05]  /*16e60*/  CALL.REL.NOINC `($__internal_7_$__cuda_sm70_shflsync_bfly_p) ;  /* 0x0000050000007944 */ /* 0x022fea0003c00000 */
[----:B------:R-:W-:Y:S01]  /*16e70*/  MOV R4, R0 ;  /* 0x0000000000047202 */ /* 0x000fe20000000f00 */
[----:B------:R-:W-:Y:S05]  /*16e80*/  BRA `(.L_x_1548) ;  /* 0xffffa6e000007947 */ /* 0x000fea000383ffff */
.L_x_1497:
[----:B------:R-:W-:Y:S01]  /*16e90*/  IMAD.MOV.U32 R172, RZ, RZ, R4 ;  /* 0x000000ffffac7224 */ /* 0x000fe200078e0004 */
[----:B------:R-:W-:Y:S02]  /*16ea0*/  MOV R0, 0x1 ;  /* 0x0000000100007802 */ /* 0x000fe40000000f00 */
[----:B------:R-:W-:Y:S02]  /*16eb0*/  MOV R2, 0x16ed0 ;  /* 0x00016ed000027802 */ /* 0x000fe40000000f00 */
[----:B------:R-:W-:Y:S05]  /*16ec0*/  CALL.REL.NOINC `($__internal_7_$__cuda_sm70_shflsync_bfly_p) ;  /* 0x000004a000007944 */ /* 0x000fea0003c00000 */
[----:B------:R1:W5:Y:S01]  /*16ed0*/  LDL R172, [R1+0x8] ;  /* 0x0000080001ac7983 */ /* 0x0003620000100800 */
[----:B------:R-:W-:Y:S01]  /*16ee0*/  FADD.FTZ R4, R4, R0 ;  /* 0x0000000004047221 */ /* 0x000fe20000010000 */
[----:B------:R-:W-:Y:S02]  /*16ef0*/  MOV R0, 0x2 ;  /* 0x0000000200007802 */ /* 0x000fe40000000f00 */
[----:B------:R-:W-:Y:S02]  /*16f00*/  MOV R2, 0x16f20 ;  /* 0x00016f2000027802 */ /* 0x000fe40000000f00 */
[----:B-1---5:R-:W-:Y:S05]  /*16f10*/  CALL.REL.NOINC `($__internal_7_$__cuda_sm70_shflsync_bfly_p) ;  /* 0x0000045000007944 */ /* 0x022fea0003c00000 */
[----:B------:R-:W2:Y:S02]  /*16f20*/  LDL.LU R2, [R1+0x8] ;  /* 0x0000080001027983 */ /* 0x000ea40000300800 */
[----:B--2---:R-:W-:Y:S01]  /*16f30*/  FADD.FTZ R5, R2, R0 ;  /* 0x0000000002057221 */ /* 0x004fe20000010000 */
[----:B------:R-:W-:-:S02]  /*16f40*/  MOV R0, 0x1 ;  /* 0x0000000100007802 */ /* 0x000fc40000000f00 */
[----:B------:R-:W-:Y:S02]  /*16f50*/  MOV R2, 0x16f80 ;  /* 0x00016f8000027802 */ /* 0x000fe40000000f00 */
[----:B------:R-:W-:Y:S02]  /*16f60*/  MOV R172, R5 ;  /* 0x0000000500ac7202 */ /* 0x000fe40000000f00 */
[----:B------:R-:W-:Y:S05]  /*16f70*/  CALL.REL.NOINC `($__internal_7_$__cuda_sm70_shflsync_bfly_p) ;  /* 0x000003f000007944 */ /* 0x000fea0003c00000 */
[----:B------:R-:W-:Y:S01]  /*16f80*/  MOV R3, R0 ;  /* 0x0000000000037202 */ /* 0x000fe20000000f00 */
[----:B------:R-:W-:Y:S05]  /*16f90*/  BRA `(.L_x_1549) ;  /* 0xffffa66000007947 */ /* 0x000fea000383ffff */
.L_x_1512:
[----:B------:R-:W-:Y:S01]  /*16fa0*/  IMAD.MOV.U32 R249, RZ, RZ, R5 ;  /* 0x000000fffff97224 */ /* 0x000fe200078e0005 */
[----:B------:R-:W-:Y:S01]  /*16fb0*/  MOV R250, RZ ;  /* 0x000000ff00fa7202 */ /* 0x000fe20000000f00 */
[----:B------:R-:W-:Y:S01]  /*16fc0*/  IMAD.MOV.U32 R3, RZ, RZ, 0x181f ;  /* 0x0000181fff037424 */ /* 0x000fe200078e00ff */
[----:B------:R-:W-:Y:S02]  /*16fd0*/  MOV R2, 0x16ff0 ;  /* 0x00016ff000027802 */ /* 0x000fe40000000f00 */
[----:B------:R-:W-:Y:S05]  /*16fe0*/  CALL.REL.NOINC `($__internal_8_$__cuda_sm70_shflsync_idx_p) ;  /* 0x000003e000007944 */ /* 0x000fea0003c00000 */
[----:B------:R-:W-:Y:S01]  /*16ff0*/  MOV R4, R250 ;  /* 0x000000fa00047202 */ /* 0x000fe20000000f00 */
[----:B-1---5:R-:W-:Y:S05]  /*17000*/  BRA `(.L_x_1550) ;  /* 0xffffcaf000007947 */ /* 0x022fea000383ffff */
.L_x_1513:
[----:B------:R-:W-:Y:S01]  /*17010*/  IMAD.MOV.U32 R249, RZ, RZ, R13 ;  /* 0x000000fffff97224 */ /* 0x000fe200078e000d */
[----:B------:R-:W-:Y:S01]  /*17020*/  MOV R250, RZ ;  /* 0x000000ff00fa7202 */ /* 0x000fe20000000f00 */
[----:B------:R-:W-:Y:S01]  /*17030*/  IMAD.MOV.U32 R3, RZ, RZ, 0x181f ;  /* 0x0000181fff037424 */ /* 0x000fe200078e00ff */
[----:B------:R-:W-:-:S02]  /*17040*/  MOV R2, 0x17060 ;  /* 0x0001706000027802 */ /* 0x000fc40000000f00 */
[----:B-12---:R-:W-:Y:S05]  /*17050*/  CALL.REL.NOINC `($__internal_8_$__cuda_sm70_shflsync_idx_p) ;  /* 0x0000037000007944 */ /* 0x006fea0003c00000 */
[----:B-----5:R-:W-:Y:S01]  /*17060*/  MOV R0, R250 ;  /* 0x000000fa00007202 */ /* 0x020fe20000000f00 */
[----:B-1----:R-:W-:Y:S05]  /*17070*/  BRA `(.L_x_1551) ;  /* 0xffffcaa000007947 */ /* 0x002fea000383ffff */
.L_x_1516:
[----:B------:R-:W-:Y:S01]  /*17080*/  IMAD.MOV.U32 R249, RZ, RZ, R5 ;  /* 0x000000fffff97224 */ /* 0x000fe200078e0005 */
[----:B------:R-:W-:Y:S01]  /*17090*/  MOV R250, 0x1 ;  /* 0x0000000100fa7802 */ /* 0x000fe20000000f00 */
[----:B-1----:R-:W-:Y:S01]  /*170a0*/  IMAD.MOV.U32 R3, RZ, RZ, 0x181f ;  /* 0x0000181fff037424 */ /* 0x002fe200078e00ff */
[----:B------:R-:W-:-:S02]  /*170b0*/  MOV R2, 0x170d0 ;  /* 0x000170d000027802 */ /* 0x000fc40000000f00 */
[----:B--234-:R-:W-:Y:S05]  /*170c0*/  CALL.REL.NOINC `($__internal_8_$__cuda_sm70_shflsync_idx_p) ;  /* 0x0000030000007944 */ /* 0x01cfea0003c00000 */
        /* <DEDUP_REMOVED lines=8> */
.L_x_1519:
[----:B------:R-:W-:Y:S01]  /*17150*/  IMAD.MOV.U32 R249, RZ, RZ, R5 ;  /* 0x000000fffff97224 */ /* 0x000fe200078e0005 */
[----:B------:R-:W-:Y:S01]  /*17160*/  MOV R250, 0x2 ;  /* 0x0000000200fa7802 */ /* 0x000fe20000000f00 */
[----:B-1----:R-:W-:Y:S01]  /*17170*/  IMAD.MOV.U32 R3, RZ, RZ, 0x181f ;  /* 0x0000181fff037424 */ /* 0x002fe200078e00ff */
[----:B------:R-:W-:Y:S02]  /*17180*/  MOV R2, 0x171a0 ;  /* 0x000171a000027802 */ /* 0x000fe40000000f00 */
[----:B--234-:R-:W-:Y:S05]  /*17190*/  CALL.REL.NOINC `($__internal_8_$__cuda_sm70_shflsync_idx_p) ;  /* 0x0000023000007944 */ /* 0x01cfea0003c00000 */
[----:B------:R-:W-:Y:S01]  /*171a0*/  MOV R4, R250 ;  /* 0x000000fa00047202 */ /* 0x000fe20000000f00 */
[----:B-1---5:R-:W-:Y:S05]  /*171b0*/  BRA `(.L_x_1553) ;  /* 0xffffcd8000007947 */ /* 0x022fea000383ffff */
.L_x_1520:
[----:B------:R-:W-:Y:S01]  /*171c0*/  IMAD.MOV.U32 R249, RZ, RZ, R13 ;  /* 0x000000fffff97224 */ /* 0x000fe200078e000d */
[----:B------:R-:W-:Y:S01]  /*171d0*/  MOV R250, 0x2 ;  /* 0x0000000200fa7802 */ /* 0x000fe20000000f00 */
[----:B-1----:R-:W-:Y:S01]  /*171e0*/  IMAD.MOV.U32 R3, RZ, RZ, 0x181f ;  /* 0x0000181fff037424 */ /* 0x002fe200078e00ff */
[----:B------:R-:W-:Y:S02]  /*171f0*/  MOV R2, 0x17210 ;  /* 0x0001721000027802 */ /* 0x000fe40000000f00 */
[----:B--234-:R-:W-:Y:S05]  /*17200*/  CALL.REL.NOINC `($__internal_8_$__cuda_sm70_shflsync_idx_p) ;  /* 0x000001c000007944 */ /* 0x01cfea0003c00000 */
[----:B-----5:R-:W-:Y:S01]  /*17210*/  MOV R0, R250 ;  /* 0x000000fa00007202 */ /* 0x020fe20000000f00 */
[----:B-1----:R-:W-:Y:S05]  /*17220*/  BRA `(.L_x_1554) ;  /* 0xffffcd3000007947 */ /* 0x002fea000383ffff */
.L_x_1523:
        /* <DEDUP_REMOVED lines=13> */
.L_x_1525:
[----:B------:R-:W-:Y:S01]  /*17300*/  IMAD.MOV.U32 R249, RZ, RZ, R81 ;  /* 0x000000fffff97224 */ /* 0x000fe200078e0051 */
[----:B------:R-:W-:Y:S01]  /*17310*/  MOV R250, RZ ;  /* 0x000000ff00fa7202 */ /* 0x000fe20000000f00 */
[----:B-1----:R-:W-:Y:S01]  /*17320*/  IMAD.MOV.U32 R3, RZ, RZ, 0x1f ;  /* 0x0000001fff037424 */ /* 0x002fe200078e00ff */
[----:B------:R-:W-:Y:S02]  /*17330*/  MOV R2, 0x17350 ;  /* 0x0001735000027802 */ /* 0x000fe40000000f00 */
[----:B--234-:R-:W-:Y:S05]  /*17340*/  CALL.REL.NOINC `($__internal_8_$__cuda_sm70_shflsync_idx_p) ;  /* 0x0000008000007944 */ /* 0x01cfea0003c00000 */
[----:B-----5:R-:W-:Y:S01]  /*17350*/  MOV R0, R250 ;  /* 0x000000fa00007202 */ /* 0x020fe20000000f00 */
[----:B-1----:R-:W-:Y:S05]  /*17360*/  BRA `(.L_x_1556) ;  /* 0xffffd01000007947 */ /* 0x002fea000383ffff */
        .weak           $__internal_7_$__cuda_sm70_shflsync_bfly_p
        .type           $__internal_7_$__cuda_sm70_shflsync_bfly_p,@function
        .size           $__internal_7_$__cuda_sm70_shflsync_bfly_p,($__internal_8_$__cuda_sm70_shflsync_idx_p - $__internal_7_$__cuda_sm70_shflsync_bfly_p)
$__internal_7_$__cuda_sm70_shflsync_bfly_p:
[----:B------:R-:W-:Y:S02]  /*17370*/  MOV R185, 0xffffffff ;  /* 0xffffffff00b97802 */ /* 0x000fe40000000f00 */
[----:B------:R-:W-:Y:S02]  /*17380*/  MOV R3, 0x1f ;  /* 0x0000001f00037802 */ /* 0x000fe40000000f00 */
[----:B------:R-:W-:Y:S04]  /*17390*/  WARPSYNC R185 ;  /* 0x000000b900007348 */ /* 0x000fe80003800000 */
[----:B------:R1:W2:Y:S02]  /*173a0*/  SHFL.BFLY PT, R0, R172, R0, R3 ;  /* 0x0c000000ac007389 */ /* 0x0002a400000e0003 */
[----:B-1----:R-:W-:-:S04]  /*173b0*/  MOV R3, 0x0 ;  /* 0x0000000000037802 */ /* 0x002fc80000000f00 */
[----:B--2---:R-:W-:Y:S05]  /*173c0*/  RET.REL.NODEC R2 `(_ZN7cutlass13device_kernelIN5flash19enable_sm80_to_sm89INS1_16FlashAttnFwdSm80INS1_25CollectiveMainloopFwdSm80ILi8ELi1ELb0EN4cute5tupleIJNS5_1CILi128EEENS7_ILi96EEENS7_ILi256EEEEEELi256ENS_10bfloat16_tEfNS_4arch4Sm80ELb1ELb0ELb0ELb0ELb1ELb0ELb1ELb0EEENS1_21CollectiveEpilogueFwdINS6_IJS8_SA_S9_EEENS6_IJNS7_ILi1EEESI_SI_EEESC_SE_Li256ELb0ELb1ELb0ELb0EEENS1_30DynamicPersistentTileSchedulerILi256ELi256ELb0ELb1ELb0EEEEEEEEEvNT_6ParamsE) ;  /* 0xfffe8c3002007950 */ /* 0x004fea0003c3ffff */
        .weak           $__internal_8_$__cuda_sm70_shflsync_idx_p
        .type           $__internal_8_$__cuda_sm70_shflsync_idx_p,@function
        .size           $__internal_8_$__cuda_sm70_shflsync_idx_p,(.L_x_1789 - $__internal_8_$__cuda_sm70_shflsync_idx_p)
$__internal_8_$__cuda_sm70_shflsync_idx_p:
[----:B------:R1:W-:Y:S02]  /*173d0*/  STL [R1+0x80], R0 ;  /* 0x0000800001007387 */ /* 0x0003e40000100800 */
[----:B-1----:R-:W-:-:S04]  /*173e0*/  MOV R0, 0xffffffff ;  /* 0xffffffff00007802 */ /* 0x002fc80000000f00 */
[----:B------:R-:W-:Y:S04]  /*173f0*/  WARPSYNC R0 ;  /* 0x0000000000007348 */ /* 0x000fe80003800000 */
[----:B------:R1:W2:Y:S04]  /*17400*/  SHFL.IDX PT, R250, R249, R250, R3 ;  /* 0x000000faf9fa7389 */ /* 0x0002a800000e0003 */
[----:B-1----:R1:W5:Y:S01]  /*17410*/  LDL.LU R0, [R1+0x80] ;  /* 0x0000800001007983 */ /* 0x0023620000300800 */
[----:B------:R-:W-:-:S04]  /*17420*/  MOV R3, 0x0 ;  /* 0x0000000000037802 */ /* 0x000fc80000000f00 */
[----:B--2---:R-:W-:Y:S05]  /*17430*/  RET.REL.NODEC R2 `(_ZN7cutlass13device_kernelIN5flash19enable_sm80_to_sm89INS1_16FlashAttnFwdSm80INS1_25CollectiveMainloopFwdSm80ILi8ELi1ELb0EN4cute5tupleIJNS5_1CILi128EEENS7_ILi96EEENS7_ILi256EEEEEELi256ENS_10bfloat16_tEfNS_4arch4Sm80ELb1ELb0ELb0ELb0ELb1ELb0ELb1ELb0EEENS1_21CollectiveEpilogueFwdINS6_IJS8_SA_S9_EEENS6_IJNS7_ILi1EEESI_SI_EEESC_SE_Li256ELb0ELb1ELb0ELb0EEENS1_30DynamicPersistentTileSchedulerILi256ELi256ELb0ELb1ELb0EEEEEEEEEvNT_6ParamsE) ;  /* 0xfffe8bc002007950 */ /* 0x004fea0003c3ffff */
.L_x_1557:
        /* <DEDUP_REMOVED lines=12> */
.L_x_1789:


//--------------------- .text._ZN7cutlass13device_kernelIN5flash19enable_sm80_to_sm89INS1_16FlashAttnFwdSm80INS1_25CollectiveMainloopFwdSm80ILi8ELi1ELb0EN4cute5tupleIJNS5_1CILi128EEENS7_ILi96EEENS7_ILi256EEEEEELi256ENS_10bfloat16_tEfNS_4arch4Sm80ELb1ELb0ELb0ELb1ELb1ELb0ELb1ELb0EEENS1_21CollectiveEpilogueFwdINS6_IJS8_SA_S9_EEENS6_IJNS7_ILi1EEESI_SI_EEESC_SE_Li256ELb1ELb1ELb0ELb0EEENS1_19SingleTileSchedulerILb1ELb0ELb1ELi128EEEEEEEEEvNT_6ParamsE --------------------------
	.section	.text._ZN7cutlass13device_kernelIN5flash19enable_sm80_to_sm89INS1_16FlashAttnFwdSm80INS1_25CollectiveMainloopFwdSm80ILi8ELi1ELb0EN4cute5tupleIJNS5_1CILi128EEENS7_ILi96EEENS7_ILi256EEEEEELi256ENS_10bfloat16_tEfNS_4arch4Sm80ELb1ELb0ELb0ELb1ELb1ELb0ELb1ELb0EEENS1_21CollectiveEpilogueFwdINS6_IJS8_SA_S9_EEENS6_IJNS7_ILi1EEESI_SI_EEESC_SE_Li256ELb1ELb1ELb0ELb0EEENS1_19SingleTileSchedulerILb1ELb0ELb1ELi128EEEEEEEEEvNT_6ParamsE,"ax",@progbits
	.sectioninfo	@"SHI_REGISTERS=255"
	.align	128
.text._ZN7cutlass13device_kernelIN5flash19enable_sm80_to_sm89INS1_16FlashAttnFwdSm80INS1_25CollectiveMainloopFwdSm80ILi8ELi1ELb0EN4cute5tupleIJNS5_1CILi128EEENS7_ILi96EEENS7_ILi256EEEEEELi256ENS_10bfloat16_tEfNS_4arch4Sm80ELb1ELb0ELb0ELb1ELb1ELb0ELb1ELb0EEENS1_21CollectiveEpilogueFwdINS6_IJS8_SA_S9_EEENS6_IJNS7_ILi1EEESI_SI_EEESC_SE_Li256ELb1ELb1ELb0ELb0EEENS1_19SingleTileSchedulerILb1ELb0ELb1ELi128EEEEEEEEEvNT_6ParamsE:
        .type           _ZN7cutlass13device_kernelIN5flash19enable_sm80_to_sm89INS1_16FlashAttnFwdSm80INS1_25CollectiveMainloopFwdSm80ILi8ELi1ELb0EN4cute5tupleIJNS5_1CILi128EEENS7_ILi96EEENS7_ILi256EEEEEELi256ENS_10bfloat16_tEfNS_4arch4Sm80ELb1ELb0ELb0ELb1ELb1ELb0ELb1ELb0EEENS1_21CollectiveEpilogueFwdINS6_IJS8_SA_S9_EEENS6_IJNS7_ILi1EEESI_SI_EEESC_SE_Li256ELb1ELb1ELb0ELb0EEENS1_19SingleTileSchedulerILb1ELb0ELb1ELi128EEEEEEEEEvNT_6ParamsE,@function
        .size           _ZN7cutlass13device_kernelIN5flash19enable_sm80_to_sm89INS1_16FlashAttnFwdSm80INS1_25CollectiveMainloopFwdSm80ILi8ELi1ELb0EN4cute5tupleIJNS5_1CILi128EEENS7_ILi96EEENS7_ILi256EEEEEELi256ENS_10bfloat16_tEfNS_4arch4Sm80ELb1ELb0ELb0ELb1ELb1ELb0ELb1ELb0EEENS1_21CollectiveEpilogueFwdINS6_IJS8_SA_S9_EEENS6_IJNS7_ILi1EEESI_SI_EEESC_SE_Li256ELb1ELb1ELb0ELb0EEENS1_19SingleTileSchedulerILb1ELb0ELb1ELi128EEEEEEEEEvNT_6ParamsE,(.L_x_1792 - _ZN7cutlass13device_kernelIN5flash19enable_sm80_to_sm89INS1_16FlashAttnFwdSm80INS1_25CollectiveMainloopFwdSm80ILi8ELi1ELb0EN4cute5tupleIJNS5_1CILi128EEENS7_ILi96EEENS7_ILi256EEEEEELi256ENS_10bfloat16_tEfNS_4arch4Sm80ELb1ELb0ELb0ELb1ELb1ELb0ELb1ELb0EEENS1_21CollectiveEpilogueFwdINS6_IJS8_SA_S9_EEENS6_IJNS7_ILi1EEESI_SI_EEESC_SE_Li256ELb1ELb1ELb0ELb0EEENS1_19SingleTileSchedulerILb1ELb0ELb1ELi128EEEEEEEEEvNT_6ParamsE)
        .other          _ZN7cutlass13device_kernelIN5flash19enable_sm80_to_sm89INS1_16FlashAttnFwdSm80INS1_25CollectiveMainloopFwdSm80ILi8ELi1ELb0EN4cute5tupleIJNS5_1CILi128EEENS7_ILi96EEENS7_ILi256EEEEEELi256ENS_10bfloat16_tEfNS_4arch4Sm80ELb1ELb0ELb0ELb1ELb1ELb0ELb1ELb0EEENS1_21CollectiveEpilogueFwdINS6_IJS8_SA_S9_EEENS6_IJNS7_ILi1EEESI_SI_EEESC_SE_Li256ELb1ELb1ELb0ELb0EEENS1_19SingleTileSchedulerILb1ELb0ELb1ELi128EEEEEEEEEvNT_6ParamsE,@"STO_CUDA_ENTRY STV_DEFAULT"
_ZN7cutlass13device_kernelIN5flash19enable_sm80_to_sm89INS1_16FlashAttnFwdSm80INS1_25CollectiveMainloopFwdSm80ILi8ELi1ELb0EN4cute5tupleIJNS5_1CILi128EEENS7_ILi96EEENS7_ILi256EEEEEELi256ENS_10bfloat16_tEfNS_4arch4Sm80ELb1ELb0ELb0ELb1ELb1ELb0ELb1ELb0EEENS1_21CollectiveEpilogueFwdINS6_IJS8_SA_S9_EEENS6_IJNS7_ILi1EEESI_SI_EEESC_SE_Li256ELb1ELb1ELb0ELb0EEENS1_19SingleTileSchedulerILb1ELb0ELb1ELi128EEEEEEEEEvNT_6ParamsE:
        /* <DEDUP_REMOVED lines=21> */
.L_x_1559:
        /* <DEDUP_REMOVED lines=13> */
.L_x_1561:
[----:B------:R-:W-:Y:S02]  /*0220*/  ULDC UR5, c[0x0][0x54c] ;  /* 0x0001530000057ab9 */ /* 0x000fe40000000800 */
.L_x_1560:
[----:B------:R-:W-:Y:S02]  /*0230*/  ULDC UR4, c[0x0][0x548] ;  /* 0x0001520000047ab9 */ /* 0x000fe40000000800 */
[----:B------:R-:W-:-:S02]  /*0240*/  USHF.L.U32 UR11, UR10, 0x7, URZ ;  /* 0x000000070a0b7899 */ /* 0x000fc4000800063f */
[----:B------:R-:W-:-:S04]  /*0250*/  UIMAD UR4, UR5, UR4, URZ ;  /* 0x00000004050472a4 */ /* 0x000fc8000f8e023f */
[----:B------:R-:W-:-:S04]  /*0260*/  UISETP.GE.AND UP0, UPT, UR11, UR4, UPT ;  /* 0x000000040b00728c */ /* 0x000fc8000bf06270 */
[----:B------:R-:W-:Y:S01]  /*0270*/  USEL UR14, UR14, 0xffffffff, !UP0 ;  /* 0xffffffff0e0e7887 */ /* 0x000fe2000c000000 */
[----:B------:R-:W-:Y:S05]  /*0280*/  BRA `(.L_x_1562) ;  /* 0x000001b000007947 */ /* 0x000fea0003800000 */
.L_x_1558:
        /* <DEDUP_REMOVED lines=8> */
.L_x_1563:
        /* <DEDUP_REMOVED lines=13> */
.L_x_1565:
[----:B------:R-:W-:Y:S02]  /*03e0*/  ULDC UR5, c[0x0][0x54c] ;  /* 0x0001530000057ab9 */ /* 0x000fe40000000800 */
.L_x_1564:
[----:B------:R-:W-:Y:S02]  /*03f0*/  ULDC UR4, c[0x0][0x548] ;  /* 0x0001520000047ab9 */ /* 0x000fe40000000800 */
[----:B------:R-:W-:-:S02]  /*0400*/  USHF.L.U32 UR11, UR10, 0x7, URZ ;  /* 0x000000070a0b7899 */ /* 0x000fc4000800063f */
[----:B------:R-:W-:-:S04]  /*0410*/  UIMAD UR4, UR5, UR4, URZ ;  /* 0x00000004050472a4 */ /* 0x000fc8000f8e023f */
[----:B------:R-:W-:-:S04]  /*0420*/  UISETP.GE.AND UP0, UPT, UR11, UR4, UPT ;  /* 0x000000040b00728c */ /* 0x000fc8000bf06270 */
[----:B------:R-:W-:-:S06]  /*0430*/  USEL UR14, UR14, 0xffffffff, !UP0 ;  /* 0xffffffff0e0e7887 */ /* 0x000fcc000c000000 */
.L_x_1562:
        /* <DEDUP_REMOVED lines=47> */
.L_x_1566:
        /* <DEDUP_REMOVED lines=10> */
.L_x_1567:
        /* <DEDUP_REMOVED lines=12> */
.L_x_1568:
        /* <DEDUP_REMOVED lines=8> */
[----:B------:R-:W-:Y:S01]  /*0910*/  UIADD3 UR6, UR7, 0x5f, URZ ;  /* 0x0000005f07067890 */ /* 0x000fe2000fffe03f */
[----:B------:R-:W-:Y:S01]  /*0920*/  IMAD.MOV.U32 R128, RZ, RZ, RZ ;  /* 0x000000ffff807224 */ /* 0x000fe200078e00ff */
[----:B------:R-:W-:Y:S01]  /*0930*/  MOV R126, RZ ;  /* 0x000000ff007e7202 */ /* 0x000fe20000000f00 */
[----:B------:R-:W-:Y:S01]  /*0940*/  CS2R R8, SRZ ;  /* 0x0000000000087805 */ /* 0x000fe2000001ff00 */
[----:B------:R-:W-:Y:S01]  /*0950*/  IMAD.MOV.U32 R124, RZ, RZ, RZ ;  /* 0x000000ffff7c7224 */ /* 0x000fe200078e00ff */
[----:B------:R-:W-:Y:S01]  /*0960*/  @UP1 UIADD3 UR20, UR11, 0x7f, URZ ;  /* 0x0000007f0b141890 */ /* 0x000fe2000fffe03f */
[----:B------:R-:W-:Y:S01]  /*0970*/  MOV R122, RZ ;  /* 0x000000ff007a7202 */ /* 0x000fe20000000f00 */
[----:B------:R-:W-:Y:S01]  /*0980*/  CS2R R12, SRZ ;  /* 0x00000000000c7805 */ /* 0x000fe2000001ff00 */
[----:B------:R-:W-:Y:S01]  /*0990*/  IMAD.MOV.U32 R120, RZ, RZ, RZ ;  /* 0x000000ffff787224 */ /* 0x000fe200078e00ff */
[----:B------:R-:W-:Y:S01]  /*09a0*/  UIMAD.WIDE.U32 UR20, UR20, UR4, URZ ;  /* 0x00000004141472a5 */ /* 0x000fe2000f8e003f */
[----:B------:R-:W-:Y:S01]  /*09b0*/  MOV R118, RZ ;  /* 0x000000ff00767202 */ /* 0x000fe20000000f00 */
[----:B------:R-:W-:Y:S01]  /*09c0*/  UIADD3 UR4, UR11, 0x7f, URZ ;  /* 0x0000007f0b047890 */ /* 0x000fe2000fffe03f */
[----:B------:R-:W-:Y:S01]  /*09d0*/  CS2R R16, SRZ ;  /* 0x0000000000107805 */ /* 0x000fe2000001ff00 */
[----:B------:R-:W-:Y:S01]  /*09e0*/  @UP1 USHF.R.U32.HI UR4, URZ, UR5, UR21 ;  /* 0x000000053f041299 */ /* 0x000fe20008011615 */
[----:B------:R-:W-:Y:S01]  /*09f0*/  IMAD.MOV.U32 R116, RZ, RZ, RZ ;  /* 0x000000ffff747224 */ /* 0x000fe200078e00ff */
[----:B---3--:R-:W-:Y:S01]  /*0a00*/  UIADD3 UR5, UR7, 0x60, -UR13 ;  /* 0x0000006007057890 */ /* 0x008fe2000fffe80d */
[----:B------:R-:W-:Y:S01]  /*0a10*/  MOV R114, RZ ;  /* 0x000000ff00727202 */ /* 0x000fe20000000f00 */
[----:B------:R-:W-:Y:S01]  /*0a20*/  UIMAD.WIDE UR20, UR6, 0x2aaaaaab, URZ ;  /* 0x2aaaaaab061478a5 */ /* 0x000fe2000f8e023f */
[----:B------:R-:W-:Y:S01]  /*0a30*/  CS2R R18, SRZ ;  /* 0x0000000000127805 */ /* 0x000fe2000001ff00 */
[----:B------:R-:W-:Y:S01]  /*0a40*/  UIADD3 UR4, UR5, UR4, URZ ;  /* 0x0000000405047290 */ /* 0x000fe2000fffe03f */
[----:B------:R-:W-:Y:S01]  /*0a50*/  IMAD.MOV.U32 R112, RZ, RZ, RZ ;  /* 0x000000ffff707224 */ /* 0x000fe200078e00ff */
[----:B------:R-:W-:Y:S01]  /*0a60*/  MOV R110, RZ ;  /* 0x000000ff006e7202 */ /* 0x000fe20000000f00 */
[----:B------:R-:W-:Y:S01]  /*0a70*/  CS2R R20, SRZ ;  /* 0x0000000000147805 */ /* 0x000fe2000001ff00 */
[----:B------:R-:W-:Y:S01]  /*0a80*/  UIMAD.WIDE UR4, UR4, 0x2aaaaaab, URZ ;  /* 0x2aaaaaab040478a5 */ /* 0x000fe2000f8e023f */
[----:B------:R-:W-:Y:S01]  /*0a90*/  IMAD.MOV.U32 R108, RZ, RZ, RZ ;  /* 0x000000ffff6c7224 */ /* 0x000fe200078e00ff */
[----:B------:R-:W-:Y:S01]  /*0aa0*/  UMOV UR19, UR21 ;  /* 0x0000001500137c82 */ /* 0x000fe20008000000 */
[----:B------:R-:W-:Y:S01]  /*0ab0*/  CS2R R106, SRZ ;  /* 0x00000000006a7805 */ /* 0x000fe2000001ff00 */
[----:B------:R-:W-:Y:S01]  /*0ac0*/  USHF.R.U32.HI UR6, URZ, 0x1f, UR19 ;  /* 0x0000001f3f067899 */ /* 0x000fe20008011613 */
[----:B------:R-:W-:Y:S01]  /*0ad0*/  MOV R104, RZ ;  /* 0x000000ff00687202 */ /* 0x000fe20000000f00 */
[----:B------:R-:W-:Y:S01]  /*0ae0*/  USHF.R.U32.HI UR4, URZ, 0x1f, UR5 ;  /* 0x0000001f3f047899 */ /* 0x000fe20008011605 */
[----:B------:R-:W-:Y:S01]  /*0af0*/  CS2R R102, SRZ ;  /* 0x0000000000667805 */ /* 0x000fe2000001ff00 */
[----:B------:R-:W-:Y:S01]  /*0b00*/  ULEA.HI.SX32 UR6, UR19, UR6, 0x1c ;  /* 0x0000000613067291 */ /* 0x000fe2000f8fe23f */
[----:B------:R-:W-:Y:S01]  /*0b10*/  IMAD.MOV.U32 R23, RZ, RZ, RZ ;  /* 0x000000ffff177224 */ /* 0x000fe200078e00ff */
[----:B------:R-:W-:Y:S01]  /*0b20*/  ULEA.HI.SX32 UR4, UR5, UR4, 0x1c ;  /* 0x0000000405047291 */ /* 0x000fe2000f8fe23f */
[----:B------:R-:W-:Y:S01]  /*0b30*/  MOV R100, RZ ;  /* 0x000000ff00647202 */ /* 0x000fe20000000f00 */
[----:B------:R-:W-:Y:S01]  /*0b40*/  CS2R R98, SRZ ;  /* 0x0000000000627805 */ /* 0x000fe2000001ff00 */
[----:B------:R-:W-:Y:S01]  /*0b50*/  CS2R R24, SRZ ;  /* 0x0000000000187805 */ /* 0x000fe2000001ff00 */
[----:B------:R-:W-:Y:S01]  /*0b60*/  UISETP.LT.AND UP0, UPT, UR6, UR4, UPT ;  /* 0x000000040600728c */ /* 0x000fe2000bf01270 */
[----:B------:R-:W-:Y:S01]  /*0b70*/  IMAD.MOV.U32 R96, RZ, RZ, RZ ;  /* 0x000000ffff607224 */ /* 0x000fe200078e00ff */
[----:B------:R-:W-:Y:S01]  /*0b80*/  CS2R R94, SRZ ;  /* 0x00000000005e7805 */ /* 0x000fe2000001ff00 */
[----:B------:R-:W-:Y:S01]  /*0b90*/  MOV R92, RZ ;  /* 0x000000ff005c7202 */ /* 0x000fe20000000f00 */
[----:B------:R-:W-:Y:S01]  /*0ba0*/  USEL UR6, UR6, UR4, UP0 ;  /* 0x0000000406067287 */ /* 0x000fe20008000000 */
[----:B------:R-:W-:Y:S01]  /*0bb0*/  CS2R R90, SRZ ;  /* 0x00000000005a7805 */ /* 0x000fe2000001ff00 */
[----:B------:R-:W-:Y:S01]  /*0bc0*/  CS2R R26, SRZ ;  /* 0x00000000001a7805 */ /* 0x000fe2000001ff00 */
[----:B------:R-:W-:Y:S01]  /*0bd0*/  IMAD.MOV.U32 R88, RZ, RZ, RZ ;  /* 0x000000ffff587224 */ /* 0x000fe200078e00ff */
[----:B------:R-:W-:Y:S01]  /*0be0*/  UISETP.GE.AND UP0, UPT, UR6, 0x1, UPT ;  /* 0x000000010600788c */ /* 0x000fe2000bf06270 */
[----:B------:R-:W-:Y:S01]  /*0bf0*/  CS2R R86, SRZ ;  /* 0x0000000000567805 */ /* 0x000fe2000001ff00 */
[----:B------:R-:W-:Y:S01]  /*0c00*/  MOV R84, RZ ;  /* 0x000000ff00547202 */ /* 0x000fe20000000f00 */
[----:B------:R-:W-:Y:S01]  /*0c10*/  CS2R R82, SRZ ;  /* 0x0000000000527805 */ /* 0x000fe2000001ff00 */
[----:B------:R-:W-:Y:S01]  /*0c20*/  CS2R R28, SRZ ;  /* 0x00000000001c7805 */ /* 0x000fe2000001ff00 */
[----:B------:R-:W-:Y:S01]  /*0c30*/  IMAD.MOV.U32 R80, RZ, RZ, RZ ;  /* 0x000000ffff507224 */ /* 0x000fe200078e00ff */
[----:B------:R-:W-:Y:S01]  /*0c40*/  PLOP3.LUT P0, PT, PT, PT, UP0, 0x80, 0x0 ;  /* 0x000000000000781c */ /* 0x000fe20003f0f008 */
        /* <DEDUP_REMOVED lines=38> */
[----:B------:R-:W-:Y:S01]  /*0eb0*/  IMAD.MOV.U32 R136, RZ, RZ, RZ ;  /* 0x000000ffff887224 */ /* 0x000fe200078e00ff */
[----:B------:R-:W-:Y:S01]  /*0ec0*/  CS2R R134, SRZ ;  /* 0x0000000000867805 */ /* 0x000fe2000001ff00 */
[----:B------:R-:W-:Y:S01]  /*0ed0*/  CS2R R132, SRZ ;  /* 0x0000000000847805 */ /* 0x000fe2000001ff00 */
[----:B------:R-:W-:Y:S01]  /*0ee0*/  CS2R R182, SRZ ;  /* 0x0000000000b67805 */ /* 0x000fe2000001ff00 */
[----:B------:R-:W-:Y:S01]  /*0ef0*/  MOV R7, RZ ;  /* 0x000000ff00077202 */ /* 0x000fe20000000f00 */
[----:B------:R-:W-:Y:S01]  /*0f00*/  IMAD.MOV.U32 R180, RZ, RZ, RZ ;  /* 0x000000ffffb47224 */ /* 0x000fe200078e00ff */
[----:B------:R-:W-:Y:S01]  /*0f10*/  CS2R R178, SRZ ;  /* 0x0000000000b27805 */ /* 0x000fe2000001ff00 */
[----:B------:R-:W-:Y:S01]  /*0f20*/  MOV R44, RZ ;  /* 0x000000ff002c7202 */ /* 0x000fe20000000f00 */
        /* <DEDUP_REMOVED lines=15> */
[----:B------:R-:W-:Y:S01]  /*1020*/  UIMAD UR15, UR15, UR4, URZ ;  /* 0x000000040f0f72a4 */ /* 0x000fe2000f8e023f */
[----:B------:R-:W-:Y:S01]  /*1030*/  PLOP3.LUT P1, PT, PT, PT, UP1, 0x80, 0x0 ;  /* 0x000000000000781c */ /* 0x000fe20003f2f018 */
[----:B------:R-:W-:Y:S01]  /*1040*/  UIMAD.WIDE.U32 UR20, UR18, UR4, URZ ;  /* 0x00000004121472a5 */ /* 0x000fe2000f8e003f */
[----:B------:R-:W-:Y:S01]  /*1050*/  PLOP3.LUT P0, PT, PT, PT, UP1, 0x80, 0x0 ;  /* 0x000000000000781c */ /* 0x000fe20003f0f018 */
[----:B------:R-:W-:Y:S01]  /*1060*/  UIMAD UR15, UR18, UR5, UR15 ;  /* 0x00000005120f72a4 */ /* 0x000fe2000f8e020f */
[----:B------:R-:W-:Y:S01]  /*1070*/  LEA.HI R16, R148, R149, RZ, 0x4 ;  /* 0x0000009594107211 */ /* 0x000fe200078f20ff */
[----:B------:R-:W-:Y:S01]  /*1080*/  USHF.R.S32.HI UR18, URZ, 0x1f, UR14 ;  /* 0x0000001f3f127899 */ /* 0x000fe2000801140e */
[----:B------:R-:W-:Y:S01]  /*1090*/  BSSY B0, `(.L_x_1570) ;  /* 0x0000061000007945 */ /* 0x000fe20003800000 */
[----:B------:R-:W-:-:S02]  /*10a0*/  ULDC.64 UR4, c[0x0][0x1b8] ;  /* 0x00006e0000047ab9 */ /* 0x000fc40000000a00 */
[----:B------:R-:W-:Y:S02]  /*10b0*/  UIADD3 UR21, UR21, UR15, URZ ;  /* 0x0000000f15157290 */ /* 0x000fe4000fffe03f */
[----:B------:R-:W-:Y:S02]  /*10c0*/  UIMAD UR15, UR8, UR4, URZ ;  /* 0x00000004080f72a4 */ /* 0x000fe4000f8e023f */
[----:B------:R-:W-:Y:S02]  /*10d0*/  UIMAD.WIDE.U32 UR20, UR9, UR4, UR20 ;  /* 0x00000004091472a5 */ /* 0x000fe4000f8e0014 */
[----:B------:R-:W-:Y:S02]  /*10e0*/  UIMAD UR15, UR9, UR5, UR15 ;  /* 0x00000005090f72a4 */ /* 0x000fe4000f8e020f */
[----:B------:R-:W-:Y:S02]  /*10f0*/  USEL UR18, UR18, URZ, !UP2 ;  /* 0x0000003f12127287 */ /* 0x000fe4000d000000 */
[----:B------:R-:W-:-:S02]  /*1100*/  ULDC.64 UR4, c[0x0][0x1c0] ;  /* 0x0000700000047ab9 */ /* 0x000fc40000000a00 */
[----:B------:R-:W-:Y:S01]  /*1110*/  USEL UR19, UR14, URZ, !UP2 ;  /* 0x0000003f0e137287 */ /* 0x000fe2000d000000 */
[----:B-1----:R-:W-:Y:S01]  /*1120*/  LEA.HI R2, R148, R149, RZ, 0x3 ;  /* 0x0000009594027211 */ /* 0x002fe200078f18ff */
[----:B------:R-:W-:Y:S02]  /*1130*/  UIMAD UR18, UR18, UR4, URZ ;  /* 0x00000004121272a4 */ /* 0x000fe4000f8e023f */
[----:B------:R-:W-:Y:S01]  /*1140*/  UIADD3 UR21, UR21, UR15, URZ ;  /* 0x0000000f15157290 */ /* 0x000fe2000fffe03f */
[----:B------:R-:W-:Y:S01]  /*1150*/  LOP3.LUT R0, R2, 0xfffffff8, RZ, 0xc0, !PT ;  /* 0xfffffff802007812 */ /* 0x000fe200078ec0ff */
[----:B------:R-:W-:Y:S01]  /*1160*/  UIMAD UR5, UR19, UR5, UR18 ;  /* 0x00000005130572a4 */ /* 0x000fe2000f8e0212 */
[----:B------:R-:W-:Y:S01]  /*1170*/  SHF.R.S32.HI R24, RZ, 0x3, R2 ;  /* 0x00000003ff187819 */ /* 0x000fe20000011402 */
[----:B------:R-:W-:Y:S02]  /*1180*/  UIMAD.WIDE.U32 UR20, UR19, UR4, UR20 ;  /* 0x00000004131472a5 */ /* 0x000fe4000f8e0014 */
[----:B------:R-:W-:Y:S01]  /*1190*/  IMAD.IADD R40, R149, 0x1, -R0 ;  /* 0x0000000195287824 */ /* 0x000fe200078e0a00 */
[----:B------:R-:W-:Y:S01]  /*11a0*/  ULDC UR4, c[0x0][0x2c4] ;  /* 0x0000b10000047ab9 */ /* 0x000fe20000000800 */
[----:B------:R-:W-:Y:S01]  /*11b0*/  IADD3 R13, R24, UR11, RZ ;  /* 0x0000000b180d7c10 */ /* 0x000fe2000fffe0ff */
[----:B------:R-:W-:Y:S01]  /*11c0*/  UIADD3 UR5, UR21, UR5, URZ ;  /* 0x0000000515057290 */ /* 0x000fe2000fffe03f */
[----:B------:R-:W-:Y:S01]  /*11d0*/  IMAD R159, R40, 0x20, R24 ;  /* 0x00000020289f7824 */ /* 0x000fe200078e0218 */
[----:B------:R-:W-:Y:S01]  /*11e0*/  UIMAD UR4, UR13, UR4, URZ ;  /* 0x000000040d0472a4 */ /* 0x000fe2000f8e023f */
[----:B------:R-:W-:-:S02]  /*11f0*/  IMAD.U32 R3, RZ, RZ, UR21 ;  /* 0x00000015ff037e24 */ /* 0x000fc4000f8e00ff */
[----:B------:R-:W-:Y:S01]  /*1200*/  IMAD.SHL.U32 R157, R40, 0x8, RZ ;  /* 0x00000008289d7824 */ /* 0x000fe200078e00ff */
[----:B------:R-:W-:Y:S01]  /*1210*/  IADD3 R4, R159, UR11, RZ ;  /* 0x0000000b9f047c10 */ /* 0x000fe2000fffe0ff */
[----:B------:R-:W-:Y:S01]  /*1220*/  IMAD.U32 R3, RZ, RZ, UR5 ;  /* 0x00000005ff037e24 */ /* 0x000fe2000f8e00ff */
[----:B------:R1:W-:Y:S02]  /*1230*/  STL [R1+0x4c], R159 ;  /* 0x00004c9f01007387 */ /* 0x0003e40000100800 */
[C---:B------:R-:W-:Y:S01]  /*1240*/  IADD3 R42, R157.reuse, 0x40, RZ ;  /* 0x000000409d2a7810 */ /* 0x040fe20007ffe0ff */
[----:B------:R-:W-:Y:S01]  /*1250*/  @P1 IMAD.HI.U32 R2, R4, c[0x0][0x2c8], RZ ;  /* 0x0000b20004021a27 */ /* 0x000fe200078e00ff */
[----:B------:R1:W-:Y:S01]  /*1260*/  STL [R1+0x44], R157 ;  /* 0x0000449d01007387 */ /* 0x0003e20000100800 */
[C---:B------:R-:W-:Y:S02]  /*1270*/  IADD3 R64, R157.reuse, 0x80, RZ ;  /* 0x000000809d407810 */ /* 0x040fe40007ffe0ff */
[----:B------:R-:W-:Y:S01]  /*1280*/  IMAD.MOV.U32 R0, RZ, RZ, R4 ;  /* 0x000000ffff007224 */ /* 0x000fe200078e0004 */
[----:B------:R-:W-:Y:S01]  /*1290*/  @P0 SHF.R.U32.HI R0, RZ, c[0x0][0x2cc], R2 ;  /* 0x0000b300ff000a19 */ /* 0x000fe20000011602 */
[----:B------:R-:W-:Y:S01]  /*12a0*/  IMAD.U32 R2, RZ, RZ, UR20 ;  /* 0x00000014ff027e24 */ /* 0x000fe2000f8e00ff */
[----:B------:R-:W-:-:S02]  /*12b0*/  IADD3 R41, R157, 0xc0, RZ ;  /* 0x000000c09d297810 */ /* 0x000fc40007ffe0ff */
[--C-:B------:R-:W-:Y:S01]  /*12c0*/  SHF.R.S32.HI R6, RZ, 0x1f, R0.reuse ;  /* 0x0000001fff067819 */ /* 0x100fe20000011400 */
[----:B------:R-:W-:Y:S01]  /*12d0*/  IMAD.MOV R5, RZ, RZ, -R0 ;  /* 0x000000ffff057224 */ /* 0x000fe200078e0a00 */
[----:B------:R-:W-:Y:S01]  /*12e0*/  ISETP.GE.AND P4, PT, R157, c[0x0][0x198], PT ;  /* 0x000066009d007a0c */ /* 0x000fe20003f86270 */
[----:B------:R-:W-:Y:S01]  /*12f0*/  IMAD.WIDE.U32 R2, R0, c[0x0][0x1b0], R2 ;  /* 0x00006c0000027a25 */ /* 0x000fe200078e0002 */
[----:B------:R-:W-:Y:S02]  /*1300*/  ISETP.GE.AND P3, PT, R42, c[0x0][0x198], PT ;  /* 0x000066002a007a0c */ /* 0x000fe40003f66270 */
[----:B------:R-:W-:Y:S01]  /*1310*/  ISETP.GE.AND P6, PT, R64, c[0x0][0x198], PT ;  /* 0x0000660040007a0c */ /* 0x000fe20003fc6270 */
[----:B------:R-:W-:Y:S01]  /*1320*/  IMAD R4, R5, c[0x0][0x2c4], R4 ;  /* 0x0000b10005047a24 */ /* 0x000fe200078e0204 */
[----:B------:R-:W-:Y:S01]  /*1330*/  ISETP.GE.AND P5, PT, R41, c[0x0][0x198], PT ;  /* 0x0000660029007a0c */ /* 0x000fe20003fa6270 */
[----:B------:R-:W-:-:S04]  /*1340*/  IMAD R5, R6, c[0x0][0x1b0], RZ ;  /* 0x00006c0006057a24 */ /* 0x000fc800078e02ff */
[----:B------:R-:W-:Y:S01]  /*1350*/  IMAD R6, R0, c[0x0][0x1b4], R5 ;  /* 0x00006d0000067a24 */ /* 0x000fe200078e0205 */
[----:B------:R-:W-:-:S03]  /*1360*/  SHF.R.S32.HI R5, RZ, 0x1f, R4 ;  /* 0x0000001fff057819 */ /* 0x000fc60000011404 */
[----:B------:R-:W-:Y:S02]  /*1370*/  IMAD.IADD R3, R3, 0x1, R6 ;  /* 0x0000000103037824 */ /* 0x000fe400078e0206 */
[----:B------:R-:W-:Y:S02]  /*1380*/  IMAD R0, R5, c[0x0][0x1a8], RZ ;  /* 0x00006a0005007a24 */ /* 0x000fe400078e02ff */
[----:B------:R-:W-:-:S04]  /*1390*/  IMAD.WIDE.U32 R2, R4, c[0x0][0x1a8], R2 ;  /* 0x00006a0004027a25 */ /* 0x000fc800078e0002 */
[----:B------:R-:W-:Y:S01]  /*13a0*/  IMAD R5, R4, c[0x0][0x1ac], R0 ;  /* 0x00006b0004057a24 */ /* 0x000fe200078e0200 */
[----:B------:R-:W-:Y:S02]  /*13b0*/  LOP3.LUT R0, R16, 0xfffffff0, RZ, 0xc0, !PT ;  /* 0xfffffff010007812 */ /* 0x000fe400078ec0ff */
[----:B------:R-:W-:Y:S01]  /*13c0*/  LEA R15, P0, R2, c[0x0][0x160], 0x1 ;  /* 0x00005800020f7a11 */ /* 0x000fe200078008ff */
[----:B------:R-:W-:Y:S02]  /*13d0*/  IMAD.IADD R4, R3, 0x1, R5 ;  /* 0x0000000103047824 */ /* 0x000fe400078e0205 */
[----:B------:R-:W-:Y:S02]  /*13e0*/  IMAD.IADD R3, R149, 0x1, -R0 ;  /* 0x0000000195037824 */ /* 0x000fe400078e0a00 */
[----:B------:R-:W-:Y:S01]  /*13f0*/  IMAD.SHL.U32 R0, R24, 0x40, RZ ;  /* 0x0000004018007824 */ /* 0x000fe200078e00ff */
[----:B------:R-:W-:Y:S02]  /*1400*/  LEA.HI.X R14, R2, c[0x0][0x164], R4, 0x1, P0 ;  /* 0x00005900020e7a11 */ /* 0x000fe400000f0c04 */
[----:B------:R-:W-:Y:S01]  /*1410*/  SHF.R.S32.HI R2, RZ, 0x1f, R3 ;  /* 0x0000001fff027819 */ /* 0x000fe20000011403 */
[----:B------:R1:W3:Y:S01]  /*1420*/  SHFL.IDX PT, R4, R15, RZ, 0x181f ;  /* 0x00181fff0f047589 */ /* 0x0002e200000e0000 */
[----:B------:R-:W-:-:S02]  /*1430*/  LOP3.LUT R0, R0, 0x1c0, RZ, 0xc0, !PT ;  /* 0x000001c000007812 */ /* 0x000fc400078ec0ff */
[----:B------:R-:W-:Y:S01]  /*1440*/  LEA.HI R19, R2, R3, RZ, 0x3 ;  /* 0x0000000302137211 */ /* 0x000fe200078f18ff */
[----:B------:R1:W4:Y:S01]  /*1450*/  SHFL.IDX PT, R5, R14, RZ, 0x181f ;  /* 0x00181fff0e057589 */ /* 0x00032200000e0000 */
[----:B------:R-:W-:Y:S02]  /*1460*/  ISETP.GE.AND P0, PT, R13, UR4, PT ;  /* 0x000000040d007c0c */ /* 0x000fe4000bf06270 */
[----:B------:R-:W-:Y:S02]  /*1470*/  LOP3.LUT R6, R19, 0xfffffff8, RZ, 0xc0, !PT ;  /* 0xfffffff813067812 */ /* 0x000fe400078ec0ff */
[----:B------:R-:W-:Y:S02]  /*1480*/  SHF.R.U32.HI R2, RZ, 0x3, R0 ;  /* 0x00000003ff027819 */ /* 0x000fe40000011600 */
[----:B------:R-:W-:Y:S01]  /*1490*/  LOP3.LUT R0, R0, 0x38, R157, 0xf8, !PT ;  /* 0x0000003800007812 */ /* 0x000fe200078ef89d */
[----:B------:R-:W-:Y:S02]  /*14a0*/  IMAD.IADD R18, R3, 0x1, -R6 ;  /* 0x0000000103127824 */ /* 0x000fe400078e0a06 */
[----:B------:R-:W-:Y:S01]  /*14b0*/  IMAD.MOV.U32 R3, RZ, RZ, 0x10 ;  /* 0x00000010ff037424 */ /* 0x000fe200078e00ff */
[----:B------:R-:W-:Y:S01]  /*14c0*/  LOP3.LUT R2, R0, R2, RZ, 0x3c, !PT ;  /* 0x0000000200027212 */ /* 0x000fe200078e3cff */
[----:B------:R-:W-:Y:S01]  /*14d0*/  IMAD.MOV.U32 R6, RZ, RZ, 0x20 ;  /* 0x00000020ff067424 */ /* 0x000fe200078e00ff */
[----:B--2---:R2:W5:Y:S01]  /*14e0*/  @P2 R2UR UR19, R7 ;  /* 0x00000000071323c2 */ /* 0x00456200000e0000 */
[----:B------:R-:W-:Y:S01]  /*14f0*/  R2P PR, R18, 0x6 ;  /* 0x0000000612007804 */ /* 0x000fe20000000000 */
[----:B-----5:R-:W-:-:S04]  /*1500*/  @!UP0 UMOV UR19, UR14 ;  /* 0x0000000e00138c82 */ /* 0x020fc80008000000 */
[----:B------:R-:W-:Y:S02]  /*1510*/  SEL R3, R3, 0xfffffff0, !P1 ;  /* 0xfffffff003037807 */ /* 0x000fe40004800000 */
[----:B--2---:R-:W-:-:S05]  /*1520*/  LEA.HI R7, R148, R149, RZ, 0x6 ;  /* 0x0000009594077211 */ /* 0x004fca00078f30ff */
[----:B------:R-:W-:-:S05]  /*1530*/  IMAD.SHL.U32 R0, R7, 0x8, RZ ;  /* 0x0000000807007824 */ /* 0x000fca00078e00ff */
[----:B------:R-:W-:Y:S02]  /*1540*/  LOP3.LUT R251, R2, 0xfffffe00, R0, 0xf8, !PT ;  /* 0xfffffe0002fb7812 */ /* 0x000fe400078ef800 */
[----:B------:R-:W-:Y:S01]  /*1550*/  SEL R2, R6, 0xffffffe0, !P2 ;  /* 0xffffffe006027807 */ /* 0x000fe20005000000 */
[----:B------:R-:W-:Y:S05]  /*1560*/  @P0 BRA `(.L_x_1571) ;  /* 0x0000013000000947 */ /* 0x000fea0003800000 */
[----:B-1-34-:R-:W-:Y:S01]  /*1570*/  SHF.R.S32.HI R7, RZ, 0x1f, R42 ;  /* 0x0000001fff077819 */ /* 0x01afe2000001142a */
[----:B------:R-:W-:Y:S01]  /*1580*/  IMAD.WIDE R10, R157, 0x2, R4 ;  /* 0x000000029d0a7825 */ /* 0x000fe200078e0204 */
[----:B------:R-:W-:Y:S02]  /*1590*/  SHF.R.S32.HI R6, RZ, 0x1f, R64 ;  /* 0x0000001fff067819 */ /* 0x000fe40000011440 */
[----:B------:R-:W-:Y:S02]  /*15a0*/  SHF.R.S32.HI R0, RZ, 0x1f, R41 ;  /* 0x0000001fff007819 */ /* 0x000fe40000011429 */
[----:B------:R-:W-:Y:S02]  /*15b0*/  LEA.HI R7, R7, R42, RZ, 0x3 ;  /* 0x0000002a07077211 */ /* 0x000fe400078f18ff */
[----:B------:R-:W-:-:S02]  /*15c0*/  LEA.HI R6, R6, R64, RZ, 0x3 ;  /* 0x0000004006067211 */ /* 0x000fc400078f18ff */
[----:B------:R-:W-:Y:S02]  /*15d0*/  LEA.HI R0, R0, R41, RZ, 0x3 ;  /* 0x0000002900007211 */ /* 0x000fe400078f18ff */
[----:B------:R-:W-:Y:S02]  /*15e0*/  LOP3.LUT R7, R7, 0xfffffff8, RZ, 0xc0, !PT ;  /* 0xfffffff807077812 */ /* 0x000fe400078ec0ff */
[----:B------:R-:W-:Y:S02]  /*15f0*/  LOP3.LUT R6, R6, 0xfffffff8, RZ, 0xc0, !PT ;  /* 0xfffffff806067812 */ /* 0x000fe400078ec0ff */
[----:B------:R-:W-:Y:S01]  /*1600*/  LOP3.LUT R12, R0, 0xfffffff8, RZ, 0xc0, !PT ;  /* 0xfffffff8000c7812 */ /* 0x000fe200078ec0ff */
[----:B------:R-:W-:Y:S02]  /*1610*/  IMAD.SHL.U32 R0, R251, 0x2, RZ ;  /* 0x00000002fb007824 */ /* 0x000fe400078e00ff */
[----:B------:R-:W-:-:S03]  /*1620*/  IMAD.WIDE R8, R7, 0x2, R4 ;  /* 0x0000000207087825 */ /* 0x000fc600078e0204 */
[----:B------:R-:W-:Y:S01]  /*1630*/  @!PT LDS RZ, [RZ] ;  /* 0x00000000fffff984 */ /* 0x000fe20000000800 */
[----:B------:R1:W-:Y:S01]  /*1640*/  LDGSTS.E.BYPASS.LTC128B.128 [R0+0x18100], [R10.64], !P4 ;  /* 0x181000000a007fae */ /* 0x0003e2000e101d50 */
[----:B------:R-:W-:-:S03]  /*1650*/  IMAD.WIDE R6, R6, 0x2, R4 ;  /* 0x0000000206067825 */ /* 0x000fc600078e0204 */
[----:B------:R1:W-:Y:S01]  /*1660*/  LDGSTS.E.BYPASS.LTC128B.128 [R0+0x1c100], [R8.64], !P3 ;  /* 0x1c10000008007fae */ /* 0x0003e2000d901d50 */
[----:B------:R-:W-:-:S03]  /*1670*/  IMAD.WIDE R4, R12, 0x2, R4 ;  /* 0x000000020c047825 */ /* 0x000fc600078e0204 */
[----:B------:R1:W-:Y:S04]  /*1680*/  LDGSTS.E.BYPASS.LTC128B.128 [R0+0x20100], [R6.64], !P6 ;  /* 0x2010000006007fae */ /* 0x0003e8000f101d50 */
[----:B------:R1:W-:Y:S02]  /*1690*/  LDGSTS.E.BYPASS.LTC128B.128 [R0+0x24100], [R4.64], !P5 ;  /* 0x2410000004007fae */ /* 0x0003e4000e901d50 */
.L_x_1571:
[----:B-1-34-:R-:W-:Y:S05]  /*16a0*/  BSYNC B0 ;  /* 0x0000000000007941 */ /* 0x01afea0003800000 */
.L_x_1570:
[----:B------:R-:W-:Y:S01]  /*16b0*/  IADD3 R0, R13, 0x20, RZ ;  /* 0x000000200d007810 */ /* 0x000fe20007ffe0ff */
[----:B------:R1:W2:Y:S01]  /*16c0*/  SHFL.IDX PT, R5, R14, 0x1, 0x181f ;  /* 0x00381f000e057f89 */ /* 0x0002a200000e0000 */
[----:B------:R-:W-:Y:S02]  /*16d0*/  BSSY B0, `(.L_x_1572) ;  /* 0x0000017000007945 */ /* 0x000fe40003800000 */
[----:B------:R-:W-:Y:S01]  /*16e0*/  ISETP.GE.AND P0, PT, R0, UR4, PT ;  /* 0x0000000400007c0c */ /* 0x000fe2000bf06270 */
        /* <DEDUP_REMOVED lines=21> */
.L_x_1573:
[----:B------:R-:W-:Y:S05]  /*1840*/  BSYNC B0 ;  /* 0x0000000000007941 */ /* 0x000fea0003800000 */
.L_x_1572:
[----:B--2---:R-:W-:Y:S01]  /*1850*/  IADD3 R0, R13, 0x40, RZ ;  /* 0x000000400d007810 */ /* 0x004fe20007ffe0ff */
[----:B------:R2:W4:Y:S01]  /*1860*/  SHFL.IDX PT, R5, R14, 0x2, 0x181f ;  /* 0x00581f000e057f89 */ /* 0x00052200000e0000 */
[----:B------:R-:W-:Y:S02]  /*1870*/  BSSY B0, `(.L_x_1574) ;  /* 0x0000017000007945 */ /* 0x000fe40003800000 */
[----:B------:R-:W-:Y:S01]  /*1880*/  ISETP.GE.AND P0, PT, R0, UR4, PT ;  /* 0x0000000400007c0c */ /* 0x000fe2000bf06270 */
[----:B---3--:R2:W3:-:S12]  /*1890*/  SHFL.IDX PT, R4, R15, 0x2, 0x181f ;  /* 0x00581f000f047f89 */ /* 0x0084d800000e0000 */
[----:B------:R-:W-:Y:S05]  /*18a0*/  @P0 BRA `(.L_x_1575) ;  /* 0x0000013000000947 */ /* 0x000fea0003800000 */
[----:B------:R-:W-:Y:S01]  /*18b0*/  SHF.R.S32.HI R7, RZ, 0x1f, R42 ;  /* 0x0000001fff077819 */ /* 0x000fe2000001142a */
[----:B---34-:R-:W-:Y:S01]  /*18c0*/  IMAD.WIDE R10, R157, 0x2, R4 ;  /* 0x000000029d0a7825 */ /* 0x018fe200078e0204 */
        /* <DEDUP_REMOVED lines=17> */
.L_x_1575:
[----:B------:R-:W-:Y:S05]  /*19e0*/  BSYNC B0 ;  /* 0x0000000000007941 */ /* 0x000fea0003800000 */
.L_x_1574:
[----:B------:R-:W-:Y:S01]  /*19f0*/  IMAD.MOV.U32 R160, RZ, RZ, c[0x0][0x2b8] ;  /* 0x0000ae00ffa07624 */ /* 0x000fe200078e00ff */
[----:B------:R-:W-:Y:S01]  /*1a00*/  UMOV UR15, 0x60 ;  /* 0x00000060000f7882 */ /* 0x000fe20000000000 */
[----:B---3--:R-:W-:Y:S01]  /*1a10*/  SHFL.IDX PT, R4, R15, 0x3, 0x181f ;  /* 0x00781f000f047f89 */ /* 0x008fe200000e0000 */
[----:B------:R-:W-:Y:S01]  /*1a20*/  UIMAD UR15, UR6, UR15, -0x60 ;  /* 0xffffffa0060f74a4 */ /* 0x000fe2000f8e020f */
[----:B------:R-:W-:Y:S01]  /*1a30*/  IADD3 R6, R13, 0x60, RZ ;  /* 0x000000600d067810 */ /* 0x000fe20007ffe0ff */
[----:B------:R-:W-:Y:S01]  /*1a40*/  IMAD.SHL.U32 R251, R251, 0x2, RZ ;  /* 0x00000002fbfb7824 */ /* 0x000fe200078e00ff */
[----:B------:R-:W-:Y:S01]  /*1a50*/  ISETP.NE.AND P2, PT, R160, 0x1, PT ;  /* 0x00000001a000780c */ /* 0x000fe20003f45270 */
[----:B----4-:R-:W3:Y:S01]  /*1a60*/  SHFL.IDX PT, R5, R14, 0x3, 0x181f ;  /* 0x00781f000e057f89 */ /* 0x010ee200000e0000 */
[----:B------:R-:W-:Y:S01]  /*1a70*/  ISETP.GE.AND P0, PT, R6, UR4, PT ;  /* 0x0000000406007c0c */ /* 0x000fe2000bf06270 */
[----:B------:R-:W-:Y:S01]  /*1a80*/  USHF.R.S32.HI UR18, URZ, 0x1f, UR19 ;  /* 0x0000001f3f127899 */ /* 0x000fe20008011413 */
[----:B------:R-:W-:Y:S01]  /*1a90*/  IADD3 R0, R159, UR15, RZ ;  /* 0x0000000f9f007c10 */ /* 0x000fe2000fffe0ff */
[----:B------:R-:W-:Y:S01]  /*1aa0*/  ULDC.64 UR4, c[0x0][0x2b0] ;  /* 0x0000ac0000047ab9 */ /* 0x000fe20000000a00 */
[----:B------:R-:W-:Y:S01]  /*1ab0*/  SHF.R.S32.HI R12, RZ, 0x1f, R41 ;  /* 0x0000001fff0c7819 */ /* 0x000fe20000011429 */
[----:B------:R-:W-:Y:S01]  /*1ac0*/  UIMAD UR18, UR18, UR4, URZ ;  /* 0x00000004121272a4 */ /* 0x000fe2000f8e023f */
[C---:B------:R-:W-:Y:S01]  /*1ad0*/  IADD3 R11, R0.reuse, UR12, RZ ;  /* 0x0000000c000b7c10 */ /* 0x040fe2000fffe0ff */
[----:B------:R-:W-:Y:S01]  /*1ae0*/  UIMAD.WIDE.U32 UR20, UR19, UR4, URZ ;  /* 0x00000004131472a5 */ /* 0x000fe2000f8e003f */
[----:B------:R-:W-:Y:S01]  /*1af0*/  ISETP.GE.AND P1, PT, R0, UR7, PT ;  /* 0x0000000700007c0c */ /* 0x000fe2000bf26270 */
[----:B------:R-:W-:Y:S01]  /*1b00*/  UIMAD UR18, UR19, UR5, UR18 ;  /* 0x00000005131272a4 */ /* 0x000fe2000f8e0212 */
[----:B------:R-:W-:Y:S01]  /*1b10*/  SHF.R.S32.HI R0, RZ, 0x1f, R42 ;  /* 0x0000001fff007819 */ /* 0x000fe2000001142a */
[----:B------:R-:W-:Y:S01]  /*1b20*/  @P2 IMAD.HI.U32 R6, R11, c[0x0][0x2bc], RZ ;  /* 0x0000af000b062a27 */ /* 0x000fe200078e00ff */
[----:B------:R-:W-:Y:S01]  /*1b30*/  LEA.HI R12, R12, R41, RZ, 0x3 ;  /* 0x000000290c0c7211 */ /* 0x000fe200078f18ff */
[----:B------:R-:W-:Y:S01]  /*1b40*/  UIADD3 UR18, UR21, UR18, URZ ;  /* 0x0000001215127290 */ /* 0x000fe2000fffe03f */
[----:B------:R-:W-:Y:S01]  /*1b50*/  LEA.HI R0, R0, R42, RZ, 0x3 ;  /* 0x0000002a00007211 */ /* 0x000fe200078f18ff */
[----:B------:R-:W-:Y:S01]  /*1b60*/  IMAD.MOV.U32 R10, RZ, RZ, R11 ;  /* 0x000000ffff0a7224 */ /* 0x000fe200078e000b */
[----:B------:R-:W-:Y:S01]  /*1b70*/  @P2 SHF.R.U32.HI R10, RZ, c[0x0][0x2c0], R6 ;  /* 0x0000b000ff0a2a19 */ /* 0x000fe20000011606 */
[----:B------:R-:W-:Y:S01]  /*1b80*/  IMAD.MOV.U32 R20, RZ, RZ, RZ ;  /* 0x000000ffff147224 */ /* 0x000fe200078e00ff */
[----:B------:R-:W-:Y:S01]  /*1b90*/  SHF.R.S32.HI R6, RZ, 0x1f, R64 ;  /* 0x0000001fff067819 */ /* 0x000fe20000011440 */
[----:B------:R-:W-:Y:S01]  /*1ba0*/  ULDC.64 UR4, c[0x0][0x1e8] ;  /* 0x00007a0000047ab9 */ /* 0x000fe20000000a00 */
[----:B------:R-:W-:-:S02]  /*1bb0*/  LOP3.LUT R155, R0, 0xfffffff8, RZ, 0xc0, !PT ;  /* 0xfffffff8009b7812 */ /* 0x000fc400078ec0ff */
[----:B------:R-:W-:Y:S01]  /*1bc0*/  LEA.HI R6, R6, R64, RZ, 0x3 ;  /* 0x0000004006067211 */ /* 0x000fe200078f18ff */
[--C-:B---3--:R-:W-:Y:S01]  /*1bd0*/  @!P0 IMAD.WIDE R8, R157, 0x2, R4.reuse ;  /* 0x000000029d088825 */ /* 0x108fe200078e0204 */
[----:B------:R-:W-:Y:S02]  /*1be0*/  LOP3.LUT R151, R12, 0xfffffff8, RZ, 0xc0, !PT ;  /* 0xfffffff80c977812 */ /* 0x000fe400078ec0ff */
[----:B------:R-:W-:Y:S01]  /*1bf0*/  ISETP.GT.OR P1, PT, R159, 0x5f, P1 ;  /* 0x0000005f9f00780c */ /* 0x000fe20000f24670 */
[----:B------:R-:W-:Y:S01]  /*1c00*/  UIMAD UR19, UR8, UR4, URZ ;  /* 0x00000004081372a4 */ /* 0x000fe2000f8e023f */
[----:B------:R-:W-:Y:S01]  /*1c10*/  LOP3.LUT R153, R6, 0xfffffff8, RZ, 0xc0, !PT ;  /* 0xfffffff806997812 */ /* 0x000fe200078ec0ff */
[----:B------:R-:W-:Y:S01]  /*1c20*/  @!P0 IMAD.WIDE R6, R155, 0x2, R4 ;  /* 0x000000029b068825 */ /* 0x000fe200078e0204 */
[----:B------:R-:W-:Y:S01]  /*1c30*/  @!PT LDS RZ, [RZ] ;  /* 0x00000000fffff984 */ /* 0x000fe20000000800 */
[----:B------:R3:W-:Y:S04]  /*1c40*/  @!P0 LDGSTS.E.BYPASS.LTC128B.128 [R251+0x1b100], [R8.64], !P4 ;  /* 0x1b10000008fb8fae */ /* 0x0007e8000e101d50 */
[----:B------:R4:W-:Y:S01]  /*1c50*/  @!P0 LDGSTS.E.BYPASS.LTC128B.128 [R251+0x1f100], [R6.64], !P3 ;  /* 0x1f10000006fb8fae */ /* 0x0009e2000d901d50 */
[----:B------:R-:W-:-:S03]  /*1c60*/  UIMAD.WIDE.U32 UR22, UR9, UR4, URZ ;  /* 0x00000004091672a5 */ /* 0x000fc6000f8e003f */
[----:B------:R-:W-:Y:S01]  /*1c70*/  STL [R1+0x64], R155 ;  /* 0x0000649b01007387 */ /* 0x000fe20000100800 */
[C---:B------:R-:W-:Y:S01]  /*1c80*/  @!P1 IADD3 R0, P2, R10.reuse, UR20, RZ ;  /* 0x000000140a009c10 */ /* 0x040fe2000ff5e0ff */
[----:B------:R-:W-:Y:S02]  /*1c90*/  UIMAD UR19, UR9, UR5, UR19 ;  /* 0x00000005091372a4 */ /* 0x000fe4000f8e0213 */
[----:B------:R-:W-:Y:S01]  /*1ca0*/  STL [R1+0x60], R153 ;  /* 0x0000609901007387 */ /* 0x000fe20000100800 */
[----:B------:R-:W-:Y:S01]  /*1cb0*/  ULDC.64 UR4, c[0x0][0x210] ;  /* 0x0000840000047ab9 */ /* 0x000fe20000000a00 */
[----:B---3--:R-:W-:Y:S01]  /*1cc0*/  @!P0 IMAD.WIDE R8, R153, 0x2, R4 ;  /* 0x0000000299088825 */ /* 0x008fe200078e0204 */
[----:B----4-:R-:W-:-:S03]  /*1cd0*/  @!P1 LEA.HI.X.SX32 R7, R10, UR18, 0x1, P2 ;  /* 0x000000120a079c11 */ /* 0x010fc600090f0eff */
[----:B------:R-:W-:Y:S01]  /*1ce0*/  @!P0 IMAD.WIDE R4, R151, 0x2, R4 ;  /* 0x0000000297048825 */ /* 0x000fe200078e0204 */
[----:B------:R3:W-:Y:S01]  /*1cf0*/  @!P0 LDGSTS.E.BYPASS.LTC128B.128 [R251+0x23100], [R8.64], !P6 ;  /* 0x2310000008fb8fae */ /* 0x0007e2000f101d50 */
[----:B------:R-:W-:-:S03]  /*1d00*/  @!P1 LEA R6, P2, R0, c[0x0][0x2a0], 0x2 ;  /* 0x0000a80000069a11 */ /* 0x000fc600078410ff */
[----:B------:R4:W-:Y:S01]  /*1d10*/  @!P0 LDGSTS.E.BYPASS.LTC128B.128 [R251+0x27100], [R4.64], !P5 ;  /* 0x2710000004fb8fae */ /* 0x0009e2000e901d50 */
[----:B------:R-:W-:-:S03]  /*1d20*/  @!P1 LEA.HI.X R7, R0, c[0x0][0x2a4], R7, 0x2, P2 ;  /* 0x0000a90000079a11 */ /* 0x000fc600010f1407 */
[----:B------:R-:W0:Y:S04]  /*1d30*/  LDGDEPBAR ;  /* 0x00000000000079af */ /* 0x000e280000000000 */
[----:B------:R-:W-:Y:S01]  /*1d40*/  BAR.SYNC.DEFER_BLOCKING 0x0 ;  /* 0x0000000000007b1d */ /* 0x000fe20000010000 */
[----:B------:R-:W-:-:S05]  /*1d50*/  UIADD3 UR19, UR23, UR19, URZ ;  /* 0x0000001317137290 */ /* 0x000fca000fffe03f */
[----:B------:R-:W-:Y:S04]  /*1d60*/  STL [R1+0x48], R151 ;  /* 0x0000489701007387 */ /* 0x000fe80000100800 */
[----:B--2---:R5:W2:Y:S01]  /*1d70*/  @!P1 LDG.E R20, [R6.64] ;  /* 0x0000001006149981 */ /* 0x004aa2000c1e1900 */
[----:B------:R-:W-:Y:S01]  /*1d80*/  IMAD.MOV R0, RZ, RZ, -R10 ;  /* 0x000000ffff007224 */ /* 0x000fe200078e0a0a */
[----:B------:R-:W-:Y:S01]  /*1d90*/  SHF.R.S32.HI R10, RZ, 0x4, R16 ;  /* 0x00000004ff0a7819 */ /* 0x000fe20000011410 */
[----:B---3--:R-:W-:Y:S01]  /*1da0*/  IMAD.SHL.U32 R9, R24, 0x8, RZ ;  /* 0x0000000818097824 */ /* 0x008fe200078e00ff */
[----:B------:R-:W-:Y:S01]  /*1db0*/  UIMAD UR8, UR8, UR4, URZ ;  /* 0x00000004080872a4 */ /* 0x000fe2000f8e023f */
[----:B------:R-:W-:Y:S01]  /*1dc0*/  IMAD R21, R0, c[0x0][0x2b8], R11 ;  /* 0x0000ae0000157a24 */ /* 0x000fe200078e020b */
[----:B------:R-:W-:Y:S01]  /*1dd0*/  LEA.HI R8, R16, R10, RZ, 0x1 ;  /* 0x0000000a10087211 */ /* 0x000fe200078f08ff */
[----:B------:R-:W-:Y:S01]  /*1de0*/  IMAD.SHL.U32 R0, R40, 0x40, RZ ;  /* 0x0000004028007824 */ /* 0x000fe200078e00ff */
[----:B------:R-:W-:Y:S01]  /*1df0*/  UIMAD.WIDE.U32 UR24, UR9, UR4, URZ ;  /* 0x00000004091872a5 */ /* 0x000fe2000f8e003f */
[----:B----4-:R-:W-:Y:S01]  /*1e00*/  IMAD.WIDE.U32 R4, R21, c[0x0][0x1e0], RZ ;  /* 0x0000780015047a25 */ /* 0x010fe200078e00ff */
[----:B------:R-:W-:Y:S01]  /*1e10*/  LOP3.LUT R8, R8, 0xfffffffe, RZ, 0xc0, !PT ;  /* 0xfffffffe08087812 */ /* 0x000fe200078ec0ff */
[----:B------:R-:W-:Y:S01]  /*1e20*/  UIMAD UR8, UR9, UR5, UR8 ;  /* 0x00000005090872a4 */ /* 0x000fe2000f8e0208 */
[----:B------:R-:W-:Y:S01]  /*1e30*/  LOP3.LUT R0, R0, 0x1c0, RZ, 0xc0, !PT ;  /* 0x000001c000007812 */ /* 0x000fe200078ec0ff */
[----:B------:R-:W-:Y:S01]  /*1e40*/  UIADD3 UR4, UR6, -0x1, URZ ;  /* 0xffffffff06047890 */ /* 0x000fe2000fffe03f */
[----:B------:R-:W-:Y:S01]  /*1e50*/  LOP3.LUT P1, RZ, R40, 0x2, RZ, 0xc0, !PT ;  /* 0x0000000228ff7812 */ /* 0x000fe2000782c0ff */
[----:B------:R-:W-:Y:S01]  /*1e60*/  IMAD.IADD R17, R10, 0x1, -R8 ;  /* 0x000000010a117824 */ /* 0x000fe200078e0a08 */
[----:B------:R-:W-:Y:S01]  /*1e70*/  LOP3.LUT R9, R0, 0x8, R9, 0xf8, !PT ;  /* 0x0000000800097812 */ /* 0x000fe200078ef809 */
[----:B------:R-:W-:Y:S01]  /*1e80*/  UIADD3 UR8, UR25, UR8, URZ ;  /* 0x0000000819087290 */ /* 0x000fe2000fffe03f */
[----:B------:R-:W-:Y:S01]  /*1e90*/  SHF.R.U32.HI R0, RZ, 0x3, R0 ;  /* 0x00000003ff007819 */ /* 0x000fe20000011600 */
[----:B------:R-:W-:Y:S01]  /*1ea0*/  UIMAD UR4, UR4, -0x60, UR7 ;  /* 0xffffffa0040478a4 */ /* 0x000fe2000f8e0207 */
[----:B------:R-:W-:Y:S01]  /*1eb0*/  STL [R1+0x2c], R21 ;  /* 0x00002c1501007387 */ /* 0x000fe20000100800 */
[----:B------:R-:W-:Y:S01]  /*1ec0*/  ISETP.GE.AND P2, PT, R157, c[0x0][0x1d4], PT ;  /* 0x000075009d007a0c */ /* 0x000fe20003f46270 */
[----:B------:R-:W-:Y:S01]  /*1ed0*/  UISETP.GE.AND UP0, UPT, UR6, 0x2, UPT ;  /* 0x000000020600788c */ /* 0x000fe2000bf06270 */
[----:B------:R-:W-:-:S02]  /*1ee0*/  LOP3.LUT R11, R9, R0, RZ, 0x3c, !PT ;  /* 0x00000000090b7212 */ /* 0x000fc400078e3cff */
[----:B-----5:R-:W-:Y:S02]  /*1ef0*/  SHF.R.S32.HI R6, RZ, 0x1f, R21 ;  /* 0x0000001fff067819 */ /* 0x020fe40000011415 */
[----:B------:R-:W-:Y:S02]  /*1f00*/  IADD3 R24, -R24, UR4, RZ ;  /* 0x0000000418187c10 */ /* 0x000fe4000fffe1ff */
[----:B------:R-:W-:Y:S01]  /*1f10*/  ISETP.GE.AND P5, PT, R42, c[0x0][0x1d4], PT ;  /* 0x000075002a007a0c */ /* 0x000fe20003fa6270 */
[----:B------:R-:W-:Y:S01]  /*1f20*/  IMAD R7, R6, c[0x0][0x1e0], RZ ;  /* 0x0000780006077a24 */ /* 0x000fe200078e02ff */
[----:B------:R-:W-:Y:S01]  /*1f30*/  ISETP.GE.AND P4, PT, R64, c[0x0][0x1d4], PT ;  /* 0x0000750040007a0c */ /* 0x000fe20003f86270 */
[----:B------:R-:W-:Y:S01]  /*1f40*/  IMAD R0, R6, c[0x0][0x208], RZ ;  /* 0x0000820006007a24 */ /* 0x000fe200078e02ff */
[----:B------:R-:W-:Y:S01]  /*1f50*/  ISETP.GE.AND P6, PT, R41, c[0x0][0x1d4], PT ;  /* 0x0000750029007a0c */ /* 0x000fe20003fc6270 */
[C---:B------:R-:W-:Y:S01]  /*1f60*/  IMAD R7, R21.reuse, c[0x0][0x1e4], R7 ;  /* 0x0000790015077a24 */ /* 0x040fe200078e0207 */
[----:B------:R-:W-:Y:S01]  /*1f70*/  LEA.HI R147, R148, R149, RZ, 0x5 ;  /* 0x0000009594937211 */ /* 0x000fe200078f28ff */
[----:B------:R-:W-:Y:S01]  /*1f80*/  IMAD R0, R21, c[0x0][0x20c], R0 ;  /* 0x0000830015007a24 */ /* 0x000fe200078e0200 */
[----:B------:R-:W-:Y:S01]  /*1f90*/  SHF.R.S32.HI R158, RZ, 0x1f, R157 ;  /* 0x0000001fff9e7819 */ /* 0x000fe2000001149d */
[----:B------:R-:W-:Y:S01]  /*1fa0*/  IMAD.IADD R5, R5, 0x1, R7 ;  /* 0x0000000105057824 */ /* 0x000fe200078e0207 */
[----:B------:R-:W-:-:S02]  /*1fb0*/  SHF.R.S32.HI R146, RZ, 0x5, R147 ;  /* 0x00000005ff927819 */ /* 0x000fc40000011493 */
[----:B------:R-:W-:Y:S02]  /*1fc0*/  SHF.R.S32.HI R156, RZ, 0x1f, R155 ;  /* 0x0000001fff9c7819 */ /* 0x000fe4000001149b */
[----:B------:R-:W-:Y:S02]  /*1fd0*/  SHF.R.S32.HI R154, RZ, 0x1f, R153 ;  /* 0x0000001fff9a7819 */ /* 0x000fe40000011499 */
[----:B------:R-:W-:Y:S02]  /*1fe0*/  SHF.R.S32.HI R152, RZ, 0x1f, R151 ;  /* 0x0000001fff987819 */ /* 0x000fe40000011497 */
[----:B------:R-:W-:Y:S02]  /*1ff0*/  SEL R150, RZ, 0x10, P6 ;  /* 0x00000010ff967807 */ /* 0x000fe40003000000 */
[----:B------:R-:W-:Y:S02]  /*2000*/  IADD3 R252, R251, 0x100, RZ ;  /* 0x00000100fbfc7810 */ /* 0x000fe40007ffe0ff */
[----:B--2---:R-:W-:Y:S01]  /*2010*/  SHF.R.S32.HI R9, RZ, 0x1f, R20 ;  /* 0x0000001fff097819 */ /* 0x004fe20000011414 */
[----:B------:R-:W-:Y:S01]  /*2020*/  IMAD.WIDE.U32 R6, R20, c[0x0][0x1f0], R4 ;  /* 0x00007c0014067a25 */ /* 0x000fe200078e0004 */
[----:B------:R-:W-:Y:S03]  /*2030*/  STL [R1+0x28], R20 ;  /* 0x0000281401007387 */ /* 0x000fe60000100800 */
[----:B------:R-:W-:Y:S01]  /*2040*/  IMAD R8, R9, c[0x0][0x1f0], RZ ;  /* 0x00007c0009087a24 */ /* 0x000fe200078e02ff */
[----:B------:R-:W-:Y:S01]  /*2050*/  IADD3 R6, P0, R6, UR22, RZ ;  /* 0x0000001606067c10 */ /* 0x000fe2000ff1e0ff */
[----:B------:R-:W-:Y:S01]  /*2060*/  IMAD.WIDE.U32 R4, R21, c[0x0][0x208], RZ ;  /* 0x0000820015047a25 */ /* 0x000fe200078e00ff */
[----:B------:R-:W-:Y:S03]  /*2070*/  STL [R1+0x74], R158 ;  /* 0x0000749e01007387 */ /* 0x000fe60000100800 */
[----:B------:R-:W-:Y:S01]  /*2080*/  IMAD R8, R20, c[0x0][0x1f4], R8 ;  /* 0x00007d0014087a24 */ /* 0x000fe200078e0208 */
[----:B------:R-:W-:Y:S01]  /*2090*/  STL [R1+0x6c], R156 ;  /* 0x00006c9c01007387 */ /* 0x000fe20000100800 */
[----:B------:R-:W-:-:S02]  /*20a0*/  IMAD.IADD R5, R5, 0x1, R0 ;  /* 0x0000000105057824 */ /* 0x000fc400078e0200 */
[----:B------:R-:W-:Y:S01]  /*20b0*/  IMAD R0, R17, 0x200, R11 ;  /* 0x0000020011007824 */ /* 0x000fe200078e020b */
[----:B------:R-:W-:Y:S01]  /*20c0*/  IADD3.X R7, R7, UR19, R8, P0, !PT ;  /* 0x0000001307077c10 */ /* 0x000fe200087fe408 */
[----:B------:R-:W-:Y:S01]  /*20d0*/  STL [R1+0x70], R154 ;  /* 0x0000709a01007387 */ /* 0x000fe20000100800 */
[----:B------:R-:W-:Y:S01]  /*20e0*/  LEA R10, P0, R6, c[0x0][0x1c8], 0x1 ;  /* 0x00007200060a7a11 */ /* 0x000fe200078008ff */
[----:B------:R-:W-:Y:S02]  /*20f0*/  IMAD.SHL.U32 R216, R0, 0x2, RZ ;  /* 0x0000000200d87824 */ /* 0x000fe400078e00ff */
[----:B------:R-:W-:Y:S01]  /*2100*/  IMAD R0, R9, c[0x0][0x218], RZ ;  /* 0x0000860009007a24 */ /* 0x000fe200078e02ff */
[----:B-1----:R-:W-:Y:S01]  /*2110*/  LEA.HI.X R14, R6, c[0x0][0x1cc], R7, 0x1, P0 ;  /* 0x00007300060e7a11 */ /* 0x002fe200000f0c07 */
[----:B------:R-:W-:Y:S01]  /*2120*/  IMAD.WIDE.U32 R6, R20, c[0x0][0x218], R4 ;  /* 0x0000860014067a25 */ /* 0x000fe200078e0004 */
[C---:B------:R-:W-:Y:S01]  /*2130*/  IADD3 R9, R216.reuse, 0xc100, RZ ;  /* 0x0000c100d8097810 */ /* 0x040fe20007ffe0ff */
[----:B------:R-:W-:Y:S01]  /*2140*/  SHFL.IDX PT, R4, R10, RZ, 0x181f ;  /* 0x00181fff0a047589 */ /* 0x000fe200000e0000 */
[----:B------:R-:W-:Y:S01]  /*2150*/  IADD3 R227, R216, 0xc120, RZ ;  /* 0x0000c120d8e37810 */ /* 0x000fe20007ffe0ff */
[----:B------:R-:W-:Y:S01]  /*2160*/  IMAD R8, R20, c[0x0][0x21c], R0 ;  /* 0x0000870014087a24 */ /* 0x000fe200078e0200 */
[----:B------:R-:W-:Y:S01]  /*2170*/  IADD3 R0, P0, R6, UR24, RZ ;  /* 0x0000001806007c10 */ /* 0x000fe2000ff1e0ff */
[----:B------:R-:W1:Y:S01]  /*2180*/  SHFL.IDX PT, R5, R14, RZ, 0x181f ;  /* 0x00181fff0e057589 */ /* 0x000e6200000e0000 */
[----:B------:R-:W-:Y:S01]  /*2190*/  @P1 IADD3 R227, R9, -0x20, RZ ;  /* 0xffffffe009e31810 */ /* 0x000fe20007ffe0ff */
[----:B------:R-:W-:Y:S01]  /*21a0*/  IMAD.U32 R9, RZ, RZ, UR9 ;  /* 0x00000009ff097e24 */ /* 0x000fe2000f8e00ff */
[----:B------:R-:W-:Y:S01]  /*21b0*/  IADD3.X R8, R7, UR8, R8, P0, !PT ;  /* 0x0000000807087c10 */ /* 0x000fe200087fe408 */
[----:B------:R-:W-:Y:S01]  /*21c0*/  IMAD R7, R21, c[0x0][0x1e0], RZ ;  /* 0x0000780015077a24 */ /* 0x000fe200078e02ff */
[----:B------:R-:W-:Y:S01]  /*21d0*/  LEA R6, P0, R0, c[0x0][0x1f8], 0x1 ;  /* 0x00007e0000067a11 */ /* 0x000fe200078008ff */
[----:B------:R-:W-:Y:S01]  /*21e0*/  STL [R1+0x50], R152 ;  /* 0x0000509801007387 */ /* 0x000fe20000100800 */
[----:B------:R-:W-:Y:S01]  /*21f0*/  IADD3 R250, R227, 0x800, RZ ;  /* 0x00000800e3fa7810 */ /* 0x000fe20007ffe0ff */
[----:B------:R-:W-:Y:S01]  /*2200*/  IMAD R7, R20, c[0x0][0x1f0], R7 ;  /* 0x00007c0014077a24 */ /* 0x000fe200078e0207 */
[----:B------:R-:W-:Y:S01]  /*2210*/  LEA.HI.X R0, R0, c[0x0][0x1fc], R8, 0x1, P0 ;  /* 0x00007f0000007a11 */ /* 0x000fe200000f0c08 */
[----:B------:R-:W2:Y:S01]  /*2220*/  SHFL.IDX PT, R15, R6, RZ, 0x181f ;  /* 0x00181fff060f7589 */ /* 0x000ea200000e0000 */
[----:B------:R-:W-:Y:S01]  /*2230*/  ISETP.GE.AND P0, PT, R24, 0x1, PT ;  /* 0x000000011800780c */ /* 0x000fe20003f06270 */
[----:B------:R-:W-:Y:S01]  /*2240*/  IMAD R16, R9, c[0x0][0x1e8], R7 ;  /* 0x00007a0009107a24 */ /* 0x000fe200078e0207 */
[C---:B------:R-:W-:Y:S01]  /*2250*/  IADD3 R249, R227.reuse, 0x1000, RZ ;  /* 0x00001000e3f97810 */ /* 0x040fe20007ffe0ff */
[----:B------:R-:W3:Y:S01]  /*2260*/  SHFL.IDX PT, R32, R0, RZ, 0x181f ;  /* 0x00181fff00207589 */ /* 0x000ee200000e0000 */
[----:B------:R-:W-:-:S02]  /*2270*/  IADD3 R248, R227, 0x1800, RZ ;  /* 0x00001800e3f87810 */ /* 0x000fc40007ffe0ff */
[C---:B------:R-:W-:Y:S01]  /*2280*/  IADD3 R247, R227.reuse, 0x2000, RZ ;  /* 0x00002000e3f77810 */ /* 0x040fe20007ffe0ff */
[----:B------:R-:W4:Y:S01]  /*2290*/  SHFL.IDX PT, R20, R6, 0x1, 0x181f ;  /* 0x00381f0006147f89 */ /* 0x000f2200000e0000 */
[C---:B------:R-:W-:Y:S02]  /*22a0*/  IADD3 R246, R227.reuse, 0x2800, RZ ;  /* 0x00002800e3f67810 */ /* 0x040fe40007ffe0ff */
[C---:B------:R-:W-:Y:S01]  /*22b0*/  IADD3 R245, R227.reuse, 0x3000, RZ ;  /* 0x00003000e3f57810 */ /* 0x040fe20007ffe0ff */
[----:B------:R-:W5:Y:S01]  /*22c0*/  SHFL.IDX PT, R33, R0, 0x1, 0x181f ;  /* 0x00381f0000217f89 */ /* 0x000f6200000e0000 */
[----:B------:R-:W-:Y:S01]  /*22d0*/  IADD3 R244, R227, 0x3800, RZ ;  /* 0x00003800e3f47810 */ /* 0x000fe20007ffe0ff */
[----:B-1----:R-:W-:Y:S01]  /*22e0*/  @P0 IMAD.WIDE R12, R157, 0x2, R4 ;  /* 0x000000029d0c0825 */ /* 0x002fe200078e0204 */
[C---:B------:R-:W-:Y:S01]  /*22f0*/  IADD3 R243, R227.reuse, 0x4000, RZ ;  /* 0x00004000e3f37810 */ /* 0x040fe20007ffe0ff */
[----:B------:R1:W2:Y:S01]  /*2300*/  SHFL.IDX PT, R21, R6, 0x2, 0x181f ;  /* 0x00581f0006157f89 */ /* 0x0002a200000e0000 */
[----:B------:R-:W-:-:S02]  /*2310*/  IADD3 R242, R227, 0x4800, RZ ;  /* 0x00004800e3f27810 */ /* 0x000fc40007ffe0ff */
[C---:B------:R-:W-:Y:S01]  /*2320*/  IADD3 R241, R227.reuse, 0x5000, RZ ;  /* 0x00005000e3f17810 */ /* 0x040fe20007ffe0ff */
[----:B------:R2:W-:Y:S01]  /*2330*/  SHFL.IDX PT, R8, R10, 0x1, 0x181f ;  /* 0x00381f000a087f89 */ /* 0x0005e200000e0000 */
[C---:B------:R-:W-:Y:S02]  /*2340*/  IADD3 R240, R227.reuse, 0x5800, RZ ;  /* 0x00005800e3f07810 */ /* 0x040fe40007ffe0ff */
[C---:B------:R-:W-:Y:S01]  /*2350*/  IADD3 R239, R227.reuse, 0x6000, RZ ;  /* 0x00006000e3ef7810 */ /* 0x040fe20007ffe0ff */
[----:B------:R-:W3:Y:S01]  /*2360*/  SHFL.IDX PT, R9, R14, 0x1, 0x181f ;  /* 0x00381f000e097f89 */ /* 0x000ee200000e0000 */
[C---:B------:R-:W-:Y:S02]  /*2370*/  IADD3 R238, R227.reuse, 0x6800, RZ ;  /* 0x00006800e3ee7810 */ /* 0x040fe40007ffe0ff */
[C---:B------:R-:W-:Y:S01]  /*2380*/  IADD3 R237, R227.reuse, 0x7000, RZ ;  /* 0x00007000e3ed7810 */ /* 0x040fe20007ffe0ff */
[----:B------:R3:W4:Y:S01]  /*2390*/  SHFL.IDX PT, R25, R0, 0x2, 0x181f ;  /* 0x00581f0000197f89 */ /* 0x00072200000e0000 */
[----:B------:R-:W-:-:S02]  /*23a0*/  IADD3 R236, R227, 0x7800, RZ ;  /* 0x00007800e3ec7810 */ /* 0x000fc40007ffe0ff */
[C---:B------:R-:W-:Y:S01]  /*23b0*/  IADD3 R235, R227.reuse, 0x8000, RZ ;  /* 0x00008000e3eb7810 */ /* 0x040fe20007ffe0ff */
[----:B------:R4:W-:Y:S01]  /*23c0*/  @P0 LDGSTS.E.BYPASS.LTC128B.128 [R251+0xc100], [R12.64], !P2 ;  /* 0x0c1000000cfb0fae */ /* 0x0009e2000d101d50 */
[C---:B------:R-:W-:Y:S02]  /*23d0*/  IADD3 R234, R227.reuse, 0x8800, RZ ;  /* 0x00008800e3ea7810 */ /* 0x040fe40007ffe0ff */
[C---:B------:R-:W-:Y:S02]  /*23e0*/  IADD3 R233, R227.reuse, 0x9000, RZ ;  /* 0x00009000e3e97810 */ /* 0x040fe40007ffe0ff */
[----:B------:R-:W-:Y:S01]  /*23f0*/  IADD3 R232, R227, 0x9800, RZ ;  /* 0x00009800e3e87810 */ /* 0x000fe20007ffe0ff */
[--C-:B-1----:R-:W-:Y:S01]  /*2400*/  @P0 IMAD.WIDE R6, R153, 0x2, R4.reuse ;  /* 0x0000000299060825 */ /* 0x102fe200078e0204 */
[C---:B------:R-:W-:Y:S02]  /*2410*/  IADD3 R231, R227.reuse, 0xa000, RZ ;  /* 0x0000a000e3e77810 */ /* 0x040fe40007ffe0ff */
[----:B------:R-:W-:Y:S01]  /*2420*/  IADD3 R230, R227, 0xa800, RZ ;  /* 0x0000a800e3e67810 */ /* 0x000fe20007ffe0ff */
[----:B--2---:R-:W-:Y:S01]  /*2430*/  @P0 IMAD.WIDE R10, R155, 0x2, R4 ;  /* 0x000000029b0a0825 */ /* 0x004fe200078e0204 */
[----:B------:R-:W-:-:S02]  /*2440*/  IADD3 R229, R227, 0xb000, RZ ;  /* 0x0000b000e3e57810 */ /* 0x000fc40007ffe0ff */
[----:B------:R-:W-:Y:S01]  /*2450*/  IADD3 R228, R227, 0xb800, RZ ;  /* 0x0000b800e3e47810 */ /* 0x000fe20007ffe0ff */
[----:B------:R-:W-:Y:S01]  /*2460*/  @P0 IMAD.WIDE R4, R151, 0x2, R4 ;  /* 0x0000000297040825 */ /* 0x000fe200078e0204 */
[----:B------:R1:W-:Y:S03]  /*2470*/  @P0 LDGSTS.E.BYPASS.LTC128B.128 [R251+0xf100], [R10.64], !P5 ;  /* 0x0f1000000afb0fae */ /* 0x0003e6000e901d50 */
[----:B---3--:R-:W-:Y:S01]  /*2480*/  IMAD.SHL.U32 R0, R18, 0x40, RZ ;  /* 0x0000004012007824 */ /* 0x008fe200078e00ff */
[----:B------:R2:W-:Y:S04]  /*2490*/  @P0 LDGSTS.E.BYPASS.LTC128B.128 [R251+0x12100], [R6.64], !P4 ;  /* 0x1210000006fb0fae */ /* 0x0005e8000e101d50 */
[----:B------:R3:W-:Y:S01]  /*24a0*/  @P0 LDGSTS.E.BYPASS.LTC128B.128 [R251+0x15100], [R4.64], !P6 ;  /* 0x1510000004fb0fae */ /* 0x0007e2000f101d50 */
[----:B------:R-:W-:Y:S01]  /*24b0*/  ISETP.GE.AND P0, PT, R24, 0x21, PT ;  /* 0x000000211800780c */ /* 0x000fe20003f06270 */
[----:B----4-:R-:W-:Y:S01]  /*24c0*/  IMAD.WIDE R12, R157, 0x2, RZ ;  /* 0x000000029d0c7825 */ /* 0x010fe200078e02ff */
[----:B------:R-:W-:-:S04]  /*24d0*/  LOP3.LUT R0, R0, 0x1c0, RZ, 0xc0, !PT ;  /* 0x000001c000007812 */ /* 0x000fc800078ec0ff */
[----:B------:R-:W-:-:S05]  /*24e0*/  IADD3 R38, P1, R15, R12, RZ ;  /* 0x0000000c0f267210 */ /* 0x000fca0007f3e0ff */
[----:B------:R-:W-:Y:S01]  /*24f0*/  IMAD.X R39, R32, 0x1, R13, P1 ;  /* 0x0000000120277824 */ /* 0x000fe200008e060d */
[----:B------:R-:W-:-:S05]  /*2500*/  IADD3 R36, P1, R12, R20, RZ ;  /* 0x000000140c247210 */ /* 0x000fca0007f3e0ff */
[----:B-----5:R-:W-:Y:S01]  /*2510*/  IMAD.X R37, R13, 0x1, R33, P1 ;  /* 0x000000010d257824 */ /* 0x020fe200008e0621 */
[----:B------:R-:W-:Y:S01]  /*2520*/  IADD3 R34, P1, R12, R21, RZ ;  /* 0x000000150c227210 */ /* 0x000fe20007f3e0ff */
[----:B-1----:R-:W-:Y:S01]  /*2530*/  @P0 IMAD.WIDE R10, R157, 0x2, R8 ;  /* 0x000000029d0a0825 */ /* 0x002fe200078e0208 */
[----:B--2---:R-:W-:Y:S01]  /*2540*/  LEA R6, R16, c[0x0][0x1c8], 0x1 ;  /* 0x0000720010067a11 */ /* 0x004fe200078e08ff */
[----:B------:R-:W-:Y:S02]  /*2550*/  SHFL.IDX PT, R7, R14, 0x2, 0x181f ;  /* 0x00581f000e077f89 */ /* 0x000fe400000e0000 */
[----:B------:R-:W-:Y:S02]  /*2560*/  IMAD.X R35, R13, 0x1, R25, P1 ;  /* 0x000000010d237824 */ /* 0x000fe400008e0619 */
[--C-:B---3--:R-:W-:Y:S01]  /*2570*/  @P0 IMAD.WIDE R4, R155, 0x2, R8.reuse ;  /* 0x000000029b040825 */ /* 0x108fe200078e0208 */
[----:B------:R1:W-:Y:S03]  /*2580*/  @P0 LDGSTS.E.BYPASS.LTC128B.128 [R251+0xd100], [R10.64], !P2 ;  /* 0x0d1000000afb0fae */ /* 0x0003e6000d101d50 */
[--C-:B------:R-:W-:Y:S01]  /*2590*/  @P0 IMAD.WIDE R12, R153, 0x2, R8.reuse ;  /* 0x00000002990c0825 */ /* 0x100fe200078e0208 */
[----:B------:R-:W1:Y:S03]  /*25a0*/  SHFL.IDX PT, R6, R6, 0x2, 0x181f ;  /* 0x00581f0006067f89 */ /* 0x000e6600000e0000 */
[----:B------:R-:W-:Y:S01]  /*25b0*/  @P0 IMAD.WIDE R8, R151, 0x2, R8 ;  /* 0x0000000297080825 */ /* 0x000fe200078e0208 */
[----:B------:R2:W-:Y:S04]  /*25c0*/  @P0 LDGSTS.E.BYPASS.LTC128B.128 [R251+0x10100], [R4.64], !P5 ;  /* 0x1010000004fb0fae */ /* 0x0005e8000e901d50 */
[----:B------:R3:W-:Y:S04]  /*25d0*/  @P0 LDGSTS.E.BYPASS.LTC128B.128 [R251+0x13100], [R12.64], !P4 ;  /* 0x131000000cfb0fae */ /* 0x0007e8000e101d50 */
[----:B------:R4:W-:Y:S01]  /*25e0*/  @P0 LDGSTS.E.BYPASS.LTC128B.128 [R251+0x16100], [R8.64], !P6 ;  /* 0x1610000008fb0fae */ /* 0x0009e2000f101d50 */
[----:B------:R-:W-:-:S13]  /*25f0*/  ISETP.GT.AND P0, PT, R24, 0x40, PT ;  /* 0x000000401800780c */ /* 0x000fda0003f04270 */
[----:B-1----:R-:W-:-:S05]  /*2600*/  @P0 IMAD.WIDE R10, R157, 0x2, R6 ;  /* 0x000000029d0a0825 */ /* 0x002fca00078e0206 */
[----:B------:R1:W-:Y:S01]  /*2610*/  @P0 LDGSTS.E.BYPASS.LTC128B.128 [R251+0xe100], [R10.64], !P2 ;  /* 0x0e1000000afb0fae */ /* 0x0003e2000d101d50 */
[----:B--2---:R-:W-:-:S05]  /*2620*/  IMAD.WIDE R4, R155, 0x2, RZ ;  /* 0x000000029b047825 */ /* 0x004fca00078e02ff */
[----:B------:R-:W-:Y:S01]  /*2630*/  IADD3 R30, P1, R15, R4, RZ ;  /* 0x000000040f1e7210 */ /* 0x000fe20007f3e0ff */
[----:B----4-:R-:W-:-:S04]  /*2640*/  IMAD.SHL.U32 R8, R17, 0x8, RZ ;  /* 0x0000000811087824 */ /* 0x010fc800078e00ff */
[----:B------:R-:W-:Y:S01]  /*2650*/  IMAD.X R31, R32, 0x1, R5, P1 ;  /* 0x00000001201f7824 */ /* 0x000fe200008e0605 */
[----:B------:R-:W-:Y:S02]  /*2660*/  IADD3 R28, P1, R4, R20, RZ ;  /* 0x00000014041c7210 */ /* 0x000fe40007f3e0ff */
[----:B---3--:R-:W-:Y:S01]  /*2670*/  LOP3.LUT R12, R0, 0x8, R8, 0xf8, !PT ;  /* 0x00000008000c7812 */ /* 0x008fe200078ef808 */
[----:B------:R-:W-:Y:S01]  /*2680*/  @P0 IMAD.WIDE R8, R155, 0x2, R6 ;  /* 0x000000029b080825 */ /* 0x000fe200078e0206 */
[----:B------:R-:W-:-:S03]  /*2690*/  SHF.R.U32.HI R0, RZ, 0x3, R0 ;  /* 0x00000003ff007819 */ /* 0x000fc60000011600 */
[----:B------:R-:W-:Y:S01]  /*26a0*/  IMAD.X R29, R5, 0x1, R33, P1 ;  /* 0x00000001051d7824 */ /* 0x000fe200008e0621 */
[----:B------:R2:W-:Y:S01]  /*26b0*/  @P0 LDGSTS.E.BYPASS.LTC128B.128 [R251+0x11100], [R8.64], !P5 ;  /* 0x1110000008fb0fae */ /* 0x0005e2000e901d50 */
[----:B------:R-:W-:Y:S02]  /*26c0*/  IADD3 R26, P1, R4, R21, RZ ;  /* 0x00000015041a7210 */ /* 0x000fe40007f3e0ff */
[----:B------:R-:W-:Y:S01]  /*26d0*/  LOP3.LUT R145, R12, R0, RZ, 0x3c, !PT ;  /* 0x000000000c917212 */ /* 0x000fe200078e3cff */
[----:B------:R-:W-:Y:S02]  /*26e0*/  IMAD.SHL.U32 R0, R19, 0x40, RZ ;  /* 0x0000004013007824 */ /* 0x000fe400078e00ff */
[----:B------:R-:W-:Y:S02]  /*26f0*/  IMAD.X R27, R5, 0x1, R25, P1 ;  /* 0x00000001051b7824 */ /* 0x000fe400008e0619 */
[----:B------:R-:W-:Y:S01]  /*2700*/  IMAD.WIDE R4, R153, 0x2, RZ ;  /* 0x0000000299047825 */ /* 0x000fe200078e02ff */
[----:B------:R-:W-:-:S04]  /*2710*/  LOP3.LUT R144, R0, 0xfffffe00, RZ, 0xc0, !PT ;  /* 0xfffffe0000907812 */ /* 0x000fc800078ec0ff */
[----:B------:R-:W-:Y:S01]  /*2720*/  IADD3 R16, P1, R4, R20, RZ ;  /* 0x0000001404107210 */ /* 0x000fe20007f3e0ff */
[----:B------:R-:W-:-:S04]  /*2730*/  IMAD R0, R146, 0x400, R144 ;  /* 0x0000040092007824 */ /* 0x000fc800078e0290 */
[----:B------:R-:W-:Y:S02]  /*2740*/  IMAD.X R17, R5, 0x1, R33, P1 ;  /* 0x0000000105117824 */ /* 0x000fe400008e0621 */
[----:B------:R-:W-:-:S04]  /*2750*/  IMAD.IADD R0, R145, 0x1, R0 ;  /* 0x0000000191007824 */ /* 0x000fc800078e0200 */
[----:B------:R-:W-:Y:S02]  /*2760*/  IMAD.SHL.U32 R223, R0, 0x2, RZ ;  /* 0x0000000200df7824 */ /* 0x000fe400078e00ff */
[----:B------:R-:W-:Y:S02]  /*2770*/  IMAD.MOV.U32 R0, RZ, RZ, 0x40 ;  /* 0x00000040ff007424 */ /* 0x000fe400078e00ff */
[----:B--2---:R-:W-:-:S04]  /*2780*/  @P0 IMAD.WIDE R8, R153, 0x2, R6 ;  /* 0x0000000299080825 */ /* 0x004fc800078e0206 */
[----:B------:R-:W-:Y:S01]  /*2790*/  @P0 IMAD.WIDE R6, R151, 0x2, R6 ;  /* 0x0000000297060825 */ /* 0x000fe200078e0206 */
[----:B------:R1:W-:Y:S03]  /*27a0*/  @P0 LDGSTS.E.BYPASS.LTC128B.128 [R251+0x14100], [R8.64], !P4 ;  /* 0x1410000008fb0fae */ /* 0x0003e6000e101d50 */
[--C-:B------:R-:W-:Y:S01]  /*27b0*/  IMAD R224, R3, 0x2, R223.reuse ;  /* 0x0000000203e07824 */ /* 0x100fe200078e02df */
[----:B------:R2:W-:Y:S01]  /*27c0*/  @P0 LDGSTS.E.BYPASS.LTC128B.128 [R251+0x17100], [R6.64], !P6 ;  /* 0x1710000006fb0fae */ /* 0x0005e2000f101d50 */
[----:B------:R-:W-:Y:S01]  /*27d0*/  IADD3 R18, P0, R15, R4, RZ ;  /* 0x000000040f127210 */ /* 0x000fe20007f1e0ff */
[C---:B------:R-:W-:Y:S02]  /*27e0*/  IMAD R226, R2.reuse, 0x2, R223 ;  /* 0x0000000202e27824 */ /* 0x040fe400078e02df */
[----:B------:R-:W0:Y:S01]  /*27f0*/  LDGDEPBAR ;  /* 0x00000000000079af */ /* 0x000e220000000000 */
[----:B------:R-:W-:-:S02]  /*2800*/  IMAD R225, R2, 0x2, R224 ;  /* 0x0000000202e17824 */ /* 0x000fc400078e02e0 */
[----:B------:R-:W-:Y:S01]  /*2810*/  IMAD.X R19, R32, 0x1, R5, P0 ;  /* 0x0000000120137824 */ /* 0x000fe200000e0605 */
[----:B------:R-:W-:-:S05]  /*2820*/  IADD3 R22, P0, R4, R21, RZ ;  /* 0x0000001504167210 */ /* 0x000fca0007f1e0ff */
[----:B------:R-:W-:Y:S02]  /*2830*/  IMAD.X R23, R5, 0x1, R25, P0 ;  /* 0x0000000105177824 */ /* 0x000fe400000e0619 */
[----:B--2---:R-:W-:Y:S01]  /*2840*/  IMAD.WIDE R6, R151, 0x2, RZ ;  /* 0x0000000297067825 */ /* 0x004fe200078e02ff */
        /* <DEDUP_REMOVED lines=8> */
[C---:B------:R-:W-:Y:S01]  /*28d0*/  IMAD.X R13, R7.reuse, 0x1, R33, P1 ;  /* 0x00000001070d7824 */ /* 0x040fe200008e0621 */
[----:B------:R-:W-:Y:S01]  /*28e0*/  ISETP.GE.AND P1, PT, R42, c[0x0][0x1d4], PT ;  /* 0x000075002a007a0c */ /* 0x000fe20003f26270 */
[----:B------:R-:W-:Y:S01]  /*28f0*/  IMAD.X R21, R7, 0x1, R25, P0 ;  /* 0x0000000107157824 */ /* 0x000fe200000e0619 */
[----:B------:R-:W-:-:S02]  /*2900*/  ISETP.LT.OR P0, PT, R24, 0x1, P3 ;  /* 0x000000011800780c */ /* 0x000fc40001f01670 */
[----:B------:R-:W-:Y:S01]  /*2910*/  ISETP.GE.AND P3, PT, R64, c[0x0][0x1d4], PT ;  /* 0x0000750040007a0c */ /* 0x000fe20003f66270 */
[----:B------:R-:W-:Y:S04]  /*2920*/  LDSM.16.M88.4 R4, [R223+0x18100] ;  /* 0x01810000df04783b */ /* 0x000fe80000000200 */
[----:B-1----:R-:W-:Y:S04]  /*2930*/  LDSM.16.M88.4 R8, [R224+0x18100] ;  /* 0x01810000e008783b */ /* 0x002fe80000000200 */
[----:B------:R-:W1:Y:S04]  /*2940*/  LDSM.16.M88.4 R44, [R216+0xc100] ;  /* 0x00c10000d82c783b */ /* 0x000e680000000200 */
[----:B------:R-:W-:Y:S04]  /*2950*/  LDSM.16.M88.4 R48, [R216+0xc900] ;  /* 0x00c90000d830783b */ /* 0x000fe80000000200 */
[----:B------:R-:W-:Y:S04]  /*2960*/  LDSM.16.M88.4 R56, [R216+0xd100] ;  /* 0x00d10000d838783b */ /* 0x000fe80000000200 */
[----:B------:R-:W-:Y:S04]  /*2970*/  LDSM.16.M88.4 R60, [R216+0xd900] ;  /* 0x00d90000d83c783b */ /* 0x000fe80000000200 */
[----:B------:R-:W-:Y:S04]  /*2980*/  LDSM.16.M88.4 R68, [R216+0xe100] ;  /* 0x00e10000d844783b */ /* 0x000fe80000000200 */
[----:B------:R-:W2:Y:S04]  /*2990*/  LDSM.16.M88.4 R80, [R216+0xe900] ;  /* 0x00e90000d850783b */ /* 0x000ea80000000200 */
[----:B------:R-:W3:Y:S04]  /*29a0*/  LDSM.16.M88.4 R76, [R227] ;  /* 0x00000000e34c783b */ /* 0x000ee80000000200 */
[----:B------:R-:W-:Y:S04]  /*29b0*/  LDSM.16.M88.4 R72, [R227+0x800] ;  /* 0x00080000e348783b */ /* 0x000fe80000000200 */
[----:B------:R-:W-:Y:S04]  /*29c0*/  LDSM.16.M88.4 R92, [R227+0x1000] ;  /* 0x00100000e35c783b */ /* 0x000fe80000000200 */
[----:B------:R-:W-:Y:S04]  /*29d0*/  LDSM.16.M88.4 R112, [R227+0x1800] ;  /* 0x00180000e370783b */ /* 0x000fe80000000200 */
[----:B------:R-:W4:Y:S01]  /*29e0*/  LDSM.16.M88.4 R116, [R227+0x2000] ;  /* 0x00200000e374783b */ /* 0x000f220000000200 */
[C---:B-1----:R-:W-:Y:S03]  /*29f0*/  HMMA.16816.F32.BF16 R52, R4.reuse, R44, RZ ;  /* 0x0000002c0434723c */ /* 0x042fe600000418ff */
[----:B------:R-:W1:Y:S04]  /*2a00*/  LDSM.16.M88.4 R120, [R227+0x2800] ;  /* 0x00280000e378783b */ /* 0x000e680000000200 */
[----:B------:R-:W-:Y:S01]  /*2a10*/  @!PT LDS RZ, [RZ] ;  /* 0x00000000fffff984 */ /* 0x000fe20000000800 */
[----:B------:R-:W-:Y:S01]  /*2a20*/  @!PT LDS RZ, [RZ] ;  /* 0x00000000fffff984 */ /* 0x000fe20000000800 */
[----:B------:R-:W-:Y:S01]  /*2a30*/  @!PT LDS RZ, [RZ] ;  /* 0x00000000fffff984 */ /* 0x000fe20000000800 */
[----:B------:R5:W-:Y:S01]  /*2a40*/  LDGSTS.E.BYPASS.LTC128B.128 [R251+0x100], [R38.64], !P0 ;  /* 0x0010000026fb7fae */ /* 0x000be2000c101d50 */
[C---:B------:R-:W-:Y:S01]  /*2a50*/  ISETP.LT.OR P0, PT, R24.reuse, 0x1, P1 ;  /* 0x000000011800780c */ /* 0x040fe20000f01670 */
[C---:B--2---:R-:W-:Y:S11]  /*2a60*/  HMMA.16816.F32.BF16 R108, R4.reuse, R80, RZ ;  /* 0x00000050046c723c */ /* 0x044ff600000418ff */
[----:B------:R-:W-:Y:S01]  /*2a70*/  @!UPT UIADD3 URZ, URZ, URZ, URZ ;  /* 0x0000003f3f3ff290 */ /* 0x000fe2000fffe03f */
[----:B------:R2:W-:Y:S01]  /*2a80*/  LDGSTS.E.BYPASS.LTC128B.128 [R251+0x3100], [R30.64], !P0 ;  /* 0x031000001efb7fae */ /* 0x0005e2000c101d50 */
[C---:B------:R-:W-:Y:S02]  /*2a90*/  ISETP.LT.OR P0, PT, R24.reuse, 0x1, P3 ;  /* 0x000000011800780c */ /* 0x040fe40001f01670 */
[----:B------:R-:W-:Y:S01]  /*2aa0*/  ISETP.GE.AND P3, PT, R41, c[0x0][0x1d4], PT ;  /* 0x0000750029007a0c */ /* 0x000fe20003f66270 */
[----:B------:R-:W-:Y:S10]  /*2ab0*/  HMMA.16816.F32.BF16 R104, R4, R82, RZ ;  /* 0x000000520468723c */ /* 0x000ff400000418ff */
[----:B------:R1:W-:Y:S01]  /*2ac0*/  LDGSTS.E.BYPASS.LTC128B.128 [R251+0x6100], [R18.64], !P0 ;  /* 0x0610000012fb7fae */ /* 0x0003e2000c101d50 */
[----:B------:R-:W-:Y:S01]  /*2ad0*/  ISETP.LT.OR P0, PT, R24, 0x1, P3 ;  /* 0x000000011800780c */ /* 0x000fe20001f01670 */
[----:B---3--:R-:W-:Y:S11]  /*2ae0*/  HMMA.16816.F32.BF16 R100, R8, R76, R52 ;  /* 0x0000004c0864723c */ /* 0x008ff60000041834 */
[----:B------:R-:W-:Y:S01]  /*2af0*/  @!UPT UIADD3 URZ, URZ, URZ, URZ ;  /* 0x0000003f3f3ff290 */ /* 0x000fe2000fffe03f */
[----:B------:R3:W-:Y:S01]  /*2b00*/  LDGSTS.E.BYPASS.LTC128B.128 [R251+0x9100], [R14.64], !P0 ;  /* 0x091000000efb7fae */ /* 0x0007e2000c101d50 */
[----:B------:R-:W-:-:S04]  /*2b10*/  ISETP.GE.AND P0, PT, R157, c[0x0][0x1d4], PT ;  /* 0x000075009d007a0c */ /* 0x000fc80003f06270 */
[C---:B------:R-:W-:Y:S11]  /*2b20*/  ISETP.LT.OR P0, PT, R24.reuse, 0x21, P0 ;  /* 0x000000211800780c */ /* 0x040ff60000701670 */
[----:B------:R-:W-:Y:S02]  /*2b30*/  @!UPT UIADD3 URZ, URZ, URZ, URZ ;  /* 0x0000003f3f3ff290 */ /* 0x000fe4000fffe03f */
[----:B------:R5:W-:Y:S01]  /*2b40*/  LDGSTS.E.BYPASS.LTC128B.128 [R251+0x1100], [R36.64], !P0 ;  /* 0x0110000024fb7fae */ /* 0x000be2000c101d50 */
[----:B------:R-:W-:Y:S11]  /*2b50*/  ISETP.LT.OR P0, PT, R24, 0x21, P1 ;  /* 0x000000211800780c */ /* 0x000ff60000f01670 */
[----:B------:R-:W-:Y:S02]  /*2b60*/  @!UPT UIADD3 URZ, URZ, URZ, URZ ;  /* 0x0000003f3f3ff290 */ /* 0x000fe4000fffe03f */
[----:B------:R2:W-:Y:S01]  /*2b70*/  LDGSTS.E.BYPASS.LTC128B.128 [R251+0x4100], [R28.64], !P0 ;  /* 0x041000001cfb7fae */ /* 0x0005e2000c101d50 */
[----:B------:R-:W-:-:S04]  /*2b80*/  ISETP.GE.AND P0, PT, R64, c[0x0][0x1d4], PT ;  /* 0x0000750040007a0c */ /* 0x000fc80003f06270 */
[C---:B------:R-:W-:Y:S01]  /*2b90*/  ISETP.LT.OR P0, PT, R24.reuse, 0x21, P0 ;  /* 0x000000211800780c */ /* 0x040fe20000701670 */
[C---:B-----5:R-:W-:Y:S11]  /*2ba0*/  HMMA.16816.F32.BF16 R36, R4.reuse, R68, RZ ;  /* 0x000000440424723c */ /* 0x060ff600000418ff */
[----:B------:R-:W-:Y:S01]  /*2bb0*/  @!UPT UIADD3 URZ, URZ, URZ, URZ ;  /* 0x0000003f3f3ff290 */ /* 0x000fe2000fffe03f */
[----:B------:R1:W-:Y:S01]  /*2bc0*/  LDGSTS.E.BYPASS.LTC128B.128 [R251+0x7100], [R16.64], !P0 ;  /* 0x0710000010fb7fae */ /* 0x0003e2000c101d50 */
[----:B------:R-:W-:Y:S01]  /*2bd0*/  ISETP.LT.OR P0, PT, R24, 0x21, P3 ;  /* 0x000000211800780c */ /* 0x000fe20001f01670 */
[----:B--2---:R-:W-:Y:S11]  /*2be0*/  HMMA.16816.F32.BF16 R28, R4, R48, RZ ;  /* 0x00000030041c723c */ /* 0x004ff600000418ff */
[----:B------:R-:W-:Y:S01]  /*2bf0*/  @!UPT UIADD3 URZ, URZ, URZ, URZ ;  /* 0x0000003f3f3ff290 */ /* 0x000fe2000fffe03f */
[----:B------:R3:W-:Y:S01]  /*2c00*/  LDGSTS.E.BYPASS.LTC128B.128 [R251+0xa100], [R12.64], !P0 ;  /* 0x0a1000000cfb7fae */ /* 0x0007e2000c101d50 */
[----:B------:R-:W-:-:S04]  /*2c10*/  ISETP.GE.AND P0, PT, R157, c[0x0][0x1d4], PT ;  /* 0x000075009d007a0c */ /* 0x000fc80003f06270 */
[C---:B------:R-:W-:Y:S01]  /*2c20*/  ISETP.LT.OR P0, PT, R24.reuse, 0x41, P0 ;  /* 0x000000411800780c */ /* 0x040fe20000701670 */
[----:B----4-:R-:W-:Y:S08]  /*2c30*/  HMMA.16816.F32.BF16 R36, R8, R116, R36 ;  /* 0x000000740824723c */ /* 0x010ff00000041824 */
[----:B-1----:R-:W-:Y:S04]  /*2c40*/  HMMA.16816.F32.BF16 R16, R4, R50, RZ ;  /* 0x000000320410723c */ /* 0x002fe800000418ff */
[----:B------:R1:W-:Y:S01]  /*2c50*/  LDGSTS.E.BYPASS.LTC128B.128 [R251+0x2100], [R34.64], !P0 ;  /* 0x0210000022fb7fae */ /* 0x0003e2000c101d50 */
[----:B------:R-:W-:-:S02]  /*2c60*/  ISETP.LT.OR P0, PT, R24, 0x41, P1 ;  /* 0x000000411800780c */ /* 0x000fc40000f01670 */
[----:B------:R-:W-:Y:S01]  /*2c70*/  ISETP.GE.AND P1, PT, R64, c[0x0][0x1d4], PT ;  /* 0x0000750040007a0c */ /* 0x000fe20003f26270 */
[----:B------:R-:W-:Y:S03]  /*2c80*/  HMMA.16816.F32.BF16 R48, R4, R58, RZ ;  /* 0x0000003a0430723c */ /* 0x000fe600000418ff */
[----:B------:R-:W-:-:S05]  /*2c90*/  ISETP.LT.OR P1, PT, R24, 0x41, P1 ;  /* 0x000000411800780c */ /* 0x000fca0000f21670 */
[----:B---3--:R-:W-:Y:S02]  /*2ca0*/  HMMA.16816.F32.BF16 R12, R4, R56, RZ ;  /* 0x00000038040c723c */ /* 0x008fe400000418ff */
[----:B------:R2:W-:Y:S01]  /*2cb0*/  LDGSTS.E.BYPASS.LTC128B.128 [R251+0x5100], [R26.64], !P0 ;  /* 0x051000001afb7fae */ /* 0x0005e2000c101d50 */
[----:B------:R-:W-:-:S04]  /*2cc0*/  LOP3.LUT P0, RZ, R40, 0x4, RZ, 0xc0, !PT ;  /* 0x0000000428ff7812 */ /* 0x000fc8000780c0ff */
[----:B------:R-:W-:Y:S01]  /*2cd0*/  SEL R0, R0, 0xffffffc0, !P0 ;  /* 0xffffffc000007807 */ /* 0x000fe20004000000 */
[C---:B------:R-:W-:Y:S01]  /*2ce0*/  HMMA.16816.F32.BF16 R40, R4.reuse, R62, RZ ;  /* 0x0000003e0428723c */ /* 0x040fe200000418ff */
[----:B------:R-:W-:Y:S01]  /*2cf0*/  ISETP.LT.OR P0, PT, R24, 0x41, P3 ;  /* 0x000000411800780c */ /* 0x000fe20001f01670 */
[----:B------:R3:W-:Y:S01]  /*2d00*/  LDGSTS.E.BYPASS.LTC128B.128 [R251+0x8100], [R22.64], !P1 ;  /* 0x0810000016fb7fae */ /* 0x0007e2000c901d50 */
[----:B------:R-:W-:Y:S01]  /*2d10*/  ISETP.GT.AND P3, PT, R159, 0x5f, PT ;  /* 0x0000005f9f00780c */ /* 0x000fe20003f64270 */
[----:B------:R-:W-:Y:S02]  /*2d20*/  IMAD.IADD R222, R216, 0x1, R0 ;  /* 0x00000001d8de7824 */ /* 0x000fe400078e0200 */
[----:B------:R-:W-:Y:S02]  /*2d30*/  IMAD.IADD R221, R0, 0x1, R227 ;  /* 0x0000000100dd7824 */ /* 0x000fe400078e02e3 */
[C---:B-1----:R-:W-:Y:S06]  /*2d40*/  HMMA.16816.F32.BF16 R32, R4.reuse, R46, RZ ;  /* 0x0000002e0420723c */ /* 0x042fec00000418ff */
[----:B------:R3:W-:Y:S01]  /*2d50*/  LDGSTS.E.BYPASS.LTC128B.128 [R251+0xb100], [R20.64], !P0 ;  /* 0x0b10000014fb7fae */ /* 0x0007e2000c101d50 */
[----:B------:R-:W-:Y:S01]  /*2d60*/  PLOP3.LUT P0, PT, PT, PT, UP0, 0x40, 0x0 ;  /* 0x000000000000781c */ /* 0x000fe20003f0e808 */
[C---:B------:R-:W-:Y:S02]  /*2d70*/  HMMA.16816.F32.BF16 R44, R4.reuse, R60, RZ ;  /* 0x0000003c042c723c */ /* 0x040fe400000418ff */
[----:B------:R-:W-:Y:S04]  /*2d80*/  LDSM.16.M88.4 R64, [R222+0xc100] ;  /* 0x00c10000de40783b */ /* 0x000fe80000000200 */
[----:B------:R-:W-:Y:S02]  /*2d90*/  LDSM.16.M88.4 R60, [R222+0xd100] ;  /* 0x00d10000de3c783b */ /* 0x000fe40000000200 */
[----:B------:R-:W-:Y:S02]  /*2da0*/  HMMA.16816.F32.BF16 R56, R4, R70, RZ ;  /* 0x000000460438723c */ /* 0x000fe400000418ff */
[----:B------:R-:W1:Y:S04]  /*2db0*/  LDSM.16.M88.4 R4, [R226+0x18100] ;  /* 0x01810000e204783b */ /* 0x000e680000000200 */
[----:B--2---:R-:W-:Y:S02]  /*2dc0*/  LDSM.16.M88.4 R24, [R222+0xe900] ;  /* 0x00e90000de18783b */ /* 0x004fe40000000200 */
[C---:B------:R-:W-:Y:S02]  /*2dd0*/  HMMA.16816.F32.BF16 R96, R8.reuse, R78, R32 ;  /* 0x0000004e0860723c */ /* 0x040fe40000041820 */
[----:B------:R-:W-:Y:S04]  /*2de0*/  LDSM.16.M88.4 R128, [R227+0xb800] ;  /* 0x00b80000e380783b */ /* 0x000fe80000000200 */
[----:B------:R-:W-:Y:S02]  /*2df0*/  LDSM.16.M88.4 R140, [R222+0x15100] ;  /* 0x01510000de8c783b */ /* 0x000fe40000000200 */
[C---:B------:R-:W-:Y:S02]  /*2e00*/  HMMA.16816.F32.BF16 R52, R8.reuse, R114, R40 ;  /* 0x000000720834723c */ /* 0x040fe40000041828 */
[----:B------:R-:W2:Y:S04]  /*2e10*/  LDSM.16.M88.4 R40, [R222+0xd900] ;  /* 0x00d90000de28783b */ /* 0x000ea80000000200 */
[----:B------:R-:W-:Y:S02]  /*2e20*/  LDSM.16.M88.4 R124, [R222+0x16900] ;  /* 0x01690000de7c783b */ /* 0x000fe40000000200 */
[C---:B------:R-:W-:Y:S02]  /*2e30*/  HMMA.16816.F32.BF16 R88, R8.reuse, R72, R28 ;  /* 0x000000480858723c */ /* 0x040fe4000004181c */
[----:B------:R-:W-:Y:S04]  /*2e40*/  LDSM.16.M88.4 R28, [R222+0xe100] ;  /* 0x00e10000de1c783b */ /* 0x000fe80000000200 */
[----:B------:R-:W-:Y:S02]  /*2e50*/  LDSM.16.M88.4 R132, [R222+0x17100] ;  /* 0x01710000de84783b */ /* 0x000fe40000000200 */
[C---:B------:R-:W-:Y:S02]  /*2e60*/  HMMA.16816.F32.BF16 R84, R8.reuse, R74, R16 ;  /* 0x0000004a0854723c */ /* 0x040fe40000041810 */
[----:B------:R-:W4:Y:S04]  /*2e70*/  LDSM.16.M88.4 R72, [R222+0xc900] ;  /* 0x00c90000de48783b */ /* 0x000f280000000200 */
[----:B------:R-:W-:Y:S02]  /*2e80*/  LDSM.16.M88.4 R16, [R225+0x18100] ;  /* 0x01810000e110783b */ /* 0x000fe40000000200 */
[C---:B------:R-:W-:Y:S02]  /*2e90*/  HMMA.16816.F32.BF16 R68, R8.reuse, R112, R44 ;  /* 0x000000700844723c */ /* 0x040fe4000004182c */
[----:B------:R-:W5:Y:S04]  /*2ea0*/  LDSM.16.M88.4 R112, [R221] ;  /* 0x00000000dd70783b */ /* 0x000f680000000200 */
[----:B------:R-:W-:Y:S02]  /*2eb0*/  LDSM.16.M88.4 R136, [R222+0x17900] ;  /* 0x01790000de88783b */ /* 0x000fe40000000200 */
[C---:B------:R-:W-:Y:S02]  /*2ec0*/  HMMA.16816.F32.BF16 R80, R8.reuse, R92, R12 ;  /* 0x0000005c0850723c */ /* 0x040fe4000004180c */
[----:B------:R-:W0:Y:S06]  /*2ed0*/  LDGDEPBAR ;  /* 0x00000000000079af */ /* 0x000e2c0000000000 */
[C---:B------:R-:W-:Y:S01]  /*2ee0*/  HMMA.16816.F32.BF16 R76, R8.reuse, R94, R48 ;  /* 0x0000005e084c723c */ /* 0x040fe20000041830 */
[----:B------:R-:W-:Y:S07]  /*2ef0*/  LDSM.16.M88.4 R92, [R221+0x1000] ;  /* 0x00100000dd5c783b */ /* 0x000fee0000000200 */
[C---:B---3--:R-:W-:Y:S01]  /*2f00*/  HMMA.16816.F32.BF16 R20, R8.reuse, R120, R108 ;  /* 0x000000780814723c */ /* 0x048fe2000004186c */
[----:B------:R-:W-:Y:S07]  /*2f10*/  LDSM.16.M88.4 R108, [R221+0x800] ;  /* 0x00080000dd6c783b */ /* 0x000fee0000000200 */
[C---:B------:R-:W-:Y:S08]  /*2f20*/  HMMA.16816.F32.BF16 R32, R8.reuse, R118, R56 ;  /* 0x000000760820723c */ /* 0x040ff00000041838 */
[----:B------:R-:W-:Y:S01]  /*2f30*/  HMMA.16816.F32.BF16 R12, R8, R122, R104 ;  /* 0x0000007a080c723c */ /* 0x000fe20000041868 */
[----:B------:R-:W-:Y:S07]  /*2f40*/  LDSM.16.M88.4 R104, [R227+0x3000] ;  /* 0x00300000e368783b */ /* 0x000fee0000000200 */
[C---:B-1----:R-:W-:Y:S01]  /*2f50*/  HMMA.16816.F32.BF16 R8, R4.reuse, R64, R100 ;  /* 0x000000400408723c */ /* 0x042fe20000041864 */
[----:B------:R-:W-:Y:S07]  /*2f60*/  LDSM.16.M88.4 R100, [R227+0x4000] ;  /* 0x00400000e364783b */ /* 0x000fee0000000200 */
[C---:B------:R-:W-:Y:S01]  /*2f70*/  HMMA.16816.F32.BF16 R44, R4.reuse, R66, R96 ;  /* 0x00000042042c723c */ /* 0x040fe20000041860 */
[----:B------:R-:W1:Y:S04]  /*2f80*/  LDSM.16.M88.4 R64, [R221+0x1800] ;  /* 0x00180000dd40783b */ /* 0x000e680000000200 */
[----:B------:R-:W3:Y:S03]  /*2f90*/  LDSM.16.M88.4 R96, [R221+0x2000] ;  /* 0x00200000dd60783b */ /* 0x000ee60000000200 */
[C---:B--2---:R-:W-:Y:S08]  /*2fa0*/  HMMA.16816.F32.BF16 R68, R4.reuse, R40, R68 ;  /* 0x000000280444723c */ /* 0x044ff00000041844 */
[C---:B----4-:R-:W-:Y:S08]  /*2fb0*/  HMMA.16816.F32.BF16 R48, R4.reuse, R72, R88 ;  /* 0x000000480430723c */ /* 0x050ff00000041858 */
[C---:B------:R-:W-:Y:S08]  /*2fc0*/  HMMA.16816.F32.BF16 R56, R4.reuse, R42, R52 ;  /* 0x0000002a0438723c */ /* 0x040ff00000041834 */
[C---:B------:R-:W-:Y:S08]  /*2fd0*/  HMMA.16816.F32.BF16 R80, R4.reuse, R60, R80 ;  /* 0x0000003c0450723c */ /* 0x040ff00000041850 */
[C---:B------:R-:W-:Y:S01]  /*2fe0*/  HMMA.16816.F32.BF16 R76, R4.reuse, R62, R76 ;  /* 0x0000003e044c723c */ /* 0x040fe2000004184c */
[----:B------:R-:W-:Y:S07]  /*2ff0*/  LDSM.16.M88.4 R60, [R216+0x10900] ;  /* 0x01090000d83c783b */ /* 0x000fee0000000200 */
[C---:B------:R-:W-:Y:S01]  /*3000*/  HMMA.16816.F32.BF16 R88, R4.reuse, R24, R20 ;  /* 0x000000180458723c */ /* 0x040fe20000041814 */
[----:B------:R-:W2:Y:S07]  /*3010*/  LDSM.16.M88.4 R20, [R221+0x2800] ;  /* 0x00280000dd14783b */ /* 0x000eae0000000200 */
[C---:B------:R-:W-:Y:S08]  /*3020*/  HMMA.16816.F32.BF16 R84, R4.reuse, R74, R84 ;  /* 0x0000004a0454723c */ /* 0x040ff00000041854 */
[C---:B------:R-:W-:Y:S08]  /*3030*/  HMMA.16816.F32.BF16 R52, R4.reuse, R28, R36 ;  /* 0x0000001c0434723c */ /* 0x040ff00000041824 */
[C---:B------:R-:W-:Y:S01]  /*3040*/  HMMA.16816.F32.BF16 R32, R4.reuse, R30, R32 ;  /* 0x0000001e0420723c */ /* 0x040fe20000041820 */
[----:B------:R-:W-:Y:S07]  /*3050*/  LDSM.16.M88.4 R28, [R216+0xf100] ;  /* 0x00f10000d81c783b */ /* 0x000fee0000000200 */
[----:B------:R-:W-:Y:S01]  /*3060*/  HMMA.16816.F32.BF16 R24, R4, R26, R12 ;  /* 0x0000001a0418723c */ /* 0x000fe2000004180c */
[----:B------:R-:W4:Y:S04]  /*3070*/  LDSM.16.M88.4 R4, [R223+0x1c100] ;  /* 0x01c10000df04783b */ /* 0x000f280000000200 */
[----:B------:R-:W-:Y:S03]  /*3080*/  LDSM.16.M88.4 R12, [R224+0x1c100] ;  /* 0x01c10000e00c783b */ /* 0x000fe60000000200 */
[C---:B-----5:R-:W-:Y:S01]  /*3090*/  HMMA.16816.F32.BF16 R36, R16.reuse, R114, R44 ;  /* 0x000000721024723c */ /* 0x060fe2000004182c */
[----:B------:R-:W5:Y:S07]  /*30a0*/  LDSM.16.M88.4 R44, [R216+0xf900] ;  /* 0x00f90000d82c783b */ /* 0x000f6e0000000200 */
[C---:B-1----:R-:W-:Y:S08]  /*30b0*/  HMMA.16816.F32.BF16 R72, R16.reuse, R64, R68 ;  /* 0x000000401048723c */ /* 0x042ff00000041844 */
[C---:B------:R-:W-:Y:S01]  /*30c0*/  HMMA.16816.F32.BF16 R68, R16.reuse, R66, R56 ;  /* 0x000000421044723c */ /* 0x040fe20000041838 */
[----:B------:R-:W1:Y:S04]  /*30d0*/  LDSM.16.M88.4 R56, [R216+0x11100] ;  /* 0x01110000d838783b */ /* 0x000e680000000200 */
[----:B------:R-:W1:Y:S03]  /*30e0*/  LDSM.16.M88.4 R64, [R216+0x10100] ;  /* 0x01010000d840783b */ /* 0x000e660000000200 */
[C---:B------:R-:W-:Y:S08]  /*30f0*/  HMMA.16816.F32.BF16 R80, R16.reuse, R92, R80 ;  /* 0x0000005c1050723c */ /* 0x040ff00000041850 */
[C---:B------:R-:W-:Y:S01]  /*3100*/  HMMA.16816.F32.BF16 R76, R16.reuse, R94, R76 ;  /* 0x0000005e104c723c */ /* 0x040fe2000004184c */
[----:B------:R-:W1:Y:S07]  /*3110*/  LDSM.16.M88.4 R92, [R216+0x11900] ;  /* 0x01190000d85c783b */ /* 0x000e6e0000000200 */
[C---:B------:R-:W-:Y:S08]  /*3120*/  HMMA.16816.F32.BF16 R8, R16.reuse, R112, R8 ;  /* 0x000000701008723c */ /* 0x040ff00000041808 */
[C---:B------:R-:W-:Y:S08]  /*3130*/  HMMA.16816.F32.BF16 R84, R16.reuse, R110, R84 ;  /* 0x0000006e1054723c */ /* 0x040ff00000041854 */
[C---:B------:R-:W-:Y:S01]  /*3140*/  HMMA.16816.F32.BF16 R40, R16.reuse, R108, R48 ;  /* 0x0000006c1028723c */ /* 0x040fe20000041830 */
[----:B------:R-:W-:Y:S07]  /*3150*/  LDSM.16.M88.4 R108, [R227+0x4800] ;  /* 0x00480000e36c783b */ /* 0x000fee0000000200 */
[C---:B---3--:R-:W-:Y:S08]  /*3160*/  HMMA.16816.F32.BF16 R52, R16.reuse, R96, R52 ;  /* 0x000000601034723c */ /* 0x048ff00000041834 */
[C---:B------:R-:W-:Y:S01]  /*3170*/  HMMA.16816.F32.BF16 R48, R16.reuse, R98, R32 ;  /* 0x000000621030723c */ /* 0x040fe20000041820 */
[----:B------:R-:W3:Y:S07]  /*3180*/  LDSM.16.M88.4 R96, [R227+0x3800] ;  /* 0x00380000e360783b */ /* 0x000eee0000000200 */
[C---:B--2---:R-:W-:Y:S08]  /*3190*/  HMMA.16816.F32.BF16 R88, R16.reuse, R20, R88 ;  /* 0x000000141058723c */ /* 0x044ff00000041858 */
[----:B------:R-:W-:Y:S08]  /*31a0*/  HMMA.16816.F32.BF16 R32, R16, R22, R24 ;  /* 0x000000161020723c */ /* 0x000ff00000041818 */
[C---:B----4-:R-:W-:Y:S01]  /*31b0*/  HMMA.16816.F32.BF16 R20, R4.reuse, R30, R36 ;  /* 0x0000001e0414723c */ /* 0x050fe20000041824 */
[----:B------:R-:W-:Y:S07]  /*31c0*/  LDSM.16.M88.4 R36, [R227+0x5800] ;  /* 0x00580000e324783b */ /* 0x000fee0000000200 */
[C---:B------:R-:W-:Y:S01]  /*31d0*/  HMMA.16816.F32.BF16 R24, R4.reuse, R28, R8 ;  /* 0x0000001c0418723c */ /* 0x040fe20000041808 */
[----:B------:R-:W-:Y:S07]  /*31e0*/  LDSM.16.M88.4 R28, [R222+0xf100] ;  /* 0x00f10000de1c783b */ /* 0x000fee0000000200 */
[C---:B-----5:R-:W-:Y:S08]  /*31f0*/  HMMA.16816.F32.BF16 R8, R4.reuse, R46, R84 ;  /* 0x0000002e0408723c */ /* 0x060ff00000041854 */
[C---:B------:R-:W-:Y:S08]  /*3200*/  HMMA.16816.F32.BF16 R72, R4.reuse, R60, R72 ;  /* 0x0000003c0448723c */ /* 0x040ff00000041848 */
[C---:B------:R-:W-:Y:S08]  /*3210*/  HMMA.16816.F32.BF16 R84, R4.reuse, R62, R68 ;  /* 0x0000003e0454723c */ /* 0x040ff00000041844 */
[C---:B------:R-:W-:Y:S01]  /*3220*/  HMMA.16816.F32.BF16 R16, R4.reuse, R44, R40 ;  /* 0x0000002c0410723c */ /* 0x040fe20000041828 */
[----:B------:R-:W2:Y:S07]  /*3230*/  LDSM.16.M88.4 R44, [R227+0x5000] ;  /* 0x00500000e32c783b */ /* 0x000eae0000000200 */
[C---:B-1----:R-:W-:Y:S08]  /*3240*/  HMMA.16816.F32.BF16 R68, R4.reuse, R56, R52 ;  /* 0x000000380444723c */ /* 0x042ff00000041834 */
[C---:B------:R-:W-:Y:S08]  /*3250*/  HMMA.16816.F32.BF16 R60, R4.reuse, R58, R48 ;  /* 0x0000003a043c723c */ /* 0x040ff00000041830 */
[C---:B------:R-:W-:Y:S08]  /*3260*/  HMMA.16816.F32.BF16 R80, R4.reuse, R64, R80 ;  /* 0x000000400450723c */ /* 0x040ff00000041850 */
[C---:B------:R-:W-:Y:S01]  /*3270*/  HMMA.16816.F32.BF16 R76, R4.reuse, R66, R76 ;  /* 0x00000042044c723c */ /* 0x040fe2000004184c */
[----:B------:R-:W-:Y:S07]  /*3280*/  LDSM.16.M88.4 R64, [R222+0x10100] ;  /* 0x01010000de40783b */ /* 0x000fee0000000200 */
[C---:B------:R-:W-:Y:S01]  /*3290*/  HMMA.16816.F32.BF16 R56, R4.reuse, R92, R88 ;  /* 0x0000005c0438723c */ /* 0x040fe20000041858 */
[----:B------:R-:W-:Y:S07]  /*32a0*/  LDSM.16.M88.4 R88, [R222+0x11100] ;  /* 0x01110000de58783b */ /* 0x000fee0000000200 */
[----:B------:R-:W-:Y:S01]  /*32b0*/  HMMA.16816.F32.BF16 R52, R4, R94, R32 ;  /* 0x0000005e0434723c */ /* 0x000fe20000041820 */
[----:B------:R-:W1:Y:S07]  /*32c0*/  LDSM.16.M88.4 R4, [R226+0x1c100] ;  /* 0x01c10000e204783b */ /* 0x000e6e0000000200 */
[C---:B------:R-:W-:Y:S08]  /*32d0*/  HMMA.16816.F32.BF16 R40, R12.reuse, R106, R20 ;  /* 0x0000006a0c28723c */ /* 0x040ff00000041814 */
[C---:B------:R-:W-:Y:S01]  /*32e0*/  HMMA.16816.F32.BF16 R48, R12.reuse, R104, R24 ;  /* 0x000000680c30723c */ /* 0x040fe20000041818 */
[----:B------:R-:W4:Y:S04]  /*32f0*/  LDSM.16.M88.4 R24, [R222+0xf900] ;  /* 0x00f90000de18783b */ /* 0x000f280000000200 */
[----:B------:R-:W-:Y:S03]  /*3300*/  LDSM.16.M88.4 R104, [R221+0x3800] ;  /* 0x00380000dd68783b */ /* 0x000fe60000000200 */
[C---:B------:R-:W-:Y:S08]  /*3310*/  HMMA.16816.F32.BF16 R76, R12.reuse, R102, R76 ;  /* 0x000000660c4c723c */ /* 0x040ff0000004184c */
[C---:B---3--:R-:W-:Y:S08]  /*3320*/  HMMA.16816.F32.BF16 R32, R12.reuse, R96, R16 ;  /* 0x000000600c20723c */ /* 0x048ff00000041810 */
[C---:B------:R-:W-:Y:S01]  /*3330*/  HMMA.16816.F32.BF16 R20, R12.reuse, R98, R8 ;  /* 0x000000620c14723c */ /* 0x040fe20000041808 */
[----:B------:R-:W-:Y:S04]  /*3340*/  LDSM.16.M88.4 R8, [R225+0x1c100] ;  /* 0x01c10000e108783b */ /* 0x000fe80000000200 */
[----:B------:R-:W-:Y:S03]  /*3350*/  LDSM.16.M88.4 R96, [R222+0x11900] ;  /* 0x01190000de60783b */ /* 0x000fe60000000200 */
[C---:B------:R-:W-:Y:S08]  /*3360*/  HMMA.16816.F32.BF16 R72, R12.reuse, R108, R72 ;  /* 0x0000006c0c48723c */ /* 0x040ff00000041848 */
[C---:B------:R-:W-:Y:S01]  /*3370*/  HMMA.16816.F32.BF16 R84, R12.reuse, R110, R84 ;  /* 0x0000006e0c54723c */ /* 0x040fe20000041854 */
[----:B------:R-:W3:Y:S07]  /*3380*/  LDSM.16.M88.4 R108, [R221+0x3000] ;  /* 0x00300000dd6c783b */ /* 0x000eee0000000200 */
[C---:B------:R-:W-:Y:S01]  /*3390*/  HMMA.16816.F32.BF16 R16, R12.reuse, R100, R80 ;  /* 0x000000640c10723c */ /* 0x040fe20000041850 */
[----:B------:R-:W5:Y:S07]  /*33a0*/  LDSM.16.M88.4 R80, [R222+0x10900] ;  /* 0x01090000de50783b */ /* 0x000f6e0000000200 */
[C---:B--2---:R-:W-:Y:S08]  /*33b0*/  HMMA.16816.F32.BF16 R68, R12.reuse, R44, R68 ;  /* 0x0000002c0c44723c */ /* 0x044ff00000041844 */
[C---:B------:R-:W-:Y:S08]  /*33c0*/  HMMA.16816.F32.BF16 R60, R12.reuse, R46, R60 ;  /* 0x0000002e0c3c723c */ /* 0x040ff0000004183c */
[C---:B------:R-:W-:Y:S08]  /*33d0*/  HMMA.16816.F32.BF16 R56, R12.reuse, R36, R56 ;  /* 0x000000240c38723c */ /* 0x040ff00000041838 */
[----:B------:R-:W-:Y:S08]  /*33e0*/  HMMA.16816.F32.BF16 R52, R12, R38, R52 ;  /* 0x000000260c34723c */ /* 0x000ff00000041834 */
[C---:B-1----:R-:W-:Y:S01]  /*33f0*/  HMMA.16816.F32.BF16 R12, R4.reuse, R30, R40 ;  /* 0x0000001e040c723c */ /* 0x042fe20000041828 */
[----:B------:R-:W1:Y:S07]  /*3400*/  LDSM.16.M88.4 R40, [R221+0x4000] ;  /* 0x00400000dd28783b */ /* 0x000e6e0000000200 */
[C---:B------:R-:W-:Y:S08]  /*3410*/  HMMA.16816.F32.BF16 R48, R4.reuse, R28, R48 ;  /* 0x0000001c0430723c */ /* 0x040ff00000041830 */
[C---:B------:R-:W-:Y:S08]  /*3420*/  HMMA.16816.F32.BF16 R28, R4.reuse, R66, R76 ;  /* 0x00000042041c723c */ /* 0x040ff0000004184c */
[C---:B----4-:R-:W-:Y:S08]  /*3430*/  HMMA.16816.F32.BF16 R44, R4.reuse, R24, R32 ;  /* 0x00000018042c723c */ /* 0x050ff00000041820 */
[C---:B------:R-:W-:Y:S08]  /*3440*/  HMMA.16816.F32.BF16 R36, R4.reuse, R26, R20 ;  /* 0x0000001a0424723c */ /* 0x040ff00000041814 */
[----:B------:R-:W-:Y:S01]  /*3450*/  HMMA.16816.F32.BF16 R32, R4, R64, R16 ;  /* 0x000000400420723c */ /* 0x000fe20000041810 */
[----:B------:R-:W2:Y:S07]  /*3460*/  LDSM.16.M88.4 R16, [R221+0x4800] ;  /* 0x00480000dd10783b */ /* 0x000eae0000000200 */
[----:B---3--:R-:W-:Y:S08]  /*3470*/  HMMA.16816.F32.BF16 R92, R8, R108, R48 ;  /* 0x0000006c085c723c */ /* 0x008ff00000041830 */
[C---:B-----5:R-:W-:Y:S01]  /*3480*/  HMMA.16816.F32.BF16 R24, R4.reuse, R80, R72 ;  /* 0x000000500418723c */ /* 0x060fe20000041848 */
[----:B------:R-:W-:Y:S07]  /*3490*/  LDSM.16.M88.4 R72, [R216+0x12100] ;  /* 0x01210000d848783b */ /* 0x000fee0000000200 */
[C---:B------:R-:W-:Y:S08]  /*34a0*/  HMMA.16816.F32.BF16 R20, R4.reuse, R82, R84 ;  /* 0x000000520414723c */ /* 0x040ff00000041854 */
[----:B------:R-:W-:Y:S01]  /*34b0*/  HMMA.16816.F32.BF16 R100, R4, R96, R56 ;  /* 0x000000600464723c */ /* 0x000fe20000041838 */
[----:B------:R-:W-:Y:S07]  /*34c0*/  LDSM.16.M88.4 R56, [R221+0x5800] ;  /* 0x00580000dd38783b */ /* 0x000fee0000000200 */
[----:B------:R-:W-:Y:S01]  /*34d0*/  HMMA.16816.F32.BF16 R108, R8, R110, R12 ;  /* 0x0000006e086c723c */ /* 0x000fe2000004180c */
[----:B------:R-:W3:Y:S07]  /*34e0*/  LDSM.16.M88.4 R12, [R221+0x5000] ;  /* 0x00500000dd0c783b */ /* 0x000eee0000000200 */
[C---:B------:R-:W-:Y:S08]  /*34f0*/  HMMA.16816.F32.BF16 R84, R4.reuse, R88, R68 ;  /* 0x000000580454723c */ /* 0x040ff00000041844 */
[C---:B------:R-:W-:Y:S08]  /*3500*/  HMMA.16816.F32.BF16 R80, R4.reuse, R90, R60 ;  /* 0x0000005a0450723c */ /* 0x040ff0000004183c */
[----:B------:R-:W-:Y:S01]  /*3510*/  HMMA.16816.F32.BF16 R96, R4, R98, R52 ;  /* 0x000000620460723c */ /* 0x000fe20000041834 */
[----:B------:R-:W4:Y:S04]  /*3520*/  LDSM.16.M88.4 R4, [R223+0x20100] ;  /* 0x02010000df04783b */ /* 0x000f280000000200 */
[----:B------:R-:W-:Y:S03]  /*3530*/  LDSM.16.M88.4 R52, [R216+0x13100] ;  /* 0x01310000d834783b */ /* 0x000fe60000000200 */
[C---:B-1----:R-:W-:Y:S01]  /*3540*/  HMMA.16816.F32.BF16 R68, R8.reuse, R42, R28 ;  /* 0x0000002a0844723c */ /* 0x042fe2000004181c */
[----:B------:R-:W1:Y:S07]  /*3550*/  LDSM.16.M88.4 R28, [R216+0x12900] ;  /* 0x01290000d81c783b */ /* 0x000e6e0000000200 */
[C---:B------:R-:W-:Y:S01]  /*3560*/  HMMA.16816.F32.BF16 R88, R8.reuse, R104, R44 ;  /* 0x000000680858723c */ /* 0x040fe2000004182c */
[----:B------:R-:W-:Y:S07]  /*3570*/  LDSM.16.M88.4 R44, [R216+0x14100] ;  /* 0x01410000d82c783b */ /* 0x000fee0000000200 */
[C---:B------:R-:W-:Y:S08]  /*3580*/  HMMA.16816.F32.BF16 R76, R8.reuse, R106, R36 ;  /* 0x0000006a084c723c */ /* 0x040ff00000041824 */
[C---:B--2---:R-:W-:Y:S01]  /*3590*/  HMMA.16816.F32.BF16 R60, R8.reuse, R16, R24 ;  /* 0x00000010083c723c */ /* 0x044fe20000041818 */
[----:B------:R-:W2:Y:S07]  /*35a0*/  LDSM.16.M88.4 R24, [R216+0x13900] ;  /* 0x01390000d818783b */ /* 0x000eae0000000200 */
[C---:B------:R-:W-:Y:S08]  /*35b0*/  HMMA.16816.F32.BF16 R64, R8.reuse, R40, R32 ;  /* 0x000000280840723c */ /* 0x040ff00000041820 */
[C---:B------:R-:W-:Y:S01]  /*35c0*/  HMMA.16816.F32.BF16 R40, R8.reuse, R18, R20 ;  /* 0x000000120828723c */ /* 0x040fe20000041814 */
[----:B------:R-:W5:Y:S07]  /*35d0*/  LDSM.16.M88.4 R20, [R216+0x14900] ;  /* 0x01490000d814783b */ /* 0x000f6e0000000200 */
[C---:B---3--:R-:W-:Y:S08]  /*35e0*/  HMMA.16816.F32.BF16 R48, R8.reuse, R12, R84 ;  /* 0x0000000c0830723c */ /* 0x048ff00000041854 */
[C---:B------:R-:W-:Y:S01]  /*35f0*/  HMMA.16816.F32.BF16 R36, R8.reuse, R14, R80 ;  /* 0x0000000e0824723c */ /* 0x040fe20000041850 */
[----:B------:R-:W-:Y:S04]  /*3600*/  LDSM.16.M88.4 R12, [R224+0x20100] ;  /* 0x02010000e00c783b */ /* 0x000fe80000000200 */
[----:B------:R-:W-:Y:S03]  /*3610*/  LDSM.16.M88.4 R80, [R227+0x8000] ;  /* 0x00800000e350783b */ /* 0x000fe60000000200 */
[C---:B------:R-:W-:Y:S08]  /*3620*/  HMMA.16816.F32.BF16 R32, R8.reuse, R56, R100 ;  /* 0x000000380820723c */ /* 0x040ff00000041864 */
[----:B------:R-:W-:Y:S08]  /*3630*/  HMMA.16816.F32.BF16 R16, R8, R58, R96 ;  /* 0x0000003a0810723c */ /* 0x000ff00000041860 */
[C---:B----4-:R-:W-:Y:S08]  /*3640*/  HMMA.16816.F32.BF16 R8, R4.reuse, R72, R92 ;  /* 0x000000480408723c */ /* 0x050ff0000004185c */
[C---:B-1----:R-:W-:Y:S08]  /*3650*/  HMMA.16816.F32.BF16 R100, R4.reuse, R28, R88 ;  /* 0x0000001c0464723c */ /* 0x042ff00000041858 */
[C---:B------:R-:W-:Y:S01]  /*3660*/  HMMA.16816.F32.BF16 R92, R4.reuse, R30, R76 ;  /* 0x0000001e045c723c */ /* 0x040fe2000004184c */
[----:B------:R-:W1:Y:S04]  /*3670*/  LDSM.16.M88.4 R28, [R227+0x6000] ;  /* 0x00600000e31c783b */ /* 0x000e680000000200 */
[----:B------:R-:W-:Y:S03]  /*3680*/  LDSM.16.M88.4 R76, [R227+0x7000] ;  /* 0x00700000e34c783b */ /* 0x000fe60000000200 */
[C---:B------:R-:W-:Y:S01]  /*3690*/  HMMA.16816.F32.BF16 R56, R4.reuse, R74, R108 ;  /* 0x0000004a0438723c */ /* 0x040fe2000004186c */
[----:B------:R-:W3:Y:S07]  /*36a0*/  LDSM.16.M88.4 R72, [R227+0x7800] ;  /* 0x00780000e348783b */ /* 0x000eee0000000200 */
[C---:B--2---:R-:W-:Y:S01]  /*36b0*/  HMMA.16816.F32.BF16 R108, R4.reuse, R24, R60 ;  /* 0x00000018046c723c */ /* 0x044fe2000004183c */
[----:B------:R-:W-:Y:S07]  /*36c0*/  LDSM.16.M88.4 R60, [R222+0x12100] ;  /* 0x01210000de3c783b */ /* 0x000fee0000000200 */
[C---:B------:R-:W-:Y:S01]  /*36d0*/  HMMA.16816.F32.BF16 R104, R4.reuse, R26, R40 ;  /* 0x0000001a0468723c */ /* 0x040fe20000041828 */
[----:B------:R-:W2:Y:S04]  /*36e0*/  LDSM.16.M88.4 R24, [R227+0x6800] ;  /* 0x00680000e318783b */ /* 0x000ea80000000200 */
        /* <DEDUP_REMOVED lines=8> */
[C---:B-----5:R-:W-:Y:S08]  /*3770*/  HMMA.16816.F32.BF16 R84, R4.reuse, R20, R32 ;  /* 0x000000140454723c */ /* 0x060ff00000041820 */
[----:B------:R-:W-:Y:S08]  /*3780*/  HMMA.16816.F32.BF16 R64, R4, R22, R16 ;  /* 0x000000160440723c */ /* 0x000ff00000041810 */
[C---:B-1----:R-:W-:Y:S01]  /*3790*/  HMMA.16816.F32.BF16 R4, R12.reuse, R28, R8 ;  /* 0x0000001c0c04723c */ /* 0x042fe20000041808 */
[----:B------:R-:W1:Y:S07]  /*37a0*/  LDSM.16.M88.4 R8, [R226+0x20100] ;  /* 0x02010000e208783b */ /* 0x000e6e0000000200 */
[C---:B------:R-:W-:Y:S08]  /*37b0*/  HMMA.16816.F32.BF16 R56, R12.reuse, R30, R56 ;  /* 0x0000001e0c38723c */ /* 0x040ff00000041838 */
[C---:B---3--:R-:W-:Y:S01]  /*37c0*/  HMMA.16816.F32.BF16 R20, R12.reuse, R74, R104 ;  /* 0x0000004a0c14723c */ /* 0x048fe20000041868 */
[----:B------:R-:W-:Y:S07]  /*37d0*/  LDSM.16.M88.4 R104, [R216+0x15900] ;  /* 0x01590000d868783b */ /* 0x000fee0000000200 */
[C---:B--2---:R-:W-:Y:S01]  /*37e0*/  HMMA.16816.F32.BF16 R52, R12.reuse, R24, R100 ;  /* 0x000000180c34723c */ /* 0x044fe20000041864 */
[----:B------:R-:W-:Y:S07]  /*37f0*/  LDSM.16.M88.4 R100, [R222+0x14900] ;  /* 0x01490000de64783b */ /* 0x000fee0000000200 */
[C---:B------:R-:W-:Y:S08]  /*3800*/  HMMA.16816.F32.BF16 R36, R12.reuse, R26, R92 ;  /* 0x0000001a0c24723c */ /* 0x040ff0000004185c */
[C---:B------:R-:W-:Y:S08]  /*3810*/  HMMA.16816.F32.BF16 R16, R12.reuse, R80, R96 ;  /* 0x000000500c10723c */ /* 0x040ff00000041860 */
[----:B------:R-:W-:Y:S08]  /*3820*/  HMMA.16816.F32.BF16 R88, R12, R82, R88 ;  /* 0x000000520c58723c */ /* 0x000ff00000041858 */
[C---:B-1----:R-:W-:Y:S01]  /*3830*/  HMMA.16816.F32.BF16 R80, R8.reuse, R60, R4 ;  /* 0x0000003c0850723c */ /* 0x042fe20000041804 */
[----:B------:R-:W-:Y:S07]  /*3840*/  LDSM.16.M88.4 R4, [R225+0x20100] ;  /* 0x02010000e104783b */ /* 0x000fee0000000200 */
[----:B------:R-:W-:Y:S08]  /*3850*/  HMMA.16816.F32.BF16 R56, R8, R62, R56 ;  /* 0x0000003e0838723c */ /* 0x000ff00000041838 */
[----:B------:R-:W-:Y:S01]  /*3860*/  HMMA.16816.F32.BF16 R32, R12, R76, R116 ;  /* 0x0000004c0c20723c */ /* 0x000fe20000041874 */
[----:B------:R-:W1:Y:S07]  /*3870*/  LDSM.16.M88.4 R116, [R222+0x14100] ;  /* 0x01410000de74783b */ /* 0x000e6e0000000200 */
[----:B------:R-:W-:Y:S01]  /*3880*/  HMMA.16816.F32.BF16 R60, R8, R42, R20 ;  /* 0x0000002a083c723c */ /* 0x000fe20000041814 */
[----:B------:R-:W2:Y:S07]  /*3890*/  LDSM.16.M88.4 R20, [R221+0x6800] ;  /* 0x00680000dd14783b */ /* 0x000eae0000000200 */
[C---:B------:R-:W-:Y:S01]  /*38a0*/  HMMA.16816.F32.BF16 R24, R12.reuse, R72, R108 ;  /* 0x000000480c18723c */ /* 0x040fe2000004186c */
[----:B------:R-:W-:Y:S07]  /*38b0*/  LDSM.16.M88.4 R108, [R216+0x15100] ;  /* 0x01510000d86c783b */ /* 0x000fee0000000200 */
[C---:B------:R-:W-:Y:S01]  /*38c0*/  HMMA.16816.F32.BF16 R28, R12.reuse, R78, R112 ;  /* 0x0000004e0c1c723c */ /* 0x040fe20000041870 */
[----:B------:R-:W-:Y:S07]  /*38d0*/  LDSM.16.M88.4 R112, [R216+0x16100] ;  /* 0x01610000d870783b */ /* 0x000fee0000000200 */
[----:B------:R-:W-:Y:S01]  /*38e0*/  HMMA.16816.F32.BF16 R96, R12, R68, R84 ;  /* 0x000000440c60723c */ /* 0x000fe20000041854 */
[----:B------:R-:W-:Y:S07]  /*38f0*/  LDSM.16.M88.4 R84, [R221+0x6000] ;  /* 0x00600000dd54783b */ /* 0x000fee0000000200 */
[----:B------:R-:W-:Y:S08]  /*3900*/  HMMA.16816.F32.BF16 R52, R8, R48, R52 ;  /* 0x000000300834723c */ /* 0x000ff00000041834 */
[----:B------:R-:W-:Y:S01]  /*3910*/  HMMA.16816.F32.BF16 R92, R12, R70, R64 ;  /* 0x000000460c5c723c */ /* 0x000fe20000041840 */
[----:B------:R-:W-:Y:S07]  /*3920*/  LDSM.16.M88.4 R12, [R223+0x24100] ;  /* 0x02410000df0c783b */ /* 0x000fee0000000200 */
[C---:B------:R-:W-:Y:S01]  /*3930*/  HMMA.16816.F32.BF16 R76, R8.reuse, R50, R36 ;  /* 0x00000032084c723c */ /* 0x040fe20000041824 */
[----:B------:R-:W3:Y:S04]  /*3940*/  LDSM.16.M88.4 R48, [R221+0x7000] ;  /* 0x00700000dd30783b */ /* 0x000ee80000000200 */
[----:B------:R-:W4:Y:S03]  /*3950*/  LDSM.16.M88.4 R36, [R221+0x8800] ;  /* 0x00880000dd24783b */ /* 0x000f260000000200 */
[C---:B------:R-:W-:Y:S08]  /*3960*/  HMMA.16816.F32.BF16 R72, R8.reuse, R44, R32 ;  /* 0x0000002c0848723c */ /* 0x040ff00000041820 */
[C---:B------:R-:W-:Y:S01]  /*3970*/  HMMA.16816.F32.BF16 R64, R8.reuse, R40, R24 ;  /* 0x000000280840723c */ /* 0x040fe20000041818 */
[----:B------:R-:W-:Y:S07]  /*3980*/  LDSM.16.M88.4 R40, [R221+0x8000] ;  /* 0x00800000dd28783b */ /* 0x000fee0000000200 */
[C---:B------:R-:W-:Y:S01]  /*3990*/  HMMA.16816.F32.BF16 R68, R8.reuse, R46, R28 ;  /* 0x0000002e0844723c */ /* 0x040fe2000004181c */
[----:B------:R-:W5:Y:S07]  /*39a0*/  LDSM.16.M88.4 R44, [R221+0x7800] ;  /* 0x00780000dd2c783b */ /* 0x000f6e0000000200 */
[C---:B-1----:R-:W-:Y:S08]  /*39b0*/  HMMA.16816.F32.BF16 R32, R8.reuse, R116, R16 ;  /* 0x000000740820723c */ /* 0x042ff00000041810 */
[----:B------:R-:W-:Y:S08]  /*39c0*/  HMMA.16816.F32.BF16 R24, R8, R100, R96 ;  /* 0x000000640818723c */ /* 0x000ff00000041860 */
[----:B--2---:R-:W-:Y:S08]  /*39d0*/  HMMA.16816.F32.BF16 R52, R4, R20, R52 ;  /* 0x000000140434723c */ /* 0x004ff00000041834 */
[----:B------:R-:W-:Y:S08]  /*39e0*/  HMMA.16816.F32.BF16 R16, R8, R102, R92 ;  /* 0x000000660810723c */ /* 0x000ff0000004185c */
[----:B------:R-:W-:Y:S08]  /*39f0*/  HMMA.16816.F32.BF16 R20, R4, R22, R76 ;  /* 0x000000160414723c */ /* 0x000ff0000004184c */
[----:B------:R-:W-:Y:S08]  /*3a00*/  HMMA.16816.F32.BF16 R28, R8, R118, R88 ;  /* 0x00000076081c723c */ /* 0x000ff00000041858 */
[C---:B---3--:R-:W-:Y:S08]  /*3a10*/  HMMA.16816.F32.BF16 R96, R4.reuse, R48, R72 ;  /* 0x000000300460723c */ /* 0x048ff00000041848 */
[C---:B------:R-:W-:Y:S08]  /*3a20*/  HMMA.16816.F32.BF16 R8, R4.reuse, R84, R80 ;  /* 0x000000540408723c */ /* 0x040ff00000041850 */
[C---:B------:R-:W-:Y:S08]  /*3a30*/  HMMA.16816.F32.BF16 R56, R4.reuse, R86, R56 ;  /* 0x000000560438723c */ /* 0x040ff00000041838 */
[C---:B------:R-:W-:Y:S08]  /*3a40*/  HMMA.16816.F32.BF16 R100, R4.reuse, R50, R68 ;  /* 0x000000320464723c */ /* 0x040ff00000041844 */
[----:B----4-:R-:W-:Y:S01]  /*3a50*/  HMMA.16816.F32.BF16 R92, R4, R36, R24 ;  /* 0x00000024045c723c */ /* 0x010fe20000041818 */
[----:B------:R-:W1:Y:S07]  /*3a60*/  LDSM.16.M88.4 R24, [R216+0x16900] ;  /* 0x01690000d818783b */ /* 0x000e6e0000000200 */
[----:B------:R-:W-:Y:S08]  /*3a70*/  HMMA.16816.F32.BF16 R72, R12, R104, R52 ;  /* 0x000000680c48723c */ /* 0x000ff00000041834 */
[----:B------:R-:W-:Y:S01]  /*3a80*/  HMMA.16816.F32.BF16 R84, R4, R38, R16 ;  /* 0x000000260454723c */ /* 0x000fe20000041810 */
[----:B------:R-:W2:Y:S04]  /*3a90*/  LDSM.16.M88.4 R16, [R216+0x17100] ;  /* 0x01710000d810783b */ /* 0x000ea80000000200 */
[----:B------:R-:W-:Y:S03]  /*3aa0*/  LDSM.16.M88.4 R36, [R227+0x9000] ;  /* 0x00900000e324783b */ /* 0x000fe60000000200 */
[----:B------:R-:W-:Y:S01]  /*3ab0*/  HMMA.16816.F32.BF16 R52, R12, R106, R20 ;  /* 0x0000006a0c34723c */ /* 0x000fe20000041814 */
[----:B------:R-:W3:Y:S07]  /*3ac0*/  LDSM.16.M88.4 R20, [R216+0x17900] ;  /* 0x01790000d814783b */ /* 0x000eee0000000200 */
[C---:B-----5:R-:W-:Y:S01]  /*3ad0*/  HMMA.16816.F32.BF16 R68, R4.reuse, R44, R64 ;  /* 0x0000002c0444723c */ /* 0x060fe20000041840 */
        /* <DEDUP_REMOVED lines=11> */
[----:B------:R-:W3:Y:S07]  /*3b90*/  LDSM.16.M88.4 R8, [R226+0x24100] ;  /* 0x02410000e208783b */ /* 0x000eee0000000200 */
[C---:B-1----:R-:W-:Y:S08]  /*3ba0*/  HMMA.16816.F32.BF16 R68, R12.reuse, R24, R68 ;  /* 0x000000180c44723c */ /* 0x042ff00000041844 */
[C---:B------:R-:W-:Y:S08]  /*3bb0*/  HMMA.16816.F32.BF16 R40, R12.reuse, R26, R88 ;  /* 0x0000001a0c28723c */ /* 0x040ff00000041858 */
[C---:B------:R-:W-:Y:S01]  /*3bc0*/  HMMA.16816.F32.BF16 R48, R12.reuse, R112, R96 ;  /* 0x000000700c30723c */ /* 0x040fe20000041860 */
[----:B------:R-:W-:Y:S07]  /*3bd0*/  LDSM.16.M88.4 R96, [R222+0x16100] ;  /* 0x01610000de60783b */ /* 0x000fee0000000200 */
[C---:B--2---:R-:W-:Y:S08]  /*3be0*/  HMMA.16816.F32.BF16 R32, R12.reuse, R16, R32 ;  /* 0x000000100c20723c */ /* 0x044ff00000041820 */
[C---:B------:R-:W-:Y:S08]  /*3bf0*/  HMMA.16816.F32.BF16 R28, R12.reuse, R18, R28 ;  /* 0x000000120c1c723c */ /* 0x040ff0000004181c */
[C---:B---3--:R-:W-:Y:S08]  /*3c00*/  HMMA.16816.F32.BF16 R24, R12.reuse, R20, R92 ;  /* 0x000000140c18723c */ /* 0x048ff0000004185c */
[----:B------:R-:W-:Y:S01]  /*3c10*/  HMMA.16816.F32.BF16 R12, R12, R22, R84 ;  /* 0x000000160c0c723c */ /* 0x000fe20000041854 */
[----:B------:R-:W1:Y:S07]  /*3c20*/  LDSM.16.M88.4 R20, [R222+0x15900] ;  /* 0x01590000de14783b */ /* 0x000e6e0000000200 */
[C---:B----4-:R-:W-:Y:S01]  /*3c30*/  HMMA.16816.F32.BF16 R16, R4.reuse, R36, R80 ;  /* 0x000000240410723c */ /* 0x050fe20000041850 */
[----:B------:R-:W-:Y:S07]  /*3c40*/  LDSM.16.M88.4 R80, [R221+0x9000] ;  /* 0x00900000dd50783b */ /* 0x000fee0000000200 */
[C---:B------:R-:W-:Y:S01]  /*3c50*/  HMMA.16816.F32.BF16 R120, R4.reuse, R64, R72 ;  /* 0x000000400478723c */ /* 0x040fe20000041848 */
[----:B------:R-:W-:Y:S07]  /*3c60*/  LDSM.16.M88.4 R72, [R221+0x9800] ;  /* 0x00980000dd48783b */ /* 0x000fee0000000200 */
[C---:B------:R-:W-:Y:S08]  /*3c70*/  HMMA.16816.F32.BF16 R116, R4.reuse, R38, R76 ;  /* 0x000000260474723c */ /* 0x040ff0000004184c */
[C---:B------:R-:W-:Y:S01]  /*3c80*/  HMMA.16816.F32.BF16 R112, R4.reuse, R66, R52 ;  /* 0x000000420470723c */ /* 0x040fe20000041834 */
[----:B------:R-:W-:Y:S07]  /*3c90*/  LDSM.16.M88.4 R64, [R221+0xa800] ;  /* 0x00a80000dd40783b */ /* 0x000fee0000000200 */
[C---:B-----5:R-:W-:Y:S01]  /*3ca0*/  HMMA.16816.F32.BF16 R104, R4.reuse, R100, R68 ;  /* 0x000000640468723c */ /* 0x060fe20000041844 */
[----:B------:R-:W-:Y:S07]  /*3cb0*/  LDSM.16.M88.4 R68, [R221+0xa000] ;  /* 0x00a00000dd44783b */ /* 0x000fee0000000200 */
[C---:B------:R-:W-:Y:S08]  /*3cc0*/  HMMA.16816.F32.BF16 R36, R4.reuse, R60, R48 ;  /* 0x0000003c0424723c */ /* 0x040ff00000041830 */
        /* <DEDUP_REMOVED lines=9> */
[----:B------:R-:W-:-:S06]  /*3d60*/  DEPBAR.LE SB0, 0x0 ;  /* 0x000080000000791a */ /* 0x000fcc0000000000 */
        /* <DEDUP_REMOVED lines=40> */
[----:B------:R-:W-:Y:S01]  /*3ff0*/  SEL R36, RZ, 0x10, P2 ;  /* 0x00000010ff247807 */ /* 0x000fe20001000000 */
[C---:B------:R-:W-:Y:S01]  /*4000*/  IMAD.SHL.U32 R16, R157.reuse, 0x2, RZ ;  /* 0x000000029d107824 */ /* 0x040fe200078e00ff */
[----:B------:R-:W-:Y:S01]  /*4010*/  SEL R35, RZ, 0x10, P5 ;  /* 0x00000010ff237807 */ /* 0x000fe20002800000 */
[----:B------:R-:W-:Y:S01]  /*4020*/  IMAD R9, R0, c[0x0][0x2b8], R4 ;  /* 0x0000ae0000097a24 */ /* 0x000fe200078e0204 */
[----:B------:R-:W-:Y:S01]  /*4030*/  SHF.L.U64.HI R14, R157, 0x1, R158 ;  /* 0x000000019d0e7819 */ /* 0x000fe2000001029e */
[----:B------:R-:W-:Y:S01]  /*4040*/  IMAD.SHL.U32 R12, R155, 0x2, RZ ;  /* 0x000000029b0c7824 */ /* 0x000fe200078e00ff */
[----:B------:R-:W-:Y:S01]  /*4050*/  SEL R34, RZ, 0x10, P4 ;  /* 0x00000010ff227807 */ /* 0x000fe20002000000 */
[----:B------:R-:W-:Y:S01]  /*4060*/  IMAD.WIDE.U32 R4, R9, c[0x0][0x1e0], RZ ;  /* 0x0000780009047a25 */ /* 0x000fe200078e00ff */
[----:B------:R-:W-:Y:S01]  /*4070*/  SHF.R.S32.HI R0, RZ, 0x1f, R9 ;  /* 0x0000001fff007819 */ /* 0x000fe20000011409 */
[----:B------:R1:W-:Y:S01]  /*4080*/  STL [R1+0x2c], R9 ;  /* 0x00002c0901007387 */ /* 0x0003e20000100800 */
[----:B------:R-:W-:Y:S01]  /*4090*/  SHF.L.U64.HI R13, R155, 0x1, R156 ;  /* 0x000000019b0d7819 */ /* 0x000fe2000001029c */
[C---:B------:R-:W-:Y:S01]  /*40a0*/  IMAD.SHL.U32 R10, R153.reuse, 0x2, RZ ;  /* 0x00000002990a7824 */ /* 0x040fe200078e00ff */
[----:B------:R-:W-:Y:S01]  /*40b0*/  SHF.L.U64.HI R11, R153, 0x1, R154 ;  /* 0x00000001990b7819 */ /* 0x000fe2000001029a */
[----:B------:R-:W-:Y:S01]  /*40c0*/  IMAD R0, R0, c[0x0][0x1e0], RZ ;  /* 0x0000780000007a24 */ /* 0x000fe200078e02ff */
[----:B------:R-:W-:-:S03]  /*40d0*/  SHF.L.U64.HI R15, R151, 0x1, R152 ;  /* 0x00000001970f7819 */ /* 0x000fc60000010298 */
[----:B------:R-:W-:-:S04]  /*40e0*/  IMAD R0, R9, c[0x0][0x1e4], R0 ;  /* 0x0000790009007a24 */ /* 0x000fc800078e0200 */
[----:B------:R-:W-:Y:S02]  /*40f0*/  IMAD.IADD R5, R5, 0x1, R0 ;  /* 0x0000000105057824 */ /* 0x000fe400078e0200 */
[----:B-1----:R-:W-:Y:S01]  /*4100*/  IMAD.SHL.U32 R9, R151, 0x2, RZ ;  /* 0x0000000297097824 */ /* 0x002fe200078e00ff */
[----:B--2---:R-:W-:Y:S01]  /*4110*/  SHF.R.S32.HI R0, RZ, 0x1f, R8 ;  /* 0x0000001fff007819 */ /* 0x004fe20000011408 */
[----:B------:R-:W-:Y:S01]  /*4120*/  IMAD.WIDE.U32 R4, R8, c[0x0][0x1f0], R4 ;  /* 0x00007c0008047a25 */ /* 0x000fe200078e0004 */
[----:B------:R1:W-:Y:S03]  /*4130*/  STL [R1+0x28], R8 ;  /* 0x0000280801007387 */ /* 0x0003e60000100800 */
[----:B------:R-:W-:-:S04]  /*4140*/  IMAD R0, R0, c[0x0][0x1f0], RZ ;  /* 0x00007c0000007a24 */ /* 0x000fc800078e02ff */
[----:B------:R-:W-:Y:S01]  /*4150*/  IMAD R6, R8, c[0x0][0x1f4], R0 ;  /* 0x00007d0008067a24 */ /* 0x000fe200078e0200 */
[----:B------:R-:W-:-:S04]  /*4160*/  IADD3 R0, P0, R4, UR22, RZ ;  /* 0x0000001604007c10 */ /* 0x000fc8000ff1e0ff */
[----:B------:R-:W-:Y:S02]  /*4170*/  IADD3.X R4, R5, UR19, R6, P0, !PT ;  /* 0x0000001305047c10 */ /* 0x000fe400087fe406 */
[----:B------:R-:W-:Y:S02]  /*4180*/  LEA R7, P0, R0, c[0x0][0x1c8], 0x1 ;  /* 0x0000720000077a11 */ /* 0x000fe400078008ff */
[----:B------:R-:W-:-:S04]  /*4190*/  IADD3 R5, -R36, 0x10, RZ ;  /* 0x0000001024057810 */ /* 0x000fc80007ffe1ff */
[----:B------:R-:W-:Y:S02]  /*41a0*/  LOP3.LUT R5, R5, 0xf, RZ, 0xc0, !PT ;  /* 0x0000000f05057812 */ /* 0x000fe400078ec0ff */
[----:B-1----:R-:W-:Y:S02]  /*41b0*/  LEA.HI.X R8, R0, c[0x0][0x1cc], R4, 0x1, P0 ;  /* 0x0000730000087a11 */ /* 0x002fe400000f0c04 */
[----:B------:R-:W1:Y:S04]  /*41c0*/  SHFL.IDX PT, R0, R7, 0x2, 0x181f ;  /* 0x00581f0007007f89 */ /* 0x000e6800000e0000 */
[----:B------:R-:W2:Y:S04]  /*41d0*/  SHFL.IDX PT, R4, R8, 0x2, 0x181f ;  /* 0x00581f0008047f89 */ /* 0x000ea800000e0000 */
[----:B------:R-:W-:Y:S01]  /*41e0*/  SHFL.IDX PT, R6, R8, RZ, 0x181f ;  /* 0x00181fff08067589 */ /* 0x000fe200000e0000 */
[----:B-1----:R-:W-:-:S02]  /*41f0*/  IADD3 R32, P1, P0, R5, R0, R16 ;  /* 0x0000000005207210 */ /* 0x002fc4000783e010 */
[----:B------:R-:W-:Y:S02]  /*4200*/  IADD3 R5, -R35, 0x10, RZ ;  /* 0x0000001023057810 */ /* 0x000fe40007ffe1ff */
[----:B--2---:R-:W-:Y:S02]  /*4210*/  IADD3.X R33, RZ, R4, R14, P1, P0 ;  /* 0x00000004ff217210 */ /* 0x004fe40000fe040e */
[----:B------:R-:W-:-:S04]  /*4220*/  LOP3.LUT R5, R5, 0xf, RZ, 0xc0, !PT ;  /* 0x0000000f05057812 */ /* 0x000fc800078ec0ff */
        /* <DEDUP_REMOVED lines=11> */
[----:B------:R-:W2:Y:S04]  /*42e0*/  SHFL.IDX PT, R0, R7, 0x1, 0x181f ;  /* 0x00381f0007007f89 */ /* 0x000ea800000e0000 */
[----:B------:R-:W3:Y:S01]  /*42f0*/  SHFL.IDX PT, R4, R8, 0x1, 0x181f ;  /* 0x00381f0008047f89 */ /* 0x000ee200000e0000 */
        /* <DEDUP_REMOVED lines=13> */
[----:B---3--:R-:W-:Y:S01]  /*43d0*/  IMAD.X R17, R4, 0x1, R14, P0 ;  /* 0x0000000104117824 */ /* 0x008fe200000e060e */
        /* <DEDUP_REMOVED lines=18> */
.L_x_1576:
[----:B------:R-:W-:Y:S01]  /*4500*/  LOP3.LUT R0, R147, 0xffffffe0, RZ, 0xc0, !PT ;  /* 0xffffffe093007812 */ /* 0x000fe200078ec0ff */
[----:B------:R-:W-:Y:S01]  /*4510*/  STL [R1+0x84], R223 ;  /* 0x000084df01007387 */ /* 0x000fe20000100800 */
[----:B------:R-:W-:Y:S02]  /*4520*/  LEA.HI R4, R148, R149, RZ, 0x2 ;  /* 0x0000009594047211 */ /* 0x000fe400078f10ff */
[----:B-1----:R-:W-:Y:S01]  /*4530*/  SHF.R.S32.HI R6, RZ, 0x1f, R146 ;  /* 0x0000001fff067819 */ /* 0x002fe20000011492 */
[C---:B------:R-:W-:Y:S01]  /*4540*/  IMAD.IADD R0, R149.reuse, 0x1, -R0 ;  /* 0x0000000195007824 */ /* 0x040fe200078e0a00 */
[----:B------:R-:W-:Y:S01]  /*4550*/  LOP3.LUT R4, R4, 0xfffffffc, RZ, 0xc0, !PT ;  /* 0xfffffffc04047812 */ /* 0x000fe200078ec0ff */
[----:B------:R-:W-:Y:S01]  /*4560*/  STL [R1+0x80], R222 ;  /* 0x000080de01007387 */ /* 0x000fe20000100800 */
[----:B------:R-:W-:Y:S02]  /*4570*/  LEA.HI R6, R6, R146, RZ, 0x3 ;  /* 0x0000009206067211 */ /* 0x000fe400078f18ff */
[----:B------:R-:W-:Y:S01]  /*4580*/  SHF.R.S32.HI R5, RZ, 0x1f, R0 ;  /* 0x0000001fff057819 */ /* 0x000fe20000011400 */
[----:B------:R-:W-:Y:S01]  /*4590*/  IMAD.IADD R4, R149, 0x1, -R4 ;  /* 0x0000000195047824 */ /* 0x000fe200078e0a04 */
[----:B------:R-:W-:Y:S01]  /*45a0*/  LOP3.LUT R6, R6, 0xffffff8, RZ, 0xc0, !PT ;  /* 0x0ffffff806067812 */ /* 0x000fe200078ec0ff */
[----:B------:R-:W-:Y:S01]  /*45b0*/  STL [R1+0x7c], R221 ;  /* 0x00007cdd01007387 */ /* 0x000fe20000100800 */
[----:B------:R-:W-:-:S02]  /*45c0*/  LEA.HI R5, R5, R0, RZ, 0x2 ;  /* 0x0000000005057211 */ /* 0x000fc400078f10ff */
[----:B------:R-:W-:Y:S01]  /*45d0*/  LEA.HI R7, R4, R4, RZ, 0x1 ;  /* 0x0000000404077211 */ /* 0x000fe200078f08ff */
[----:B------:R-:W-:Y:S01]  /*45e0*/  STL [R1+0x78], R216 ;  /* 0x000078d801007387 */ /* 0x000fe20000100800 */
[----:B------:R-:W-:Y:S02]  /*45f0*/  IADD3 R8, -R6, R146, RZ ;  /* 0x0000009206087210 */ /* 0x000fe40007ffe1ff */
[----:B------:R-:W-:Y:S02]  /*4600*/  LEA.HI.SX32 R6, R5, UR11, 0x1e ;  /* 0x0000000b05067c11 */ /* 0x000fe4000f8ff2ff */
[----:B------:R-:W-:Y:S01]  /*4610*/  PLOP3.LUT P0, PT, PT, PT, UP1, 0x80, 0x0 ;  /* 0x000000000000781c */ /* 0x000fe20003f0f018 */
[----:B------:R-:W-:Y:S01]  /*4620*/  @UP1 USHF.L.U32 UR10, UR10, 0x7, URZ ;  /* 0x000000070a0a1899 */ /* 0x000fe2000800063f */
[----:B------:R-:W-:Y:S01]  /*4630*/  LOP3.LUT R7, R7, 0x1ffffffe, RZ, 0xc0, !PT ;  /* 0x1ffffffe07077812 */ /* 0x000fe200078ec0ff */
[----:B------:R-:W-:Y:S01]  /*4640*/  IMAD R6, R8, 0x10, R6 ;  /* 0x0000001008067824 */ /* 0x000fe200078e0206 */
[----:B------:R-:W-:Y:S01]  /*4650*/  LOP3.LUT R5, R5, 0x7ffffffc, RZ, 0xc0, !PT ;  /* 0x7ffffffc05057812 */ /* 0x000fe200078ec0ff */
[----:B------:R-:W-:Y:S01]  /*4660*/  UIADD3 UR6, UR6, -0x2, URZ ;  /* 0xfffffffe06067890 */ /* 0x000fe2000fffe03f */
[----:B------:R-:W0:Y:S01]  /*4670*/  LDGDEPBAR ;  /* 0x00000000000079af */ /* 0x000e220000000000 */
[----:B------:R-:W-:-:S02]  /*4680*/  IMAD.IADD R4, R4, 0x1, -R7 ;  /* 0x0000000104047824 */ /* 0x000fc400078e0a07 */
[----:B------:R-:W-:Y:S01]  /*4690*/  IMAD.IADD R5, R0, 0x1, -R5 ;  /* 0x0000000100057824 */ /* 0x000fe200078e0a05 */
[----:B------:R-:W-:Y:S02]  /*46a0*/  MOV R0, UR4 ;  /* 0x0000000400007c02 */ /* 0x000fe40008000f00 */
[----:B------:R-:W-:Y:S01]  /*46b0*/  LEA R9, R4, R6, 0x3 ;  /* 0x0000000604097211 */ /* 0x000fe200078e18ff */
[----:B------:R-:W-:-:S04]  /*46c0*/  IMAD.SHL.U32 R8, R5, 0x2, RZ ;  /* 0x0000000205087824 */ /* 0x000fc800078e00ff */
[----:B------:R-:W-:Y:S01]  /*46d0*/  @P0 IMAD.HI.U32 R6, R9, c[0x0][0x2c8], RZ ;  /* 0x0000b20009060a27 */ /* 0x000fe200078e00ff */
[----:B------:R-:W-:Y:S01]  /*46e0*/  PLOP3.LUT P0, PT, PT, PT, UP1, 0x80, 0x0 ;  /* 0x000000000000781c */ /* 0x000fe20003f0f018 */
[----:B------:R-:W-:Y:S01]  /*46f0*/  STL [R1+0x58], R9 ;  /* 0x0000580901007387 */ /* 0x000fe20000100800 */
[----:B------:R-:W-:Y:S01]  /*4700*/  IADD3 R0, -R8, 0x1, R0 ;  /* 0x0000000108007810 */ /* 0x000fe20007ffe100 */
[----:B------:R-:W-:Y:S02]  /*4710*/  IMAD.MOV.U32 R4, RZ, RZ, R9 ;  /* 0x000000ffff047224 */ /* 0x000fe400078e0009 */
[----:B------:R-:W-:Y:S01]  /*4720*/  STL [R1+0x5c], R8 ;  /* 0x00005c0801007387 */ /* 0x000fe20000100800 */
[----:B------:R-:W-:-:S07]  /*4730*/  IADD3 R5, R0, -UR13, RZ ;  /* 0x8000000d00057c10 */ /* 0x000fce000fffe0ff */
[----:B------:R-:W-:Y:S02]  /*4740*/  @P0 SHF.R.U32.HI R4, RZ, c[0x0][0x2cc], R6 ;  /* 0x0000b300ff040a19 */ /* 0x000fe40000011606 */
[----:B------:R-:W-:Y:S01]  /*4750*/  IADD3 R6, -R8, UR4, RZ ;  /* 0x0000000408067c10 */ /* 0x000fe2000fffe1ff */
[----:B------:R-:W-:Y:S02]  /*4760*/  ULDC.64 UR4, c[0x0][0x2c8] ;  /* 0x0000b20000047ab9 */ /* 0x000fe40000000a00 */
[----:B------:R-:W1:Y:S04]  /*4770*/  SHFL.IDX PT, R7, R4, RZ, 0x1c1f ;  /* 0x001c1fff04077589 */ /* 0x000e6800000e0000 */
[----:B------:R-:W2:Y:S01]  /*4780*/  SHFL.IDX PT, R4, R4, 0x1, 0x1c1f ;  /* 0x003c1f0004047f89 */ /* 0x000ea200000e0000 */
[C---:B-1----:R-:W-:Y:S01]  /*4790*/  IMAD.IADD R0, R5.reuse, 0x1, R7 ;  /* 0x0000000105007824 */ /* 0x042fe200078e0207 */
[----:B--2---:R-:W-:-:S04]  /*47a0*/  IADD3 R5, R5, R4, RZ ;  /* 0x0000000405057210 */ /* 0x004fc80007ffe0ff */
[----:B------:R-:W-:-:S04]  /*47b0*/  IMNMX R0, R6, R0, PT ;  /* 0x0000000006007217 */ /* 0x000fc80003800200 */
[----:B------:R-:W-:-:S04]  /*47c0*/  ISETP.GT.AND P0, PT, R0, RZ, PT ;  /* 0x000000ff0000720c */ /* 0x000fc80003f04270 */
[----:B------:R-:W-:Y:S02]  /*47d0*/  FSEL R7, R84, -INF , P0 ;  /* 0xff80000054077808 */ /* 0x000fe40000000000 */
[----:B------:R-:W-:-:S04]  /*47e0*/  ISETP.GT.AND P0, PT, R0, 0x1, PT ;  /* 0x000000010000780c */ /* 0x000fc80003f04270 */
        /* <DEDUP_REMOVED lines=65> */
[----:B------:R-:W-:-:S02]  /*4c00*/  IMNMX R0, R6, R5, PT ;  /* 0x0000000506007217 */ /* 0x000fc40003800200 */
[----:B------:R-:W-:Y:S02]  /*4c10*/  FSEL R25, R57, -INF , P0 ;  /* 0xff80000039197808 */ /* 0x000fe40000000000 */
[----:B------:R-:W-:Y:S02]  /*4c20*/  ISETP.GT.AND P0, PT, R0, RZ, PT ;  /* 0x000000ff0000720c */ /* 0x000fe40003f04270 */
[----:B------:R-:W-:Y:S02]  /*4c30*/  FMNMX.FTZ R4, R103, R4, !PT ;  /* 0x0000000467047209 */ /* 0x000fe40007810000 */
[----:B------:R-:W-:Y:S02]  /*4c40*/  FSEL R15, R86, -INF , P0 ;  /* 0xff800000560f7808 */ /* 0x000fe40000000000 */
[----:B------:R-:W-:Y:S02]  /*4c50*/  ISETP.GT.AND P0, PT, R0, 0x1, PT ;  /* 0x000000010000780c */ /* 0x000fe40003f04270 */
[----:B------:R-:W-:-:S02]  /*4c60*/  FMNMX.FTZ R4, R25, R4, !PT ;  /* 0x0000000419047209 */ /* 0x000fc40007810000 */
[----:B------:R-:W-:Y:S02]  /*4c70*/  FSEL R17, R87, -INF , P0 ;  /* 0xff80000057117808 */ /* 0x000fe40000000000 */
[----:B------:R-:W-:Y:S01]  /*4c80*/  ISETP.GT.AND P0, PT, R0, 0x8, PT ;  /* 0x000000080000780c */ /* 0x000fe20003f04270 */
[----:B------:R-:W1:Y:S01]  /*4c90*/  SHFL.BFLY PT, R6, R4, 0x2, 0x1f ;  /* 0x0c401f0004067f89 */ /* 0x000e6200000e0000 */
        /* <DEDUP_REMOVED lines=60> */
[----:B-1----:R-:W-:Y:S02]  /*5060*/  FMNMX.FTZ R4, R6, R4, !PT ;  /* 0x0000000406047209 */ /* 0x002fe40007810000 */
[----:B------:R-:W-:Y:S02]  /*5070*/  FSEL R222, R58, -INF , P0 ;  /* 0xff8000003ade7808 */ /* 0x000fe40000000000 */
[----:B------:R-:W-:Y:S01]  /*5080*/  ISETP.GT.AND P0, PT, R0, 0x59, PT ;  /* 0x000000590000780c */ /* 0x000fe20003f04270 */
[----:B------:R-:W1:Y:S01]  /*5090*/  SHFL.BFLY PT, R173, R4, 0x1, 0x1f ;  /* 0x0c201f0004ad7f89 */ /* 0x000e6200000e0000 */
[----:B------:R-:W-:-:S02]  /*50a0*/  FMNMX.FTZ R172, R206, R172, !PT ;  /* 0x000000acceac7209 */ /* 0x000fc40007810000 */
[----:B------:R-:W-:Y:S02]  /*50b0*/  FSEL R212, R59, -INF , P0 ;  /* 0xff8000003bd47808 */ /* 0x000fe40000000000 */
        /* <DEDUP_REMOVED lines=9> */
[----:B------:R-:W1:Y:S02]  /*5150*/  SHFL.BFLY PT, R4, R172, 0x1, 0x1f ;  /* 0x0c201f00ac047f89 */ /* 0x000e6400000e0000 */
[----:B------:R2:W-:Y:S02]  /*5160*/  MUFU.EX2 R207, R0 ;  /* 0x0000000000cf7308 */ /* 0x0005e40000000800 */
[----:B--2---:R-:W-:-:S06]  /*5170*/  FFMA.FTZ R0, R8, c[0x0][0x2d0], -R13 ;  /* 0x0000b40008007a23 */ /* 0x004fcc000001080d */
[----:B------:R2:W3:Y:S01]  /*5180*/  MUFU.EX2 R210, R0 ;  /* 0x0000000000d27308 */ /* 0x0004e20000000800 */
[----:B-1----:R-:W-:Y:S01]  /*5190*/  FMNMX.FTZ R172, R4, R172, !PT ;  /* 0x000000ac04ac7209 */ /* 0x002fe20007810000 */
[----:B------:R-:W-:-:S03]  /*51a0*/  FFMA.FTZ R4, R16, c[0x0][0x2d0], -R13 ;  /* 0x0000b40010047a23 */ /* 0x000fc6000001080d */
[----:B------:R-:W-:-:S03]  /*51b0*/  FSETP.NEU.FTZ.AND P0, PT, R172, -INF , PT ;  /* 0xff800000ac00780b */ /* 0x000fc60003f1d000 */
[----:B------:R-:W-:Y:S01]  /*51c0*/  MUFU.EX2 R213, R4 ;  /* 0x0000000400d57308 */ /* 0x000fe20000000800 */
[----:B--2---:R-:W-:Y:S01]  /*51d0*/  FFMA.FTZ R0, R9, c[0x0][0x2d0], -R13 ;  /* 0x0000b40009007a23 */ /* 0x004fe2000001080d */
[----:B---3--:R-:W-:-:S06]  /*51e0*/  F2FP.BF16.PACK_AB R8, R210, R207 ;  /* 0x000000cfd208723e */ /* 0x008fcc00000010ff */
[----:B------:R1:W-:Y:S02]  /*51f0*/  MUFU.EX2 R107, R0 ;  /* 0x00000000006b7308 */ /* 0x0003e40000000800 */
[----:B-1----:R-:W-:-:S06]  /*5200*/  FFMA.FTZ R0, R10, c[0x0][0x2d0], -R13 ;  /* 0x0000b4000a007a23 */ /* 0x002fcc000001080d */
[----:B------:R1:W2:Y:S02]  /*5210*/  MUFU.EX2 R223, R0 ;  /* 0x0000000000df7308 */ /* 0x0002a40000000800 */
[----:B-1----:R-:W-:Y:S01]  /*5220*/  FFMA.FTZ R0, R11, c[0x0][0x2d0], -R13 ;  /* 0x0000b4000b007a23 */ /* 0x002fe2000001080d */
[----:B--2---:R-:W-:-:S05]  /*5230*/  F2FP.BF16.PACK_AB R10, R223, R107 ;  /* 0x0000006bdf0a723e */ /* 0x004fca00000010ff */
[----:B------:R1:W-:Y:S02]  /*5240*/  MUFU.EX2 R216, R0 ;  /* 0x0000000000d87308 */ /* 0x0003e40000000800 */
[----:B-1----:R-:W-:Y:S02]  /*5250*/  FFMA.FTZ R0, R12, c[0x0][0x2d0], -R13 ;  /* 0x0000b4000c007a23 */ /* 0x002fe4000001080d */
[----:B------:R-:W-:-:S04]  /*5260*/  FMUL.FTZ R12, R172, c[0x0][0x2d0] ;  /* 0x0000b400ac0c7a20 */ /* 0x000fc80000410000 */
[----:B------:R1:W-:Y:S01]  /*5270*/  MUFU.EX2 R211, R0 ;  /* 0x0000000000d37308 */ /* 0x0003e20000000800 */
[----:B------:R-:W-:Y:S01]  /*5280*/  FSEL R12, R12, RZ, P0 ;  /* 0x000000ff0c0c7208 */ /* 0x000fe20000000000 */
[----:B-1----:R-:W-:-:S06]  /*5290*/  FFMA.FTZ R0, R14, c[0x0][0x2d0], -R13 ;  /* 0x0000b4000e007a23 */ /* 0x002fcc000001080d */
[----:B------:R1:W-:Y:S02]  /*52a0*/  MUFU.EX2 R101, R0 ;  /* 0x0000000000657308 */ /* 0x0003e40000000800 */
[----:B-1----:R-:W-:-:S04]  /*52b0*/  IMAD.IADD R0, R144, 0x1, R145 ;  /* 0x0000000190007824 */ /* 0x002fc800078e0291 */
[----:B------:R-:W-:Y:S02]  /*52c0*/  IMAD.SHL.U32 R217, R0, 0x2, RZ ;  /* 0x0000000200d97824 */ /* 0x000fe400078e00ff */
[----:B------:R-:W-:Y:S02]  /*52d0*/  FFMA.FTZ R0, R15, c[0x0][0x2d0], -R12 ;  /* 0x0000b4000f007a23 */ /* 0x000fe4000001080c */
[C---:B------:R-:W-:Y:S01]  /*52e0*/  IMAD R220, R2.reuse, 0x2, R217 ;  /* 0x0000000202dc7824 */ /* 0x040fe200078e02d9 */
[----:B------:R-:W-:Y:S01]  /*52f0*/  LEA R218, R3, R217, 0x1 ;  /* 0x000000d903da7211 */ /* 0x000fe200078e08ff */
[----:B------:R1:W-:Y:S01]  /*5300*/  MUFU.EX2 R15, R0 ;  /* 0x00000000000f7308 */ /* 0x0003e20000000800 */
[----:B------:R-:W2:Y:S02]  /*5310*/  LDSM.16.MT88.4 R4, [R217+0x100] ;  /* 0x00010000d904783b */ /* 0x000ea40000004200 */
[----:B------:R-:W-:Y:S01]  /*5320*/  LEA R219, R2, R218, 0x1 ;  /* 0x000000da02db7211 */ /* 0x000fe200078e08ff */
[----:B------:R-:W-:Y:S01]  /*5330*/  IMAD.MOV.U32 R2, RZ, RZ, R88 ;  /* 0x000000ffff027224 */ /* 0x000fe200078e0058 */
[----:B------:R-:W-:Y:S04]  /*5340*/  LDSM.16.MT88.4 R44, [R217+0x900] ;  /* 0x00090000d92c783b */ /* 0x000fe80000004200 */
[----:B------:R-:W-:Y:S04]  /*5350*/  LDSM.16.MT88.4 R36, [R218+0x900] ;  /* 0x00090000da24783b */ /* 0x000fe80000004200 */
[----:B------:R-:W3:Y:S01]  /*5360*/  LDSM.16.MT88.4 R28, [R220+0x100] ;  /* 0x00010000dc1c783b */ /* 0x000ee20000004200 */
[----:B-1----:R-:W-:-:S03]  /*5370*/  FFMA.FTZ R0, R17, c[0x0][0x2d0], -R12 ;  /* 0x0000b40011007a23 */ /* 0x002fc6000001080c */
[----:B------:R-:W1:Y:S01]  /*5380*/  LDSM.16.MT88.4 R72, [R217+0x3100] ;  /* 0x00310000d948783b */ /* 0x000e620000004200 */
[----:B------:R4:W4:Y:S03]  /*5390*/  MUFU.EX2 R14, R0 ;  /* 0x00000000000e7308 */ /* 0x0009260000000800 */
[----:B------:R-:W-:Y:S04]  /*53a0*/  LDSM.16.MT88.4 R84, [R220+0x3100] ;  /* 0x00310000dc54783b */ /* 0x000fe80000004200 */
[----:B------:R-:W-:Y:S04]  /*53b0*/  LDSM.16.MT88.4 R80, [R218+0x3100] ;  /* 0x00310000da50783b */ /* 0x000fe80000004200 */
[----:B------:R-:W-:Y:S04]  /*53c0*/  LDSM.16.MT88.4 R64, [R219+0x900] ;  /* 0x00090000db40783b */ /* 0x000fe80000004200 */
[----:B------:R-:W-:Y:S01]  /*53d0*/  LDSM.16.MT88.4 R68, [R220+0x3900] ;  /* 0x00390000dc44783b */ /* 0x000fe20000004200 */
[----:B----4-:R-:W-:Y:S01]  /*53e0*/  FFMA.FTZ R0, R18, c[0x0][0x2d0], -R12 ;  /* 0x0000b40012007a23 */ /* 0x010fe2000001080c */
[----:B------:R-:W-:-:S02]  /*53f0*/  F2FP.BF16.PACK_AB R9, R14, R15 ;  /* 0x0000000f0e09723e */ /* 0x000fc400000010ff */
[----:B------:R-:W4:Y:S01]  /*5400*/  LDSM.16.MT88.4 R16, [R218+0x100] ;  /* 0x00010000da10783b */ /* 0x000f220000004200 */
[----:B------:R2:W-:Y:S03]  /*5410*/  MUFU.EX2 R3, R0 ;  /* 0x0000000000037308 */ /* 0x0005e60000000800 */
[----:B------:R-:W-:Y:S04]  /*5420*/  LDSM.16.MT88.4 R60, [R217+0x3900] ;  /* 0x00390000d93c783b */ /* 0x000fe80000004200 */
[----:B------:R-:W-:Y:S04]  /*5430*/  LDSM.16.MT88.4 R76, [R219+0x3100] ;  /* 0x00310000db4c783b */ /* 0x000fe80000004200 */
[----:B------:R-:W-:Y:S04]  /*5440*/  LDSM.16.MT88.4 R56, [R218+0x3900] ;  /* 0x00390000da38783b */ /* 0x000fe80000004200 */
[----:B------:R-:W-:Y:S01]  /*5450*/  LDSM.16.MT88.4 R88, [R220+0x900] ;  /* 0x00090000dc58783b */ /* 0x000fe20000004200 */
[----:B--2---:R-:W-:-:S03]  /*5460*/  FFMA.FTZ R0, R22, c[0x0][0x2d0], -R12 ;  /* 0x0000b40016007a23 */ /* 0x004fc6000001080c */
[----:B------:R-:W-:Y:S01]  /*5470*/  LDSM.16.MT88.4 R96, [R218+0x6100] ;  /* 0x00610000da60783b */ /* 0x000fe20000004200 */
[----:B------:R2:W1:Y:S03]  /*5480*/  MUFU.EX2 R100, R0 ;  /* 0x0000000000647308 */ /* 0x0004660000000800 */
[----:B------:R-:W-:Y:S01]  /*5490*/  LDSM.16.MT88.4 R92, [R219+0x3900] ;  /* 0x00390000db5c783b */ /* 0x000fe20000004200 */
[----:B--2---:R-:W-:Y:S01]  /*54a0*/  FFMA.FTZ R0, R21, c[0x0][0x2d0], -R12 ;  /* 0x0000b40015007a23 */ /* 0x004fe2000001080c */
[----:B-1----:R-:W-:-:S03]  /*54b0*/  F2FP.BF16.PACK_AB R11, R100, R3 ;  /* 0x00000003640b723e */ /* 0x002fc600000010ff */
[----:B------:R1:W-:Y:S04]  /*54c0*/  MUFU.EX2 R111, R0 ;  /* 0x00000000006f7308 */ /* 0x0003e80000000800 */
[C---:B------:R-:W-:Y:S07]  /*54d0*/  HMMA.16816.F32.BF16 R40, R8.reuse, R4, RZ ;  /* 0x000000040828723c */ /* 0x040fee00000418ff */
[----:B------:R-:W-:Y:S01]  /*54e0*/  F2FP.BF16.PACK_AB R4, R211, R216 ;  /* 0x000000d8d304723e */ /* 0x000fe200000010ff */
[----:B------:R-:W-:Y:S01]  /*54f0*/  HMMA.16816.F32.BF16 R32, R8, R6, RZ ;  /* 0x000000060820723c */ /* 0x000fe200000418ff */
[----:B-1----:R-:W-:-:S06]  /*5500*/  FFMA.FTZ R0, R20, c[0x0][0x2d0], -R12 ;  /* 0x0000b40014007a23 */ /* 0x002fcc000001080c */
[----:B------:R-:W-:Y:S01]  /*5510*/  F2FP.BF16.PACK_AB R6, R213, R101 ;  /* 0x00000065d506723e */ /* 0x000fe200000010ff */
[----:B------:R1:W2:Y:S01]  /*5520*/  MUFU.EX2 R105, R0 ;  /* 0x0000000000697308 */ /* 0x0002a20000000800 */
[C---:B---3--:R-:W-:Y:S08]  /*5530*/  HMMA.16816.F32.BF16 R52, R8.reuse, R28, RZ ;  /* 0x0000001c0834723c */ /* 0x048ff000000418ff */
[C---:B------:R-:W-:Y:S01]  /*5540*/  HMMA.16816.F32.BF16 R48, R8.reuse, R30, RZ ;  /* 0x0000001e0830723c */ /* 0x040fe200000418ff */
[--C-:B-1----:R-:W-:Y:S01]  /*5550*/  FFMA.FTZ R0, R23, c[0x0][0x2d0], -R12.reuse ;  /* 0x0000b40017007a23 */ /* 0x102fe2000001080c */
[----:B--2---:R-:W-:Y:S01]  /*5560*/  F2FP.BF16.PACK_AB R5, R105, R111 ;  /* 0x0000006f6905723e */ /* 0x004fe200000010ff */
[----:B------:R-:W1:Y:S05]  /*5570*/  LDSM.16.MT88.4 R20, [R219+0x100] ;  /* 0x00010000db14783b */ /* 0x000e6a0000004200 */
[----:B------:R-:W-:Y:S01]  /*5580*/  HMMA.16816.F32.BF16 R28, R8, R74, RZ ;  /* 0x0000004a081c723c */ /* 0x000fe200000418ff */
[----:B------:R2:W-:Y:S02]  /*5590*/  MUFU.EX2 R102, R0 ;  /* 0x0000000000667308 */ /* 0x0005e40000000800 */
[----:B--2---:R-:W-:-:S06]  /*55a0*/  FFMA.FTZ R0, R24, c[0x0][0x2d0], -R12 ;  /* 0x0000b40018007a23 */ /* 0x004fcc000001080c */
[----:B------:R2:W3:Y:S02]  /*55b0*/  MUFU.EX2 R110, R0 ;  /* 0x00000000006e7308 */ /* 0x0004e40000000800 */
[----:B--2---:R-:W-:Y:S01]  /*55c0*/  IMAD.MOV.U32 R0, RZ, RZ, R25 ;  /* 0x000000ffff007224 */ /* 0x004fe200078e0019 */
[----:B---3--:R-:W-:Y:S01]  /*55d0*/  F2FP.BF16.PACK_AB R7, R110, R102 ;  /* 0x000000666e07723e */ /* 0x008fe200000010ff */
[C---:B----4-:R-:W-:Y:S08]  /*55e0*/  HMMA.16816.F32.BF16 R24, R8.reuse, R16, RZ ;  /* 0x000000100818723c */ /* 0x050ff000000418ff */
[----:B------:R-:W-:Y:S08]  /*55f0*/  HMMA.16816.F32.BF16 R16, R8, R18, RZ ;  /* 0x000000120810723c */ /* 0x000ff000000418ff */
[----:B------:R-:W-:Y:S08]  /*5600*/  HMMA.16816.F32.BF16 R192, R4, R44, R40 ;  /* 0x0000002c04c0723c */ /* 0x000ff00000041828 */
[----:B-1----:R-:W-:Y:S08]  /*5610*/  HMMA.16816.F32.BF16 R40, R8, R20, RZ ;  /* 0x000000140828723c */ /* 0x002ff000000418ff */
[C---:B------:R-:W-:Y:S08]  /*5620*/  HMMA.16816.F32.BF16 R188, R4.reuse, R46, R32 ;  /* 0x0000002e04bc723c */ /* 0x040ff00000041820 */
[C---:B------:R-:W-:Y:S08]  /*5630*/  HMMA.16816.F32.BF16 R184, R4.reuse, R36, R24 ;  /* 0x0000002404b8723c */ /* 0x040ff00000041818 */
[----:B------:R-:W-:Y:S08]  /*5640*/  HMMA.16816.F32.BF16 R180, R4, R38, R16 ;  /* 0x0000002604b4723c */ /* 0x000ff00000041810 */
[C---:B------:R-:W-:Y:S08]  /*5650*/  HMMA.16816.F32.BF16 R36, R8.reuse, R22, RZ ;  /* 0x000000160824723c */ /* 0x040ff000000418ff */
[C---:B------:R-:W-:Y:S01]  /*5660*/  HMMA.16816.F32.BF16 R32, R8.reuse, R72, RZ ;  /* 0x000000480820723c */ /* 0x040fe200000418ff */
[----:B------:R-:W1:Y:S07]  /*5670*/  LDSM.16.MT88.4 R72, [R217+0x6100] ;  /* 0x00610000d948783b */ /* 0x000e6e0000004200 */
[C---:B------:R-:W-:Y:S08]  /*5680*/  HMMA.16816.F32.BF16 R44, R8.reuse, R86, RZ ;  /* 0x00000056082c723c */ /* 0x040ff000000418ff */
[C---:B------:R-:W-:Y:S08]  /*5690*/  HMMA.16816.F32.BF16 R20, R8.reuse, R82, RZ ;  /* 0x000000520814723c */ /* 0x040ff000000418ff */
[C---:B------:R-:W-:Y:S01]  /*56a0*/  HMMA.16816.F32.BF16 R16, R8.reuse, R84, RZ ;  /* 0x000000540810723c */ /* 0x040fe200000418ff */
[----:B------:R-:W-:Y:S07]  /*56b0*/  LDSM.16.MT88.4 R84, [R220+0x6900] ;  /* 0x00690000dc54783b */ /* 0x000fee0000004200 */
[----:B------:R-:W-:Y:S01]  /*56c0*/  HMMA.16816.F32.BF16 R24, R8, R80, RZ ;  /* 0x000000500818723c */ /* 0x000fe200000418ff */
[----:B------:R-:W-:Y:S07]  /*56d0*/  LDSM.16.MT88.4 R80, [R219+0x6900] ;  /* 0x00690000db50783b */ /* 0x000fee0000004200 */
[C---:B------:R-:W-:Y:S01]  /*56e0*/  HMMA.16816.F32.BF16 R128, R4.reuse, R64, R40 ;  /* 0x000000400480723c */ /* 0x040fe20000041828 */
[----:B------:R-:W2:Y:S07]  /*56f0*/  LDSM.16.MT88.4 R40, [R220+0x6100] ;  /* 0x00610000dc28783b */ /* 0x000eae0000004200 */
[C---:B------:R-:W-:Y:S01]  /*5700*/  HMMA.16816.F32.BF16 R176, R4.reuse, R66, R36 ;  /* 0x0000004204b0723c */ /* 0x040fe20000041824 */
[----:B------:R-:W3:Y:S07]  /*5710*/  LDSM.16.MT88.4 R36, [R217+0x6900] ;  /* 0x00690000d924783b */ /* 0x000eee0000004200 */
[C---:B------:R-:W-:Y:S01]  /*5720*/  HMMA.16816.F32.BF16 R196, R4.reuse, R70, R44 ;  /* 0x0000004604c4723c */ /* 0x040fe2000004182c */
[----:B------:R-:W4:Y:S07]  /*5730*/  LDSM.16.MT88.4 R44, [R219+0x6100] ;  /* 0x00610000db2c783b */ /* 0x000f2e0000004200 */
[----:B------:R-:W-:Y:S08]  /*5740*/  HMMA.16816.F32.BF16 R168, R4, R60, R32 ;  /* 0x0000003c04a8723c */ /* 0x000ff00000041820 */
[----:B------:R-:W-:Y:S08]  /*5750*/  HMMA.16816.F32.BF16 R32, R8, R76, RZ ;  /* 0x0000004c0820723c */ /* 0x000ff000000418ff */
[----:B------:R-:W-:Y:S08]  /*5760*/  HMMA.16816.F32.BF16 R164, R4, R62, R28 ;  /* 0x0000003e04a4723c */ /* 0x000ff0000004181c */
[----:B------:R-:W-:Y:S01]  /*5770*/  HMMA.16816.F32.BF16 R28, R8, R78, RZ ;  /* 0x0000004e081c723c */ /* 0x000fe200000418ff */
[----:B------:R-:W-:Y:S07]  /*5780*/  LDSM.16.MT88.4 R76, [R219+0x9100] ;  /* 0x00910000db4c783b */ /* 0x000fee0000004200 */
[C---:B------:R-:W-:Y:S08]  /*5790*/  HMMA.16816.F32.BF16 R144, R4.reuse, R58, R20 ;  /* 0x0000003a0490723c */ /* 0x040ff00000041814 */
[----:B------:R-:W-:Y:S01]  /*57a0*/  HMMA.16816.F32.BF16 R148, R4, R68, R16 ;  /* 0x000000440494723c */ /* 0x000fe20000041810 */
[----:B------:R-:W2:Y:S07]  /*57b0*/  LDSM.16.MT88.4 R68, [R218+0x6900] ;  /* 0x00690000da44783b */ /* 0x000eae0000004200 */
[----:B-1----:R-:W-:Y:S08]  /*57c0*/  HMMA.16816.F32.BF16 R20, R8, R74, RZ ;  /* 0x0000004a0814723c */ /* 0x002ff000000418ff */
[C---:B------:R-:W-:Y:S01]  /*57d0*/  HMMA.16816.F32.BF16 R132, R4.reuse, R90, R48 ;  /* 0x0000005a0484723c */ /* 0x040fe20000041830 */
[----:B------:R-:W1:Y:S07]  /*57e0*/  LDSM.16.MT88.4 R48, [R217+0x9100] ;  /* 0x00910000d930783b */ /* 0x000e6e0000004200 */
[----:B------:R-:W-:Y:S08]  /*57f0*/  HMMA.16816.F32.BF16 R140, R4, R56, R24 ;  /* 0x00000038048c723c */ /* 0x000ff00000041818 */
[C---:B------:R-:W-:Y:S01]  /*5800*/  HMMA.16816.F32.BF16 R24, R8.reuse, R72, RZ ;  /* 0x000000480818723c */ /* 0x040fe200000418ff */
[----:B------:R-:W1:Y:S07]  /*5810*/  LDSM.16.MT88.4 R72, [R220+0x9100] ;  /* 0x00910000dc48783b */ /* 0x000e6e0000004200 */
[----:B------:R-:W-:Y:S07]  /*5820*/  HMMA.16816.F32.BF16 R16, R8, R96, RZ ;  /* 0x000000600810723c */ /* 0x000fee00000418ff */
[----:B------:R-:W-:Y:S01]  /*5830*/  IMAD.MOV.U32 R97, RZ, RZ, R116 ;  /* 0x000000ffff617224 */ /* 0x000fe200078e0074 */
[----:B------:R-:W-:Y:S01]  /*5840*/  HMMA.16816.F32.BF16 R160, R4, R92, R32 ;  /* 0x0000005c04a0723c */ /* 0x000fe20000041820 */
[----:B------:R-:W-:-:S06]  /*5850*/  MOV R96, R111 ;  /* 0x0000006f00607202 */ /* 0x000fcc0000000f00 */
[----:B------:R-:W-:Y:S01]  /*5860*/  IMAD.MOV.U32 R93, RZ, RZ, R110 ;  /* 0x000000ffff5d7224 */ /* 0x000fe200078e006e */
[----:B--2---:R-:W-:Y:S01]  /*5870*/  HMMA.16816.F32.BF16 R32, R8, R40, RZ ;  /* 0x000000280820723c */ /* 0x004fe200000418ff */
[----:B------:R-:W-:-:S07]  /*5880*/  IMAD.MOV.U32 R92, RZ, RZ, R109 ;  /* 0x000000ffff5c7224 */ /* 0x000fce00078e006d */
[----:B------:R-:W-:Y:S07]  /*5890*/  HMMA.16816.F32.BF16 R156, R4, R94, R28 ;  /* 0x0000005e049c723c */ /* 0x000fee000004181c */
[----:B------:R-:W-:Y:S01]  /*58a0*/  MOV R95, R108 ;  /* 0x0000006c005f7202 */ /* 0x000fe20000000f00 */
[----:B------:R-:W-:Y:S08]  /*58b0*/  HMMA.16816.F32.BF16 R28, R8, R42, RZ ;  /* 0x0000002a081c723c */ /* 0x000ff000000418ff */
[C---:B---3--:R-:W-:Y:S08]  /*58c0*/  HMMA.16816.F32.BF16 R120, R4.reuse, R38, R20 ;  /* 0x000000260478723c */ /* 0x048ff00000041814 */
[----:B------:R-:W-:Y:S01]  /*58d0*/  HMMA.16816.F32.BF16 R136, R4, R88, R52 ;  /* 0x000000580488723c */ /* 0x000fe20000041834 */
[----:B------:R-:W2:Y:S04]  /*58e0*/  LDSM.16.MT88.4 R52, [R218+0x9100] ;  /* 0x00910000da34783b */ /* 0x000ea80000004200 */
[----:B------:R-:W3:Y:S03]  /*58f0*/  LDSM.16.MT88.4 R88, [R217+0x9900] ;  /* 0x00990000d958783b */ /* 0x000ee60000004200 */
[----:B----4-:R-:W-:Y:S08]  /*5900*/  HMMA.16816.F32.BF16 R20, R8, R46, RZ ;  /* 0x0000002e0814723c */ /* 0x010ff000000418ff */
[C---:B------:R-:W-:Y:S08]  /*5910*/  HMMA.16816.F32.BF16 R152, R4.reuse, R36, R24 ;  /* 0x000000240498723c */ /* 0x040ff00000041818 */
[----:B------:R-:W-:Y:S07]  /*5920*/  HMMA.16816.F32.BF16 R116, R4, R68, R16 ;  /* 0x000000440474723c */ /* 0x000fee0000041810 */
[----:B------:R-:W-:Y:S01]  /*5930*/  IMAD.MOV.U32 R68, RZ, RZ, R107 ;  /* 0x000000ffff447224 */ /* 0x000fe200078e006b */
[----:B------:R-:W-:Y:S01]  /*5940*/  HMMA.16816.F32.BF16 R24, R8, R44, RZ ;  /* 0x0000002c0818723c */ /* 0x000fe200000418ff */
[----:B------:R-:W-:-:S07]  /*5950*/  IMAD.MOV.U32 R69, RZ, RZ, R97 ;  /* 0x000000ffff457224 */ /* 0x000fce00078e0061 */
[C---:B-1----:R-:W-:Y:S08]  /*5960*/  HMMA.16816.F32.BF16 R16, R8.reuse, R48, RZ ;  /* 0x000000300810723c */ /* 0x042ff000000418ff */
[C---:B------:R-:W-:Y:S08]  /*5970*/  HMMA.16816.F32.BF16 R60, R8.reuse, R50, RZ ;  /* 0x00000032083c723c */ /* 0x040ff000000418ff */
[C---:B------:R-:W-:Y:S07]  /*5980*/  HMMA.16816.F32.BF16 R48, R8.reuse, R72, RZ ;  /* 0x000000480830723c */ /* 0x040fee00000418ff */
[----:B------:R-:W-:Y:S01]  /*5990*/  IMAD.MOV.U32 R72, RZ, RZ, R106 ;  /* 0x000000ffff487224 */ /* 0x000fe200078e006a */
[----:B------:R-:W-:Y:S01]  /*59a0*/  HMMA.16816.F32.BF16 R44, R8, R74, RZ ;  /* 0x0000004a082c723c */ /* 0x000fe200000418ff */
[----:B------:R-:W-:-:S06]  /*59b0*/  MOV R73, R105 ;  /* 0x0000006900497202 */ /* 0x000fcc0000000f00 */
[----:B------:R-:W-:Y:S01]  /*59c0*/  IMAD.MOV.U32 R74, RZ, RZ, R104 ;  /* 0x000000ffff4a7224 */ /* 0x000fe200078e0068 */
[----:B--2---:R-:W-:Y:S01]  /*59d0*/  HMMA.16816.F32.BF16 R56, R8, R52, RZ ;  /* 0x000000340838723c */ /* 0x004fe200000418ff */
[----:B------:R-:W-:-:S07]  /*59e0*/  IMAD.MOV.U32 R75, RZ, RZ, R103 ;  /* 0x000000ffff4b7224 */ /* 0x000fce00078e0067 */
[----:B------:R-:W-:Y:S07]  /*59f0*/  HMMA.16816.F32.BF16 R104, R4, R84, R32 ;  /* 0x000000540468723c */ /* 0x000fee0000041820 */
[----:B------:R-:W-:Y:S01]  /*5a00*/  MOV R34, R102 ;  /* 0x0000006600227202 */ /* 0x000fe20000000f00 */
[----:B------:R-:W-:Y:S01]  /*5a10*/  IMAD.MOV.U32 R33, RZ, RZ, R101 ;  /* 0x000000ffff217224 */ /* 0x000fe200078e0065 */
[----:B------:R-:W-:Y:S01]  /*5a20*/  HMMA.16816.F32.BF16 R52, R8, R54, RZ ;  /* 0x000000360834723c */ /* 0x000fe200000418ff */
[----:B------:R-:W-:-:S02]  /*5a30*/  IMAD.MOV.U32 R32, RZ, RZ, R100 ;  /* 0x000000ffff207224 */ /* 0x000fc400078e0064 */
[----:B------:R-:W-:-:S05]  /*5a40*/  IMAD.MOV.U32 R35, RZ, RZ, R69 ;  /* 0x000000ffff237224 */ /* 0x000fca00078e0045 */
[C---:B------:R-:W-:Y:S07]  /*5a50*/  HMMA.16816.F32.BF16 R100, R4.reuse, R86, R28 ;  /* 0x000000560464723c */ /* 0x040fee000004181c */
[----:B------:R-:W-:Y:S01]  /*5a60*/  MOV R31, R95 ;  /* 0x0000005f001f7202 */ /* 0x000fe20000000f00 */
[----:B------:R-:W-:Y:S01]  /*5a70*/  IMAD.MOV.U32 R30, RZ, RZ, R92 ;  /* 0x000000ffff1e7224 */ /* 0x000fe200078e005c */
[----:B---3--:R-:W-:Y:S01]  /*5a80*/  HMMA.16816.F32.BF16 R84, R4, R88, R16 ;  /* 0x000000580454723c */ /* 0x008fe20000041810 */
[----:B------:R-:W-:Y:S01]  /*5a90*/  IMAD.MOV.U32 R29, RZ, RZ, R93 ;  /* 0x000000ffff1d7224 */ /* 0x000fe200078e005d */
[----:B------:R-:W-:Y:S01]  /*5aa0*/  LDSM.16.MT88.4 R16, [R220+0x9900] ;  /* 0x00990000dc10783b */ /* 0x000fe20000004200 */
[----:B------:R-:W-:-:S05]  /*5ab0*/  MOV R28, R96 ;  /* 0x00000060001c7202 */ /* 0x000fca0000000f00 */
[----:B------:R-:W-:Y:S01]  /*5ac0*/  HMMA.16816.F32.BF16 R92, R4, R82, R20 ;  /* 0x00000052045c723c */ /* 0x000fe20000041814 */
[----:B------:R-:W1:Y:S07]  /*5ad0*/  LDSM.16.MT88.4 R20, [R218+0x9900] ;  /* 0x00990000da14783b */ /* 0x000e6e0000004200 */
[C---:B------:R-:W-:Y:S08]  /*5ae0*/  HMMA.16816.F32.BF16 R64, R8.reuse, R98, RZ ;  /* 0x000000620840723c */ /* 0x040ff000000418ff */
[C---:B------:R-:W-:Y:S08]  /*5af0*/  HMMA.16816.F32.BF16 R40, R8.reuse, R76, RZ ;  /* 0x0000004c0828723c */ /* 0x040ff000000418ff */
[----:B------:R-:W-:Y:S01]  /*5b00*/  HMMA.16816.F32.BF16 R36, R8, R78, RZ ;  /* 0x0000004e0824723c */ /* 0x000fe200000418ff */
[----:B------:R-:W2:Y:S07]  /*5b10*/  LDSM.16.MT88.4 R8, [R219+0x9900] ;  /* 0x00990000db08783b */ /* 0x000eae0000004200 */
[C---:B------:R-:W-:Y:S07]  /*5b20*/  HMMA.16816.F32.BF16 R88, R4.reuse, R90, R60 ;  /* 0x0000005a0458723c */ /* 0x040fee000004183c */
[----:B------:R-:W-:Y:S01]  /*5b30*/  IMAD.MOV.U32 R62, RZ, RZ, R0 ;  /* 0x000000ffff3e7224 */ /* 0x000fe200078e0000 */
[----:B------:R-:W-:Y:S01]  /*5b40*/  HMMA.16816.F32.BF16 R96, R4, R80, R24 ;  /* 0x000000500460723c */ /* 0x000fe20000041818 */
[----:B------:R-:W-:Y:S01]  /*5b50*/  FFMA.FTZ R0, R127, c[0x0][0x2d0], -R13 ;  /* 0x0000b4007f007a23 */ /* 0x000fe2000001080d */
[----:B------:R-:W-:Y:S01]  /*5b60*/  MOV R61, R222 ;  /* 0x000000de003d7202 */ /* 0x000fe20000000f00 */
[----:B------:R-:W-:Y:S01]  /*5b70*/  IMAD.MOV.U32 R63, RZ, RZ, R2 ;  /* 0x000000ffff3f7224 */ /* 0x000fe200078e0002 */
[----:B------:R-:W-:Y:S01]  /*5b80*/  LDSM.16.MT88.4 R24, [R219+0x1100] ;  /* 0x00110000db18783b */ /* 0x000fe20000004200 */
[----:B------:R-:W-:-:S02]  /*5b90*/  FFMA.FTZ R2, R113, c[0x0][0x2d0], -R12 ;  /* 0x0000b40071027a23 */ /* 0x000fc4000001080c */
[----:B------:R-:W-:Y:S01]  /*5ba0*/  IMAD.MOV.U32 R127, RZ, RZ, R30 ;  /* 0x000000ffff7f7224 */ /* 0x000fe200078e001e */
[----:B-1----:R-:W-:Y:S01]  /*5bb0*/  HMMA.16816.F32.BF16 R80, R4, R20, R56 ;  /* 0x000000140450723c */ /* 0x002fe20000041838 */
[----:B------:R1:W3:Y:S01]  /*5bc0*/  MUFU.EX2 R20, R0 ;  /* 0x0000000000147308 */ /* 0x0002e20000000800 */
[----:B------:R-:W-:-:S05]  /*5bd0*/  IMAD.MOV.U32 R30, RZ, RZ, R33 ;  /* 0x000000ffff1e7224 */ /* 0x000fca00078e0021 */
[----:B------:R-:W-:Y:S01]  /*5be0*/  IMAD.MOV.U32 R59, RZ, RZ, R74 ;  /* 0x000000ffff3b7224 */ /* 0x000fe200078e004a */
[C---:B------:R-:W-:Y:S01]  /*5bf0*/  HMMA.16816.F32.BF16 R76, R4.reuse, R22, R52 ;  /* 0x00000016044c723c */ /* 0x040fe20000041834 */
[----:B------:R-:W-:Y:S01]  /*5c00*/  MOV R58, R75 ;  /* 0x0000004b003a7202 */ /* 0x000fe20000000f00 */
[----:B------:R-:W-:Y:S02]  /*5c10*/  IMAD.MOV.U32 R57, RZ, RZ, R72 ;  /* 0x000000ffff397224 */ /* 0x000fe400078e0048 */
[----:B------:R-:W-:Y:S02]  /*5c20*/  IMAD.MOV.U32 R56, RZ, RZ, R73 ;  /* 0x000000ffff387224 */ /* 0x000fe400078e0049 */
[----:B------:R-:W-:Y:S01]  /*5c30*/  IMAD.MOV.U32 R113, RZ, RZ, R59 ;  /* 0x000000ffff717224 */ /* 0x000fe200078e003b */
[----:B------:R-:W-:Y:S01]  /*5c40*/  MOV R54, R68 ;  /* 0x0000004400367202 */ /* 0x000fe20000000f00 */
[----:B------:R-:W-:Y:S01]  /*5c50*/  HMMA.16816.F32.BF16 R108, R4, R70, R64 ;  /* 0x00000046046c723c */ /* 0x000fe20000041840 */
[----:B-1----:R-:W-:-:S02]  /*5c60*/  FFMA.FTZ R0, R126, c[0x0][0x2d0], -R13 ;  /* 0x0000b4007e007a23 */ /* 0x002fc4000001080d */
[----:B------:R3:W-:Y:S05]  /*5c70*/  MUFU.EX2 R126, R2 ;  /* 0x00000002007e7308 */ /* 0x0007ea0000000800 */
[C---:B------:R-:W-:Y:S03]  /*5c80*/  HMMA.16816.F32.BF16 R72, R4.reuse, R16, R48 ;  /* 0x000000100448723c */ /* 0x040fe60000041830 */
[----:B------:R1:W4:Y:S05]  /*5c90*/  MUFU.EX2 R55, R0 ;  /* 0x0000000000377308 */ /* 0x00032a0000000800 */
[----:B------:R-:W-:Y:S01]  /*5ca0*/  HMMA.16816.F32.BF16 R64, R4, R18, R44 ;  /* 0x000000120440723c */ /* 0x000fe2000004182c */
[----:B------:R-:W-:Y:S01]  /*5cb0*/  LDSM.16.MT88.4 R16, [R218+0x1100] ;  /* 0x00110000da10783b */ /* 0x000fe20000004200 */
[----:B---3--:R-:W-:-:S03]  /*5cc0*/  IMAD.MOV.U32 R2, RZ, RZ, R20 ;  /* 0x000000ffff027224 */ /* 0x008fc600078e0014 */
[----:B------:R-:W3:Y:S03]  /*5cd0*/  LDSM.16.MT88.4 R20, [R217+0x1100] ;  /* 0x00110000d914783b */ /* 0x000ee60000004200 */
[----:B--2---:R-:W-:Y:S01]  /*5ce0*/  HMMA.16816.F32.BF16 R48, R4, R8, R40 ;  /* 0x000000080430723c */ /* 0x004fe20000041828 */
[----:B-1----:R-:W-:-:S04]  /*5cf0*/  FFMA.FTZ R0, R125, c[0x0][0x2d0], -R13 ;  /* 0x0000b4007d007a23 */ /* 0x002fc8000001080d */
[----:B------:R1:W-:Y:S03]  /*5d00*/  MUFU.EX2 R125, R0 ;  /* 0x00000000007d7308 */ /* 0x0003e60000000800 */
[----:B------:R-:W-:Y:S01]  /*5d10*/  HMMA.16816.F32.BF16 R36, R4, R10, R36 ;  /* 0x0000000a0424723c */ /* 0x000fe20000041824 */
[----:B------:R-:W2:Y:S06]  /*5d20*/  LDSM.16.MT88.4 R8, [R220+0x1100] ;  /* 0x00110000dc08783b */ /* 0x000eac0000004200 */
[----:B----4-:R-:W-:Y:S01]  /*5d30*/  F2FP.BF16.PACK_AB R4, R55, R2 ;  /* 0x000000023704723e */ /* 0x010fe200000010ff */
[----:B-1----:R-:W-:-:S04]  /*5d40*/  FFMA.FTZ R0, R124, c[0x0][0x2d0], -R13 ;  /* 0x0000b4007c007a23 */ /* 0x002fc8000001080d */
[----:B------:R1:W4:Y:S02]  /*5d50*/  MUFU.EX2 R222, R0 ;  /* 0x0000000000de7308 */ /* 0x0003240000000800 */
[----:B-1----:R-:W-:Y:S01]  /*5d60*/  FFMA.FTZ R0, R115, c[0x0][0x2d0], -R12 ;  /* 0x0000b40073007a23 */ /* 0x002fe2000001080c */
[----:B----4-:R-:W-:Y:S02]  /*5d70*/  F2FP.BF16.PACK_AB R6, R222, R125 ;  /* 0x0000007dde06723e */ /* 0x010fe400000010ff */
[----:B------:R-:W-:-:S03]  /*5d80*/  MOV R115, R29 ;  /* 0x0000001d00737202 */ /* 0x000fc60000000f00 */
[----:B------:R1:W4:Y:S01]  /*5d90*/  MUFU.EX2 R52, R0 ;  /* 0x0000000000347308 */ /* 0x0003220000000800 */
[----:B------:R-:W-:Y:S01]  /*5da0*/  MOV R29, R32 ;  /* 0x00000020001d7202 */ /* 0x000fe20000000f00 */
[----:B-1----:R-:W-:Y:S02]  /*5db0*/  FFMA.FTZ R0, R114, c[0x0][0x2d0], -R12 ;  /* 0x0000b40072007a23 */ /* 0x002fe4000001080c */
[----:B------:R-:W-:-:S04]  /*5dc0*/  IMAD.MOV.U32 R114, RZ, RZ, R28 ;  /* 0x000000ffff727224 */ /* 0x000fc800078e001c */
[----:B------:R1:W-:Y:S01]  /*5dd0*/  MUFU.EX2 R124, R0 ;  /* 0x00000000007c7308 */ /* 0x0003e20000000800 */
[----:B------:R-:W-:Y:S02]  /*5de0*/  IMAD.MOV.U32 R28, RZ, RZ, R31 ;  /* 0x000000ffff1c7224 */ /* 0x000fe400078e001f */
[----:B------:R-:W-:Y:S02]  /*5df0*/  IMAD.MOV.U32 R31, RZ, RZ, R34 ;  /* 0x000000ffff1f7224 */ /* 0x000fe400078e0022 */
[----:B-1----:R-:W-:Y:S01]  /*5e00*/  FFMA.FTZ R0, R112, c[0x0][0x2d0], -R12 ;  /* 0x0000b40070007a23 */ /* 0x002fe2000001080c */
[----:B------:R-:W-:-:S03]  /*5e10*/  MOV R112, R58 ;  /* 0x0000003a00707202 */ /* 0x000fc60000000f00 */
[----:B------:R4:W1:Y:S02]  /*5e20*/  MUFU.EX2 R40, R0 ;  /* 0x0000000000287308 */ /* 0x0008640000000800 */
[----:B----4-:R-:W-:Y:S02]  /*5e30*/  MOV R0, R52 ;  /* 0x0000003400007202 */ /* 0x010fe40000000f00 */
[----:B-1----:R-:W-:Y:S02]  /*5e40*/  F2FP.BF16.PACK_AB R7, R40, R126 ;  /* 0x0000007e2807723e */ /* 0x002fe400000010ff */
[----:B------:R-:W-:-:S07]  /*5e50*/  F2FP.BF16.PACK_AB R5, R124, R0 ;  /* 0x000000007c05723e */ /* 0x000fce00000010ff */
[C---:B---3--:R-:W-:Y:S07]  /*5e60*/  HMMA.16816.F32.BF16 R68, R4.reuse, R20, R192 ;  /* 0x000000140444723c */ /* 0x048fee00000418c0 */
[----:B------:R-:W-:Y:S01]  /*5e70*/  IMAD.MOV.U32 R192, RZ, RZ, R61 ;  /* 0x000000ffffc07224 */ /* 0x000fe200078e003d */
[----:B------:R-:W-:Y:S01]  /*5e80*/  MOV R194, R40 ;  /* 0x0000002800c27202 */ /* 0x000fe20000000f00 */
[----:B------:R-:W-:Y:S01]  /*5e90*/  IMAD.MOV.U32 R193, RZ, RZ, R62 ;  /* 0x000000ffffc17224 */ /* 0x000fe200078e003e */
[----:B--2---:R-:W-:Y:S01]  /*5ea0*/  HMMA.16816.F32.BF16 R44, R4, R8, R136 ;  /* 0x00000008042c723c */ /* 0x004fe20000041888 */
[----:B------:R-:W-:-:S07]  /*5eb0*/  IMAD.MOV.U32 R195, RZ, RZ, R63 ;  /* 0x000000ffffc37224 */ /* 0x000fce00078e003f */
[C---:B------:R-:W-:Y:S01]  /*5ec0*/  HMMA.16816.F32.BF16 R60, R4.reuse, R22, R188 ;  /* 0x00000016043c723c */ /* 0x040fe200000418bc */
[----:B------:R-:W1:Y:S06]  /*5ed0*/  LDSM.16.MT88.4 R20, [R220+0x4100] ;  /* 0x00410000dc14783b */ /* 0x000e6c0000004200 */
[----:B------:R-:W-:Y:S01]  /*5ee0*/  IMAD.MOV.U32 R188, RZ, RZ, R54 ;  /* 0x000000ffffbc7224 */ /* 0x000fe200078e0036 */
[----:B------:R-:W-:Y:S01]  /*5ef0*/  MOV R191, R55 ;  /* 0x0000003700bf7202 */ /* 0x000fe20000000f00 */
[----:B------:R-:W-:Y:S01]  /*5f00*/  IMAD.MOV.U32 R189, RZ, RZ, R56 ;  /* 0x000000ffffbd7224 */ /* 0x000fe200078e0038 */
[----:B------:R-:W-:Y:S01]  /*5f10*/  HMMA.16816.F32.BF16 R52, R4, R18, R180 ;  /* 0x000000120434723c */ /* 0x000fe200000418b4 */
[----:B------:R-:W-:-:S07]  /*5f20*/  IMAD.MOV.U32 R190, RZ, RZ, R57 ;  /* 0x000000ffffbe7224 */ /* 0x000fce00078e0039 */
[C---:B------:R-:W-:Y:S01]  /*5f30*/  HMMA.16816.F32.BF16 R56, R4.reuse, R16, R184 ;  /* 0x000000100438723c */ /* 0x040fe200000418b8 */
[----:B------:R-:W2:Y:S06]  /*5f40*/  LDSM.16.MT88.4 R16, [R217+0x4100] ;  /* 0x00410000d910783b */ /* 0x000eac0000004200 */
[----:B------:R-:W-:Y:S01]  /*5f50*/  MOV R187, R35 ;  /* 0x0000002300bb7202 */ /* 0x000fe20000000f00 */
[C---:B------:R-:W-:Y:S01]  /*5f60*/  HMMA.16816.F32.BF16 R40, R4.reuse, R10, R132 ;  /* 0x0000000a0428723c */ /* 0x040fe20000041884 */
[----:B------:R-:W3:Y:S07]  /*5f70*/  LDSM.16.MT88.4 R8, [R218+0x4100] ;  /* 0x00410000da08783b */ /* 0x000eee0000004200 */
[C---:B------:R-:W-:Y:S08]  /*5f80*/  HMMA.16816.F32.BF16 R32, R4.reuse, R24, R128 ;  /* 0x000000180420723c */ /* 0x040ff00000041880 */
[C---:B-1----:R-:W-:Y:S07]  /*5f90*/  HMMA.16816.F32.BF16 R148, R4.reuse, R20, R148 ;  /* 0x000000140494723c */ /* 0x042fee0000041894 */
[----:B------:R-:W-:Y:S01]  /*5fa0*/  IMAD.MOV.U32 R20, RZ, RZ, R30 ;  /* 0x000000ffff147224 */ /* 0x000fe200078e001e */
[C---:B------:R-:W-:Y:S01]  /*5fb0*/  HMMA.16816.F32.BF16 R128, R4.reuse, R26, R176 ;  /* 0x0000001a0480723c */ /* 0x040fe200000418b0 */
[----:B------:R-:W-:Y:S01]  /*5fc0*/  MOV R21, R189 ;  /* 0x000000bd00157202 */ /* 0x000fe20000000f00 */
[----:B------:R-:W-:Y:S05]  /*5fd0*/  LDSM.16.MT88.4 R24, [R217+0xa100] ;  /* 0x00a10000d918783b */ /* 0x000fea0000004200 */
[----:B------:R-:W-:Y:S01]  /*5fe0*/  IMAD.MOV.U32 R179, RZ, RZ, R187 ;  /* 0x000000ffffb37224 */ /* 0x000fe200078e00bb */
[----:B------:R-:W-:Y:S01]  /*5ff0*/  HMMA.16816.F32.BF16 R196, R4, R22, R196 ;  /* 0x0000001604c4723c */ /* 0x000fe200000418c4 */
[----:B------:R-:W-:-:S06]  /*6000*/  IMAD.MOV.U32 R178, RZ, RZ, R188 ;  /* 0x000000ffffb27224 */ /* 0x000fcc00078e00bc */
[----:B------:R-:W-:Y:S01]  /*6010*/  IMAD.MOV.U32 R23, RZ, RZ, R191 ;  /* 0x000000ffff177224 */ /* 0x000fe200078e00bf */
[C---:B--2---:R-:W-:Y:S08]  /*6020*/  HMMA.16816.F32.BF16 R132, R4.reuse, R16, R168 ;  /* 0x000000100484723c */ /* 0x044ff000000418a8 */
[C---:B------:R-:W-:Y:S01]  /*6030*/  HMMA.16816.F32.BF16 R136, R4.reuse, R18, R164 ;  /* 0x000000120488723c */ /* 0x040fe200000418a4 */
[----:B------:R-:W1:Y:S06]  /*6040*/  LDSM.16.MT88.4 R16, [R219+0x4100] ;  /* 0x00410000db10783b */ /* 0x000e6c0000004200 */
[----:B------:R-:W-:Y:S01]  /*6050*/  IMAD.MOV.U32 R165, RZ, RZ, R127 ;  /* 0x000000ffffa57224 */ /* 0x000fe200078e007f */
[----:B------:R-:W-:Y:S01]  /*6060*/  MOV R166, R28 ;  /* 0x0000001c00a67202 */ /* 0x000fe20000000f00 */
[----:B------:R-:W-:Y:S01]  /*6070*/  IMAD.MOV.U32 R167, RZ, RZ, R29 ;  /* 0x000000ffffa77224 */ /* 0x000fe200078e001d */
[----:B------:R-:W-:Y:S01]  /*6080*/  MOV R127, R31 ;  /* 0x0000001f007f7202 */ /* 0x000fe20000000f00 */
[----:B------:R-:W-:Y:S01]  /*6090*/  IMAD.MOV.U32 R164, RZ, RZ, R190 ;  /* 0x000000ffffa47224 */ /* 0x000fe200078e00be */
[----:B------:R-:W2:Y:S01]  /*60a0*/  LDSM.16.MT88.4 R28, [R218+0x7100] ;  /* 0x00710000da1c783b */ /* 0x000ea20000004200 */
[C---:B---3--:R-:W-:Y:S08]  /*60b0*/  HMMA.16816.F32.BF16 R140, R4.reuse, R8, R140 ;  /* 0x00000008048c723c */ /* 0x048ff0000004188c */
[C---:B------:R-:W-:Y:S01]  /*60c0*/  HMMA.16816.F32.BF16 R144, R4.reuse, R10, R144 ;  /* 0x0000000a0490723c */ /* 0x040fe20000041890 */
[----:B------:R-:W3:Y:S07]  /*60d0*/  LDSM.16.MT88.4 R8, [R217+0x7100] ;  /* 0x00710000d908783b */ /* 0x000eee0000004200 */
[C---:B-1----:R-:W-:Y:S08]  /*60e0*/  HMMA.16816.F32.BF16 R188, R4.reuse, R16, R160 ;  /* 0x0000001004bc723c */ /* 0x042ff000000418a0 */
[C---:B------:R-:W-:Y:S01]  /*60f0*/  HMMA.16816.F32.BF16 R184, R4.reuse, R18, R156 ;  /* 0x0000001204b8723c */ /* 0x040fe2000004189c */
[----:B------:R-:W1:Y:S07]  /*6100*/  LDSM.16.MT88.4 R16, [R220+0x7100] ;  /* 0x00710000dc10783b */ /* 0x000e6e0000004200 */
[C---:B--2---:R-:W-:Y:S07]  /*6110*/  HMMA.16816.F32.BF16 R160, R4.reuse, R28, R116 ;  /* 0x0000001c04a0723c */ /* 0x044fee0000041874 */
[----:B------:R-:W-:Y:S01]  /*6120*/  IMAD.MOV.U32 R29, RZ, RZ, R192 ;  /* 0x000000ffff1d7224 */ /* 0x000fe200078e00c0 */
[----:B------:R-:W-:Y:S01]  /*6130*/  MOV R28, R193 ;  /* 0x000000c1001c7202 */ /* 0x000fe20000000f00 */
[----:B------:R-:W-:Y:S01]  /*6140*/  IMAD.MOV.U32 R119, RZ, RZ, R194 ;  /* 0x000000ffff777224 */ /* 0x000fe200078e00c2 */
[----:B---3--:R-:W-:Y:S01]  /*6150*/  HMMA.16816.F32.BF16 R168, R4, R10, R120 ;  /* 0x0000000a04a8723c */ /* 0x008fe20000041878 */
[----:B------:R-:W-:-:S07]  /*6160*/  IMAD.MOV.U32 R118, RZ, RZ, R195 ;  /* 0x000000ffff767224 */ /* 0x000fce00078e00c3 */
[C---:B------:R-:W-:Y:S07]  /*6170*/  HMMA.16816.F32.BF16 R192, R4.reuse, R30, R108 ;  /* 0x0000001e04c0723c */ /* 0x040fee000004186c */
[----:B------:R-:W-:Y:S01]  /*6180*/  MOV R110, R178 ;  /* 0x000000b2006e7202 */ /* 0x000fe20000000f00 */
[----:B------:R-:W-:Y:S01]  /*6190*/  IMAD.MOV.U32 R111, RZ, RZ, R179 ;  /* 0x000000ffff6f7224 */ /* 0x000fe200078e00b3 */
[----:B------:R-:W-:Y:S01]  /*61a0*/  HMMA.16816.F32.BF16 R120, R4, R24, R84 ;  /* 0x000000180478723c */ /* 0x000fe20000041854 */
[----:B------:R-:W-:-:S02]  /*61b0*/  IMAD.MOV.U32 R109, RZ, RZ, R210 ;  /* 0x000000ffff6d7224 */ /* 0x000fc400078e00d2 */
[----:B------:R-:W-:Y:S02]  /*61c0*/  IMAD.MOV.U32 R108, RZ, RZ, R207 ;  /* 0x000000ffff6c7224 */ /* 0x000fe400078e00cf */
[----:B------:R-:W-:Y:S02]  /*61d0*/  IMAD.MOV.U32 R31, RZ, RZ, R113 ;  /* 0x000000ffff1f7224 */ /* 0x000fe400078e0071 */
[----:B------:R-:W-:Y:S01]  /*61e0*/  IMAD.MOV.U32 R25, RZ, RZ, R20 ;  /* 0x000000ffff197224 */ /* 0x000fe200078e0014 */
[----:B-1----:R-:W-:Y:S01]  /*61f0*/  HMMA.16816.F32.BF16 R176, R4, R16, R104 ;  /* 0x0000001004b0723c */ /* 0x002fe20000041868 */
[----:B------:R-:W-:Y:S01]  /*6200*/  MOV R24, R21 ;  /* 0x0000001500187202 */ /* 0x000fe20000000f00 */
[----:B------:R-:W-:-:S05]  /*6210*/  IMAD.MOV.U32 R30, RZ, RZ, R114 ;  /* 0x000000ffff1e7224 */ /* 0x000fca00078e0072 */
[----:B------:R-:W-:Y:S01]  /*6220*/  IMAD.MOV.U32 R107, RZ, RZ, R164 ;  /* 0x000000ffff6b7224 */ /* 0x000fe200078e00a4 */
[----:B------:R-:W-:Y:S01]  /*6230*/  MOV R106, R165 ;  /* 0x000000a5006a7202 */ /* 0x000fe20000000f00 */
[----:B------:R-:W-:Y:S01]  /*6240*/  IMAD.MOV.U32 R105, RZ, RZ, R166 ;  /* 0x000000ffff697224 */ /* 0x000fe200078e00a6 */
[C---:B------:R-:W-:Y:S01]  /*6250*/  HMMA.16816.F32.BF16 R180, R4.reuse, R8, R152 ;  /* 0x0000000804b4723c */ /* 0x040fe20000041898 */
[----:B------:R-:W-:Y:S01]  /*6260*/  IMAD.MOV.U32 R104, RZ, RZ, R167 ;  /* 0x000000ffff687224 */ /* 0x000fe200078e00a7 */
[----:B------:R-:W1:Y:S06]  /*6270*/  LDSM.16.MT88.4 R8, [R219+0x7100] ;  /* 0x00710000db08783b */ /* 0x000e6c0000004200 */
[C---:B------:R-:W-:Y:S01]  /*6280*/  HMMA.16816.F32.BF16 R164, R4.reuse, R18, R100 ;  /* 0x0000001204a4723c */ /* 0x040fe20000041864 */
[----:B------:R-:W2:Y:S06]  /*6290*/  LDSM.16.MT88.4 R16, [R220+0xa100] ;  /* 0x00a10000dc10783b */ /* 0x000eac0000004200 */
[----:B------:R-:W-:Y:S01]  /*62a0*/  MOV R100, R23 ;  /* 0x0000001700647202 */ /* 0x000fe20000000f00 */
[----:B------:R-:W-:Y:S01]  /*62b0*/  HMMA.16816.F32.BF16 R152, R4, R26, R88 ;  /* 0x0000001a0498723c */ /* 0x000fe20000041858 */
[----:B------:R-:W3:Y:S01]  /*62c0*/  LDSM.16.MT88.4 R20, [R218+0xa100] ;  /* 0x00a10000da14783b */ /* 0x000ee20000004200 */
[----:B------:R-:W-:Y:S01]  /*62d0*/  IMAD.MOV.U32 R101, RZ, RZ, R111 ;  /* 0x000000ffff657224 */ /* 0x000fe200078e006f */
[----:B------:R-:W-:Y:S01]  /*62e0*/  MOV R102, R29 ;  /* 0x0000001d00667202 */ /* 0x000fe20000000f00 */
[----:B------:R-:W-:Y:S01]  /*62f0*/  IMAD.MOV.U32 R111, RZ, RZ, R212 ;  /* 0x000000ffff6f7224 */ /* 0x000fe200078e00d4 */
[----:B------:R-:W-:Y:S01]  /*6300*/  MOV R103, R206 ;  /* 0x000000ce00677202 */ /* 0x000fe20000000f00 */
[----:B------:R-:W-:-:S02]  /*6310*/  IMAD.MOV.U32 R29, RZ, RZ, R2 ;  /* 0x000000ffff1d7224 */ /* 0x000fc400078e0002 */
[----:B------:R-:W-:Y:S02]  /*6320*/  IMAD.MOV.U32 R27, RZ, RZ, R118 ;  /* 0x000000ffff1b7224 */ /* 0x000fe400078e0076 */
[----:B------:R-:W-:Y:S02]  /*6330*/  IMAD.MOV.U32 R26, RZ, RZ, R119 ;  /* 0x000000ffff1a7224 */ /* 0x000fe400078e0077 */
[----:B------:R-:W-:Y:S01]  /*6340*/  FFMA.FTZ R2, R175, c[0x0][0x2d0], -R12 ;  /* 0x0000b400af027a23 */ /* 0x000fe2000001080c */
[C---:B-1----:R-:W-:Y:S07]  /*6350*/  HMMA.16816.F32.BF16 R156, R4.reuse, R8, R96 ;  /* 0x00000008049c723c */ /* 0x042fee0000041860 */
[----:B------:R-:W-:Y:S01]  /*6360*/  IMAD.MOV.U32 R99, RZ, RZ, R124 ;  /* 0x000000ffff637224 */ /* 0x000fe200078e007c */
[----:B------:R-:W-:Y:S01]  /*6370*/  MOV R97, R126 ;  /* 0x0000007e00617202 */ /* 0x000fe20000000f00 */
[----:B------:R-:W-:Y:S01]  /*6380*/  IMAD.MOV.U32 R98, RZ, RZ, R125 ;  /* 0x000000ffff627224 */ /* 0x000fe200078e007d */
[----:B--2---:R-:W-:Y:S01]  /*6390*/  HMMA.16816.F32.BF16 R88, R4, R18, R64 ;  /* 0x000000120458723c */ /* 0x004fe20000041840 */
[----:B------:R-:W-:-:S06]  /*63a0*/  IMAD.MOV.U32 R96, RZ, RZ, R127 ;  /* 0x000000ffff607224 */ /* 0x000fcc00078e007f */
[----:B------:R-:W-:Y:S01]  /*63b0*/  IMAD.MOV.U32 R65, RZ, RZ, R99 ;  /* 0x000000ffff417224 */ /* 0x000fe200078e0063 */
[C---:B---3--:R-:W-:Y:S01]  /*63c0*/  HMMA.16816.F32.BF16 R116, R4.reuse, R20, R80 ;  /* 0x000000140474723c */ /* 0x048fe20000041850 */
        /* <DEDUP_REMOVED lines=8> */
[----:B------:R-:W-:Y:S01]  /*6450*/  FFMA.FTZ R0, R205, c[0x0][0x2d0], -R13 ;  /* 0x0000b400cd007a23 */ /* 0x000fe2000001080d */
[C---:B------:R-:W-:Y:S01]  /*6460*/  HMMA.16816.F32.BF16 R124, R4.reuse, R10, R92 ;  /* 0x0000000a047c723c */ /* 0x040fe2000004185c */
[----:B------:R-:W-:Y:S01]  /*6470*/  MOV R110, R211 ;  /* 0x000000d3006e7202 */ /* 0x000fe20000000f00 */
[----:B------:R-:W1:Y:S01]  /*6480*/  LDSM.16.MT88.4 R8, [R219+0xa100] ;  /* 0x00a10000db08783b */ /* 0x000e620000004200 */
[----:B------:R2:W-:Y:S01]  /*6490*/  MUFU.EX2 R212, R0 ;  /* 0x0000000000d47308 */ /* 0x0005e20000000800 */
[----:B------:R-:W-:Y:S01]  /*64a0*/  IMAD.MOV.U32 R81, RZ, RZ, R213 ;  /* 0x000000ffff517224 */ /* 0x000fe200078e00d5 */
[----:B------:R-:W-:Y:S01]  /*64b0*/  MOV R80, R115 ;  /* 0x0000007300507202 */ /* 0x000fe20000000f00 */
[----:B------:R-:W-:Y:S01]  /*64c0*/  IMAD.MOV.U32 R82, RZ, RZ, R28 ;  /* 0x000000ffff527224 */ /* 0x000fe200078e001c */
[----:B------:R-:W-:Y:S01]  /*64d0*/  MOV R28, R112 ;  /* 0x00000070001c7202 */ /* 0x000fe20000000f00 */
[C---:B------:R-:W-:Y:S01]  /*64e0*/  HMMA.16816.F32.BF16 R92, R4.reuse, R16, R72 ;  /* 0x00000010045c723c */ /* 0x040fe20000041848 */
[----:B------:R-:W3:Y:S01]  /*64f0*/  LDSM.16.MT88.4 R16, [R218+0x1900] ;  /* 0x00190000da10783b */ /* 0x000ee20000004200 */
[----:B------:R-:W-:Y:S01]  /*6500*/  IMAD.MOV.U32 R205, RZ, RZ, R80 ;  /* 0x000000ffffcd7224 */ /* 0x000fe200078e0050 */
[----:B------:R4:W-:Y:S04]  /*6510*/  MUFU.EX2 R208, R2 ;  /* 0x0000000200d07308 */ /* 0x0009e80000000800 */
[----:B------:R-:W-:Y:S01]  /*6520*/  IMAD.MOV.U32 R75, RZ, RZ, R82 ;  /* 0x000000ffff4b7224 */ /* 0x000fe200078e0052 */
[----:B------:R-:W-:Y:S01]  /*6530*/  HMMA.16816.F32.BF16 R112, R4, R22, R76 ;  /* 0x000000160470723c */ /* 0x000fe2000004184c */
[----:B--2---:R-:W-:Y:S01]  /*6540*/  FFMA.FTZ R0, R204, c[0x0][0x2d0], -R13 ;  /* 0x0000b400cc007a23 */ /* 0x004fe2000001080d */
[----:B------:R-:W-:-:S03]  /*6550*/  MOV R204, R81 ;  /* 0x0000005100cc7202 */ /* 0x000fc60000000f00 */
[----:B------:R2:W1:Y:S01]  /*6560*/  MUFU.EX2 R211, R0 ;  /* 0x0000000000d37308 */ /* 0x0004620000000800 */
[----:B----4-:R-:W-:Y:S01]  /*6570*/  MOV R2, R102 ;  /* 0x0000006600027202 */ /* 0x010fe20000000f00 */
[----:B--2---:R-:W-:Y:S01]  /*6580*/  FFMA.FTZ R0, R203, c[0x0][0x2d0], -R13 ;  /* 0x0000b400cb007a23 */ /* 0x004fe2000001080d */
[C---:B-1----:R-:W-:Y:S05]  /*6590*/  HMMA.16816.F32.BF16 R84, R4.reuse, R8, R48 ;  /* 0x000000080454723c */ /* 0x042fea0000041830 */
[----:B------:R1:W-:Y:S02]  /*65a0*/  MUFU.EX2 R210, R0 ;  /* 0x0000000000d27308 */ /* 0x0003e40000000800 */
[----:B------:R-:W-:Y:S01]  /*65b0*/  IMAD.MOV.U32 R48, RZ, RZ, R24 ;  /* 0x000000ffff307224 */ /* 0x000fe200078e0018 */
[----:B------:R-:W-:Y:S01]  /*65c0*/  HMMA.16816.F32.BF16 R76, R4, R10, R36 ;  /* 0x0000000a044c723c */ /* 0x000fe20000041824 */
[----:B------:R-:W-:Y:S01]  /*65d0*/  LDSM.16.MT88.4 R8, [R220+0x1900] ;  /* 0x00190000dc08783b */ /* 0x000fe20000004200 */
[----:B------:R-:W-:Y:S01]  /*65e0*/  MOV R49, R25 ;  /* 0x0000001900317202 */ /* 0x000fe20000000f00 */
[----:B------:R-:W-:-:S02]  /*65f0*/  IMAD.MOV.U32 R50, RZ, RZ, R96 ;  /* 0x000000ffff327224 */ /* 0x000fc400078e0060 */
[----:B------:R-:W-:Y:S02]  /*6600*/  IMAD.MOV.U32 R51, RZ, RZ, R97 ;  /* 0x000000ffff337224 */ /* 0x000fe400078e0061 */
[----:B------:R-:W-:Y:S01]  /*6610*/  F2FP.BF16.PACK_AB R4, R211, R212 ;  /* 0x000000d4d304723e */ /* 0x000fe200000010ff */
[----:B------:R-:W-:Y:S01]  /*6620*/  IMAD.MOV.U32 R37, RZ, RZ, R83 ;  /* 0x000000ffff257224 */ /* 0x000fe200078e0053 */
[----:B------:R-:W-:Y:S01]  /*6630*/  MOV R38, R26 ;  /* 0x0000001a00267202 */ /* 0x000fe20000000f00 */
[----:B-1----:R-:W-:Y:S02]  /*6640*/  FFMA.FTZ R0, R202, c[0x0][0x2d0], -R13 ;  /* 0x0000b400ca007a23 */ /* 0x002fe4000001080d */
[----:B------:R-:W-:Y:S02]  /*6650*/  IMAD.MOV.U32 R39, RZ, RZ, R27 ;  /* 0x000000ffff277224 */ /* 0x000fe400078e001b */
[----:B------:R1:W2:Y:S01]  /*6660*/  MUFU.EX2 R213, R0 ;  /* 0x0000000000d57308 */ /* 0x0002a20000000800 */
[----:B------:R-:W-:Y:S01]  /*6670*/  LDSM.16.MT88.4 R24, [R219+0x1900] ;  /* 0x00190000db18783b */ /* 0x000fe20000004200 */
[----:B------:R-:W-:-:S02]  /*6680*/  IMAD.MOV.U32 R36, RZ, RZ, R66 ;  /* 0x000000ffff247224 */ /* 0x000fc400078e0042 */
[----:B------:R-:W-:Y:S02]  /*6690*/  IMAD.MOV.U32 R96, RZ, RZ, R105 ;  /* 0x000000ffff607224 */ /* 0x000fe400078e0069 */
[----:B------:R-:W-:Y:S02]  /*66a0*/  IMAD.MOV.U32 R97, RZ, RZ, R106 ;  /* 0x000000ffff617224 */ /* 0x000fe400078e006a */
[----:B------:R-:W-:Y:S01]  /*66b0*/  IMAD.MOV.U32 R175, RZ, RZ, R38 ;  /* 0x000000ffffaf7224 */ /* 0x000fe200078e0026 */
[----:B------:R-:W-:Y:S01]  /*66c0*/  MOV R38, R96 ;  /* 0x0000006000267202 */ /* 0x000fe20000000f00 */
[----:B-1----:R-:W-:Y:S01]  /*66d0*/  FFMA.FTZ R0, R201, c[0x0][0x2d0], -R12 ;  /* 0x0000b400c9007a23 */ /* 0x002fe2000001080c */
[----:B--2---:R-:W-:-:S03]  /*66e0*/  F2FP.BF16.PACK_AB R6, R213, R210 ;  /* 0x000000d2d506723e */ /* 0x004fc600000010ff */
[----:B------:R1:W-:Y:S02]  /*66f0*/  MUFU.EX2 R207, R0 ;  /* 0x0000000000cf7308 */ /* 0x0003e40000000800 */
[----:B-1----:R-:W-:-:S06]  /*6700*/  FFMA.FTZ R0, R200, c[0x0][0x2d0], -R12 ;  /* 0x0000b400c8007a23 */ /* 0x002fcc000001080c */
[----:B------:R1:W2:Y:S02]  /*6710*/  MUFU.EX2 R206, R0 ;  /* 0x0000000000ce7308 */ /* 0x0002a40000000800 */
[----:B-1----:R-:W-:Y:S01]  /*6720*/  FFMA.FTZ R0, R174, c[0x0][0x2d0], -R12 ;  /* 0x0000b400ae007a23 */ /* 0x002fe2000001080c */
[----:B--2---:R-:W-:Y:S01]  /*6730*/  F2FP.BF16.PACK_AB R5, R206, R207 ;  /* 0x000000cfce05723e */ /* 0x004fe200000010ff */
[----:B------:R-:W-:-:S04]  /*6740*/  IMAD.MOV.U32 R174, RZ, RZ, R21 ;  /* 0x000000ffffae7224 */ /* 0x000fc800078e0015 */
[----:B------:R-:W1:Y:S01]  /*6750*/  MUFU.EX2 R209, R0 ;  /* 0x0000000000d17308 */ /* 0x000e620000000800 */
[----:B------:R-:W2:Y:S01]  /*6760*/  LDSM.16.MT88.4 R20, [R217+0x1900] ;  /* 0x00190000d914783b */ /* 0x000ea20000004200 */
[----:B-1----:R-:W-:Y:S02]  /*6770*/  F2FP.BF16.PACK_AB R7, R209, R208 ;  /* 0x000000d0d107723e */ /* 0x002fe400000010ff */
[----:B------:R-:W-:Y:S01]  /*6780*/  MOV R0, R39 ;  /* 0x0000002700007202 */ /* 0x000fe20000000f00 */
[----:B------:R-:W-:-:S04]  /*6790*/  IMAD.MOV.U32 R39, RZ, RZ, R98 ;  /* 0x000000ffff277224 */ /* 0x000fc800078e0062 */
[----:B---3--:R-:W-:Y:S01]  /*67a0*/  HMMA.16816.F32.BF16 R80, R4, R16, R56 ;  /* 0x000000100450723c */ /* 0x008fe20000041838 */
[----:B------:R-:W-:-:S06]  /*67b0*/  FFMA.FTZ R0, R0, c[0x0][0x2d0], -R13 ;  /* 0x0000b40000007a23 */ /* 0x000fcc000001080d */
[----:B------:R-:W-:Y:S01]  /*67c0*/  MOV R56, R75 ;  /* 0x0000004b00387202 */ /* 0x000fe20000000f00 */
[----:B------:R-:W-:Y:S01]  /*67d0*/  IMAD.MOV.U32 R58, RZ, RZ, R64 ;  /* 0x000000ffff3a7224 */ /* 0x000fe200078e0040 */
[C---:B------:R-:W-:Y:S01]  /*67e0*/  HMMA.16816.F32.BF16 R72, R4.reuse, R18, R52 ;  /* 0x000000120448723c */ /* 0x040fe20000041834 */
[----:B------:R-:W1:Y:S01]  /*67f0*/  LDSM.16.MT88.4 R16, [R217+0x4900] ;  /* 0x00490000d910783b */ /* 0x000e620000004200 */
[----:B------:R-:W-:Y:S01]  /*6800*/  MOV R59, R65 ;  /* 0x00000041003b7202 */ /* 0x000fe20000000f00 */
[----:B------:R-:W-:Y:S02]  /*6810*/  IMAD.MOV.U32 R57, RZ, RZ, R51 ;  /* 0x000000ffff397224 */ /* 0x000fe400078e0033 */
[----:B------:R-:W-:Y:S02]  /*6820*/  IMAD.MOV.U32 R51, RZ, RZ, R97 ;  /* 0x000000ffff337224 */ /* 0x000fe400078e0061 */
[----:B------:R-:W-:Y:S01]  /*6830*/  IMAD.MOV.U32 R55, RZ, RZ, R37 ;  /* 0x000000ffff377224 */ /* 0x000fe200078e0025 */
[----:B------:R-:W-:Y:S01]  /*6840*/  MOV R54, R50 ;  /* 0x0000003200367202 */ /* 0x000fe20000000f00 */
[----:B--2---:R-:W-:Y:S01]  /*6850*/  HMMA.16816.F32.BF16 R200, R4, R20, R68 ;  /* 0x0000001404c8723c */ /* 0x004fe20000041844 */
[----:B------:R-:W-:-:S02]  /*6860*/  IMAD.MOV.U32 R37, RZ, RZ, R67 ;  /* 0x000000ffff257224 */ /* 0x000fc400078e0043 */
[----:B------:R-:W-:Y:S01]  /*6870*/  IMAD.MOV.U32 R52, RZ, RZ, R48 ;  /* 0x000000ffff347224 */ /* 0x000fe200078e0030 */
[----:B------:R-:W-:Y:S01]  /*6880*/  MOV R48, R99 ;  /* 0x0000006300307202 */ /* 0x000fe20000000f00 */
[----:B------:R-:W-:Y:S02]  /*6890*/  IMAD.MOV.U32 R53, RZ, RZ, R49 ;  /* 0x000000ffff357224 */ /* 0x000fe400078e0031 */
[----:B------:R-:W-:Y:S01]  /*68a0*/  IMAD.MOV.U32 R49, RZ, RZ, R100 ;  /* 0x000000ffff317224 */ /* 0x000fe200078e0064 */
[----:B------:R-:W-:Y:S01]  /*68b0*/  HMMA.16816.F32.BF16 R68, R4, R8, R44 ;  /* 0x000000080444723c */ /* 0x000fe2000004182c */
[----:B------:R-:W-:-:S07]  /*68c0*/  IMAD.MOV.U32 R50, RZ, RZ, R101 ;  /* 0x000000ffff327224 */ /* 0x000fce00078e0065 */
[C---:B------:R-:W-:Y:S01]  /*68d0*/  HMMA.16816.F32.BF16 R64, R4.reuse, R10, R40 ;  /* 0x0000000a0440723c */ /* 0x040fe20000041828 */
[----:B------:R-:W2:Y:S06]  /*68e0*/  LDSM.16.MT88.4 R8, [R218+0x4900] ;  /* 0x00490000da08783b */ /* 0x000eac0000004200 */
[----:B------:R-:W-:Y:S01]  /*68f0*/  IMAD.MOV.U32 R41, RZ, RZ, R108 ;  /* 0x000000ffff297224 */ /* 0x000fe200078e006c */
[----:B------:R-:W-:Y:S01]  /*6900*/  HMMA.16816.F32.BF16 R104, R4, R22, R60 ;  /* 0x000000160468723c */ /* 0x000fe2000004183c */
[----:B------:R-:W-:Y:S01]  /*6910*/  MOV R42, R109 ;  /* 0x0000006d002a7202 */ /* 0x000fe20000000f00 */
[----:B------:R-:W-:Y:S01]  /*6920*/  IMAD.MOV.U32 R43, RZ, RZ, R110 ;  /* 0x000000ffff2b7224 */ /* 0x000fe200078e006e */
[----:B------:R-:W3:Y:S01]  /*6930*/  LDSM.16.MT88.4 R20, [R220+0x4900] ;  /* 0x00490000dc14783b */ /* 0x000ee20000004200 */
[----:B------:R-:W-:-:S04]  /*6940*/  IMAD.MOV.U32 R40, RZ, RZ, R103 ;  /* 0x000000ffff287224 */ /* 0x000fc800078e0067 */
[C---:B------:R-:W-:Y:S07]  /*6950*/  HMMA.16816.F32.BF16 R44, R4.reuse, R24, R32 ;  /* 0x00000018042c723c */ /* 0x040fee0000041820 */
[----:B------:R-:W-:Y:S01]  /*6960*/  IMAD.MOV.U32 R35, RZ, RZ, R111 ;  /* 0x000000ffff237224 */ /* 0x000fe200078e006f */
[----:B-1----:R-:W-:Y:S01]  /*6970*/  HMMA.16816.F32.BF16 R96, R4, R18, R136 ;  /* 0x000000120460723c */ /* 0x002fe20000041888 */
[----:B------:R-:W-:Y:S01]  /*6980*/  IMAD.MOV.U32 R24, RZ, RZ, R54 ;  /* 0x000000ffff187224 */ /* 0x000fe200078e0036 */
[----:B------:R-:W-:Y:S01]  /*6990*/  MOV R32, R56 ;  /* 0x0000003800207202 */ /* 0x000fe20000000f00 */
[----:B------:R-:W-:-:S02]  /*69a0*/  IMAD.MOV.U32 R25, RZ, RZ, R55 ;  /* 0x000000ffff197224 */ /* 0x000fc400078e0037 */
[----:B------:R-:W-:Y:S02]  /*69b0*/  IMAD.MOV.U32 R33, RZ, RZ, R204 ;  /* 0x000000ffff217224 */ /* 0x000fe400078e00cc */
[----:B------:R-:W-:Y:S01]  /*69c0*/  IMAD.MOV.U32 R34, RZ, RZ, R205 ;  /* 0x000000ffff227224 */ /* 0x000fe200078e00cd */
[C---:B------:R-:W-:Y:S01]  /*69d0*/  HMMA.16816.F32.BF16 R108, R4.reuse, R16, R132 ;  /* 0x00000010046c723c */ /* 0x040fe20000041884 */
[----:B------:R-:W1:Y:S01]  /*69e0*/  LDSM.16.MT88.4 R16, [R219+0x4900] ;  /* 0x00490000db10783b */ /* 0x000e620000004200 */
[----:B------:R-:W-:Y:S01]  /*69f0*/  MOV R205, R30 ;  /* 0x0000001e00cd7202 */ /* 0x000fe20000000f00 */
[----:B------:R-:W-:Y:S02]  /*6a00*/  IMAD.MOV.U32 R204, RZ, RZ, R31 ;  /* 0x000000ffffcc7224 */ /* 0x000fe400078e001f */
[----:B------:R-:W-:Y:S02]  /*6a10*/  IMAD.MOV.U32 R56, RZ, RZ, R28 ;  /* 0x000000ffff387224 */ /* 0x000fe400078e001c */
[----:B------:R-:W-:Y:S01]  /*6a20*/  IMAD.MOV.U32 R135, RZ, RZ, R43 ;  /* 0x000000ffff877224 */ /* 0x000fe200078e002b */
[C---:B------:R-:W-:Y:S07]  /*6a30*/  HMMA.16816.F32.BF16 R100, R4.reuse, R26, R128 ;  /* 0x0000001a0464723c */ /* 0x040fee0000041880 */
[----:B------:R-:W-:Y:S01]  /*6a40*/  IMAD.MOV.U32 R26, RZ, RZ, R52 ;  /* 0x000000ffff1a7224 */ /* 0x000fe200078e0034 */
[----:B------:R-:W-:Y:S01]  /*6a50*/  MOV R27, R53 ;  /* 0x00000035001b7202 */ /* 0x000fe20000000f00 */
[C---:B--2---:R-:W-:Y:S07]  /*6a60*/  HMMA.16816.F32.BF16 R60, R4.reuse, R8, R140 ;  /* 0x00000008043c723c */ /* 0x044fee000004188c */
[----:B------:R-:W-:Y:S01]  /*6a70*/  MOV R143, R35 ;  /* 0x00000023008f7202 */ /* 0x000fe20000000f00 */
[----:B------:R-:W-:Y:S01]  /*6a80*/  HMMA.16816.F32.BF16 R52, R4, R10, R144 ;  /* 0x0000000a0434723c */ /* 0x000fe20000041890 */
[----:B------:R-:W2:Y:S01]  /*6a90*/  LDSM.16.MT88.4 R8, [R217+0x7900] ;  /* 0x00790000d908783b */ /* 0x000ea20000004200 */
[----:B------:R-:W-:Y:S01]  /*6aa0*/  MOV R35, R29 ;  /* 0x0000001d00237202 */ /* 0x000fe20000000f00 */
[----:B------:R-:W-:Y:S01]  /*6ab0*/  IMAD.MOV.U32 R142, RZ, RZ, R40 ;  /* 0x000000ffff8e7224 */ /* 0x000fe200078e0028 */
[----:B------:R-:W-:Y:S01]  /*6ac0*/  MOV R140, R42 ;  /* 0x0000002a008c7202 */ /* 0x000fe20000000f00 */
[----:B------:R-:W4:Y:S01]  /*6ad0*/  LDSM.16.MT88.4 R28, [R218+0x7900] ;  /* 0x00790000da1c783b */ /* 0x000f220000004200 */
[----:B------:R-:W-:-:S02]  /*6ae0*/  IMAD.MOV.U32 R141, RZ, RZ, R41 ;  /* 0x000000ffff8d7224 */ /* 0x000fc400078e0029 */
[C---:B---3--:R-:W-:Y:S07]  /*6af0*/  HMMA.16816.F32.BF16 R128, R4.reuse, R22, R196 ;  /* 0x000000160480723c */ /* 0x048fee00000418c4 */
[----:B------:R-:W-:Y:S01]  /*6b00*/  IMAD.MOV.U32 R199, RZ, RZ, R135 ;  /* 0x000000ffffc77224 */ /* 0x000fe200078e0087 */
[----:B-1----:R-:W-:Y:S01]  /*6b10*/  HMMA.16816.F32.BF16 R136, R4, R18, R184 ;  /* 0x000000120488723c */ /* 0x002fe200000418b8 */
[----:B------:R-:W-:Y:S01]  /*6b20*/  IMAD.MOV.U32 R198, RZ, RZ, R26 ;  /* 0x000000ffffc67224 */ /* 0x000fe200078e001a */
[----:B------:R-:W-:Y:S01]  /*6b30*/  MOV R197, R27 ;  /* 0x0000001b00c57202 */ /* 0x000fe20000000f00 */
[----:B------:R-:W-:-:S04]  /*6b40*/  IMAD.MOV.U32 R196, RZ, RZ, R24 ;  /* 0x000000ffffc47224 */ /* 0x000fc800078e0018 */
[----:B------:R-:W-:Y:S01]  /*6b50*/  IMAD.MOV.U32 R187, RZ, RZ, R25 ;  /* 0x000000ffffbb7224 */ /* 0x000fe200078e0019 */
[C---:B------:R-:W-:Y:S01]  /*6b60*/  HMMA.16816.F32.BF16 R132, R4.reuse, R16, R188 ;  /* 0x000000100484723c */ /* 0x040fe200000418bc */
[----:B------:R-:W1:Y:S01]  /*6b70*/  LDSM.16.MT88.4 R16, [R220+0x7900] ;  /* 0x00790000dc10783b */ /* 0x000e620000004200 */
[----:B------:R-:W-:Y:S01]  /*6b80*/  MOV R186, R32 ;  /* 0x0000002000ba7202 */ /* 0x000fe20000000f00 */
[----:B------:R-:W-:Y:S02]  /*6b90*/  IMAD.MOV.U32 R184, RZ, RZ, R34 ;  /* 0x000000ffffb87224 */ /* 0x000fe400078e0022 */
[----:B------:R-:W3:Y:S01]  /*6ba0*/  LDSM.16.MT88.4 R24, [R217+0xa900] ;  /* 0x00a90000d918783b */ /* 0x000ee20000004200 */
[----:B------:R-:W-:Y:S02]  /*6bb0*/  IMAD.MOV.U32 R185, RZ, RZ, R33 ;  /* 0x000000ffffb97224 */ /* 0x000fe400078e0021 */
[C---:B------:R-:W-:Y:S01]  /*6bc0*/  HMMA.16816.F32.BF16 R40, R4.reuse, R20, R148 ;  /* 0x000000140428723c */ /* 0x040fe20000041894 */
[----:B------:R-:W-:Y:S07]  /*6bd0*/  LDSM.16.MT88.4 R20, [R218+0xa900] ;  /* 0x00a90000da14783b */ /* 0x000fee0000004200 */
[C---:B--2---:R-:W-:Y:S08]  /*6be0*/  HMMA.16816.F32.BF16 R144, R4.reuse, R8, R180 ;  /* 0x000000080490723c */ /* 0x044ff000000418b4 */
[C---:B------:R-:W-:Y:S01]  /*6bf0*/  HMMA.16816.F32.BF16 R148, R4.reuse, R10, R168 ;  /* 0x0000000a0494723c */ /* 0x040fe200000418a8 */
[----:B------:R-:W2:Y:S07]  /*6c00*/  LDSM.16.MT88.4 R8, [R219+0x7900] ;  /* 0x00790000db08783b */ /* 0x000eae0000004200 */
[C---:B----4-:R-:W-:Y:S07]  /*6c10*/  HMMA.16816.F32.BF16 R180, R4.reuse, R30, R192 ;  /* 0x0000001e04b4723c */ /* 0x050fee00000418c0 */
[----:B------:R-:W-:Y:S01]  /*6c20*/  IMAD.MOV.U32 R30, RZ, RZ, R57 ;  /* 0x000000ffff1e7224 */ /* 0x000fe200078e0039 */
[----:B-1----:R-:W-:Y:S01]  /*6c30*/  HMMA.16816.F32.BF16 R168, R4, R16, R176 ;  /* 0x0000001004a8723c */ /* 0x002fe200000418b0 */
[----:B------:R-:W-:Y:S01]  /*6c40*/  IMAD.MOV.U32 R192, RZ, RZ, R59 ;  /* 0x000000ffffc07224 */ /* 0x000fe200078e003b */
[----:B------:R-:W-:Y:S01]  /*6c50*/  MOV R194, R37 ;  /* 0x0000002500c27202 */ /* 0x000fe20000000f00 */
[----:B------:R-:W-:Y:S01]  /*6c60*/  IMAD.MOV.U32 R193, RZ, RZ, R36 ;  /* 0x000000ffffc17224 */ /* 0x000fe200078e0024 */
[----:B------:R-:W-:Y:S01]  /*6c70*/  MOV R31, R58 ;  /* 0x0000003a001f7202 */ /* 0x000fe20000000f00 */
[----:B------:R-:W-:-:S02]  /*6c80*/  IMAD.MOV.U32 R195, RZ, RZ, R38 ;  /* 0x000000ffffc37224 */ /* 0x000fc400078e0026 */
[----:B------:R-:W-:Y:S01]  /*6c90*/  IMAD.MOV.U32 R176, RZ, RZ, R39 ;  /* 0x000000ffffb07224 */ /* 0x000fe200078e0027 */
[----:B------:R-:W-:Y:S01]  /*6ca0*/  HMMA.16816.F32.BF16 R160, R4, R28, R160 ;  /* 0x0000001c04a0723c */ /* 0x000fe200000418a0 */
[----:B------:R-:W-:Y:S01]  /*6cb0*/  IMAD.MOV.U32 R178, RZ, RZ, R49 ;  /* 0x000000ffffb27224 */ /* 0x000fe200078e0031 */
[----:B------:R-:W-:Y:S01]  /*6cc0*/  MOV R177, R48 ;  /* 0x0000003000b17202 */ /* 0x000fe20000000f00 */
[----:B------:R-:W-:-:S04]  /*6cd0*/  IMAD.MOV.U32 R179, RZ, RZ, R50 ;  /* 0x000000ffffb37224 */ /* 0x000fc800078e0032 */
[----:B------:R-:W-:Y:S01]  /*6ce0*/  IMAD.MOV.U32 R28, RZ, RZ, R56 ;  /* 0x000000ffff1c7224 */ /* 0x000fe200078e0038 */
[C---:B------:R-:W-:Y:S01]  /*6cf0*/  HMMA.16816.F32.BF16 R188, R4.reuse, R18, R164 ;  /* 0x0000001204bc723c */ /* 0x040fe200000418a4 */
[----:B------:R-:W-:Y:S01]  /*6d00*/  MOV R29, R35 ;  /* 0x00000023001d7202 */ /* 0x000fe20000000f00 */
[----:B------:R-:W1:Y:S05]  /*6d10*/  LDSM.16.MT88.4 R16, [R220+0xa900] ;  /* 0x00a90000dc10783b */ /* 0x000e6a0000004200 */
[----:B------:R-:W-:Y:S01]  /*6d20*/  IMAD.MOV.U32 R166, RZ, RZ, R176 ;  /* 0x000000ffffa67224 */ /* 0x000fe200078e00b0 */
[----:B------:R-:W-:Y:S01]  /*6d30*/  MOV R167, R51 ;  /* 0x0000003300a77202 */ /* 0x000fe20000000f00 */
[----:B------:R-:W-:Y:S01]  /*6d40*/  IMAD.MOV.U32 R176, RZ, RZ, R178 ;  /* 0x000000ffffb07224 */ /* 0x000fe200078e00b2 */
[----:B------:R-:W-:Y:S01]  /*6d50*/  MOV R178, R30 ;  /* 0x0000001e00b27202 */ /* 0x000fe20000000f00 */
[----:B------:R-:W-:Y:S01]  /*6d60*/  IMAD.MOV.U32 R30, RZ, RZ, R192 ;  /* 0x000000ffff1e7224 */ /* 0x000fe200078e00c0 */
[----:B---3--:R-:W-:Y:S01]  /*6d70*/  HMMA.16816.F32.BF16 R120, R4, R24, R120 ;  /* 0x000000180478723c */ /* 0x008fe20000041878 */
[----:B------:R-:W-:Y:S01]  /*6d80*/  IMAD.MOV.U32 R192, RZ, RZ, R194 ;  /* 0x000000ffffc07224 */ /* 0x000fe200078e00c2 */
[----:B------:R-:W-:Y:S01]  /*6d90*/  MOV R194, R28 ;  /* 0x0000001c00c27202 */ /* 0x000fe20000000f00 */
[----:B------:R-:W-:-:S02]  /*6da0*/  IMAD.MOV.U32 R28, RZ, RZ, R184 ;  /* 0x000000ffff1c7224 */ /* 0x000fc400078e00b8 */
[----:B------:R-:W-:Y:S01]  /*6db0*/  IMAD.MOV.U32 R184, RZ, RZ, R186 ;  /* 0x000000ffffb87224 */ /* 0x000fe200078e00ba */
[----:B------:R-:W-:Y:S01]  /*6dc0*/  MOV R186, R196 ;  /* 0x000000c400ba7202 */ /* 0x000fe20000000f00 */
[----:B------:R-:W-:Y:S01]  /*6dd0*/  IMAD.MOV.U32 R165, RZ, RZ, R167 ;  /* 0x000000ffffa57224 */ /* 0x000fe200078e00a7 */
[----:B------:R-:W-:Y:S01]  /*6de0*/  MOV R167, R177 ;  /* 0x000000b100a77202 */ /* 0x000fe20000000f00 */
[----:B------:R-:W-:Y:S01]  /*6df0*/  IMAD.MOV.U32 R196, RZ, RZ, R198 ;  /* 0x000000ffffc47224 */ /* 0x000fe200078e00c6 */
[C---:B--2---:R-:W-:Y:S01]  /*6e00*/  HMMA.16816.F32.BF16 R156, R4.reuse, R8, R156 ;  /* 0x00000008049c723c */ /* 0x044fe2000004189c */
[----:B------:R-:W-:Y:S01]  /*6e10*/  IMAD.MOV.U32 R198, RZ, RZ, R140 ;  /* 0x000000ffffc67224 */ /* 0x000fe200078e008c */
[----:B------:R-:W-:Y:S01]  /*6e20*/  MOV R140, R142 ;  /* 0x0000008e008c7202 */ /* 0x000fe20000000f00 */
[----:B------:R-:W-:Y:S02]  /*6e30*/  IMAD.MOV.U32 R177, RZ, RZ, R179 ;  /* 0x000000ffffb17224 */ /* 0x000fe400078e00b3 */
[----:B------:R-:W-:Y:S01]  /*6e40*/  IMAD.MOV.U32 R179, RZ, RZ, R31 ;  /* 0x000000ffffb37224 */ /* 0x000fe200078e001f */
[----:B------:R-:W-:Y:S01]  /*6e50*/  MOV R31, R193 ;  /* 0x000000c1001f7202 */ /* 0x000fe20000000f00 */
[----:B------:R-:W-:Y:S01]  /*6e60*/  IMAD.MOV.U32 R142, RZ, RZ, R174 ;  /* 0x000000ffff8e7224 */ /* 0x000fe200078e00ae */
[C---:B------:R-:W-:Y:S01]  /*6e70*/  HMMA.16816.F32.BF16 R124, R4.reuse, R10, R124 ;  /* 0x0000000a047c723c */ /* 0x040fe2000004187c */
[----:B------:R2:W-:Y:S01]  /*6e80*/  MUFU.EX2 R174, R0 ;  /* 0x0000000000ae7308 */ /* 0x0005e20000000800 */
[----:B------:R-:W-:Y:S01]  /*6e90*/  IMAD.MOV.U32 R193, RZ, RZ, R195 ;  /* 0x000000ffffc17224 */ /* 0x000fe200078e00c3 */
[----:B------:R-:W3:Y:S01]  /*6ea0*/  LDSM.16.MT88.4 R8, [R219+0xa900] ;  /* 0x00a90000db08783b */ /* 0x000ee20000004200 */
[----:B------:R-:W-:Y:S01]  /*6eb0*/  IMAD.MOV.U32 R195, RZ, RZ, R29 ;  /* 0x000000ffffc37224 */ /* 0x000fe200078e001d */
[----:B------:R-:W-:Y:S01]  /*6ec0*/  MOV R29, R185 ;  /* 0x000000b9001d7202 */ /* 0x000fe20000000f00 */
[----:B------:R-:W-:Y:S01]  /*6ed0*/  IMAD.MOV.U32 R164, RZ, RZ, R166 ;  /* 0x000000ffffa47224 */ /* 0x000fe200078e00a6 */
[----:B------:R-:W-:Y:S01]  /*6ee0*/  MOV R166, R176 ;  /* 0x000000b000a67202 */ /* 0x000fe20000000f00 */
[----:B------:R-:W-:Y:S01]  /*6ef0*/  IMAD.MOV.U32 R185, RZ, RZ, R187 ;  /* 0x000000ffffb97224 */ /* 0x000fe200078e00bb */
[----:B------:R-:W-:Y:S01]  /*6f00*/  HMMA.16816.F32.BF16 R116, R4, R20, R116 ;  /* 0x000000140474723c */ /* 0x000fe20000041874 */
[----:B------:R-:W-:-:S02]  /*6f10*/  IMAD.MOV.U32 R176, RZ, RZ, R178 ;  /* 0x000000ffffb07224 */ /* 0x000fc400078e00b2 */
[----:B------:R-:W-:Y:S01]  /*6f20*/  IMAD.MOV.U32 R187, RZ, RZ, R197 ;  /* 0x000000ffffbb7224 */ /* 0x000fe200078e00c5 */
[----:B------:R-:W-:Y:S01]  /*6f30*/  MOV R197, R199 ;  /* 0x000000c700c57202 */ /* 0x000fe20000000f00 */
[----:B--2---:R-:W-:-:S03]  /*6f40*/  FFMA.FTZ R0, R165, c[0x0][0x2d0], -R13 ;  /* 0x0000b400a5007a23 */ /* 0x004fc6000001080d */
[C---:B-1----:R-:W-:Y:S01]  /*6f50*/  HMMA.16816.F32.BF16 R56, R4.reuse, R16, R92 ;  /* 0x000000100438723c */ /* 0x042fe2000004185c */
[----:B------:R-:W-:Y:S02]  /*6f60*/  IMAD.MOV.U32 R165, RZ, RZ, R167 ;  /* 0x000000ffffa57224 */ /* 0x000fe400078e00a7 */
[----:B------:R-:W-:Y:S01]  /*6f70*/  IMAD.MOV.U32 R167, RZ, RZ, R177 ;  /* 0x000000ffffa77224 */ /* 0x000fe200078e00b1 */
[----:B------:R-:W-:Y:S01]  /*6f80*/  MOV R177, R179 ;  /* 0x000000b300b17202 */ /* 0x000fe20000000f00 */
[----:B------:R-:W-:Y:S02]  /*6f90*/  IMAD.MOV.U32 R179, RZ, RZ, R31 ;  /* 0x000000ffffb37224 */ /* 0x000fe400078e001f */
[----:B------:R-:W-:Y:S01]  /*6fa0*/  IMAD.MOV.U32 R31, RZ, RZ, R193 ;  /* 0x000000ffff1f7224 */ /* 0x000fe200078e00c1 */
[----:B------:R-:W-:Y:S01]  /*6fb0*/  MOV R193, R195 ;  /* 0x000000c300c17202 */ /* 0x000fe20000000f00 */
[----:B------:R-:W-:Y:S01]  /*6fc0*/  IMAD.MOV.U32 R195, RZ, RZ, R29 ;  /* 0x000000ffffc37224 */ /* 0x000fe200078e001d */
[----:B------:R-:W-:Y:S01]  /*6fd0*/  MOV R29, R184 ;  /* 0x000000b8001d7202 */ /* 0x000fe20000000f00 */
[----:B------:R-:W-:Y:S01]  /*6fe0*/  IMAD.MOV.U32 R178, RZ, RZ, R30 ;  /* 0x000000ffffb27224 */ /* 0x000fe200078e001e */
[----:B------:R-:W-:Y:S01]  /*6ff0*/  MOV R30, R192 ;  /* 0x000000c0001e7202 */ /* 0x000fe20000000f00 */
[----:B------:R-:W-:Y:S01]  /*7000*/  IMAD.MOV.U32 R184, RZ, RZ, R186 ;  /* 0x000000ffffb87224 */ /* 0x000fe200078e00ba */
[C---:B------:R-:W-:Y:S01]  /*7010*/  HMMA.16816.F32.BF16 R48, R4.reuse, R18, R88 ;  /* 0x000000120430723c */ /* 0x040fe20000041858 */
[----:B------:R-:W-:Y:S01]  /*7020*/  IMAD.MOV.U32 R192, RZ, RZ, R194 ;  /* 0x000000ffffc07224 */ /* 0x000fe200078e00c2 */
[----:B------:R-:W1:Y:S01]  /*7030*/  LDSM.16.MT88.4 R16, [R218+0x2100] ;  /* 0x00210000da10783b */ /* 0x000e620000004200 */
[----:B------:R-:W-:Y:S01]  /*7040*/  IMAD.MOV.U32 R186, RZ, RZ, R196 ;  /* 0x000000ffffba7224 */ /* 0x000fe200078e00c4 */
[----:B------:R-:W-:Y:S01]  /*7050*/  MOV R196, R198 ;  /* 0x000000c600c47202 */ /* 0x000fe20000000f00 */
[----:B------:R-:W-:Y:S01]  /*7060*/  IMAD.MOV.U32 R199, RZ, RZ, R141 ;  /* 0x000000ffffc77224 */ /* 0x000fe200078e008d */
[----:B------:R2:W4:Y:S01]  /*7070*/  MUFU.EX2 R198, R0 ;  /* 0x0000000000c67308 */ /* 0x0005220000000800 */
[----:B------:R-:W-:Y:S01]  /*7080*/  IMAD.MOV.U32 R194, RZ, RZ, R28 ;  /* 0x000000ffffc27224 */ /* 0x000fe200078e001c */
[----:B------:R-:W-:Y:S01]  /*7090*/  HMMA.16816.F32.BF16 R112, R4, R22, R112 ;  /* 0x000000160470723c */ /* 0x000fe20000041870 */
[----:B------:R-:W-:Y:S01]  /*70a0*/  IMAD.MOV.U32 R28, RZ, RZ, R185 ;  /* 0x000000ffff1c7224 */ /* 0x000fe200078e00b9 */
[----:B------:R-:W-:Y:S01]  /*70b0*/  MOV R185, R187 ;  /* 0x000000bb00b97202 */ /* 0x000fe20000000f00 */
[----:B------:R-:W-:Y:S01]  /*70c0*/  IMAD.MOV.U32 R25, RZ, RZ, R165 ;  /* 0x000000ffff197224 */ /* 0x000fe200078e00a5 */
[----:B------:R-:W-:Y:S01]  /*70d0*/  LDSM.16.MT88.4 R20, [R217+0x2100] ;  /* 0x00210000d914783b */ /* 0x000fe20000004200 */
[----:B------:R-:W-:-:S02]  /*70e0*/  IMAD.MOV.U32 R187, RZ, RZ, R197 ;  /* 0x000000ffffbb7224 */ /* 0x000fc400078e00c5 */
[----:B------:R-:W-:Y:S01]  /*70f0*/  IMAD.MOV.U32 R165, RZ, RZ, R167 ;  /* 0x000000ffffa57224 */ /* 0x000fe200078e00a7 */
[----:B------:R-:W-:Y:S01]  /*7100*/  MOV R167, R177 ;  /* 0x000000b100a77202 */ /* 0x000fe20000000f00 */
[----:B------:R-:W-:Y:S01]  /*7110*/  IMAD.MOV.U32 R141, RZ, RZ, R143 ;  /* 0x000000ffff8d7224 */ /* 0x000fe200078e008f */
[----:B------:R-:W-:Y:S01]  /*7120*/  MOV R143, R223 ;  /* 0x000000df008f7202 */ /* 0x000fe20000000f00 */
[----:B------:R-:W-:Y:S01]  /*7130*/  IMAD.MOV.U32 R197, RZ, RZ, R199 ;  /* 0x000000ffffc57224 */ /* 0x000fe200078e00c7 */
[C---:B---3--:R-:W-:Y:S01]  /*7140*/  HMMA.16816.F32.BF16 R36, R4.reuse, R8, R84 ;  /* 0x000000080424723c */ /* 0x048fe20000041854 */
[----:B--2---:R-:W-:Y:S01]  /*7150*/  FFMA.FTZ R0, R164, c[0x0][0x2d0], -R13 ;  /* 0x0000b400a4007a23 */ /* 0x004fe2000001080d */
[----:B------:R-:W-:Y:S01]  /*7160*/  MOV R164, R166 ;  /* 0x000000a600a47202 */ /* 0x000fe20000000f00 */
[----:B------:R-:W-:Y:S01]  /*7170*/  IMAD.MOV.U32 R166, RZ, RZ, R176 ;  /* 0x000000ffffa67224 */ /* 0x000fe200078e00b0 */
[----:B------:R-:W-:Y:S01]  /*7180*/  UIMAD.WIDE.U32 UR26, UR10, UR4, URZ ;  /* 0x000000040a1a72a5 */ /* 0x000fe2000f8e003f */
[----:B------:R-:W-:Y:S01]  /*7190*/  IMAD.MOV.U32 R199, RZ, RZ, R140 ;  /* 0x000000ffffc77224 */ /* 0x000fe200078e008c */
[----:B------:R2:W5:Y:S01]  /*71a0*/  LDL.LU R223, [R1+0x84] ;  /* 0x0000840001df7983 */ /* 0x0005620000300800 */
[----:B------:R-:W-:Y:S01]  /*71b0*/  IMAD.MOV.U32 R176, RZ, RZ, R178 ;  /* 0x000000ffffb07224 */ /* 0x000fe200078e00b2 */
[----:B------:R-:W-:Y:S01]  /*71c0*/  MOV R178, R30 ;  /* 0x0000001e00b27202 */ /* 0x000fe20000000f00 */
[----:B------:R-:W-:Y:S01]  /*71d0*/  IMAD.MOV.U32 R177, RZ, RZ, R179 ;  /* 0x000000ffffb17224 */ /* 0x000fe200078e00b3 */
[C---:B------:R-:W-:Y:S01]  /*71e0*/  HMMA.16816.F32.BF16 R32, R4.reuse, R10, R76 ;  /* 0x0000000a0420723c */ /* 0x040fe2000004184c */
[----:B------:R-:W-:Y:S01]  /*71f0*/  IMAD.MOV.U32 R179, RZ, RZ, R31 ;  /* 0x000000ffffb37224 */ /* 0x000fe200078e001f */
[----:B------:R-:W-:Y:S01]  /*7200*/  MOV R31, R193 ;  /* 0x000000c1001f7202 */ /* 0x000fe20000000f00 */
[----:B------:R-:W-:Y:S01]  /*7210*/  IMAD.MOV.U32 R30, RZ, RZ, R192 ;  /* 0x000000ffff1e7224 */ /* 0x000fe200078e00c0 */
[----:B------:R-:W-:Y:S01]  /*7220*/  MOV R140, R141 ;  /* 0x0000008d008c7202 */ /* 0x000fe20000000f00 */
[----:B------:R-:W-:Y:S01]  /*7230*/  IMAD.MOV.U32 R192, RZ, RZ, R194 ;  /* 0x000000ffffc07224 */ /* 0x000fe200078e00c2 */
[----:B------:R-:W-:Y:S01]  /*7240*/  MOV R194, R184 ;  /* 0x000000b800c27202 */ /* 0x000fe20000000f00 */
[----:B------:R-:W-:Y:S01]  /*7250*/  IMAD.MOV.U32 R193, RZ, RZ, R195 ;  /* 0x000000ffffc17224 */ /* 0x000fe200078e00c3 */
[----:B------:R-:W3:Y:S01]  /*7260*/  LDSM.16.MT88.4 R8, [R220+0x2100] ;  /* 0x00210000dc08783b */ /* 0x000ee20000004200 */
[----:B------:R-:W-:Y:S01]  /*7270*/  IMAD.MOV.U32 R195, RZ, RZ, R196 ;  /* 0x000000ffffc37224 */ /* 0x000fe200078e00c4 */
[----:B------:R-:W-:Y:S01]  /*7280*/  MOV R196, R199 ;  /* 0x000000c700c47202 */ /* 0x000fe20000000f00 */
[----:B------:R-:W-:Y:S01]  /*7290*/  IMAD.MOV.U32 R141, RZ, RZ, R142 ;  /* 0x000000ffff8d7224 */ /* 0x000fe200078e008e */
[----:B------:R1:W-:Y:S01]  /*72a0*/  MUFU.EX2 R199, R0 ;  /* 0x0000000000c77308 */ /* 0x0003e20000000800 */
[----:B------:R-:W-:Y:S01]  /*72b0*/  IMAD.MOV.U32 R184, RZ, RZ, R185 ;  /* 0x000000ffffb87224 */ /* 0x000fe200078e00b9 */
[----:B------:R-:W-:Y:S01]  /*72c0*/  HMMA.16816.F32.BF16 R152, R4, R26, R152 ;  /* 0x0000001a0498723c */ /* 0x000fe20000041898 */
[----:B------:R-:W-:Y:S01]  /*72d0*/  IMAD.MOV.U32 R142, RZ, RZ, R143 ;  /* 0x000000ffff8e7224 */ /* 0x000fe200078e008f */
[----:B------:R-:W-:Y:S01]  /*72e0*/  MOV R143, R2 ;  /* 0x00000002008f7202 */ /* 0x000fe20000000f00 */
[----:B------:R-:W-:Y:S01]  /*72f0*/  IMAD.MOV.U32 R185, RZ, RZ, R186 ;  /* 0x000000ffffb97224 */ /* 0x000fe200078e00ba */
[----:B------:R-:W-:Y:S01]  /*7300*/  MOV R186, R187 ;  /* 0x000000bb00ba7202 */ /* 0x000fe20000000f00 */
[----:B------:R-:W-:-:S02]  /*7310*/  IMAD.MOV.U32 R187, RZ, RZ, R197 ;  /* 0x000000ffffbb7224 */ /* 0x000fc400078e00c5 */
[----:B------:R-:W-:Y:S02]  /*7320*/  IMAD.MOV.U32 R2, RZ, RZ, R222 ;  /* 0x000000ffff027224 */ /* 0x000fe400078e00de */
[----:B------:R-:W-:Y:S02]  /*7330*/  IMAD.MOV.U32 R197, RZ, RZ, R140 ;  /* 0x000000ffffc57224 */ /* 0x000fe400078e008c */
[----:B-1----:R-:W-:Y:S01]  /*7340*/  FFMA.FTZ R0, R25, c[0x0][0x2d0], -R13 ;  /* 0x0000b40019007a23 */ /* 0x002fe2000001080d */
[----:B------:R-:W-:Y:S01]  /*7350*/  MOV R25, R165 ;  /* 0x000000a500197202 */ /* 0x000fe20000000f00 */
[----:B------:R-:W-:Y:S02]  /*7360*/  IMAD.MOV.U32 R165, RZ, RZ, R167 ;  /* 0x000000ffffa57224 */ /* 0x000fe400078e00a7 */
[----:B------:R-:W-:Y:S01]  /*7370*/  IMAD.MOV.U32 R24, RZ, RZ, R164 ;  /* 0x000000ffff187224 */ /* 0x000fe200078e00a4 */
[----:B----4-:R-:W-:Y:S01]  /*7380*/  F2FP.BF16.PACK_AB R4, R198, R174 ;  /* 0x000000aec604723e */ /* 0x010fe200000010ff */
[----:B------:R-:W-:Y:S01]  /*7390*/  IMAD.MOV.U32 R140, RZ, RZ, R141 ;  /* 0x000000ffff8c7224 */ /* 0x000fe200078e008d */
[----:B------:R-:W-:Y:S01]  /*73a0*/  MOV R141, R142 ;  /* 0x0000008e008d7202 */ /* 0x000fe20000000f00 */
[----:B------:R-:W-:Y:S01]  /*73b0*/  IMAD.MOV.U32 R167, RZ, RZ, R177 ;  /* 0x000000ffffa77224 */ /* 0x000fe200078e00b1 */
[----:B------:R-:W-:Y:S01]  /*73c0*/  MOV R177, R179 ;  /* 0x000000b300b17202 */ /* 0x000fe20000000f00 */
[----:B------:R-:W-:Y:S01]  /*73d0*/  IMAD.MOV.U32 R142, RZ, RZ, R143 ;  /* 0x000000ffff8e7224 */ /* 0x000fe200078e008f */
[----:B------:R-:W-:Y:S01]  /*73e0*/  @UP1 UMOV UR15, UR27 ;  /* 0x0000001b000f1c82 */ /* 0x000fe20008000000 */
[----:B------:R-:W-:Y:S01]  /*73f0*/  IMAD.MOV.U32 R179, RZ, RZ, R31 ;  /* 0x000000ffffb37224 */ /* 0x000fe200078e001f */
[----:B------:R2:W5:Y:S01]  /*7400*/  LDL.LU R222, [R1+0x80] ;  /* 0x0000800001de7983 */ /* 0x0005620000300800 */
[----:B------:R-:W-:Y:S01]  /*7410*/  IMAD.MOV.U32 R143, RZ, RZ, R2 ;  /* 0x000000ffff8f7224 */ /* 0x000fe200078e0002 */
[----:B------:R-:W-:Y:S01]  /*7420*/  MOV R2, R175 ;  /* 0x000000af00027202 */ /* 0x000fe20000000f00 */
[----:B------:R-:W-:Y:S01]  /*7430*/  IMAD.MOV.U32 R31, RZ, RZ, R193 ;  /* 0x000000ffff1f7224 */ /* 0x000fe200078e00c1 */
[----:B------:R-:W-:-:S02]  /*7440*/  MOV R193, R195 ;  /* 0x000000c300c17202 */ /* 0x000fc40000000f00 */
[----:B------:R-:W-:Y:S02]  /*7450*/  MOV R195, R196 ;  /* 0x000000c400c37202 */ /* 0x000fe40000000f00 */
[----:B------:R-:W-:Y:S02]  /*7460*/  MOV R196, R140 ;  /* 0x0000008c00c47202 */ /* 0x000fe40000000f00 */
[----:B------:R-:W-:Y:S01]  /*7470*/  MOV R140, R142 ;  /* 0x0000008e008c7202 */ /* 0x000fe20000000f00 */
[----:B------:R-:W-:Y:S01]  /*7480*/  IMAD.MOV.U32 R164, RZ, RZ, R166 ;  /* 0x000000ffffa47224 */ /* 0x000fe200078e00a6 */
[----:B------:R-:W-:Y:S02]  /*7490*/  MOV R142, R2 ;  /* 0x00000002008e7202 */ /* 0x000fe40000000f00 */
[----:B------:R-:W-:Y:S02]  /*74a0*/  MOV R2, R205 ;  /* 0x000000cd00027202 */ /* 0x000fe40000000f00 */
[----:B------:R-:W-:Y:S01]  /*74b0*/  MOV R166, R176 ;  /* 0x000000b000a67202 */ /* 0x000fe20000000f00 */
[----:B------:R1:W4:Y:S01]  /*74c0*/  MUFU.EX2 R205, R0 ;  /* 0x0000000000cd7308 */ /* 0x0003220000000800 */
[----:B------:R-:W-:-:S02]  /*74d0*/  IMAD.MOV.U32 R176, RZ, RZ, R178 ;  /* 0x000000ffffb07224 */ /* 0x000fc400078e00b2 */
[----:B------:R-:W-:Y:S01]  /*74e0*/  IMAD.MOV.U32 R178, RZ, RZ, R30 ;  /* 0x000000ffffb27224 */ /* 0x000fe200078e001e */
[----:B------:R-:W-:Y:S01]  /*74f0*/  MOV R30, R192 ;  /* 0x000000c0001e7202 */ /* 0x000fe20000000f00 */
[----:B------:R-:W-:Y:S02]  /*7500*/  IMAD.MOV.U32 R192, RZ, RZ, R194 ;  /* 0x000000ffffc07224 */ /* 0x000fe400078e00c2 */
[----:B-1----:R-:W-:Y:S01]  /*7510*/  FFMA.FTZ R0, R24, c[0x0][0x2d0], -R12 ;  /* 0x0000b40018007a23 */ /* 0x002fe2000001080c */
        /* <DEDUP_REMOVED lines=9> */
[----:B------:R-:W-:-:S02]  /*75b0*/  IMAD.MOV.U32 R194, RZ, RZ, R187 ;  /* 0x000000ffffc27224 */ /* 0x000fc400078e00bb */
[----:B------:R-:W-:Y:S01]  /*75c0*/  IMAD.MOV.U32 R179, RZ, RZ, R30 ;  /* 0x000000ffffb37224 */ /* 0x000fe200078e001e */
[----:B------:R-:W-:Y:S01]  /*75d0*/  MOV R30, R31 ;  /* 0x0000001f001e7202 */ /* 0x000fe20000000f00 */
        /* <DEDUP_REMOVED lines=18> */
[----:B----4-:R-:W-:Y:S01]  /*7700*/  F2FP.BF16.PACK_AB R6, R205, R199 ;  /* 0x000000c7cd06723e */ /* 0x010fe200000010ff */
[----:B------:R-:W-:Y:S01]  /*7710*/  IMAD.MOV.U32 R140, RZ, RZ, R141 ;  /* 0x000000ffff8c7224 */ /* 0x000fe200078e008d */
[----:B------:R-:W-:Y:S01]  /*7720*/  MOV R141, R142 ;  /* 0x0000008e008d7202 */ /* 0x000fe20000000f00 */
[----:B------:R-:W-:Y:S01]  /*7730*/  IMAD.MOV.U32 R142, RZ, RZ, R143 ;  /* 0x000000ffff8e7224 */ /* 0x000fe200078e008f */
[----:B------:R-:W-:Y:S01]  /*7740*/  MOV R143, R2 ;  /* 0x00000002008f7202 */ /* 0x000fe20000000f00 */
[----:B------:R-:W-:-:S02]  /*7750*/  IMAD.MOV.U32 R2, RZ, RZ, R175 ;  /* 0x000000ffff027224 */ /* 0x000fc400078e00af */
[----:B------:R-:W-:Y:S01]  /*7760*/  IMAD.MOV.U32 R93, RZ, RZ, R164 ;  /* 0x000000ffff5d7224 */ /* 0x000fe200078e00a4 */
[----:B------:R1:W-:Y:S01]  /*7770*/  MUFU.EX2 R175, R0 ;  /* 0x0000000000af7308 */ /* 0x0003e20000000800 */
[----:B------:R-:W-:Y:S01]  /*7780*/  MOV R165, R196 ;  /* 0x000000c400a57202 */ /* 0x000fe20000000f00 */
[----:B------:R-:W-:Y:S01]  /*7790*/  IMAD.MOV.U32 R86, RZ, RZ, R30 ;  /* 0x000000ffff567224 */ /* 0x000fe200078e001e */
[----:B------:R-:W-:Y:S01]  /*77a0*/  MOV R166, R2 ;  /* 0x0000000200a67202 */ /* 0x000fe20000000f00 */
[----:B------:R-:W-:Y:S01]  /*77b0*/  FFMA.FTZ R2, R215, c[0x0][0x2d0], -R12 ;  /* 0x0000b400d7027a23 */ /* 0x000fe2000001080c */
[----:B------:R-:W-:Y:S01]  /*77c0*/  MOV R94, R25 ;  /* 0x00000019005e7202 */ /* 0x000fe20000000f00 */
[----:B------:R-:W-:Y:S01]  /*77d0*/  IMAD.MOV.U32 R31, RZ, RZ, R192 ;  /* 0x000000ffff1f7224 */ /* 0x000fe200078e00c0 */
[----:B------:R-:W-:Y:S01]  /*77e0*/  MOV R95, R177 ;  /* 0x000000b1005f7202 */ /* 0x000fe20000000f00 */
[----:B------:R-:W-:Y:S01]  /*77f0*/  IMAD.MOV.U32 R192, RZ, RZ, R197 ;  /* 0x000000ffffc07224 */ /* 0x000fe200078e00c5 */
[----:B------:R-:W-:Y:S01]  /*7800*/  MOV R87, R179 ;  /* 0x000000b300577202 */ /* 0x000fe20000000f00 */
[----:B------:R-:W-:Y:S01]  /*7810*/  IMAD.MOV.U32 R89, RZ, RZ, R176 ;  /* 0x000000ffff597224 */ /* 0x000fe200078e00b0 */
[----:B------:R-:W-:Y:S01]  /*7820*/  @UP1 USHF.R.U32.HI UR11, URZ, UR5, UR15 ;  /* 0x000000053f0b1299 */ /* 0x000fe2000801160f */
[----:B------:R-:W-:Y:S01]  /*7830*/  IMAD.MOV.U32 R88, RZ, RZ, R178 ;  /* 0x000000ffff587224 */ /* 0x000fe200078e00b2 */
[----:B------:R2:W5:Y:S01]  /*7840*/  LDL.LU R221, [R1+0x7c] ;  /* 0x00007c0001dd7983 */ /* 0x0005620000300800 */
[----:B-1----:R-:W-:Y:S01]  /*7850*/  FFMA.FTZ R0, R24, c[0x0][0x2d0], -R12 ;  /* 0x0000b40018007a23 */ /* 0x002fe2000001080c */
[----:B------:R-:W-:Y:S01]  /*7860*/  MUFU.EX2 R197, R2 ;  /* 0x0000000200c57308 */ /* 0x000fe20000000800 */
[----:B------:R-:W-:Y:S01]  /*7870*/  IMAD.MOV.U32 R167, RZ, RZ, R204 ;  /* 0x000000ffffa77224 */ /* 0x000fe200078e00cc */
[----:B------:R-:W-:Y:S01]  /*7880*/  MOV R30, R193 ;  /* 0x000000c1001e7202 */ /* 0x000fe20000000f00 */
[----:B------:R-:W-:Y:S01]  /*7890*/  IMAD.MOV.U32 R79, RZ, RZ, R194 ;  /* 0x000000ffff4f7224 */ /* 0x000fe200078e00c2 */
[----:B------:R-:W-:Y:S01]  /*78a0*/  MOV R84, R195 ;  /* 0x000000c300547202 */ /* 0x000fe20000000f00 */
[----:B------:R-:W-:Y:S01]  /*78b0*/  IMAD.MOV.U32 R164, RZ, RZ, R187 ;  /* 0x000000ffffa47224 */ /* 0x000fe200078e00bb */
[----:B------:R-:W1:Y:S02]  /*78c0*/  LDSM.16.MT88.4 R24, [R219+0x2100] ;  /* 0x00210000db18783b */ /* 0x000e640000004200 */
[----:B------:R4:W2:Y:S01]  /*78d0*/  MUFU.EX2 R196, R0 ;  /* 0x0000000000c47308 */ /* 0x0008a20000000800 */
[----:B------:R-:W-:Y:S01]  /*78e0*/  UIADD3 UR11, UR11, UR7, -UR13 ;  /* 0x000000070b0b7290 */ /* 0x000fe2000fffe80d */
[----:B------:R1:W5:Y:S01]  /*78f0*/  LDL.LU R216, [R1+0x78] ;  /* 0x0000780001d87983 */ /* 0x0003620000300800 */
[----:B----4-:R-:W-:-:S05]  /*7900*/  FFMA.FTZ R0, R214, c[0x0][0x2d0], -R12 ;  /* 0x0000b400d6007a23 */ /* 0x010fca000001080c */
[----:B------:R-:W4:Y:S01]  /*7910*/  MUFU.EX2 R204, R0 ;  /* 0x0000000000cc7308 */ /* 0x000f220000000800 */
[----:B--2---:R-:W-:Y:S01]  /*7920*/  F2FP.BF16.PACK_AB R5, R196, R175 ;  /* 0x000000afc405723e */ /* 0x004fe200000010ff */
[----:B------:R-:W-:Y:S01]  /*7930*/  IMAD.MOV.U32 R194, RZ, RZ, R141 ;  /* 0x000000ffffc27224 */ /* 0x000fe200078e008d */
[----:B------:R-:W-:Y:S01]  /*7940*/  MOV R193, R140 ;  /* 0x0000008c00c17202 */ /* 0x000fe20000000f00 */
[----:B------:R-:W-:Y:S01]  /*7950*/  IMAD.MOV.U32 R187, RZ, RZ, R143 ;  /* 0x000000ffffbb7224 */ /* 0x000fe200078e008f */
[----:B------:R-:W-:Y:S02]  /*7960*/  MOV R195, R142 ;  /* 0x0000008e00c37202 */ /* 0x000fe40000000f00 */
[----:B----4-:R-:W-:-:S07]  /*7970*/  F2FP.BF16.PACK_AB R7, R204, R197 ;  /* 0x000000c5cc07723e */ /* 0x010fce00000010ff */
[C---:B------:R-:W-:Y:S08]  /*7980*/  HMMA.16816.F32.BF16 R80, R4.reuse, R16, R80 ;  /* 0x000000100450723c */ /* 0x040ff00000041850 */
[C---:B------:R-:W-:Y:S01]  /*7990*/  HMMA.16816.F32.BF16 R72, R4.reuse, R18, R72 ;  /* 0x000000120448723c */ /* 0x040fe20000041848 */
[----:B------:R-:W2:Y:S07]  /*79a0*/  LDSM.16.MT88.4 R16, [R217+0x5100] ;  /* 0x00510000d910783b */ /* 0x000eae0000004200 */
[C---:B---3--:R-:W-:Y:S08]  /*79b0*/  HMMA.16816.F32.BF16 R140, R4.reuse, R8, R68 ;  /* 0x00000008048c723c */ /* 0x048ff00000041844 */
[C---:B------:R-:W-:Y:S01]  /*79c0*/  HMMA.16816.F32.BF16 R68, R4.reuse, R10, R64 ;  /* 0x0000000a0444723c */ /* 0x040fe20000041840 */
[----:B------:R-:W3:Y:S07]  /*79d0*/  LDSM.16.MT88.4 R8, [R218+0x5100] ;  /* 0x00510000da08783b */ /* 0x000eee0000004200 */
[C---:B------:R-:W-:Y:S08]  /*79e0*/  HMMA.16816.F32.BF16 R176, R4.reuse, R20, R200 ;  /* 0x0000001404b0723c */ /* 0x040ff000000418c8 */
[----:B------:R-:W-:Y:S01]  /*79f0*/  HMMA.16816.F32.BF16 R104, R4, R22, R104 ;  /* 0x000000160468723c */ /* 0x000fe20000041868 */
[----:B------:R-:W4:Y:S01]  /*7a00*/  LDSM.16.MT88.4 R20, [R220+0x5100] ;  /* 0x00510000dc14783b */ /* 0x000f220000004200 */
[----:B------:R-:W-:Y:S01]  /*7a10*/  MOV R2, R192 ;  /* 0x000000c000027202 */ /* 0x000fe20000000f00 */
[----:B------:R-:W-:Y:S01]  /*7a20*/  IMAD.MOV.U32 R214, RZ, RZ, R193 ;  /* 0x000000ffffd67224 */ /* 0x000fe200078e00c1 */
[----:B------:R-:W-:Y:S01]  /*7a30*/  MOV R215, R194 ;  /* 0x000000c200d77202 */ /* 0x000fe20000000f00 */
[----:B------:R-:W-:-:S03]  /*7a40*/  IMAD.MOV.U32 R0, RZ, RZ, R195 ;  /* 0x000000ffff007224 */ /* 0x000fc600078e00c3 */
[C---:B-1----:R-:W-:Y:S07]  /*7a50*/  HMMA.16816.F32.BF16 R64, R4.reuse, R26, R100 ;  /* 0x0000001a0440723c */ /* 0x042fee0000041864 */
[----:B------:R-:W-:Y:S01]  /*7a60*/  MOV R27, R164 ;  /* 0x000000a4001b7202 */ /* 0x000fe20000000f00 */
[----:B--2---:R-:W-:Y:S01]  /*7a70*/  HMMA.16816.F32.BF16 R192, R4, R16, R108 ;  /* 0x0000001004c0723c */ /* 0x004fe2000004186c */
[----:B------:R-:W-:-:S06]  /*7a80*/  IMAD.MOV.U32 R26, RZ, RZ, R165 ;  /* 0x000000ffff1a7224 */ /* 0x000fcc00078e00a5 */
[----:B------:R-:W-:Y:S01]  /*7a90*/  MOV R108, R166 ;  /* 0x000000a6006c7202 */ /* 0x000fe20000000f00 */
[C---:B------:R-:W-:Y:S01]  /*7aa0*/  HMMA.16816.F32.BF16 R96, R4.reuse, R18, R96 ;  /* 0x000000120460723c */ /* 0x040fe20000041860 */
[----:B------:R-:W-:Y:S01]  /*7ab0*/  IMAD.MOV.U32 R109, RZ, RZ, R167 ;  /* 0x000000ffff6d7224 */ /* 0x000fe200078e00a7 */
[----:B------:R-:W1:Y:S06]  /*7ac0*/  LDSM.16.MT88.4 R16, [R219+0x5100] ;  /* 0x00510000db10783b */ /* 0x000e6c0000004200 */
[C---:B---3--:R-:W-:Y:S08]  /*7ad0*/  HMMA.16816.F32.BF16 R164, R4.reuse, R8, R60 ;  /* 0x0000000804a4723c */ /* 0x048ff0000004183c */
[----:B------:R-:W-:Y:S01]  /*7ae0*/  HMMA.16816.F32.BF16 R52, R4, R10, R52 ;  /* 0x0000000a0434723c */ /* 0x000fe20000041834 */
[----:B------:R-:W2:Y:S01]  /*7af0*/  LDSM.16.MT88.4 R8, [R217+0x8100] ;  /* 0x00810000d908783b */ /* 0x000ea20000004200 */
[----:B------:R-:W-:Y:S01]  /*7b00*/  MOV R110, R30 ;  /* 0x0000001e006e7202 */ /* 0x000fe20000000f00 */
[----:B------:R-:W-:-:S05]  /*7b10*/  IMAD.MOV.U32 R111, RZ, RZ, R31 ;  /* 0x000000ffff6f7224 */ /* 0x000fca00078e001f */
[C---:B----4-:R-:W-:Y:S07]  /*7b20*/  HMMA.16816.F32.BF16 R40, R4.reuse, R20, R40 ;  /* 0x000000140428723c */ /* 0x050fee0000041828 */
[----:B------:R-:W-:Y:S01]  /*7b30*/  MOV R20, R28 ;  /* 0x0000001c00147202 */ /* 0x000fe20000000f00 */
[----:B------:R-:W-:Y:S02]  /*7b40*/  IMAD.MOV.U32 R21, RZ, RZ, R29 ;  /* 0x000000ffff157224 */ /* 0x000fe400078e001d */
[----:B------:R-:W3:Y:S01]  /*7b50*/  LDSM.16.MT88.4 R28, [R218+0x8100] ;  /* 0x00810000da1c783b */ /* 0x000ee20000004200 */
[----:B------:R-:W-:Y:S01]  /*7b60*/  HMMA.16816.F32.BF16 R44, R4, R24, R44 ;  /* 0x00000018042c723c */ /* 0x000fe2000004182c */
[----:B------:R-:W-:-:S06]  /*7b70*/  IMAD.MOV.U32 R200, RZ, RZ, R88 ;  /* 0x000000ffffc87224 */ /* 0x000fcc00078e0058 */
[----:B------:R-:W-:Y:S01]  /*7b80*/  MOV R25, R79 ;  /* 0x0000004f00197202 */ /* 0x000fe20000000f00 */
[C---:B------:R-:W-:Y:S07]  /*7b90*/  HMMA.16816.F32.BF16 R60, R4.reuse, R22, R128 ;  /* 0x00000016043c723c */ /* 0x040fee0000041880 */
[----:B------:R-:W-:Y:S01]  /*7ba0*/  MOV R22, R89 ;  /* 0x0000005900167202 */ /* 0x000fe20000000f00 */
[----:B-1----:R-:W-:Y:S01]  /*7bb0*/  HMMA.16816.F32.BF16 R76, R4, R16, R132 ;  /* 0x00000010044c723c */ /* 0x002fe20000041884 */
[----:B------:R-:W-:Y:S01]  /*7bc0*/  IMAD.MOV.U32 R129, RZ, RZ, R90 ;  /* 0x000000ffff817224 */ /* 0x000fe200078e005a */
[----:B------:R-:W-:Y:S01]  /*7bd0*/  MOV R128, R91 ;  /* 0x0000005b00807202 */ /* 0x000fe20000000f00 */
[----:B------:R-:W-:Y:S01]  /*7be0*/  IMAD.MOV.U32 R23, RZ, RZ, R92 ;  /* 0x000000ffff177224 */ /* 0x000fe200078e005c */
[----:B------:R-:W-:Y:S01]  /*7bf0*/  MOV R130, R93 ;  /* 0x0000005d00827202 */ /* 0x000fe20000000f00 */
[----:B------:R-:W-:-:S02]  /*7c00*/  IMAD.MOV.U32 R131, RZ, RZ, R94 ;  /* 0x000000ffff837224 */ /* 0x000fc400078e005e */
[----:B------:R-:W-:Y:S01]  /*7c10*/  MOV R135, R95 ;  /* 0x0000005f00877202 */ /* 0x000fe20000000f00 */
[C---:B--2---:R-:W-:Y:S08]  /*7c20*/  HMMA.16816.F32.BF16 R88, R4.reuse, R8, R144 ;  /* 0x000000080458723c */ /* 0x044ff00000041890 */
[----:B------:R-:W-:Y:S01]  /*7c30*/  HMMA.16816.F32.BF16 R92, R4, R10, R148 ;  /* 0x0000000a045c723c */ /* 0x000fe20000041894 */
[----:B------:R-:W1:Y:S01]  /*7c40*/  LDSM.16.MT88.4 R8, [R219+0x8100] ;  /* 0x00810000db08783b */ /* 0x000e620000004200 */
[----:B------:R-:W-:Y:S01]  /*7c50*/  IMAD.MOV.U32 R24, RZ, RZ, R84 ;  /* 0x000000ffff187224 */ /* 0x000fe200078e0054 */
[----:B------:R-:W-:Y:S01]  /*7c60*/  MOV R203, R85 ;  /* 0x0000005500cb7202 */ /* 0x000fe20000000f00 */
[----:B------:R-:W-:Y:S01]  /*7c70*/  IMAD.MOV.U32 R202, RZ, RZ, R86 ;  /* 0x000000ffffca7224 */ /* 0x000fe200078e0056 */
[----:B------:R-:W-:-:S03]  /*7c80*/  MOV R201, R87 ;  /* 0x0000005700c97202 */ /* 0x000fc60000000f00 */
[C---:B------:R-:W-:Y:S01]  /*7c90*/  HMMA.16816.F32.BF16 R84, R4.reuse, R18, R136 ;  /* 0x000000120454723c */ /* 0x040fe20000041888 */
[----:B------:R-:W2:Y:S07]  /*7ca0*/  LDSM.16.MT88.4 R16, [R220+0x8100] ;  /* 0x00810000dc10783b */ /* 0x000eae0000004200 */
[----:B---3--:R-:W-:Y:S07]  /*7cb0*/  HMMA.16816.F32.BF16 R100, R4, R28, R160 ;  /* 0x0000001c0464723c */ /* 0x008fee00000418a0 */
[----:B------:R-:W-:-:S02]  /*7cc0*/  IMAD.MOV.U32 R160, RZ, RZ, R135 ;  /* 0x000000ffffa07224 */ /* 0x000fc400078e0087 */
[----:B------:R-:W-:Y:S02]  /*7cd0*/  IMAD.MOV.U32 R135, RZ, RZ, R23 ;  /* 0x000000ffff877224 */ /* 0x000fe400078e0017 */
[----:B------:R-:W-:Y:S02]  /*7ce0*/  IMAD.MOV.U32 R23, RZ, RZ, R131 ;  /* 0x000000ffff177224 */ /* 0x000fe400078e0083 */
[----:B------:R-:W-:Y:S01]  /*7cf0*/  IMAD.MOV.U32 R131, RZ, RZ, R21 ;  /* 0x000000ffff837224 */ /* 0x000fe200078e0015 */
[----:B------:R-:W-:Y:S01]  /*7d00*/  MOV R136, R185 ;  /* 0x000000b900887202 */ /* 0x000fe20000000f00 */
[----:B------:R-:W-:Y:S02]  /*7d10*/  IMAD.MOV.U32 R147, RZ, RZ, R184 ;  /* 0x000000ffff937224 */ /* 0x000fe400078e00b8 */
[----:B------:R-:W-:Y:S01]  /*7d20*/  IMAD.MOV.U32 R137, RZ, RZ, R186 ;  /* 0x000000ffff897224 */ /* 0x000fe200078e00ba */
[----:B------:R-:W-:Y:S02]  /*7d30*/  MOV R161, R131 ;  /* 0x0000008300a17202 */ /* 0x000fe40000000f00 */
[----:B------:R-:W-:-:S02]  /*7d40*/  MOV R131, R187 ;  /* 0x000000bb00837202 */ /* 0x000fc40000000f00 */
[C---:B-1----:R-:W-:Y:S08]  /*7d50*/  HMMA.16816.F32.BF16 R184, R4.reuse, R8, R156 ;  /* 0x0000000804b8723c */ /* 0x042ff0000004189c */
[----:B------:R-:W-:Y:S01]  /*7d60*/  HMMA.16816.F32.BF16 R124, R4, R10, R124 ;  /* 0x0000000a047c723c */ /* 0x000fe2000004187c */
[----:B------:R-:W1:Y:S01]  /*7d70*/  LDSM.16.MT88.4 R8, [R219+0xb100] ;  /* 0x00b10000db08783b */ /* 0x000e620000004200 */
[----:B------:R-:W-:-:S02]  /*7d80*/  MOV R134, R22 ;  /* 0x0000001600867202 */ /* 0x000fc40000000f00 */
[----:B------:R-:W-:Y:S01]  /*7d90*/  MOV R22, R130 ;  /* 0x0000008200167202 */ /* 0x000fe20000000f00 */
[----:B------:R-:W-:Y:S01]  /*7da0*/  IMAD.MOV.U32 R21, RZ, RZ, R109 ;  /* 0x000000ffff157224 */ /* 0x000fe200078e006d */
[----:B------:R-:W-:Y:S01]  /*7db0*/  MOV R130, R20 ;  /* 0x0000001400827202 */ /* 0x000fe20000000f00 */
[----:B------:R-:W-:Y:S01]  /*7dc0*/  IMAD.MOV.U32 R109, RZ, RZ, R111 ;  /* 0x000000ffff6d7224 */ /* 0x000fe200078e006f */
[----:B------:R-:W-:Y:S01]  /*7dd0*/  MOV R20, R108 ;  /* 0x0000006c00147202 */ /* 0x000fe20000000f00 */
[----:B------:R-:W-:Y:S01]  /*7de0*/  IMAD.MOV.U32 R111, RZ, RZ, R27 ;  /* 0x000000ffff6f7224 */ /* 0x000fe200078e001b */
[----:B------:R-:W-:Y:S02]  /*7df0*/  MOV R108, R110 ;  /* 0x0000006e006c7202 */ /* 0x000fe40000000f00 */
[----:B------:R-:W-:Y:S01]  /*7e00*/  MOV R110, R26 ;  /* 0x0000001a006e7202 */ /* 0x000fe20000000f00 */
        /* <DEDUP_REMOVED lines=13> */
[----:B------:R-:W3:Y:S01]  /*7ee0*/  LDSM.16.MT88.4 R24, [R217+0xb100] ;  /* 0x00b10000d918783b */ /* 0x000ee20000004200 */
[C---:B--2---:R-:W-:Y:S03]  /*7ef0*/  HMMA.16816.F32.BF16 R108, R4.reuse, R16, R168 ;  /* 0x00000010046c723c */ /* 0x044fe600000418a8 */
[----:B------:R-:W2:Y:S05]  /*7f00*/  LDSM.16.MT88.4 R20, [R218+0xb100] ;  /* 0x00b10000da14783b */ /* 0x000eaa0000004200 */
[----:B------:R-:W-:Y:S01]  /*7f10*/  HMMA.16816.F32.BF16 R188, R4, R18, R188 ;  /* 0x0000001204bc723c */ /* 0x000fe200000418bc */
[----:B------:R-:W4:Y:S01]  /*7f20*/  LDSM.16.MT88.4 R16, [R220+0xb100] ;  /* 0x00b10000dc10783b */ /* 0x000f220000004200 */
[----:B------:R-:W-:-:S06]  /*7f30*/  FFMA.FTZ R0, R0, c[0x0][0x2d0], -R13 ;  /* 0x0000b40000007a23 */ /* 0x000fcc000001080d */
[C---:B-1----:R-:W-:Y:S01]  /*7f40*/  HMMA.16816.F32.BF16 R36, R4.reuse, R8, R36 ;  /* 0x000000080424723c */ /* 0x042fe20000041824 */
[----:B------:R1:W-:Y:S07]  /*7f50*/  MUFU.EX2 R8, R0 ;  /* 0x0000000000087308 */ /* 0x0003ee0000000800 */
[----:B------:R-:W-:Y:S01]  /*7f60*/  HMMA.16816.F32.BF16 R32, R4, R10, R32 ;  /* 0x0000000a0420723c */ /* 0x000fe20000041820 */
[----:B-1----:R-:W-:Y:S01]  /*7f70*/  FFMA.FTZ R0, R183, c[0x0][0x2d0], -R13 ;  /* 0x0000b400b7007a23 */ /* 0x002fe2000001080d */
[----:B------:R-:W-:Y:S01]  /*7f80*/  MOV R144, R201 ;  /* 0x000000c900907202 */ /* 0x000fe20000000f00 */
[----:B------:R-:W-:Y:S01]  /*7f90*/  IMAD.MOV.U32 R151, RZ, RZ, R200 ;  /* 0x000000ffff977224 */ /* 0x000fe200078e00c8 */
[----:B------:R-:W-:Y:S01]  /*7fa0*/  MOV R146, R203 ;  /* 0x000000cb00927202 */ /* 0x000fe20000000f00 */
[----:B------:R1:W-:Y:S01]  /*7fb0*/  MUFU.EX2 R9, R0 ;  /* 0x0000000000097308 */ /* 0x0003e20000000800 */
[----:B------:R-:W-:-:S02]  /*7fc0*/  IMAD.MOV.U32 R145, RZ, RZ, R202 ;  /* 0x000000ffff917224 */ /* 0x000fc400078e00ca */
[----:B---3--:R-:W-:Y:S01]  /*7fd0*/  HMMA.16816.F32.BF16 R120, R4, R24, R120 ;  /* 0x000000180478723c */ /* 0x008fe20000041878 */
[----:B------:R-:W-:Y:S01]  /*7fe0*/  MOV R169, R148 ;  /* 0x0000009400a97202 */ /* 0x000fe20000000f00 */
[----:B------:R-:W-:Y:S01]  /*7ff0*/  FFMA.FTZ R2, R2, c[0x0][0x2d0], -R12 ;  /* 0x0000b40002027a23 */ /* 0x000fe2000001080c */
[----:B------:R-:W-:Y:S01]  /*8000*/  MOV R171, R150 ;  /* 0x0000009600ab7202 */ /* 0x000fe20000000f00 */
[----:B------:R-:W-:Y:S01]  /*8010*/  IMAD.MOV.U32 R170, RZ, RZ, R163 ;  /* 0x000000ffffaa7224 */ /* 0x000fe200078e00a3 */
[----:B------:R-:W-:Y:S01]  /*8020*/  LDSM.16.MT88.4 R180, [R217+0x2900] ;  /* 0x00290000d9b4783b */ /* 0x000fe20000004200 */
[----:B-1----:R-:W-:-:S04]  /*8030*/  FFMA.FTZ R0, R160, c[0x0][0x2d0], -R13 ;  /* 0x0000b400a0007a23 */ /* 0x002fc8000001080d */
[----:B------:R1:W-:Y:S01]  /*8040*/  MUFU.EX2 R11, R0 ;  /* 0x00000000000b7308 */ /* 0x0003e20000000800 */
[----:B--2---:R-:W-:Y:S01]  /*8050*/  HMMA.16816.F32.BF16 R116, R4, R20, R116 ;  /* 0x000000140474723c */ /* 0x004fe20000041874 */
[----:B-1----:R-:W-:-:S06]  /*8060*/  FFMA.FTZ R0, R161, c[0x0][0x2d0], -R13 ;  /* 0x0000b400a1007a23 */ /* 0x002fcc000001080d */
[----:B------:R1:W2:Y:S01]  /*8070*/  MUFU.EX2 R10, R0 ;  /* 0x00000000000a7308 */ /* 0x0002a20000000800 */
[----:B------:R-:W-:Y:S01]  /*8080*/  HMMA.16816.F32.BF16 R24, R4, R26, R152 ;  /* 0x0000001a0418723c */ /* 0x000fe20000041898 */
[----:B------:R-:W-:-:S07]  /*8090*/  IMAD.MOV.U32 R163, RZ, RZ, R149 ;  /* 0x000000ffffa37224 */ /* 0x000fce00078e0095 */
[----:B------:R-:W-:Y:S01]  /*80a0*/  HMMA.16816.F32.BF16 R20, R4, R22, R112 ;  /* 0x000000160414723c */ /* 0x000fe20000041870 */
[----:B-1----:R-:W-:-:S07]  /*80b0*/  FFMA.FTZ R0, R162, c[0x0][0x2d0], -R12 ;  /* 0x0000b400a2007a23 */ /* 0x002fce000001080c */
[----:B----4-:R-:W-:Y:S01]  /*80c0*/  HMMA.16816.F32.BF16 R200, R4, R16, R56 ;  /* 0x0000001004c8723c */ /* 0x010fe20000041838 */
[----:B------:R-:W-:-:S07]  /*80d0*/  IMAD.MOV.U32 R160, RZ, RZ, R151 ;  /* 0x000000ffffa07224 */ /* 0x000fce00078e0097 */
[----:B------:R-:W-:Y:S01]  /*80e0*/  HMMA.16816.F32.BF16 R48, R4, R18, R48 ;  /* 0x000000120430723c */ /* 0x000fe20000041830 */
[----:B------:R1:W-:Y:S01]  /*80f0*/  MUFU.EX2 R4, R0 ;  /* 0x0000000000047308 */ /* 0x0003e20000000800 */
[----:B------:R-:W-:Y:S01]  /*8100*/  MOV R161, R144 ;  /* 0x0000009000a17202 */ /* 0x000fe20000000f00 */
[----:B------:R-:W-:Y:S01]  /*8110*/  IMAD.MOV.U32 R162, RZ, RZ, R145 ;  /* 0x000000ffffa27224 */ /* 0x000fe200078e0091 */
[----:B------:R-:W-:Y:S01]  /*8120*/  MOV R150, R136 ;  /* 0x0000008800967202 */ /* 0x000fe20000000f00 */
[----:B------:R-:W-:Y:S01]  /*8130*/  IMAD.MOV.U32 R149, RZ, RZ, R147 ;  /* 0x000000ffff957224 */ /* 0x000fe200078e0093 */
[----:B------:R-:W3:Y:S01]  /*8140*/  LDSM.16.MT88.4 R152, [R219+0x2900] ;  /* 0x00290000db98783b */ /* 0x000ee20000004200 */
[----:B------:R-:W-:Y:S02]  /*8150*/  IMAD.MOV.U32 R151, RZ, RZ, R137 ;  /* 0x000000ffff977224 */ /* 0x000fe400078e0089 */
[----:B------:R4:W-:Y:S01]  /*8160*/  MUFU.EX2 R5, R2 ;  /* 0x0000000200057308 */ /* 0x0009e20000000800 */
[----:B------:R-:W-:Y:S01]  /*8170*/  MOV R113, R129 ;  /* 0x0000008100717202 */ /* 0x000fe20000000f00 */
[----:B------:R-:W-:Y:S01]  /*8180*/  IMAD.MOV.U32 R114, RZ, RZ, R130 ;  /* 0x000000ffff727224 */ /* 0x000fe200078e0082 */
[----:B------:R-:W-:-:S02]  /*8190*/  MOV R115, R131 ;  /* 0x0000008300737202 */ /* 0x000fc40000000f00 */
[----:B------:R-:W-:Y:S02]  /*81a0*/  MOV R148, R146 ;  /* 0x0000009200947202 */ /* 0x000fe40000000f00 */
[----:B------:R-:W-:Y:S01]  /*81b0*/  MOV R159, R171 ;  /* 0x000000ab009f7202 */ /* 0x000fe20000000f00 */
[----:B-1----:R-:W-:Y:S01]  /*81c0*/  FFMA.FTZ R0, R138, c[0x0][0x2d0], -R12 ;  /* 0x0000b4008a007a23 */ /* 0x002fe2000001080c */
[----:B------:R-:W-:Y:S01]  /*81d0*/  MOV R17, R133 ;  /* 0x0000008500117202 */ /* 0x000fe20000000f00 */
[----:B------:R-:W-:Y:S01]  /*81e0*/  IMAD.MOV.U32 R168, RZ, RZ, R160 ;  /* 0x000000ffffa87224 */ /* 0x000fe200078e00a0 */
[----:B------:R-:W-:Y:S01]  /*81f0*/  LDSM.16.MT88.4 R56, [R220+0x5900] ;  /* 0x00590000dc38783b */ /* 0x000fe20000004200 */
[----:B------:R1:W1:Y:S01]  /*8200*/  MUFU.EX2 R6, R0 ;  /* 0x0000000000067308 */ /* 0x0002620000000800 */
[----:B------:R-:W-:Y:S02]  /*8210*/  IMAD.MOV.U32 R160, RZ, RZ, R149 ;  /* 0x000000ffffa07224 */ /* 0x000fe400078e0095 */
[----:B----4-:R-:W-:Y:S01]  /*8220*/  FADD.FTZ R2, R170, R169 ;  /* 0x000000a9aa027221 */ /* 0x010fe20000010000 */
[----:B------:R-:W-:Y:S01]  /*8230*/  MOV R169, R161 ;  /* 0x000000a100a97202 */ /* 0x000fe20000000f00 */
[----:B------:R-:W-:Y:S01]  /*8240*/  IMAD.MOV.U32 R170, RZ, RZ, R162 ;  /* 0x000000ffffaa7224 */ /* 0x000fe200078e00a2 */
[----:B------:R-:W-:Y:S01]  /*8250*/  MOV R161, R150 ;  /* 0x0000009600a17202 */ /* 0x000fe20000000f00 */
[----:B------:R-:W-:Y:S01]  /*8260*/  IMAD.MOV.U32 R162, RZ, RZ, R151 ;  /* 0x000000ffffa27224 */ /* 0x000fe200078e0097 */
[----:B--2---:R-:W-:Y:S01]  /*8270*/  F2FP.BF16.PACK_AB R130, R10, R11 ;  /* 0x0000000b0a82723e */ /* 0x004fe200000010ff */
[----:B------:R-:W-:Y:S01]  /*8280*/  IMAD.MOV.U32 R18, RZ, RZ, R128 ;  /* 0x000000ffff127224 */ /* 0x000fe200078e0080 */
[----:B------:R-:W-:Y:S01]  /*8290*/  MOV R19, R135 ;  /* 0x0000008700137202 */ /* 0x000fe20000000f00 */
[----:B------:R-:W-:Y:S01]  /*82a0*/  IMAD.MOV.U32 R16, RZ, RZ, R134 ;  /* 0x000000ffff107224 */ /* 0x000fe200078e0086 */
[----:B------:R-:W-:Y:S01]  /*82b0*/  LDSM.16.MT88.4 R144, [R220+0x2900] ;  /* 0x00290000dc90783b */ /* 0x000fe20000004200 */
[----:B-1----:R-:W-:-:S03]  /*82c0*/  FFMA.FTZ R0, R139, c[0x0][0x2d0], -R12 ;  /* 0x0000b4008b007a23 */ /* 0x002fc6000001080c */
[----:B------:R-:W-:Y:S01]  /*82d0*/  LDSM.16.MT88.4 R136, [R218+0x2900] ;  /* 0x00290000da88783b */ /* 0x000fe20000004200 */
[----:B------:R1:W2:Y:S01]  /*82e0*/  MUFU.EX2 R7, R0 ;  /* 0x0000000000077308 */ /* 0x0002a20000000800 */
[----:B------:R-:W-:Y:S01]  /*82f0*/  MOV R12, R160 ;  /* 0x000000a0000c7202 */ /* 0x000fe20000000f00 */
[----:B-1----:R-:W-:Y:S01]  /*8300*/  FADD.FTZ R0, R15, R14 ;  /* 0x0000000e0f007221 */ /* 0x002fe20000010000 */
[----:B------:R-:W-:Y:S01]  /*8310*/  MOV R15, R162 ;  /* 0x000000a2000f7202 */ /* 0x000fe20000000f00 */
[----:B------:R-:W-:Y:S02]  /*8320*/  IMAD.MOV.U32 R14, RZ, RZ, R161 ;  /* 0x000000ffff0e7224 */ /* 0x000fe400078e00a1 */
[----:B------:R-:W-:Y:S02]  /*8330*/  FADD.FTZ R3, R3, R0 ;  /* 0x0000000003037221 */ /* 0x000fe40000010000 */
[----:B------:R-:W-:Y:S02]  /*8340*/  IMAD.MOV.U32 R0, RZ, RZ, R163 ;  /* 0x000000ffff007224 */ /* 0x000fe400078e00a3 */
[----:B------:R-:W1:Y:S01]  /*8350*/  LDSM.16.MT88.4 R160, [R217+0x5900] ;  /* 0x00590000d9a0783b */ /* 0x000e620000004200 */
[----:B------:R-:W-:-:S02]  /*8360*/  F2FP.BF16.PACK_AB R128, R9, R8 ;  /* 0x000000080980723e */ /* 0x000fc400000010ff */
[----:B------:R-:W-:Y:S02]  /*8370*/  F2FP.BF16.PACK_AB R129, R6, R4 ;  /* 0x000000040681723e */ /* 0x000fe400000010ff */
[----:B--2---:R-:W-:Y:S02]  /*8380*/  F2FP.BF16.PACK_AB R131, R7, R5 ;  /* 0x000000050783723e */ /* 0x004fe400000010ff */
[----:B------:R-:W-:Y:S01]  /*8390*/  MOV R171, R148 ;  /* 0x0000009400ab7202 */ /* 0x000fe20000000f00 */
[----:B------:R-:W-:-:S04]  /*83a0*/  FADD.FTZ R2, R132, R2 ;  /* 0x0000000284027221 */ /* 0x000fc80000010000 */
[----:B---3--:R-:W-:Y:S01]  /*83b0*/  HMMA.16816.F32.BF16 R148, R128, R152, R44 ;  /* 0x000000988094723c */ /* 0x008fe2000004182c */
[----:B------:R-:W-:-:S06]  /*83c0*/  FADD.FTZ R0, R0, R2 ;  /* 0x0000000200007221 */ /* 0x000fcc0000010000 */
[----:B------:R-:W-:Y:S02]  /*83d0*/  IMAD.MOV.U32 R47, RZ, RZ, R159 ;  /* 0x000000ffff2f7224 */ /* 0x000fe400078e009f */
[----:B------:R-:W-:Y:S01]  /*83e0*/  IMAD.MOV.U32 R13, RZ, RZ, R171 ;  /* 0x000000ffff0d7224 */ /* 0x000fe200078e00ab */
[----:B------:R-:W-:Y:S01]  /*83f0*/  MOV R44, R170 ;  /* 0x000000aa002c7202 */ /* 0x000fe20000000f00 */
[----:B-1----:R-:W-:Y:S07]  /*8400*/  HMMA.16816.F32.BF16 R156, R128, R160, R192 ;  /* 0x000000a0809c723c */ /* 0x002fee00000418c0 */
[----:B------:R-:W-:Y:S01]  /*8410*/  MOV R193, R113 ;  /* 0x0000007100c17202 */ /* 0x000fe20000000f00 */
[----:B------:R-:W-:Y:S01]  /*8420*/  IMAD.MOV.U32 R194, RZ, RZ, R114 ;  /* 0x000000ffffc27224 */ /* 0x000fe200078e0072 */
[----:B------:R-:W-:Y:S01]  /*8430*/  MOV R195, R115 ;  /* 0x0000007300c37202 */ /* 0x000fe20000000f00 */
[----:B------:R-:W-:Y:S01]  /*8440*/  IMAD.MOV.U32 R45, RZ, RZ, R169 ;  /* 0x000000ffff2d7224 */ /* 0x000fe200078e00a9 */
[----:B------:R-:W-:Y:S01]  /*8450*/  MOV R46, R168 ;  /* 0x000000a8002e7202 */ /* 0x000fe20000000f00 */
[----:B------:R-:W-:Y:S01]  /*8460*/  FADD.FTZ R3, R193, R3 ;  /* 0x00000003c1037221 */ /* 0x000fe20000010000 */
[----:B------:R-:W1:Y:S01]  /*8470*/  LDSM.16.MT88.4 R168, [R218+0x5900] ;  /* 0x00590000daa8783b */ /* 0x000e620000004200 */
[----:B------:R-:W-:-:S02]  /*8480*/  FADD.FTZ R0, R194, R0 ;  /* 0x00000000c2007221 */ /* 0x000fc40000010000 */
[----:B------:R-:W-:Y:S01]  /*8490*/  FADD.FTZ R3, R195, R3 ;  /* 0x00000003c3037221 */ /* 0x000fe20000010000 */
[C---:B------:R-:W-:Y:S01]  /*84a0*/  HMMA.16816.F32.BF16 R132, R128.reuse, R136, R80 ;  /* 0x000000888084723c */ /* 0x040fe20000041850 */
[----:B------:R-:W-:Y:S01]  /*84b0*/  FADD.FTZ R2, R15, R0 ;  /* 0x000000000f027221 */ /* 0x000fe20000010000 */
[----:B------:R-:W-:Y:S01]  /*84c0*/  LDSM.16.MT88.4 R80, [R218+0x8900] ;  /* 0x00890000da50783b */ /* 0x000fe20000004200 */
[----:B------:R-:W-:Y:S02]  /*84d0*/  FADD.FTZ R0, R14, R3 ;  /* 0x000000030e007221 */ /* 0x000fe40000010000 */
[----:B------:R-:W-:Y:S01]  /*84e0*/  FADD.FTZ R2, R12, R2 ;  /* 0x000000020c027221 */ /* 0x000fe20000010000 */
[----:B------:R-:W-:Y:S01]  /*84f0*/  LDSM.16.MT88.4 R112, [R218+0xb900] ;  /* 0x00b90000da70783b */ /* 0x000fe20000004200 */
[----:B------:R-:W-:Y:S02]  /*8500*/  FADD.FTZ R0, R13, R0 ;  /* 0x000000000d007221 */ /* 0x000fe40000010000 */
[----:B------:R-:W-:Y:S01]  /*8510*/  FADD.FTZ R2, R44, R2 ;  /* 0x000000022c027221 */ /* 0x000fe20000010000 */
[----:B------:R-:W-:Y:S01]  /*8520*/  HMMA.16816.F32.BF16 R136, R128, R138, R72 ;  /* 0x0000008a8088723c */ /* 0x000fe20000041848 */
[----:B------:R-:W-:Y:S01]  /*8530*/  FADD.FTZ R0, R45, R0 ;  /* 0x000000002d007221 */ /* 0x000fe20000010000 */
[----:B------:R-:W-:Y:S01]  /*8540*/  LDSM.16.MT88.4 R72, [R217+0x8900] ;  /* 0x00890000d948783b */ /* 0x000fe20000004200 */
[----:B------:R-:W-:-:S02]  /*8550*/  FADD.FTZ R2, R46, R2 ;  /* 0x000000022e027221 */ /* 0x000fc40000010000 */
[----:B------:R-:W-:Y:S01]  /*8560*/  FADD.FTZ R0, R47, R0 ;  /* 0x000000002f007221 */ /* 0x000fe20000010000 */
[----:B------:R-:W-:Y:S02]  /*8570*/  LDSM.16.MT88.4 R12, [R219+0xb900] ;  /* 0x00b90000db0c783b */ /* 0x000fe40000004200 */
[----:B------:R-:W-:Y:S02]  /*8580*/  HMMA.16816.F32.BF16 R152, R128, R154, R64 ;  /* 0x0000009a8098723c */ /* 0x000fe40000041840 */
[----:B------:R-:W2:Y:S01]  /*8590*/  LDSM.16.MT88.4 R64, [R219+0x5900] ;  /* 0x00590000db40783b */ /* 0x000ea20000004200 */
[----:B------:R-:W-:-:S05]  /*85a0*/  FADD.FTZ R2, R18, R2 ;  /* 0x0000000212027221 */ /* 0x000fca0000010000 */
[----:B------:R-:W-:Y:S01]  /*85b0*/  HMMA.16816.F32.BF16 R176, R128, R180, R176 ;  /* 0x000000b480b0723c */ /* 0x000fe200000418b0 */
[----:B------:R-:W-:-:S07]  /*85c0*/  FADD.FTZ R0, R19, R0 ;  /* 0x0000000013007221 */ /* 0x000fce0000010000 */
[----:B------:R-:W-:Y:S01]  /*85d0*/  HMMA.16816.F32.BF16 R180, R128, R182, R104 ;  /* 0x000000b680b4723c */ /* 0x000fe20000041868 */
[----:B------:R-:W3:Y:S01]  /*85e0*/  LDSM.16.MT88.4 R104, [R217+0xb900] ;  /* 0x00b90000d968783b */ /* 0x000ee20000004200 */
[----:B------:R-:W-:Y:S02]  /*85f0*/  FADD.FTZ R2, R16, R2 ;  /* 0x0000000210027221 */ /* 0x000fe40000010000 */
[----:B------:R-:W-:Y:S02]  /*8600*/  FADD.FTZ R0, R17, R0 ;  /* 0x0000000011007221 */ /* 0x000fe40000010000 */
[----:B------:R-:W-:Y:S02]  /*8610*/  FADD.FTZ R3, R214, R2 ;  /* 0x00000002d6037221 */ /* 0x000fe40000010000 */
        /* <DEDUP_REMOVED lines=8> */
[----:B------:R-:W-:Y:S02]  /*86a0*/  FADD.FTZ R2, R209, R2 ;  /* 0x00000002d1027221 */ /* 0x000fe40000010000 */
[----:B------:R-:W-:Y:S02]  /*86b0*/  FADD.FTZ R0, R174, R0 ;  /* 0x00000000ae007221 */ /* 0x000fe40000010000 */
[----:B------:R-:W-:Y:S01]  /*86c0*/  FADD.FTZ R3, R175, R2 ;  /* 0x00000002af037221 */ /* 0x000fe20000010000 */
[----:B-1----:R-:W-:Y:S01]  /*86d0*/  HMMA.16816.F32.BF16 R164, R128, R168, R164 ;  /* 0x000000a880a4723c */ /* 0x002fe200000418a4 */
[----:B------:R-:W-:Y:S02]  /*86e0*/  FADD.FTZ R2, R198, R0 ;  /* 0x00000000c6027221 */ /* 0x000fe40000010000 */
[----:B------:R-:W-:-:S05]  /*86f0*/  FADD.FTZ R0, R196, R3 ;  /* 0x00000003c4007221 */ /* 0x000fca0000010000 */
[----:B------:R-:W-:Y:S01]  /*8700*/  HMMA.16816.F32.BF16 R168, R128, R170, R52 ;  /* 0x000000aa80a8723c */ /* 0x000fe20000041834 */
[----:B------:R-:W-:Y:S02]  /*8710*/  FADD.FTZ R3, R199, R2 ;  /* 0x00000002c7037221 */ /* 0x000fe40000010000 */
[----:B------:R-:W-:-:S05]  /*8720*/  FADD.FTZ R2, R197, R0 ;  /* 0x00000000c5027221 */ /* 0x000fca0000010000 */
[----:B------:R-:W-:Y:S01]  /*8730*/  HMMA.16816.F32.BF16 R140, R128, R144, R140 ;  /* 0x00000090808c723c */ /* 0x000fe2000004188c */
[----:B------:R-:W-:-:S07]  /*8740*/  FADD.FTZ R0, R205, R3 ;  /* 0x00000003cd007221 */ /* 0x000fce0000010000 */
[----:B------:R-:W-:Y:S01]  /*8750*/  HMMA.16816.F32.BF16 R52, R128, R56, R40 ;  /* 0x000000388034723c */ /* 0x000fe20000041828 */
[----:B------:R-:W-:-:S07]  /*8760*/  FADD.FTZ R2, R204, R2 ;  /* 0x00000002cc027221 */ /* 0x000fce0000010000 */
[C---:B------:R-:W-:Y:S08]  /*8770*/  HMMA.16816.F32.BF16 R144, R128.reuse, R146, R68 ;  /* 0x000000928090723c */ /* 0x040ff00000041844 */
[----:B------:R-:W-:Y:S01]  /*8780*/  HMMA.16816.F32.BF16 R56, R128, R58, R60 ;  /* 0x0000003a8038723c */ /* 0x000fe2000004183c */
[----:B------:R-:W-:-:S07]  /*8790*/  UIMAD.WIDE UR4, UR11, 0x2aaaaaab, URZ ;  /* 0x2aaaaaab0b0478a5 */ /* 0x000fce000f8e023f */
[C---:B--2---:R-:W-:Y:S08]  /*87a0*/  HMMA.16816.F32.BF16 R60, R128.reuse, R64, R76 ;  /* 0x00000040803c723c */ /* 0x044ff0000004184c */
[C---:B------:R-:W-:Y:S01]  /*87b0*/  HMMA.16816.F32.BF16 R68, R128.reuse, R72, R88 ;  /* 0x000000488044723c */ /* 0x040fe20000041858 */
[----:B------:R-:W1:Y:S07]  /*87c0*/  LDSM.16.MT88.4 R88, [R220+0x8900] ;  /* 0x00890000dc58783b */ /* 0x000e6e0000004200 */
[C---:B------:R-:W-:Y:S01]  /*87d0*/  HMMA.16816.F32.BF16 R160, R128.reuse, R162, R96 ;  /* 0x000000a280a0723c */ /* 0x040fe20000041860 */
[----:B------:R-:W2:Y:S07]  /*87e0*/  LDSM.16.MT88.4 R96, [R219+0x8900] ;  /* 0x00890000db60783b */ /* 0x000eae0000004200 */
[----:B------:R-:W-:Y:S01]  /*87f0*/  HMMA.16816.F32.BF16 R76, R128, R80, R100 ;  /* 0x00000050804c723c */ /* 0x000fe20000041864 */
[----:B------:R-:W-:-:S07]  /*8800*/  FADD.FTZ R0, R8, R0 ;  /* 0x0000000008007221 */ /* 0x000fce0000010000 */
[----:B---3--:R-:W-:Y:S01]  /*8810*/  HMMA.16816.F32.BF16 R100, R128, R104, R120 ;  /* 0x000000688064723c */ /* 0x008fe20000041878 */
[----:B------:R-:W3:Y:S01]  /*8820*/  LDSM.16.MT88.4 R120, [R220+0xb900] ;  /* 0x00b90000dc78783b */ /* 0x000ee20000004200 */
[----:B------:R-:W-:Y:S01]  /*8830*/  FADD.FTZ R2, R4, R2 ;  /* 0x0000000204027221 */ /* 0x000fe20000010000 */
[----:B------:R-:W-:Y:S01]  /*8840*/  USHF.R.U32.HI UR4, URZ, 0x1f, UR5 ;  /* 0x0000001f3f047899 */ /* 0x000fe20008011605 */
[----:B------:R-:W-:Y:S02]  /*8850*/  FADD.FTZ R0, R9, R0 ;  /* 0x0000000009007221 */ /* 0x000fe40000010000 */
[----:B------:R-:W-:Y:S01]  /*8860*/  FADD.FTZ R2, R6, R2 ;  /* 0x0000000206027221 */ /* 0x000fe20000010000 */
[----:B------:R-:W-:Y:S01]  /*8870*/  ULEA.HI.SX32 UR4, UR5, UR4, 0x1c ;  /* 0x0000000405047291 */ /* 0x000fe2000f8fe23f */
[----:B------:R-:W-:Y:S02]  /*8880*/  FADD.FTZ R0, R11, R0 ;  /* 0x000000000b007221 */ /* 0x000fe40000010000 */
[----:B------:R-:W-:Y:S01]  /*8890*/  FADD.FTZ R2, R5, R2 ;  /* 0x0000000205027221 */ /* 0x000fe20000010000 */
[----:B------:R-:W-:Y:S01]  /*88a0*/  UISETP.LT.AND UP0, UPT, URZ, UR4, UPT ;  /* 0x000000043f00728c */ /* 0x000fe2000bf01270 */
[----:B------:R-:W-:-:S02]  /*88b0*/  FADD.FTZ R3, R10, R0 ;  /* 0x000000000a037221 */ /* 0x000fc40000010000 */
[----:B------:R-:W-:Y:S01]  /*88c0*/  FADD.FTZ R0, R7, R2 ;  /* 0x0000000207007221 */ /* 0x000fe20000010000 */
[----:B------:R-:W-:-:S04]  /*88d0*/  USEL UR4, URZ, UR4, !UP0 ;  /* 0x000000043f047287 */ /* 0x000fc8000c000000 */
[----:B------:R-:W-:Y:S01]  /*88e0*/  UISETP.GE.AND UP0, UPT, UR6, UR4, UPT ;  /* 0x000000040600728c */ /* 0x000fe2000bf06270 */
[----:B------:R4:W-:Y:S04]  /*88f0*/  STL [R1+0x24], R0 ;  /* 0x0000240001007387 */ /* 0x0009e80000100800 */
[----:B------:R4:W-:Y:S01]  /*8900*/  STL [R1+0x20], R3 ;  /* 0x0000200301007387 */ /* 0x0009e20000100800 */
[----:B------:R-:W-:Y:S01]  /*8910*/  PLOP3.LUT P0, PT, PT, PT, UP0, 0x40, 0x0 ;  /* 0x000000000000781c */ /* 0x000fe20003f0e808 */
[C---:B------:R-:W-:Y:S08]  /*8920*/  HMMA.16816.F32.BF16 R64, R128.reuse, R66, R84 ;  /* 0x000000428040723c */ /* 0x040ff00000041854 */
[C---:B------:R-:W-:Y:S08]  /*8930*/  HMMA.16816.F32.BF16 R72, R128.reuse, R74, R92 ;  /* 0x0000004a8048723c */ /* 0x040ff0000004185c */
[C---:B-1----:R-:W-:Y:S08]  /*8940*/  HMMA.16816.F32.BF16 R84, R128.reuse, R88, R108 ;  /* 0x000000588054723c */ /* 0x042ff0000004186c */
[C---:B--2---:R-:W-:Y:S08]  /*8950*/  HMMA.16816.F32.BF16 R92, R128.reuse, R96, R184 ;  /* 0x00000060805c723c */ /* 0x044ff000000418b8 */
        /* <DEDUP_REMOVED lines=11> */
[----:B----4-:R-:W2:Y:S04]  /*8a10*/  LDL R47, [R1+0x58] ;  /* 0x00005800012f7983 */ /* 0x010ea80000100800 */
[----:B------:R-:W3:Y:S04]  /*8a20*/  LDL.LU R18, [R1+0x74] ;  /* 0x0000740001127983 */ /* 0x000ee80000300800 */
[----:B------:R-:W3:Y:S04]  /*8a30*/  LDL R19, [R1+0x44] ;  /* 0x0000440001137983 */ /* 0x000ee80000100800 */
[----:B------:R-:W4:Y:S04]  /*8a40*/  LDL R16, [R1+0x6c] ;  /* 0x00006c0001107983 */ /* 0x000f280000100800 */
[----:B------:R-:W4:Y:S04]  /*8a50*/  LDL R17, [R1+0x64] ;  /* 0x0000640001117983 */ /* 0x000f280000100800 */
[----:B------:R-:W4:Y:S04]  /*8a60*/  LDL R214, [R1+0x70] ;  /* 0x0000700001d67983 */ /* 0x000f280000100800 */
[----:B------:R-:W4:Y:S01]  /*8a70*/  LDL R215, [R1+0x60] ;  /* 0x0000600001d77983 */ /* 0x000f220000100800 */
[----:B------:R-:W-:Y:S01]  /*8a80*/  PLOP3.LUT P0, PT, PT, PT, UP1, 0x80, 0x0 ;  /* 0x000000000000781c */ /* 0x000fe20003f0f018 */
[----:B------:R-:W-:-:S02]  /*8a90*/  IMAD.MOV.U32 R175, RZ, RZ, R172 ;  /* 0x000000ffffaf7224 */ /* 0x000fc400078e00ac */
[----:B------:R-:W-:-:S10]  /*8aa0*/  IMAD.MOV.U32 R3, RZ, RZ, R173 ;  /* 0x000000ffff037224 */ /* 0x000fd400078e00ad */
[----:B--2---:R-:W-:Y:S01]  /*8ab0*/  @P0 IMAD.HI.U32 R0, R47, c[0x0][0x2c8], RZ ;  /* 0x0000b2002f000a27 */ /* 0x004fe200078e00ff */
[----:B------:R-:W-:Y:S02]  /*8ac0*/  PLOP3.LUT P0, PT, PT, PT, UP1, 0x80, 0x0 ;  /* 0x000000000000781c */ /* 0x000fe40003f0f018 */
[----:B---3--:R-:W-:-:S05]  /*8ad0*/  SHF.L.U64.HI R2, R19, 0x1, R18 ;  /* 0x0000000113027819 */ /* 0x008fca0000010212 */
[----:B------:R1:W-:Y:S06]  /*8ae0*/  STL [R1+0x40], R2 ;  /* 0x0000400201007387 */ /* 0x0003ec0000100800 */
[----:B------:R-:W-:Y:S02]  /*8af0*/  @P0 SHF.R.U32.HI R0, RZ, c[0x0][0x2cc], R0 ;  /* 0x0000b300ff000a19 */ /* 0x000fe40000011600 */
[C---:B----4-:R-:W-:Y:S01]  /*8b00*/  SHF.L.U64.HI R5, R17.reuse, 0x1, R16 ;  /* 0x0000000111057819 */ /* 0x050fe20000010210 */
[----:B------:R-:W-:Y:S02]  /*8b10*/  IMAD.SHL.U32 R4, R17, 0x2, RZ ;  /* 0x0000000211047824 */ /* 0x000fe400078e00ff */
[----:B-1----:R-:W-:-:S05]  /*8b20*/  IMAD.SHL.U32 R2, R19, 0x2, RZ ;  /* 0x0000000213027824 */ /* 0x002fca00078e00ff */
[----:B------:R1:W-:Y:S04]  /*8b30*/  STL [R1+0x68], R2 ;  /* 0x0000680201007387 */ /* 0x0003e80000100800 */
[----:B------:R2:W-:Y:S04]  /*8b40*/  STL [R1+0x3c], R5 ;  /* 0x00003c0501007387 */ /* 0x0005e80000100800 */
[----:B------:R3:W-:Y:S01]  /*8b50*/  STL [R1+0x38], R4 ;  /* 0x0000380401007387 */ /* 0x0007e20000100800 */
[----:B-1----:R-:W-:Y:S02]  /*8b60*/  SEL R2, RZ, 0x10, P5 ;  /* 0x00000010ff027807 */ /* 0x002fe40002800000 */
[----:B------:R-:W-:-:S02]  /*8b70*/  SEL R2, RZ, 0x10, P4 ;  /* 0x00000010ff027807 */ /* 0x000fc40002000000 */
[C---:B--2---:R-:W-:Y:S01]  /*8b80*/  SHF.L.U64.HI R5, R215.reuse, 0x1, R214 ;  /* 0x00000001d7057819 */ /* 0x044fe200000102d6 */
[----:B---3--:R-:W-:-:S04]  /*8b90*/  IMAD.SHL.U32 R4, R215, 0x2, RZ ;  /* 0x00000002d7047824 */ /* 0x008fc800078e00ff */
[----:B------:R1:W-:Y:S04]  /*8ba0*/  STL [R1+0x34], R5 ;  /* 0x0000340501007387 */ /* 0x0003e80000100800 */
[----:B------:R1:W-:Y:S04]  /*8bb0*/  STL [R1+0x30], R4 ;  /* 0x0000300401007387 */ /* 0x0003e80000100800 */
[----:B------:R1:W-:Y:S02]  /*8bc0*/  @P0 STL [R1+0x54], R0 ;  /* 0x0000540001000387 */ /* 0x0003e40000100800 */
.L_x_1580:
[----:B------:R-:W-:Y:S04]  /*8bd0*/  DEPBAR.LE SB0, 0x0 ;  /* 0x000080000000791a */ /* 0x000fe80000000000 */
[----:B------:R-:W-:Y:S01]  /*8be0*/  BAR.SYNC.DEFER_BLOCKING 0x0 ;  /* 0x0000000000007b1d */ /* 0x000fe20000010000 */
[----:B------:R-:W-:Y:S05]  /*8bf0*/  ISETP.LE.AND P0, PT, RZ, UR6, PT ;  /* 0x00000006ff007c0c */ /* 0x000fea000bf03270 */
[----:B-----5:R2:W3:Y:S04]  /*8c00*/  LDSM.16.M88.4 R48, [R223+0x18100] ;  /* 0x01810000df30783b */ /* 0x0204e80000000200 */
[----:B------:R2:W4:Y:S04]  /*8c10*/  LDSM.16.M88.4 R8, [R216+0xc100] ;  /* 0x00c10000d808783b */ /* 0x0005280000000200 */
[----:B------:R2:W1:Y:S04]  /*8c20*/  LDSM.16.M88.4 R16, [R216+0xc900] ;  /* 0x00c90000d810783b */ /* 0x0004680000000200 */
[----:B------:R2:W1:Y:S04]  /*8c30*/  LDSM.16.M88.4 R24, [R216+0xd100] ;  /* 0x00d10000d818783b */ /* 0x0004680000000200 */
[----:B------:R2:W1:Y:S04]  /*8c40*/  LDSM.16.M88.4 R32, [R216+0xd900] ;  /* 0x00d90000d820783b */ /* 0x0004680000000200 */
[----:B------:R2:W1:Y:S04]  /*8c50*/  LDSM.16.M88.4 R40, [R216+0xe100] ;  /* 0x00e10000d828783b */ /* 0x0004680000000200 */
[----:B------:R2:W1:Y:S04]  /*8c60*/  LDSM.16.M88.4 R184, [R216+0xe900] ;  /* 0x00e90000d8b8783b */ /* 0x0004680000000200 */
[----:B------:R2:W1:Y:S04]  /*8c70*/  LDSM.16.M88.4 R188, [R224+0x18100] ;  /* 0x01810000e0bc783b */ /* 0x0004680000000200 */
[----:B------:R2:W1:Y:S04]  /*8c80*/  LDSM.16.M88.4 R192, [R227] ;  /* 0x00000000e3c0783b */ /* 0x0004680000000200 */
[----:B------:R2:W1:Y:S04]  /*8c90*/  LDSM.16.M88.4 R196, [R250] ;  /* 0x00000000fac4783b */ /* 0x0004680000000200 */
[----:B------:R2:W1:Y:S04]  /*8ca0*/  LDSM.16.M88.4 R200, [R249] ;  /* 0x00000000f9c8783b */ /* 0x0004680000000200 */
[----:B------:R2:W1:Y:S04]  /*8cb0*/  LDSM.16.M88.4 R204, [R248] ;  /* 0x00000000f8cc783b */ /* 0x0004680000000200 */
[----:B------:R2:W1:Y:S04]  /*8cc0*/  LDSM.16.M88.4 R208, [R247] ;  /* 0x00000000f7d0783b */ /* 0x0004680000000200 */
[----:B------:R2:W1:Y:S01]  /*8cd0*/  LDSM.16.M88.4 R212, [R246] ;  /* 0x00000000f6d4783b */ /* 0x0004620000000200 */
[----:B------:R-:W-:-:S05]  /*8ce0*/  @!P0 BRA `(.L_x_1578) ;  /* 0x0000052000008947 */ /* 0x000fca0003800000 */
[----:B---34-:R-:W3:Y:S01]  /*8cf0*/  LDL R2, [R1+0x2c] ;  /* 0x00002c0001027983 */ /* 0x018ee20000100800 */
[----:B------:R-:W-:Y:S03]  /*8d00*/  SEL R23, RZ, 0x10, P5 ;  /* 0x00000010ff177807 */ /* 0x000fe60002800000 */
[----:B------:R-:W4:Y:S04]  /*8d10*/  LDL R6, [R1+0x28] ;  /* 0x0000280001067983 */ /* 0x000f280000100800 */
[----:B------:R-:W5:Y:S04]  /*8d20*/  LDL R36, [R1+0x68] ;  /* 0x0000680001247983 */ /* 0x000f680000100800 */
[----:B--2---:R-:W2:Y:S04]  /*8d30*/  LDL R31, [R1+0x40] ;  /* 0x00004000011f7983 */ /* 0x004ea80000100800 */
[----:B------:R-:W2:Y:S04]  /*8d40*/  LDL R22, [R1+0x38] ;  /* 0x0000380001167983 */ /* 0x000ea80000100800 */
[----:B------:R-:W2:Y:S04]  /*8d50*/  LDL R30, [R1+0x3c] ;  /* 0x00003c00011e7983 */ /* 0x000ea80000100800 */
[----:B------:R-:W2:Y:S04]  /*8d60*/  LDL R29, [R1+0x30] ;  /* 0x00003000011d7983 */ /* 0x000ea80000100800 */
[----:B------:R-:W2:Y:S04]  /*8d70*/  LDL R28, [R1+0x34] ;  /* 0x00003400011c7983 */ /* 0x000ea80000100800 */
[----:B------:R-:W2:Y:S04]  /*8d80*/  LDL R13, [R1+0x48] ;  /* 0x00004800010d7983 */ /* 0x000ea80000100800 */
[----:B------:R-:W5:Y:S01]  /*8d90*/  LDL R20, [R1+0x50] ;  /* 0x0000500001147983 */ /* 0x000f620000100800 */
[----:B-1-3--:R-:W-:Y:S01]  /*8da0*/  SHF.R.S32.HI R0, RZ, 0x1f, R2 ;  /* 0x0000001fff007819 */ /* 0x00afe20000011402 */
        /* <DEDUP_REMOVED lines=11> */
[----:B------:R-:W-:Y:S01]  /*8e60*/  LEA.HI.X R7, R7, c[0x0][0x1fc], R4, 0x1, P0 ;  /* 0x00007f0007077a11 */ /* 0x000fe200000f0c04 */
[----:B------:R-:W1:Y:S01]  /*8e70*/  SHFL.IDX PT, R0, R6, RZ, 0x181f ;  /* 0x00181fff06007589 */ /* 0x000e6200000e0000 */
[C---:B--2---:R-:W-:Y:S01]  /*8e80*/  IMAD.SHL.U32 R12, R13.reuse, 0x2, RZ ;  /* 0x000000020d0c7824 */ /* 0x044fe200078e00ff */
[----:B-----5:R-:W-:Y:S02]  /*8e90*/  SHF.L.U64.HI R13, R13, 0x1, R20 ;  /* 0x000000010d0d7819 */ /* 0x020fe40000010214 */
[----:B------:R-:W2:Y:S01]  /*8ea0*/  SHFL.IDX PT, R2, R7, RZ, 0x181f ;  /* 0x00181fff07027589 */ /* 0x000ea200000e0000 */
[----:B-1----:R-:W-:Y:S05]  /*8eb0*/  IADD3 R14, P0, R0, R36, RZ ;  /* 0x00000024000e7210 */ /* 0x002fea0007f1e0ff */
[----:B--2---:R-:W-:Y:S01]  /*8ec0*/  IMAD.X R15, R2, 0x1, R31, P0 ;  /* 0x00000001020f7824 */ /* 0x004fe200000e061f */
[----:B------:R-:W-:Y:S04]  /*8ed0*/  IADD3 R4, P0, R0, R22, RZ ;  /* 0x0000001600047210 */ /* 0x000fe80007f1e0ff */
[----:B------:R-:W-:Y:S01]  /*8ee0*/  @!PT LDS RZ, [RZ] ;  /* 0x00000000fffff984 */ /* 0x000fe20000000800 */
[----:B------:R1:W-:Y:S01]  /*8ef0*/  LDGSTS.E.BYPASS.LTC128B.128 [R252], [R14.64], !P2 ;  /* 0x000000000efc7fae */ /* 0x0003e2000d101d50 */
[----:B------:R-:W-:Y:S05]  /*8f00*/  IMAD.X R5, R2, 0x1, R30, P0 ;  /* 0x0000000102057824 */ /* 0x000fea00000e061e */
[----:B------:R2:W-:Y:S02]  /*8f10*/  LDGSTS.E.BYPASS.LTC128B.128 [R252+0x3000], [R4.64], !P5 ;  /* 0x0300000004fc7fae */ /* 0x0005e4000e901d50 */
[-C--:B--2---:R-:W-:Y:S05]  /*8f20*/  IADD3 R4, P0, R0, R29.reuse, RZ ;  /* 0x0000001d00047210 */ /* 0x084fea0007f1e0ff */
[----:B------:R-:W-:Y:S01]  /*8f30*/  IMAD.X R5, R2, 0x1, R28, P0 ;  /* 0x0000000102057824 */ /* 0x000fe200000e061c */
[----:B------:R-:W-:Y:S02]  /*8f40*/  IADD3 R20, P0, R0, R12, RZ ;  /* 0x0000000c00147210 */ /* 0x000fe40007f1e0ff */
[----:B------:R-:W-:Y:S03]  /*8f50*/  SHFL.IDX PT, R0, R6, 0x2, 0x181f ;  /* 0x00581f0006007f89 */ /* 0x000fe600000e0000 */
[----:B------:R-:W-:Y:S01]  /*8f60*/  IMAD.X R21, R2, 0x1, R13, P0 ;  /* 0x0000000102157824 */ /* 0x000fe200000e060d */
[----:B------:R2:W-:Y:S04]  /*8f70*/  LDGSTS.E.BYPASS.LTC128B.128 [R252+0x6000], [R4.64], !P4 ;  /* 0x0600000004fc7fae */ /* 0x0005e8000e101d50 */
[----:B------:R3:W-:Y:S04]  /*8f80*/  LDGSTS.E.BYPASS.LTC128B.128 [R252+0x9000], [R20.64], !P6 ;  /* 0x0900000014fc7fae */ /* 0x0007e8000f101d50 */
[----:B------:R-:W-:Y:S04]  /*8f90*/  SHFL.IDX PT, R2, R7, 0x2, 0x181f ;  /* 0x00581f0007027f89 */ /* 0x000fe800000e0000 */
[----:B--2---:R-:W1:Y:S04]  /*8fa0*/  SHFL.IDX PT, R4, R6, 0x1, 0x181f ;  /* 0x00381f0006047f89 */ /* 0x004e6800000e0000 */
[----:B------:R-:W2:Y:S01]  /*8fb0*/  SHFL.IDX PT, R5, R7, 0x1, 0x181f ;  /* 0x00381f0007057f89 */ /* 0x000ea200000e0000 */
[C---:B-1----:R-:W-:Y:S05]  /*8fc0*/  IADD3 R14, P0, R4.reuse, R36, RZ ;  /* 0x00000024040e7210 */ /* 0x042fea0007f1e0ff */
[C---:B--2---:R-:W-:Y:S05]  /*8fd0*/  IMAD.X R15, R5.reuse, 0x1, R31, P0 ;  /* 0x00000001050f7824 */ /* 0x044fea00000e061f */
[----:B------:R1:W-:Y:S02]  /*8fe0*/  LDGSTS.E.BYPASS.LTC128B.128 [R252+0x1000], [R14.64], !P2 ;  /* 0x010000000efc7fae */ /* 0x0003e4000d101d50 */
[C---:B-1----:R-:W-:Y:S05]  /*8ff0*/  IADD3 R14, P0, R4.reuse, R22, RZ ;  /* 0x00000016040e7210 */ /* 0x042fea0007f1e0ff */
[C---:B------:R-:W-:Y:S01]  /*9000*/  IMAD.X R15, R5.reuse, 0x1, R30, P0 ;  /* 0x00000001050f7824 */ /* 0x040fe200000e061e */
[C---:B------:R-:W-:Y:S04]  /*9010*/  IADD3 R6, P0, R4.reuse, R29, RZ ;  /* 0x0000001d04067210 */ /* 0x040fe80007f1e0ff */
[----:B------:R3:W-:Y:S01]  /*9020*/  LDGSTS.E.BYPASS.LTC128B.128 [R252+0x4000], [R14.64], !P5 ;  /* 0x040000000efc7fae */ /* 0x0007e2000e901d50 */
[C---:B------:R-:W-:Y:S01]  /*9030*/  IMAD.X R7, R5.reuse, 0x1, R28, P0 ;  /* 0x0000000105077824 */ /* 0x040fe200000e061c */
[----:B------:R-:W-:Y:S04]  /*9040*/  IADD3 R4, P0, R4, R12, RZ ;  /* 0x0000000c04047210 */ /* 0x000fe80007f1e0ff */
[----:B------:R3:W-:Y:S01]  /*9050*/  LDGSTS.E.BYPASS.LTC128B.128 [R252+0x7000], [R6.64], !P4 ;  /* 0x0700000006fc7fae */ /* 0x0007e2000e101d50 */
[----:B------:R-:W-:Y:S05]  /*9060*/  IMAD.X R5, R5, 0x1, R13, P0 ;  /* 0x0000000105057824 */ /* 0x000fea00000e060d */
[----:B------:R1:W-:Y:S02]  /*9070*/  LDGSTS.E.BYPASS.LTC128B.128 [R252+0xa000], [R4.64], !P6 ;  /* 0x0a00000004fc7fae */ /* 0x0003e4000f101d50 */
[----:B-1----:R-:W-:Y:S05]  /*9080*/  IADD3 R4, P0, R0, R36, RZ ;  /* 0x0000002400047210 */ /* 0x002fea0007f1e0ff */
[----:B------:R-:W-:Y:S05]  /*9090*/  IMAD.X R5, R2, 0x1, R31, P0 ;  /* 0x0000000102057824 */ /* 0x000fea00000e061f */
[----:B------:R1:W-:Y:S02]  /*90a0*/  LDGSTS.E.BYPASS.LTC128B.128 [R252+0x2000], [R4.64], !P2 ;  /* 0x0200000004fc7fae */ /* 0x0003e4000d101d50 */
[C---:B-1----:R-:W-:Y:S04]  /*90b0*/  IADD3 R4, -R23.reuse, 0x10, RZ ;  /* 0x0000001017047810 */ /* 0x042fe80007ffe1ff */
[----:B------:R-:W-:Y:S04]  /*90c0*/  LOP3.LUT R4, R4, 0xf, RZ, 0xc0, !PT ;  /* 0x0000000f04047812 */ /* 0x000fe800078ec0ff */
[----:B------:R-:W-:Y:S02]  /*90d0*/  IADD3 R4, P1, P0, R4, R0, R22 ;  /* 0x0000000004047210 */ /* 0x000fe4000783e016 */
[----:B------:R-:W-:Y:S02]  /*90e0*/  SEL R22, RZ, 0x10, P6 ;  /* 0x00000010ff167807 */ /* 0x000fe40003000000 */
[----:B------:R-:W-:Y:S02]  /*90f0*/  IADD3.X R5, RZ, R2, R30, P1, P0 ;  /* 0x00000002ff057210 */ /* 0x000fe40000fe041e */
[----:B------:R-:W-:Y:S02]  /*9100*/  ISETP.NE.U32.AND P0, PT, R23, RZ, PT ;  /* 0x000000ff1700720c */ /* 0x000fe40003f05070 */
[----:B------:R-:W-:Y:S11]  /*9110*/  SEL R23, RZ, 0x10, P4 ;  /* 0x00000010ff177807 */ /* 0x000ff60002000000 */
[----:B------:R1:W-:Y:S02]  /*9120*/  LDGSTS.E.BYPASS.LTC128B.128.ZFILL [R252+0x5000], [R4.64], P0 ;  /* 0x0500000004fc7fae */ /* 0x0003e40008141d50 */
[----:B-1----:R-:W-:Y:S04]  /*9130*/  IADD3 R4, -R22, 0x10, RZ ;  /* 0x0000001016047810 */ /* 0x002fe80007ffe1ff */
[----:B------:R-:W-:Y:S04]  /*9140*/  LOP3.LUT R4, R4, 0xf, RZ, 0xc0, !PT ;  /* 0x0000000f04047812 */ /* 0x000fe800078ec0ff */
[----:B------:R-:W-:Y:S02]  /*9150*/  IADD3 R12, P1, P0, R4, R0, R12 ;  /* 0x00000000040c7210 */ /* 0x000fe4000783e00c */
[C---:B------:R-:W-:Y:S02]  /*9160*/  IADD3 R4, -R23.reuse, 0x10, RZ ;  /* 0x0000001017047810 */ /* 0x040fe40007ffe1ff */
[----:B------:R-:W-:Y:S02]  /*9170*/  IADD3.X R13, RZ, R2, R13, P1, P0 ;  /* 0x00000002ff0d7210 */ /* 0x000fe40000fe040d */
[----:B------:R-:W-:Y:S04]  /*9180*/  LOP3.LUT R4, R4, 0xf, RZ, 0xc0, !PT ;  /* 0x0000000f04047812 */ /* 0x000fe800078ec0ff */
[----:B------:R-:W-:Y:S04]  /*9190*/  IADD3 R4, P1, P0, R4, R0, R29 ;  /* 0x0000000004047210 */ /* 0x000fe8000783e01d */
[----:B------:R-:W-:Y:S02]  /*91a0*/  IADD3.X R5, RZ, R2, R28, P1, P0 ;  /* 0x00000002ff057210 */ /* 0x000fe40000fe041c */
[----:B------:R-:W-:Y:S11]  /*91b0*/  ISETP.NE.U32.AND P0, PT, R23, RZ, PT ;  /* 0x000000ff1700720c */ /* 0x000ff60003f05070 */
[----:B------:R-:W-:Y:S02]  /*91c0*/  @!UPT UIADD3 URZ, URZ, URZ, URZ ;  /* 0x0000003f3f3ff290 */ /* 0x000fe4000fffe03f */
[----:B------:R3:W-:Y:S01]  /*91d0*/  LDGSTS.E.BYPASS.LTC128B.128.ZFILL [R252+0x8000], [R4.64], P0 ;  /* 0x0800000004fc7fae */ /* 0x0007e20008141d50 */
[----:B------:R-:W-:Y:S11]  /*91e0*/  ISETP.NE.U32.AND P0, PT, R22, RZ, PT ;  /* 0x000000ff1600720c */ /* 0x000ff60003f05070 */
[----:B------:R-:W-:Y:S02]  /*91f0*/  @!UPT UIADD3 URZ, URZ, URZ, URZ ;  /* 0x0000003f3f3ff290 */ /* 0x000fe4000fffe03f */
[----:B------:R3:W-:Y:S02]  /*9200*/  LDGSTS.E.BYPASS.LTC128B.128.ZFILL [R252+0xb000], [R12.64], P0 ;  /* 0x0b0000000cfc7fae */ /* 0x0007e40008141d50 */
.L_x_1578:
[C---:B-1-34-:R-:W-:Y:S01]  /*9210*/  HMMA.16816.F32.BF16 R4, R48.reuse, R8, RZ ;  /* 0x000000083004723c */ /* 0x05afe200000418ff */
[----:B------:R-:W0:Y:S01]  /*9220*/  LDGDEPBAR ;  /* 0x00000000000079af */ /* 0x000e220000000000 */
[----:B------:R-:W-:Y:S06]  /*9230*/  UISETP.GE.AND UP0, UPT, UR6, 0x1, UPT ;  /* 0x000000010600788c */ /* 0x000fec000bf06270 */
[C---:B------:R-:W-:Y:S01]  /*9240*/  HMMA.16816.F32.BF16 R8, R48.reuse, R10, RZ ;  /* 0x0000000a3008723c */ /* 0x040fe200000418ff */
[----:B------:R-:W-:Y:S07]  /*9250*/  PLOP3.LUT P0, PT, PT, PT, UP0, 0x40, 0x0 ;  /* 0x000000000000781c */ /* 0x000fee0003f0e808 */
        /* <DEDUP_REMOVED lines=22> */
[----:B------:R-:W5:Y:S07]  /*93c0*/  LDSM.16.M88.4 R204, [R222+0xd900] ;  /* 0x00d90000decc783b */ /* 0x000f6e0000000200 */
        /* <DEDUP_REMOVED lines=61> */
[----:B------:R-:W2:Y:S06]  /*97a0*/  LDSM.16.M88.4 R184, [R241] ;  /* 0x00000000f1b8783b */ /* 0x000eac0000000200 */
[----:B------:R-:W3:Y:S01]  /*97b0*/  LDSM.16.M88.4 R208, [R240] ;  /* 0x00000000f0d0783b */ /* 0x000ee20000000200 */
        /* <DEDUP_REMOVED lines=205> */
[----:B------:R-:W2:Y:S01]  /*a490*/  LDL R0, [R1+0x4c] ;  /* 0x00004c0001007983 */ /* 0x000ea20000100800 */
[----:B------:R-:W-:Y:S01]  /*a4a0*/  IMAD.MOV.U32 R2, RZ, RZ, c[0x0][0x2b8] ;  /* 0x0000ae00ff027624 */ /* 0x000fe200078e00ff */
[----:B------:R-:W-:Y:S01]  /*a4b0*/  UIMAD UR5, UR6, 0x60, UR12 ;  /* 0x00000060060578a4 */ /* 0x000fe2000f8e020c */
[----:B------:R-:W-:Y:S01]  /*a4c0*/  IMAD.MOV.U32 R184, RZ, RZ, RZ ;  /* 0x000000ffffb87224 */ /* 0x000fe200078e00ff */
[----:B------:R-:W3:Y:S01]  /*a4d0*/  LDL R201, [R1+0x38] ;  /* 0x0000380001c97983 */ /* 0x000ee20000100800 */
[----:B------:R-:W-:Y:S02]  /*a4e0*/  SEL R215, RZ, 0x10, P5 ;  /* 0x00000010ffd77807 */ /* 0x000fe40002800000 */
[----:B------:R-:W-:Y:S01]  /*a4f0*/  ISETP.NE.AND P1, PT, R2, 0x1, PT ;  /* 0x000000010200780c */ /* 0x000fe20003f25270 */
[----:B------:R-:W4:Y:S01]  /*a500*/  LDL R198, [R1+0x3c] ;  /* 0x00003c0001c67983 */ /* 0x000f220000100800 */
[----:B------:R-:W-:Y:S01]  /*a510*/  IMAD.U32 R2, RZ, RZ, UR5 ;  /* 0x00000005ff027e24 */ /* 0x000fe2000f8e00ff */
[----:B------:R-:W-:Y:S02]  /*a520*/  SEL R212, RZ, 0x10, P4 ;  /* 0x00000010ffd47807 */ /* 0x000fe40002000000 */
[----:B------:R-:W5:Y:S01]  /*a530*/  LDL R199, [R1+0x30] ;  /* 0x0000300001c77983 */ /* 0x000f620000100800 */
[----:B------:R-:W-:Y:S02]  /*a540*/  IADD3 R194, -R215, 0x10, RZ ;  /* 0x00000010d7c27810 */ /* 0x000fe40007ffe1ff */
[----:B------:R-:W-:Y:S01]  /*a550*/  IADD3 R192, -R212, 0x10, RZ ;  /* 0x00000010d4c07810 */ /* 0x000fe20007ffe1ff */
[----:B------:R-:W3:Y:S01]  /*a560*/  LDL R196, [R1+0x34] ;  /* 0x0000340001c47983 */ /* 0x000ee20000100800 */
[----:B------:R-:W-:Y:S02]  /*a570*/  LOP3.LUT R194, R194, 0xf, RZ, 0xc0, !PT ;  /* 0x0000000fc2c27812 */ /* 0x000fe400078ec0ff */
[----:B------:R-:W-:Y:S01]  /*a580*/  LOP3.LUT R192, R192, 0xf, RZ, 0xc0, !PT ;  /* 0x0000000fc0c07812 */ /* 0x000fe200078ec0ff */
        /* <DEDUP_REMOVED lines=15> */
[----:B------:R-:W-:Y:S02]  /*a680*/  IMAD R0, R0, c[0x0][0x1e0], RZ ;  /* 0x0000780000007a24 */ /* 0x000fe400078e02ff */
[----:B------:R-:W1:Y:S02]  /*a690*/  LDL R213, [R1+0x48] ;  /* 0x0000480001d57983 */ /* 0x000e640000100800 */
[C---:B------:R-:W-:Y:S02]  /*a6a0*/  IMAD R0, R185.reuse, c[0x0][0x1e4], R0 ;  /* 0x00007900b9007a24 */ /* 0x040fe400078e0200 */
[----:B------:R-:W4:Y:S01]  /*a6b0*/  LDL R200, [R1+0x50] ;  /* 0x0000500001c87983 */ /* 0x000f220000100800 */
[----:B--2---:R-:W-:Y:S04]  /*a6c0*/  IMAD.WIDE.U32 R172, R185, c[0x0][0x1e0], RZ ;  /* 0x00007800b9ac7a25 */ /* 0x004fe800078e00ff */
[----:B------:R-:W-:Y:S01]  /*a6d0*/  IMAD.IADD R173, R173, 0x1, R0 ;  /* 0x00000001adad7824 */ /* 0x000fe200078e0200 */
[----:B---3--:R2:W-:Y:S01]  /*a6e0*/  STL [R1+0x28], R184 ;  /* 0x000028b801007387 */ /* 0x0085e20000100800 */
[----:B------:R-:W-:Y:S02]  /*a6f0*/  SHF.R.S32.HI R0, RZ, 0x1f, R184 ;  /* 0x0000001fff007819 */ /* 0x000fe400000114b8 */
[----:B------:R-:W-:Y:S04]  /*a700*/  IMAD.WIDE.U32 R172, R184, c[0x0][0x1f0], R172 ;  /* 0x00007c00b8ac7a25 */ /* 0x000fe800078e00ac */
[----:B------:R-:W-:Y:S02]  /*a710*/  IMAD R0, R0, c[0x0][0x1f0], RZ ;  /* 0x00007c0000007a24 */ /* 0x000fe400078e02ff */
[----:B-1----:R-:W-:Y:S02]  /*a720*/  IMAD.SHL.U32 R185, R213, 0x2, RZ ;  /* 0x00000002d5b97824 */ /* 0x002fe400078e00ff */
[----:B------:R-:W-:Y:S01]  /*a730*/  IMAD R0, R184, c[0x0][0x1f4], R0 ;  /* 0x00007d00b8007a24 */ /* 0x000fe200078e0200 */
[----:B--2---:R-:W-:Y:S04]  /*a740*/  IADD3 R184, P0, R172, UR22, RZ ;  /* 0x00000016acb87c10 */ /* 0x004fe8000ff1e0ff */
[----:B------:R-:W-:Y:S02]  /*a750*/  IADD3.X R172, R173, UR19, R0, P0, !PT ;  /* 0x00000013adac7c10 */ /* 0x000fe400087fe400 */
[C---:B------:R-:W-:Y:S04]  /*a760*/  LEA R174, P0, R184.reuse, c[0x0][0x1c8], 0x1 ;  /* 0x00007200b8ae7a11 */ /* 0x040fe800078008ff */
[----:B------:R-:W-:Y:S01]  /*a770*/  LEA.HI.X R184, R184, c[0x0][0x1cc], R172, 0x1, P0 ;  /* 0x00007300b8b87a11 */ /* 0x000fe200000f0cac */
[----:B------:R-:W-:Y:S04]  /*a780*/  SHFL.IDX PT, R0, R174, RZ, 0x181f ;  /* 0x00181fffae007589 */ /* 0x000fe800000e0000 */
[----:B------:R-:W1:Y:S04]  /*a790*/  SHFL.IDX PT, R172, R174, 0x2, 0x181f ;  /* 0x00581f00aeac7f89 */ /* 0x000e6800000e0000 */
[----:B------:R-:W4:Y:S04]  /*a7a0*/  SHFL.IDX PT, R173, R184, 0x2, 0x181f ;  /* 0x00581f00b8ad7f89 */ /* 0x000f2800000e0000 */
[----:B------:R-:W2:Y:S01]  /*a7b0*/  SHFL.IDX PT, R2, R184, RZ, 0x181f ;  /* 0x00181fffb8027589 */ /* 0x000ea200000e0000 */
[-C--:B-1----:R-:W-:Y:S04]  /*a7c0*/  IADD3 R194, P1, P0, R194, R172.reuse, R201 ;  /* 0x000000acc2c27210 */ /* 0x082fe8000783e0c9 */
[-C--:B----4-:R-:W-:Y:S02]  /*a7d0*/  IADD3.X R195, RZ, R173.reuse, R198, P1, P0 ;  /* 0x000000adffc37210 */ /* 0x090fe40000fe04c6 */
[-C--:B-----5:R-:W-:Y:S04]  /*a7e0*/  IADD3 R192, P1, P0, R192, R172.reuse, R199 ;  /* 0x000000acc0c07210 */ /* 0x0a0fe8000783e0c7 */
[----:B------:R-:W-:Y:S02]  /*a7f0*/  IADD3.X R193, RZ, R173, R196, P1, P0 ;  /* 0x000000adffc17210 */ /* 0x000fe40000fe04c4 */
[----:B------:R-:W-:Y:S05]  /*a800*/  IADD3 R188, P0, R0, R197, RZ ;  /* 0x000000c500bc7210 */ /* 0x000fea0007f1e0ff */
[----:B--2---:R-:W-:Y:S01]  /*a810*/  IMAD.X R189, R2, 0x1, R214, P0 ;  /* 0x0000000102bd7824 */ /* 0x004fe200000e06d6 */
[----:B------:R-:W-:Y:S04]  /*a820*/  IADD3 R186, P0, R0, R201, RZ ;  /* 0x000000c900ba7210 */ /* 0x000fe80007f1e0ff */
[----:B------:R1:W-:Y:S01]  /*a830*/  LDGSTS.E.BYPASS.LTC128B.128 [R251+0xc100], [R188.64], !P2 ;  /* 0x0c100000bcfb7fae */ /* 0x0003e2000d101d50 */
[----:B------:R-:W-:Y:S05]  /*a840*/  IMAD.X R187, R2, 0x1, R198, P0 ;  /* 0x0000000102bb7824 */ /* 0x000fea00000e06c6 */
[----:B------:R2:W-:Y:S02]  /*a850*/  LDGSTS.E.BYPASS.LTC128B.128 [R251+0xf100], [R186.64], !P5 ;  /* 0x0f100000bafb7fae */ /* 0x0005e4000e901d50 */
[----:B--2---:R-:W-:Y:S05]  /*a860*/  IADD3 R186, P0, R0, R199, RZ ;  /* 0x000000c700ba7210 */ /* 0x004fea0007f1e0ff */
[----:B------:R-:W-:Y:S01]  /*a870*/  IMAD.X R187, R2, 0x1, R196, P0 ;  /* 0x0000000102bb7824 */ /* 0x000fe200000e06c4 */
[----:B------:R-:W-:Y:S02]  /*a880*/  IADD3 R190, P0, R0, R185, RZ ;  /* 0x000000b900be7210 */ /* 0x000fe40007f1e0ff */
[----:B------:R-:W1:Y:S04]  /*a890*/  SHFL.IDX PT, R0, R174, 0x1, 0x181f ;  /* 0x00381f00ae007f89 */ /* 0x000e6800000e0000 */
[----:B------:R2:W-:Y:S02]  /*a8a0*/  LDGSTS.E.BYPASS.LTC128B.128 [R251+0x12100], [R186.64], !P4 ;  /* 0x12100000bafb7fae */ /* 0x0005e4000e101d50 */
[----:B--2---:R-:W-:Y:S02]  /*a8b0*/  SHF.L.U64.HI R186, R213, 0x1, R200 ;  /* 0x00000001d5ba7819 */ /* 0x004fe400000102c8 */
[----:B------:R-:W-:Y:S03]  /*a8c0*/  SEL R213, RZ, 0x10, P6 ;  /* 0x00000010ffd57807 */ /* 0x000fe60003000000 */
[----:B------:R-:W-:Y:S01]  /*a8d0*/  IMAD.X R191, R2, 0x1, R186, P0 ;  /* 0x0000000102bf7824 */ /* 0x000fe200000e06ba */
[----:B-1----:R-:W-:Y:S01]  /*a8e0*/  IADD3 R188, P0, R0, R197, RZ ;  /* 0x000000c500bc7210 */ /* 0x002fe20007f1e0ff */
[----:B------:R-:W1:Y:S04]  /*a8f0*/  SHFL.IDX PT, R2, R184, 0x1, 0x181f ;  /* 0x00381f00b8027f89 */ /* 0x000e6800000e0000 */
[----:B------:R2:W-:Y:S01]  /*a900*/  LDGSTS.E.BYPASS.LTC128B.128 [R251+0x15100], [R190.64], !P6 ;  /* 0x15100000befb7fae */ /* 0x0005e2000f101d50 */
[----:B-1----:R-:W-:Y:S05]  /*a910*/  IMAD.X R189, R2, 0x1, R214, P0 ;  /* 0x0000000102bd7824 */ /* 0x002fea00000e06d6 */
[----:B------:R1:W-:Y:S01]  /*a920*/  LDGSTS.E.BYPASS.LTC128B.128 [R251+0xd100], [R188.64], !P2 ;  /* 0x0d100000bcfb7fae */ /* 0x0003e2000d101d50 */
[----:B--2---:R-:W-:Y:S04]  /*a930*/  IADD3 R190, -R213, 0x10, RZ ;  /* 0x00000010d5be7810 */ /* 0x004fe80007ffe1ff */
[----:B------:R-:W-:Y:S02]  /*a940*/  LOP3.LUT R190, R190, 0xf, RZ, 0xc0, !PT ;  /* 0x0000000fbebe7812 */ /* 0x000fe400078ec0ff */
[----:B-1----:R-:W-:Y:S05]  /*a950*/  IADD3 R188, P0, R0, R201, RZ ;  /* 0x000000c900bc7210 */ /* 0x002fea0007f1e0ff */
[----:B------:R-:W-:Y:S01]  /*a960*/  IMAD.X R189, R2, 0x1, R198, P0 ;  /* 0x0000000102bd7824 */ /* 0x000fe200000e06c6 */
[----:B------:R-:W-:Y:S04]  /*a970*/  IADD3 R190, P1, P0, R190, R172, R185 ;  /* 0x000000acbebe7210 */ /* 0x000fe8000783e0b9 */
[----:B------:R1:W-:Y:S01]  /*a980*/  LDGSTS.E.BYPASS.LTC128B.128 [R251+0x10100], [R188.64], !P5 ;  /* 0x10100000bcfb7fae */ /* 0x0003e2000e901d50 */
[----:B------:R-:W-:Y:S02]  /*a990*/  IADD3.X R191, RZ, R173, R186, P1, P0 ;  /* 0x000000adffbf7210 */ /* 0x000fe40000fe04ba */
[C---:B------:R-:W-:Y:S02]  /*a9a0*/  IADD3 R184, P1, R0.reuse, R199, RZ ;  /* 0x000000c700b87210 */ /* 0x040fe40007f3e0ff */
[----:B-1----:R-:W-:Y:S03]  /*a9b0*/  IADD3 R188, P0, R0, R185, RZ ;  /* 0x000000b900bc7210 */ /* 0x002fe60007f1e0ff */
[C---:B------:R-:W-:Y:S02]  /*a9c0*/  IMAD.X R185, R2.reuse, 0x1, R196, P1 ;  /* 0x0000000102b97824 */ /* 0x040fe400008e06c4 */
[----:B------:R-:W-:Y:S03]  /*a9d0*/  IMAD.X R189, R2, 0x1, R186, P0 ;  /* 0x0000000102bd7824 */ /* 0x000fe600000e06ba */
[----:B------:R1:W-:Y:S01]  /*a9e0*/  LDGSTS.E.BYPASS.LTC128B.128 [R251+0x13100], [R184.64], !P4 ;  /* 0x13100000b8fb7fae */ /* 0x0003e2000e101d50 */
[----:B------:R-:W-:Y:S03]  /*a9f0*/  IADD3 R172, P0, R172, R197, RZ ;  /* 0x000000c5acac7210 */ /* 0x000fe60007f1e0ff */
[----:B------:R1:W-:Y:S02]  /*aa00*/  LDGSTS.E.BYPASS.LTC128B.128 [R251+0x16100], [R188.64], !P6 ;  /* 0x16100000bcfb7fae */ /* 0x0003e4000f101d50 */
[----:B------:R-:W-:Y:S01]  /*aa10*/  IMAD.X R173, R173, 0x1, R214, P0 ;  /* 0x00000001adad7824 */ /* 0x000fe200000e06d6 */
[----:B------:R-:W-:Y:S04]  /*aa20*/  ISETP.NE.U32.AND P0, PT, R215, RZ, PT ;  /* 0x000000ffd700720c */ /* 0x000fe80003f05070 */
[----:B------:R1:W-:Y:S09]  /*aa30*/  LDGSTS.E.BYPASS.LTC128B.128 [R251+0xe100], [R172.64], !P2 ;  /* 0x0e100000acfb7fae */ /* 0x0003f2000d101d50 */
[----:B------:R1:W-:Y:S01]  /*aa40*/  LDGSTS.E.BYPASS.LTC128B.128.ZFILL [R251+0x11100], [R194.64], P0 ;  /* 0x11100000c2fb7fae */ /* 0x0003e20008141d50 */
[----:B------:R-:W-:Y:S11]  /*aa50*/  ISETP.NE.U32.AND P0, PT, R212, RZ, PT ;  /* 0x000000ffd400720c */ /* 0x000ff60003f05070 */
[----:B------:R-:W-:Y:S02]  /*aa60*/  @!UPT UIADD3 URZ, URZ, URZ, URZ ;  /* 0x0000003f3f3ff290 */ /* 0x000fe4000fffe03f */
[----:B------:R1:W-:Y:S01]  /*aa70*/  LDGSTS.E.BYPASS.LTC128B.128.ZFILL [R251+0x14100], [R192.64], P0 ;  /* 0x14100000c0fb7fae */ /* 0x0003e20008141d50 */
[----:B------:R-:W-:Y:S11]  /*aa80*/  ISETP.NE.U32.AND P0, PT, R213, RZ, PT ;  /* 0x000000ffd500720c */ /* 0x000ff60003f05070 */
[----:B------:R-:W-:Y:S02]  /*aa90*/  @!UPT UIADD3 URZ, URZ, URZ, URZ ;  /* 0x0000003f3f3ff290 */ /* 0x000fe4000fffe03f */
[----:B------:R1:W-:Y:S02]  /*aaa0*/  LDGSTS.E.BYPASS.LTC128B.128.ZFILL [R251+0x17100], [R190.64], P0 ;  /* 0x17100000befb7fae */ /* 0x0003e40008141d50 */
.L_x_1579:
[----:B------:R-:W2:Y:S01]  /*aab0*/  LDL R2, [R1+0x54] ;  /* 0x0000540001027983 */ /* 0x000ea20000100800 */
[----:B------:R-:W-:Y:S01]  /*aac0*/  PLOP3.LUT P0, PT, PT, PT, UP1, 0x80, 0x0 ;  /* 0x000000000000781c */ /* 0x000fe20003f0f018 */
[----:B------:R-:W-:Y:S02]  /*aad0*/  UIMAD UR5, UR6, -0x60, URZ ;  /* 0xffffffa0060578a4 */ /* 0x000fe4000f8e023f */
[----:B------:R3:W2:Y:S01]  /*aae0*/  LDL R0, [R1+0x58] ;  /* 0x0000580001007983 */ /* 0x0006a20000100800 */
[----:B------:R-:W-:Y:S02]  /*aaf0*/  UISETP.GT.AND UP0, UPT, UR6, UR4, UPT ;  /* 0x000000040600728c */ /* 0x000fe4000bf04270 */
[----:B------:R-:W-:Y:S01]  /*ab00*/  UIADD3 UR6, UR6, -0x1, URZ ;  /* 0xffffffff06067890 */ /* 0x000fe2000fffe03f */
[----:B------:R-:W4:Y:S04]  /*ab10*/  LDL R174, [R1+0x5c] ;  /* 0x00005c0001ae7983 */ /* 0x000f280000100800 */
[----:B------:R-:W0:Y:S02]  /*ab20*/  LDGDEPBAR ;  /* 0x00000000000079af */ /* 0x000e240000000000 */
[----:B--2---:R-:W-:Y:S02]  /*ab30*/  @P0 MOV R0, R2 ;  /* 0x0000000200000202 */ /* 0x004fe40000000f00 */
[----:B------:R-:W-:Y:S04]  /*ab40*/  MOV R2, UR13 ;  /* 0x0000000d00027c02 */ /* 0x000fe80008000f00 */
[----:B-1----:R-:W-:Y:S08]  /*ab50*/  SHFL.IDX PT, R173, R0, 0x1, 0x1c1f ;  /* 0x003c1f0000ad7f89 */ /* 0x002ff000000e0000 */
[----:B------:R1:W2:Y:S02]  /*ab60*/  SHFL.IDX PT, R172, R0, RZ, 0x1c1f ;  /* 0x001c1fff00ac7589 */ /* 0x0002a400000e0000 */
[----:B-1----:R-:W-:Y:S04]  /*ab70*/  MOV R0, UR5 ;  /* 0x0000000500007c02 */ /* 0x002fe80008000f00 */
[----:B----4-:R-:W-:Y:S04]  /*ab80*/  IADD3 R0, -R174, 0x1, R0 ;  /* 0x00000001ae007810 */ /* 0x010fe80007ffe100 */
[----:B------:R-:W-:Y:S04]  /*ab90*/  IADD3 R0, -R2, UR7, R0 ;  /* 0x0000000702007c10 */ /* 0x000fe8000fffe100 */
[C---:B--2---:R-:W-:Y:S02]  /*aba0*/  IADD3 R2, R0.reuse, R172, RZ ;  /* 0x000000ac00027210 */ /* 0x044fe40007ffe0ff */
[----:B------:R-:W-:Y:S02]  /*abb0*/  IADD3 R0, R0, R173, RZ ;  /* 0x000000ad00007210 */ /* 0x000fe40007ffe0ff */
[----:B------:R-:W-:Y:S04]  /*abc0*/  ISETP.GT.AND P0, PT, R2, RZ, PT ;  /* 0x000000ff0200720c */ /* 0x000fe80003f04270 */
[----:B------:R-:W-:Y:S02]  /*abd0*/  FSEL R4, R4, -INF , P0 ;  /* 0xff80000004047808 */ /* 0x000fe40000000000 */
[----:B------:R-:W-:Y:S02]  /*abe0*/  ISETP.GT.AND P0, PT, R2, 0x1, PT ;  /* 0x000000010200780c */ /* 0x000fe40003f04270 */
[----:B------:R-:W-:Y:S02]  /*abf0*/  FMNMX.FTZ R173, R4, R3, !PT ;  /* 0x0000000304ad7209 */ /* 0x000fe40007810000 */
[----:B------:R-:W-:Y:S02]  /*ac00*/  FSEL R5, R5, -INF , P0 ;  /* 0xff80000005057808 */ /* 0x000fe40000000000 */
[----:B------:R-:W-:Y:S02]  /*ac10*/  ISETP.GT.AND P0, PT, R0, RZ, PT ;  /* 0x000000ff0000720c */ /* 0x000fe40003f04270 */
[----:B------:R-:W-:Y:S02]  /*ac20*/  FMNMX.FTZ R173, R5, R173, !PT ;  /* 0x000000ad05ad7209 */ /* 0x000fe40007810000 */
[----:B------:R-:W-:Y:S02]  /*ac30*/  FSEL R6, R6, -INF , P0 ;  /* 0xff80000006067808 */ /* 0x000fe40000000000 */
[----:B------:R-:W-:Y:S04]  /*ac40*/  ISETP.GT.AND P0, PT, R0, 0x1, PT ;  /* 0x000000010000780c */ /* 0x000fe80003f04270 */
        /* <DEDUP_REMOVED lines=46> */
[----:B------:R-:W-:Y:S01]  /*af30*/  ISETP.GT.AND P0, PT, R2, 0x28, PT ;  /* 0x000000280200780c */ /* 0x000fe20003f04270 */
[----:B------:R-:W-:Y:S01]  /*af40*/  LDSM.16.MT88.4 R20, [R218+0x100] ;  /* 0x00010000da14783b */ /* 0x000fe20000004200 */
        /* <DEDUP_REMOVED lines=48> */
[C---:B------:R-:W-:Y:S02]  /*b250*/  ISETP.GT.AND P0, PT, R2.reuse, 0x49, PT ;  /* 0x000000490200780c */ /* 0x040fe40003f04270 */
[----:B------:R-:W-:Y:S02]  /*b260*/  MOV R40, R30 ;  /* 0x0000001e00287202 */ /* 0x000fe40000000f00 */
[----:B------:R-:W-:Y:S02]  /*b270*/  FSEL R207, R41, -INF , P0 ;  /* 0xff80000029cf7808 */ /* 0x000fe40000000000 */
[----:B------:R-:W-:Y:S02]  /*b280*/  ISETP.GT.AND P0, PT, R2, 0x50, PT ;  /* 0x000000500200780c */ /* 0x000fe40003f04270 */
[----:B------:R-:W-:Y:S02]  /*b290*/  MOV R41, R31 ;  /* 0x0000001f00297202 */ /* 0x000fe40000000f00 */
        /* <DEDUP_REMOVED lines=10> */
[----:B------:R-:W-:Y:S02]  /*b340*/  MOV R49, R34 ;  /* 0x0000002200317202 */ /* 0x000fe40000000f00 */
[----:B------:R-:W-:Y:S02]  /*b350*/  ISETP.GT.AND P0, PT, R0, 0x48, PT ;  /* 0x000000480000780c */ /* 0x000fe40003f04270 */
[----:B------:R-:W-:Y:S02]  /*b360*/  FMNMX.FTZ R2, R49, R2, !PT ;  /* 0x0000000231027209 */ /* 0x000fe40007810000 */
[----:B------:R-:W-:Y:S02]  /*b370*/  FSEL R16, R42, -INF , P0 ;  /* 0xff8000002a107808 */ /* 0x000fe40000000000 */
[----:B------:R-:W-:Y:S02]  /*b380*/  FMNMX.FTZ R2, R35, R2, !PT ;  /* 0x0000000223027209 */ /* 0x000fe40007810000 */
[----:B------:R-:W-:Y:S02]  /*b390*/  ISETP.GT.AND P0, PT, R0, 0x49, PT ;  /* 0x000000490000780c */ /* 0x000fe40003f04270 */
[----:B------:R-:W-:Y:S02]  /*b3a0*/  FMNMX.FTZ R2, R38, R2, !PT ;  /* 0x0000000226027209 */ /* 0x000fe40007810000 */
[----:B------:R-:W-:Y:S02]  /*b3b0*/  FMNMX.FTZ R173, R207, R173, !PT ;  /* 0x000000adcfad7209 */ /* 0x000fe40007810000 */
[----:B------:R-:W-:Y:S02]  /*b3c0*/  FMNMX.FTZ R2, R39, R2, !PT ;  /* 0x0000000227027209 */ /* 0x000fe40007810000 */
[----:B------:R-:W-:Y:S02]  /*b3d0*/  FMNMX.FTZ R173, R206, R173, !PT ;  /* 0x000000adcead7209 */ /* 0x000fe40007810000 */
[----:B------:R-:W-:Y:S02]  /*b3e0*/  FSEL R17, R43, -INF , P0 ;  /* 0xff8000002b117808 */ /* 0x000fe40000000000 */
[----:B------:R-:W-:Y:S02]  /*b3f0*/  ISETP.GT.AND P0, PT, R0, 0x50, PT ;  /* 0x000000500000780c */ /* 0x000fe40003f04270 */
[----:B------:R-:W-:Y:S02]  /*b400*/  FMNMX.FTZ R2, R16, R2, !PT ;  /* 0x0000000210027209 */ /* 0x000fe40007810000 */
[----:B------:R-:W-:Y:S02]  /*b410*/  FSEL R18, R46, -INF , P0 ;  /* 0xff8000002e127808 */ /* 0x000fe40000000000 */
[C---:B------:R-:W-:Y:S02]  /*b420*/  ISETP.GT.AND P0, PT, R0.reuse, 0x51, PT ;  /* 0x000000510000780c */ /* 0x040fe40003f04270 */
[----:B------:R-:W-:Y:S02]  /*b430*/  FMNMX.FTZ R2, R17, R2, !PT ;  /* 0x0000000211027209 */ /* 0x000fe40007810000 */
[----:B------:R-:W-:Y:S02]  /*b440*/  FMNMX.FTZ R173, R205, R173, !PT ;  /* 0x000000adcdad7209 */ /* 0x000fe40007810000 */
[----:B------:R-:W-:Y:S02]  /*b450*/  FSEL R13, R47, -INF , P0 ;  /* 0xff8000002f0d7808 */ /* 0x000fe40000000000 */
[----:B------:R-:W-:Y:S01]  /*b460*/  ISETP.GT.AND P0, PT, R0, 0x58, PT ;  /* 0x000000580000780c */ /* 0x000fe20003f04270 */
[----:B------:R-:W-:Y:S01]  /*b470*/  LDSM.16.MT88.4 R44, [R217+0x3100] ;  /* 0x00310000d92c783b */ /* 0x000fe20000004200 */
[----:B------:R-:W-:Y:S02]  /*b480*/  FMNMX.FTZ R2, R18, R2, !PT ;  /* 0x0000000212027209 */ /* 0x000fe40007810000 */
[----:B------:R-:W-:Y:S02]  /*b490*/  FMNMX.FTZ R173, R204, R173, !PT ;  /* 0x000000adccad7209 */ /* 0x000fe40007810000 */
[----:B------:R-:W-:Y:S02]  /*b4a0*/  FSEL R14, R50, -INF , P0 ;  /* 0xff800000320e7808 */ /* 0x000fe40000000000 */
[----:B------:R-:W-:Y:S02]  /*b4b0*/  ISETP.GT.AND P0, PT, R0, 0x59, PT ;  /* 0x000000590000780c */ /* 0x000fe40003f04270 */
[----:B------:R-:W-:Y:S02]  /*b4c0*/  FMNMX.FTZ R0, R13, R2, !PT ;  /* 0x000000020d007209 */ /* 0x000fe40007810000 */
[----:B------:R-:W-:Y:S02]  /*b4d0*/  FMNMX.FTZ R173, R203, R173, !PT ;  /* 0x000000adcbad7209 */ /* 0x000fe40007810000 */
[----:B------:R-:W-:Y:S02]  /*b4e0*/  FMNMX.FTZ R0, R14, R0, !PT ;  /* 0x000000000e007209 */ /* 0x000fe40007810000 */
[----:B------:R-:W-:Y:S01]  /*b4f0*/  FSEL R174, R51, -INF , P0 ;  /* 0xff80000033ae7808 */ /* 0x000fe20000000000 */
[----:B------:R-:W1:Y:S01]  /*b500*/  SHFL.BFLY PT, R12, R173, 0x2, 0x1f ;  /* 0x0c401f00ad0c7f89 */ /* 0x000e6200000e0000 */
[----:B------:R-:W-:Y:S02]  /*b510*/  MOV R48, R27 ;  /* 0x0000001b00307202 */ /* 0x000fe40000000f00 */
[----:B------:R-:W-:Y:S02]  /*b520*/  FMNMX.FTZ R0, R174, R0, !PT ;  /* 0x00000000ae007209 */ /* 0x000fe40007810000 */
[----:B------:R-:W-:Y:S03]  /*b530*/  MOV R50, R35 ;  /* 0x0000002300327202 */ /* 0x000fe60000000f00 */
[----:B------:R-:W2:Y:S01]  /*b540*/  SHFL.BFLY PT, R2, R0, 0x2, 0x1f ;  /* 0x0c401f0000027f89 */ /* 0x000ea200000e0000 */
[----:B-1----:R-:W-:Y:S07]  /*b550*/  FMNMX.FTZ R173, R12, R173, !PT ;  /* 0x000000ad0cad7209 */ /* 0x002fee0007810000 */
[----:B------:R-:W1:Y:S01]  /*b560*/  SHFL.BFLY PT, R12, R173, 0x1, 0x1f ;  /* 0x0c201f00ad0c7f89 */ /* 0x000e6200000e0000 */
[----:B--2---:R-:W-:Y:S07]  /*b570*/  FMNMX.FTZ R0, R0, R2, !PT ;  /* 0x0000000200007209 */ /* 0x004fee0007810000 */
[----:B------:R-:W2:Y:S01]  /*b580*/  SHFL.BFLY PT, R2, R0, 0x1, 0x1f ;  /* 0x0c201f0000027f89 */ /* 0x000ea200000e0000 */
[----:B-1----:R-:W-:Y:S04]  /*b590*/  FMNMX.FTZ R173, R173, R12, !PT ;  /* 0x0000000cadad7209 */ /* 0x002fe80007810000 */
[C---:B------:R-:W-:Y:S01]  /*b5a0*/  FSETP.NEU.FTZ.AND P0, PT, R173.reuse, -INF , PT ;  /* 0xff800000ad00780b */ /* 0x040fe20003f1d000 */
[C---:B------:R-:W-:Y:S01]  /*b5b0*/  FMUL.FTZ R188, R173.reuse, c[0x0][0x2d0] ;  /* 0x0000b400adbc7a20 */ /* 0x040fe20000410000 */
[----:B--2---:R-:W-:Y:S02]  /*b5c0*/  FMNMX.FTZ R172, R2, R0, !PT ;  /* 0x0000000002ac7209 */ /* 0x004fe40007810000 */
[----:B------:R-:W-:Y:S02]  /*b5d0*/  FSEL R0, R173, RZ, P0 ;  /* 0x000000ffad007208 */ /* 0x000fe40000000000 */
        /* <DEDUP_REMOVED lines=11> */
[----:B------:R-:W-:Y:S01]  /*b690*/  PLOP3.LUT P0, PT, PT, PT, UP0, 0x80, 0x0 ;  /* 0x000000000000781c */ /* 0x000fe20003f0f008 */
[--C-:B------:R-:W-:Y:S02]  /*b6a0*/  FFMA.FTZ R7, R7, c[0x0][0x2d0], -R189.reuse ;  /* 0x0000b40007077a23 */ /* 0x100fe400000108bd */
[--C-:B------:R-:W-:Y:S02]  /*b6b0*/  FFMA.FTZ R10, R10, c[0x0][0x2d0], -R189.reuse ;  /* 0x0000b4000a0a7a23 */ /* 0x100fe400000108bd */
[--C-:B------:R-:W-:Y:S02]  /*b6c0*/  FFMA.FTZ R11, R11, c[0x0][0x2d0], -R189.reuse ;  /* 0x0000b4000b0b7a23 */ /* 0x100fe400000108bd */
[--C-:B------:R-:W-:Y:S01]  /*b6d0*/  FFMA.FTZ R5, R5, c[0x0][0x2d0], -R188.reuse ;  /* 0x0000b40005057a23 */ /* 0x100fe200000108bc */
[----:B------:R1:W2:Y:S01]  /*b6e0*/  MUFU.EX2 R3, R0 ;  /* 0x0000000000037308 */ /* 0x0002a20000000800 */
[----:B------:R-:W-:Y:S09]  /*b6f0*/  FFMA.FTZ R6, R6, c[0x0][0x2d0], -R189 ;  /* 0x0000b40006067a23 */ /* 0x000ff200000108bd */
[----:B------:R4:W-:Y:S10]  /*b700*/  MUFU.EX2 R202, R8 ;  /* 0x0000000800ca7308 */ /* 0x0009f40000000800 */
[----:B------:R-:W5:Y:S01]  /*b710*/  MUFU.EX2 R43, R9 ;  /* 0x00000009002b7308 */ /* 0x000f620000000800 */
[----:B-1----:R-:W-:Y:S01]  /*b720*/  FADD.FTZ R0, -R2, R175 ;  /* 0x000000af02007221 */ /* 0x002fe20000010100 */
[----:B------:R-:W-:Y:S01]  /*b730*/  MOV R175, R14 ;  /* 0x0000000e00af7202 */ /* 0x000fe20000000f00 */
[C---:B--2---:R-:W-:Y:S01]  /*b740*/  FMUL.FTZ R4, R3.reuse, R176 ;  /* 0x000000b003047220 */ /* 0x044fe20000410000 */
[----:B------:R-:W-:Y:S01]  /*b750*/  MOV R2, R13 ;  /* 0x0000000d00027202 */ /* 0x000fe20000000f00 */
[----:B------:R-:W-:Y:S01]  /*b760*/  FMUL.FTZ R0, R0, c[0x0][0x2d0] ;  /* 0x0000b40000007a20 */ /* 0x000fe20000410000 */
[----:B------:R-:W1:Y:S04]  /*b770*/  LDSM.16.MT88.4 R12, [R217+0x100] ;  /* 0x00010000d90c783b */ /* 0x000e680000004200 */
[----:B------:R-:W-:Y:S01]  /*b780*/  MUFU.EX2 R200, R7 ;  /* 0x0000000700c87308 */ /* 0x000fe20000000800 */
[----:B------:R-:W-:Y:S01]  /*b790*/  MOV R176, R18 ;  /* 0x0000001200b07202 */ /* 0x000fe20000000f00 */
[C---:B------:R-:W-:Y:S01]  /*b7a0*/  FMUL.FTZ R24, R3.reuse, R144 ;  /* 0x0000009003187220 */ /* 0x040fe20000410000 */
[----:B------:R-:W-:Y:S01]  /*b7b0*/  MOV R144, R41 ;  /* 0x0000002900907202 */ /* 0x000fe20000000f00 */
[C---:B----4-:R-:W-:Y:S01]  /*b7c0*/  FMUL.FTZ R8, R3.reuse, R180 ;  /* 0x000000b403087220 */ /* 0x050fe20000410000 */
[----:B------:R-:W-:Y:S01]  /*b7d0*/  MOV R180, R38 ;  /* 0x0000002600b47202 */ /* 0x000fe20000000f00 */
[C---:B------:R-:W-:Y:S01]  /*b7e0*/  FMUL.FTZ R25, R3.reuse, R145 ;  /* 0x0000009103197220 */ /* 0x040fe20000410000 */
[----:B------:R-:W-:Y:S01]  /*b7f0*/  MOV R145, R49 ;  /* 0x0000003100917202 */ /* 0x000fe20000000f00 */
[C---:B------:R-:W-:Y:S02]  /*b800*/  FMUL.FTZ R41, R3.reuse, R161 ;  /* 0x000000a103297220 */ /* 0x040fe40000410000 */
[----:B------:R-:W-:Y:S01]  /*b810*/  MUFU.EX2 R42, R10 ;  /* 0x0000000a002a7308 */ /* 0x000fe20000000800 */
[C---:B------:R-:W-:Y:S02]  /*b820*/  FMUL.FTZ R49, R3.reuse, R169 ;  /* 0x000000a903317220 */ /* 0x040fe40000410000 */
[----:B------:R-:W-:Y:S01]  /*b830*/  FMUL.FTZ R52, R3, R52 ;  /* 0x0000003403347220 */ /* 0x000fe20000410000 */
[----:B-----5:R-:W-:Y:S01]  /*b840*/  F2FP.BF16.PACK_AB R186, R43, R202 ;  /* 0x000000ca2bba723e */ /* 0x020fe200000010ff */
[C---:B------:R-:W-:Y:S01]  /*b850*/  FMUL.FTZ R9, R3.reuse, R181 ;  /* 0x000000b503097220 */ /* 0x040fe20000410000 */
[----:B------:R-:W-:Y:S01]  /*b860*/  MOV R181, R37 ;  /* 0x0000002500b57202 */ /* 0x000fe20000000f00 */
        /* <DEDUP_REMOVED lines=14> */
[----:B------:R-:W5:Y:S01]  /*b950*/  MUFU.EX2 R201, R5 ;  /* 0x0000000500c97308 */ /* 0x000f620000000800 */
[C---:B------:R-:W-:Y:S02]  /*b960*/  FMUL.FTZ R77, R3.reuse, R77 ;  /* 0x0000004d034d7220 */ /* 0x040fe40000410000 */
[----:B------:R-:W-:Y:S01]  /*b970*/  FMUL.FTZ R80, R3, R80 ;  /* 0x0000005003507220 */ /* 0x000fe20000410000 */
[----:B--2---:R-:W-:Y:S01]  /*b980*/  F2FP.BF16.PACK_AB R187, R51, R42 ;  /* 0x0000002a33bb723e */ /* 0x004fe200000010ff */
[C---:B------:R-:W-:Y:S02]  /*b990*/  FMUL.FTZ R81, R3.reuse, R81 ;  /* 0x0000005103517220 */ /* 0x040fe40000410000 */
[C---:B------:R-:W-:Y:S02]  /*b9a0*/  FMUL.FTZ R84, R3.reuse, R84 ;  /* 0x0000005403547220 */ /* 0x040fe40000410000 */
[C---:B------:R-:W-:Y:S01]  /*b9b0*/  FMUL.FTZ R85, R3.reuse, R85 ;  /* 0x0000005503557220 */ /* 0x040fe20000410000 */
[----:B------:R-:W2:Y:S01]  /*b9c0*/  MUFU.EX2 R190, R6 ;  /* 0x0000000600be7308 */ /* 0x000ea20000000800 */
[C---:B------:R-:W-:Y:S02]  /*b9d0*/  FMUL.FTZ R88, R3.reuse, R88 ;  /* 0x0000005803587220 */ /* 0x040fe40000410000 */
[----:B------:R-:W-:Y:S02]  /*b9e0*/  FMUL.FTZ R89, R3, R89 ;  /* 0x0000005903597220 */ /* 0x000fe40000410000 */
[C---:B----4-:R-:W-:Y:S01]  /*b9f0*/  FMUL.FTZ R7, R0.reuse, R179 ;  /* 0x000000b300077220 */ /* 0x050fe20000410000 */
[----:B------:R-:W-:Y:S01]  /*ba00*/  MOV R179, R39 ;  /* 0x0000002700b37202 */ /* 0x000fe20000000f00 */
[C---:B------:R-:W-:Y:S01]  /*ba10*/  FMUL.FTZ R10, R0.reuse, R182 ;  /* 0x000000b6000a7220 */ /* 0x040fe20000410000 */
[----:B------:R-:W-:Y:S01]  /*ba20*/  MOV R182, R36 ;  /* 0x0000002400b67202 */ /* 0x000fe20000000f00 */
[C---:B------:R-:W-:Y:S01]  /*ba30*/  FMUL.FTZ R11, R0.reuse, R183 ;  /* 0x000000b7000b7220 */ /* 0x040fe20000410000 */
[----:B------:R-:W-:Y:S01]  /*ba40*/  LDSM.16.MT88.4 R36, [R219+0x100] ;  /* 0x00010000db24783b */ /* 0x000fe20000004200 */
[C---:B------:R-:W-:Y:S01]  /*ba50*/  FMUL.FTZ R18, R0.reuse, R138 ;  /* 0x0000008a00127220 */ /* 0x040fe20000410000 */
[----:B------:R-:W-:Y:S01]  /*ba60*/  MOV R183, R33 ;  /* 0x0000002100b77202 */ /* 0x000fe20000000f00 */
[C---:B------:R-:W-:Y:S01]  /*ba70*/  FMUL.FTZ R19, R0.reuse, R139 ;  /* 0x0000008b00137220 */ /* 0x040fe20000410000 */
[----:B-----5:R-:W-:Y:S01]  /*ba80*/  F2FP.BF16.PACK_AB R184, R201, R191 ;  /* 0x000000bfc9b8723e */ /* 0x020fe200000010ff */
[C---:B------:R-:W-:Y:S02]  /*ba90*/  FMUL.FTZ R5, R3.reuse, R177 ;  /* 0x000000b103057220 */ /* 0x040fe40000410000 */
[----:B------:R-:W-:Y:S02]  /*baa0*/  IMAD.MOV.U32 R177, RZ, RZ, R17 ;  /* 0x000000ffffb17224 */ /* 0x000fe400078e0011 */
[C---:B------:R-:W-:Y:S02]  /*bab0*/  FMUL.FTZ R17, R3.reuse, R137 ;  /* 0x0000008903117220 */ /* 0x040fe40000410000 */
[C---:B------:R-:W-:Y:S01]  /*bac0*/  FMUL.FTZ R26, R0.reuse, R146 ;  /* 0x00000092001a7220 */ /* 0x040fe20000410000 */
[----:B------:R-:W-:Y:S01]  /*bad0*/  MOV R146, R42 ;  /* 0x0000002a00927202 */ /* 0x000fe20000000f00 */
[----:B------:R-:W-:Y:S01]  /*bae0*/  FMUL.FTZ R27, R0, R147 ;  /* 0x00000093001b7220 */ /* 0x000fe20000410000 */
[----:B--2---:R-:W-:Y:S01]  /*baf0*/  F2FP.BF16.PACK_AB R185, R200, R190 ;  /* 0x000000bec8b9723e */ /* 0x004fe200000010ff */
[C---:B------:R-:W-:Y:S01]  /*bb00*/  FMUL.FTZ R6, R0.reuse, R178 ;  /* 0x000000b200067220 */ /* 0x040fe20000410000 */
[----:B------:R-:W-:Y:S01]  /*bb10*/  MOV R147, R43 ;  /* 0x0000002b00937202 */ /* 0x000fe20000000f00 */
[C---:B------:R-:W-:Y:S01]  /*bb20*/  FMUL.FTZ R34, R0.reuse, R154 ;  /* 0x0000009a00227220 */ /* 0x040fe20000410000 */
[----:B------:R-:W-:Y:S01]  /*bb30*/  MOV R178, R16 ;  /* 0x0000001000b27202 */ /* 0x000fe20000000f00 */
[C---:B------:R-:W-:Y:S02]  /*bb40*/  FMUL.FTZ R16, R3.reuse, R136 ;  /* 0x0000008803107220 */ /* 0x040fe40000410000 */
[----:B------:R-:W-:Y:S01]  /*bb50*/  LDSM.16.MT88.4 R136, [R217+0x900] ;  /* 0x00090000d988783b */ /* 0x000fe20000004200 */
[C---:B-1----:R-:W-:Y:S05]  /*bb60*/  HMMA.16816.F32.BF16 R4, R184.reuse, R12, R4 ;  /* 0x0000000cb804723c */ /* 0x042fea0000041804 */
[C---:B------:R-:W-:Y:S02]  /*bb70*/  FMUL.FTZ R35, R0.reuse, R155 ;  /* 0x0000009b00237220 */ /* 0x040fe40000410000 */
[C---:B------:R-:W-:Y:S01]  /*bb80*/  FMUL.FTZ R13, R3.reuse, R133 ;  /* 0x00000085030d7220 */ /* 0x040fe20000410000 */
[C---:B------:R-:W-:Y:S04]  /*bb90*/  HMMA.16816.F32.BF16 R8, R184.reuse, R14, R8 ;  /* 0x0000000eb808723c */ /* 0x040fe80000041808 */
[----:B------:R-:W-:Y:S01]  /*bba0*/  MOV R133, R29 ;  /* 0x0000001d00857202 */ /* 0x000fe20000000f00 */
[C---:B------:R-:W-:Y:S01]  /*bbb0*/  FMUL.FTZ R12, R3.reuse, R132 ;  /* 0x00000084030c7220 */ /* 0x040fe20000410000 */
[----:B------:R-:W-:Y:S01]  /*bbc0*/  MOV R132, R32 ;  /* 0x0000002000847202 */ /* 0x000fe20000000f00 */
[C---:B------:R-:W-:Y:S01]  /*bbd0*/  FMUL.FTZ R14, R0.reuse, R134 ;  /* 0x00000086000e7220 */ /* 0x040fe20000410000 */
[----:B------:R-:W-:Y:S01]  /*bbe0*/  MOV R134, R28 ;  /* 0x0000001c00867202 */ /* 0x000fe20000000f00 */
[C---:B------:R-:W-:Y:S01]  /*bbf0*/  FMUL.FTZ R15, R0.reuse, R135 ;  /* 0x00000087000f7220 */ /* 0x040fe20000410000 */
[----:B------:R-:W1:Y:S02]  /*bc00*/  LDSM.16.MT88.4 R28, [R220+0x100] ;  /* 0x00010000dc1c783b */ /* 0x000e640000004200 */
[C---:B------:R-:W-:Y:S02]  /*bc10*/  FMUL.FTZ R42, R0.reuse, R162 ;  /* 0x000000a2002a7220 */ /* 0x040fe40000410000 */
[C---:B------:R-:W-:Y:S02]  /*bc20*/  FMUL.FTZ R54, R0.reuse, R54 ;  /* 0x0000003600367220 */ /* 0x040fe40000410000 */
[C---:B------:R-:W-:Y:S03]  /*bc30*/  HMMA.16816.F32.BF16 R12, R184.reuse, R20, R12 ;  /* 0x00000014b80c723c */ /* 0x040fe6000004180c */
[C---:B------:R-:W-:Y:S02]  /*bc40*/  FMUL.FTZ R55, R0.reuse, R55 ;  /* 0x0000003700377220 */ /* 0x040fe40000410000 */
[C---:B------:R-:W-:Y:S02]  /*bc50*/  FMUL.FTZ R58, R0.reuse, R58 ;  /* 0x0000003a003a7220 */ /* 0x040fe40000410000 */
[C---:B------:R-:W-:Y:S01]  /*bc60*/  FMUL.FTZ R20, R3.reuse, R140 ;  /* 0x0000008c03147220 */ /* 0x040fe20000410000 */
[C---:B------:R-:W-:Y:S01]  /*bc70*/  HMMA.16816.F32.BF16 R16, R184.reuse, R22, R16 ;  /* 0x00000016b810723c */ /* 0x040fe20000041810 */
[----:B------:R-:W2:Y:S03]  /*bc80*/  LDL.LU R140, [R1+0x20] ;  /* 0x00002000018c7983 */ /* 0x000ea60000300800 */
        /* <DEDUP_REMOVED lines=14> */
[C---:B------:R-:W-:Y:S04]  /*bd70*/  HMMA.16816.F32.BF16 R24, R184.reuse, R30, R24 ;  /* 0x0000001eb818723c */ /* 0x040fe80000041818 */
[C---:B------:R-:W-:Y:S01]  /*bd80*/  FMUL.FTZ R29, R3.reuse, R149 ;  /* 0x00000095031d7220 */ /* 0x040fe20000410000 */
[----:B------:R-:W-:Y:S01]  /*bd90*/  MOV R148, R132 ;  /* 0x0000008400947202 */ /* 0x000fe20000000f00 */
[C---:B------:R-:W-:Y:S01]  /*bda0*/  FMUL.FTZ R33, R3.reuse, R153 ;  /* 0x0000009903217220 */ /* 0x040fe20000410000 */
[----:B------:R-:W-:Y:S01]  /*bdb0*/  MOV R153, R182 ;  /* 0x000000b600997202 */ /* 0x000fe20000000f00 */
[C---:B------:R-:W-:Y:S01]  /*bdc0*/  FMUL.FTZ R30, R0.reuse, R150 ;  /* 0x00000096001e7220 */ /* 0x040fe20000410000 */
[----:B------:R-:W-:Y:S03]  /*bdd0*/  MOV R182, R180 ;  /* 0x000000b400b67202 */ /* 0x000fe60000000f00 */
[----:B------:R-:W-:Y:S01]  /*bde0*/  FMUL.FTZ R31, R0, R151 ;  /* 0x00000097001f7220 */ /* 0x000fe20000410000 */
[----:B------:R-:W-:Y:S01]  /*bdf0*/  MOV R180, R178 ;  /* 0x000000b200b47202 */ /* 0x000fe20000000f00 */
[--C-:B------:R-:W-:Y:S01]  /*be00*/  FFMA.FTZ R148, R148, c[0x0][0x2d0], -R188.reuse ;  /* 0x0000b40094947a23 */ /* 0x100fe200000108bc */
[----:B------:R-:W-:Y:S01]  /*be10*/  MOV R178, R176 ;  /* 0x000000b000b27202 */ /* 0x000fe20000000f00 */
[----:B------:R-:W-:Y:S01]  /*be20*/  IMAD.MOV.U32 R176, RZ, RZ, R175 ;  /* 0x000000ffffb07224 */ /* 0x000fe200078e00af */
[----:B------:R-:W-:Y:S01]  /*be30*/  MOV R175, R40 ;  /* 0x0000002800af7202 */ /* 0x000fe20000000f00 */
[C---:B------:R-:W-:Y:S01]  /*be40*/  FMUL.FTZ R40, R3.reuse, R160 ;  /* 0x000000a003287220 */ /* 0x040fe20000410000 */
[C---:B------:R-:W-:Y:S03]  /*be50*/  HMMA.16816.F32.BF16 R28, R184.reuse, R36, R28 ;  /* 0x00000024b81c723c */ /* 0x040fe6000004181c */
[----:B------:R-:W-:Y:S01]  /*be60*/  MOV R149, R183 ;  /* 0x000000b700957202 */ /* 0x000fe20000000f00 */
[C---:B------:R-:W-:Y:S01]  /*be70*/  FMUL.FTZ R75, R0.reuse, R75 ;  /* 0x0000004b004b7220 */ /* 0x040fe20000410000 */
[----:B------:R-:W-:Y:S01]  /*be80*/  MOV R183, R51 ;  /* 0x0000003300b77202 */ /* 0x000fe20000000f00 */
[C---:B------:R-:W-:Y:S01]  /*be90*/  FMUL.FTZ R51, R0.reuse, R171 ;  /* 0x000000ab00337220 */ /* 0x040fe20000410000 */
[----:B------:R-:W-:Y:S01]  /*bea0*/  MOV R150, R50 ;  /* 0x0000003200967202 */ /* 0x000fe20000000f00 */
[C---:B------:R-:W-:Y:S04]  /*beb0*/  HMMA.16816.F32.BF16 R32, R184.reuse, R38, R32 ;  /* 0x00000026b820723c */ /* 0x040fe80000041820 */
[C---:B------:R-:W-:Y:S01]  /*bec0*/  FMUL.FTZ R36, R3.reuse, R156 ;  /* 0x0000009c03247220 */ /* 0x040fe20000410000 */
[----:B------:R-:W-:Y:S01]  /*bed0*/  MOV R156, R134 ;  /* 0x00000086009c7202 */ /* 0x000fe20000000f00 */
[----:B------:R-:W-:Y:S01]  /*bee0*/  FMUL.FTZ R37, R3, R157 ;  /* 0x0000009d03257220 */ /* 0x000fe20000410000 */
[----:B------:R-:W-:Y:S01]  /*bef0*/  MOV R151, R181 ;  /* 0x000000b500977202 */ /* 0x000fe20000000f00 */
[----:B------:R-:W-:Y:S01]  /*bf00*/  IMAD.MOV.U32 R157, RZ, RZ, R133 ;  /* 0x000000ffff9d7224 */ /* 0x000fe200078e0085 */
[----:B------:R-:W-:Y:S01]  /*bf10*/  MOV R181, R179 ;  /* 0x000000b300b57202 */ /* 0x000fe20000000f00 */
[----:B------:R-:W1:Y:S02]  /*bf20*/  LDSM.16.MT88.4 R132, [R218+0x3100] ;  /* 0x00310000da84783b */ /* 0x000e640000004200 */
[C---:B------:R-:W-:Y:S01]  /*bf30*/  FMUL.FTZ R38, R0.reuse, R158 ;  /* 0x0000009e00267220 */ /* 0x040fe20000410000 */
[----:B------:R-:W-:Y:S01]  /*bf40*/  MOV R179, R177 ;  /* 0x000000b100b37202 */ /* 0x000fe20000000f00 */
[C---:B------:R-:W-:Y:S01]  /*bf50*/  FMUL.FTZ R39, R0.reuse, R159 ;  /* 0x0000009f00277220 */ /* 0x040fe20000410000 */
[----:B------:R-:W-:Y:S01]  /*bf60*/  MOV R177, R2 ;  /* 0x0000000200b17202 */ /* 0x000fe20000000f00 */
[C---:B------:R-:W-:Y:S02]  /*bf70*/  FMUL.FTZ R50, R0.reuse, R170 ;  /* 0x000000aa00327220 */ /* 0x040fe40000410000 */
[--C-:B------:R-:W-:Y:S02]  /*bf80*/  FFMA.FTZ R149, R149, c[0x0][0x2d0], -R188.reuse ;  /* 0x0000b40095957a23 */ /* 0x100fe400000108bc */
[C---:B------:R-:W-:Y:S01]  /*bf90*/  FMUL.FTZ R78, R0.reuse, R78 ;  /* 0x0000004e004e7220 */ /* 0x040fe20000410000 */
[C---:B------:R-:W-:Y:S03]  /*bfa0*/  HMMA.16816.F32.BF16 R36, R184.reuse, R44, R36 ;  /* 0x0000002cb824723c */ /* 0x040fe60000041824 */
[C---:B------:R-:W-:Y:S01]  /*bfb0*/  FMUL.FTZ R43, R0.reuse, R163 ;  /* 0x000000a3002b7220 */ /* 0x040fe20000410000 */
[----:B------:R-:W-:Y:S01]  /*bfc0*/  MOV R163, R48 ;  /* 0x0000003000a37202 */ /* 0x000fe20000000f00 */
[C---:B------:R-:W-:Y:S01]  /*bfd0*/  FMUL.FTZ R48, R3.reuse, R168 ;  /* 0x000000a803307220 */ /* 0x040fe20000410000 */
[----:B------:R-:W-:Y:S01]  /*bfe0*/  MOV R168, R175 ;  /* 0x000000af00a87202 */ /* 0x000fe20000000f00 */
[C---:B------:R-:W-:Y:S02]  /*bff0*/  FMUL.FTZ R44, R3.reuse, R164 ;  /* 0x000000a4032c7220 */ /* 0x040fe40000410000 */
[----:B------:R-:W4:Y:S01]  /*c000*/  LDL.LU R164, [R1+0x24] ;  /* 0x0000240001a47983 */ /* 0x000f220000300800 */
[C---:B------:R-:W-:Y:S03]  /*c010*/  HMMA.16816.F32.BF16 R40, R184.reuse, R46, R40 ;  /* 0x0000002eb828723c */ /* 0x040fe60000041828 */
[C---:B------:R-:W-:Y:S01]  /*c020*/  FMUL.FTZ R45, R3.reuse, R165 ;  /* 0x000000a5032d7220 */ /* 0x040fe20000410000 */
[----:B------:R-:W-:Y:S01]  /*c030*/  MOV R165, R163 ;  /* 0x000000a300a57202 */ /* 0x000fe20000000f00 */
[C---:B------:R-:W-:Y:S01]  /*c040*/  FMUL.FTZ R79, R0.reuse, R79 ;  /* 0x0000004f004f7220 */ /* 0x040fe20000410000 */
[----:B------:R-:W-:Y:S01]  /*c050*/  MOV R163, R157 ;  /* 0x0000009d00a37202 */ /* 0x000fe20000000f00 */
[C---:B------:R-:W-:Y:S01]  /*c060*/  FMUL.FTZ R46, R0.reuse, R166 ;  /* 0x000000a6002e7220 */ /* 0x040fe20000410000 */
[----:B------:R-:W-:Y:S01]  /*c070*/  MOV R166, R145 ;  /* 0x0000009100a67202 */ /* 0x000fe20000000f00 */
[C---:B------:R-:W-:Y:S03]  /*c080*/  FMUL.FTZ R47, R0.reuse, R167 ;  /* 0x000000a7002f7220 */ /* 0x040fe60000410000 */
[----:B------:R-:W-:Y:S01]  /*c090*/  MOV R167, R144 ;  /* 0x0000009000a77202 */ /* 0x000fe20000000f00 */
        /* <DEDUP_REMOVED lines=45> */
[----:B------:R-:W-:Y:S01]  /*c370*/  MUFU.EX2 R206, R149 ;  /* 0x0000009500ce7308 */ /* 0x000fe20000000800 */
[--C-:B------:R-:W-:Y:S02]  /*c380*/  FFMA.FTZ R2, R194, c[0x0][0x2d0], -R188.reuse ;  /* 0x0000b400c2027a23 */ /* 0x100fe400000108bc */
[C---:B------:R-:W-:Y:S02]  /*c390*/  FMUL.FTZ R124, R3.reuse, R124 ;  /* 0x0000007c037c7220 */ /* 0x040fe40000410000 */
[C---:B------:R-:W-:Y:S02]  /*c3a0*/  FMUL.FTZ R125, R3.reuse, R125 ;  /* 0x0000007d037d7220 */ /* 0x040fe40000410000 */
[C---:B------:R-:W-:Y:S02]  /*c3b0*/  FMUL.FTZ R126, R0.reuse, R126 ;  /* 0x0000007e007e7220 */ /* 0x040fe40000410000 */
[C---:B------:R-:W-:Y:S01]  /*c3c0*/  FMUL.FTZ R127, R0.reuse, R127 ;  /* 0x0000007f007f7220 */ /* 0x040fe20000410000 */
[----:B------:R5:W-:Y:S01]  /*c3d0*/  MUFU.EX2 R152, R2 ;  /* 0x0000000200987308 */ /* 0x000be20000000800 */
[C---:B-1----:R-:W-:Y:S03]  /*c3e0*/  HMMA.16816.F32.BF16 R60, R184.reuse, R132, R60 ;  /* 0x00000084b83c723c */ /* 0x042fe6000004183c */
[C---:B------:R-:W-:Y:S02]  /*c3f0*/  FMUL.FTZ R128, R3.reuse, R128 ;  /* 0x0000008003807220 */ /* 0x040fe40000410000 */
[----:B------:R-:W-:Y:S02]  /*c400*/  FMUL.FTZ R129, R3, R129 ;  /* 0x0000008103817220 */ /* 0x000fe40000410000 */
[C---:B------:R-:W-:Y:S01]  /*c410*/  FMUL.FTZ R130, R0.reuse, R130 ;  /* 0x0000008200827220 */ /* 0x040fe20000410000 */
[C---:B------:R-:W-:Y:S01]  /*c420*/  HMMA.16816.F32.BF16 R64, R184.reuse, R134, R64 ;  /* 0x00000086b840723c */ /* 0x040fe20000041840 */
[----:B------:R-:W1:Y:S01]  /*c430*/  LDSM.16.MT88.4 R132, [R217+0x6100] ;  /* 0x00610000d984783b */ /* 0x000e620000004200 */
[----:B------:R-:W-:Y:S02]  /*c440*/  MUFU.EX2 R175, R175 ;  /* 0x000000af00af7308 */ /* 0x000fe40000000800 */
[----:B------:R-:W-:Y:S02]  /*c450*/  FMUL.FTZ R131, R0, R131 ;  /* 0x0000008300837220 */ /* 0x000fe40000410000 */
[--C-:B-----5:R-:W-:Y:S02]  /*c460*/  FFMA.FTZ R2, R193, c[0x0][0x2d0], -R188.reuse ;  /* 0x0000b400c1027a23 */ /* 0x120fe400000108bc */
[--C-:B------:R-:W-:Y:S04]  /*c470*/  FFMA.FTZ R193, R177, c[0x0][0x2d0], -R189.reuse ;  /* 0x0000b400b1c17a23 */ /* 0x100fe800000108bd */
[----:B------:R5:W-:Y:S10]  /*c480*/  MUFU.EX2 R158, R2 ;  /* 0x00000002009e7308 */ /* 0x000bf40000000800 */
[----:B------:R-:W-:Y:S01]  /*c490*/  MUFU.EX2 R193, R193 ;  /* 0x000000c100c17308 */ /* 0x000fe20000000800 */
[C---:B-1----:R-:W-:Y:S03]  /*c4a0*/  HMMA.16816.F32.BF16 R68, R184.reuse, R132, R68 ;  /* 0x00000084b844723c */ /* 0x042fe60000041844 */
[--C-:B-----5:R-:W-:Y:S02]  /*c4b0*/  FFMA.FTZ R2, R196, c[0x0][0x2d0], -R189.reuse ;  /* 0x0000b400c4027a23 */ /* 0x120fe400000108bd */
[--C-:B------:R-:W-:Y:S04]  /*c4c0*/  FFMA.FTZ R196, R207, c[0x0][0x2d0], -R188.reuse ;  /* 0x0000b400cfc47a23 */ /* 0x100fe800000108bc */
[----:B------:R1:W-:Y:S01]  /*c4d0*/  MUFU.EX2 R154, R2 ;  /* 0x00000002009a7308 */ /* 0x0003e20000000800 */
[C---:B------:R-:W-:Y:S01]  /*c4e0*/  HMMA.16816.F32.BF16 R72, R184.reuse, R134, R72 ;  /* 0x00000086b848723c */ /* 0x040fe20000041848 */
[----:B------:R-:W5:Y:S08]  /*c4f0*/  LDSM.16.MT88.4 R132, [R218+0x6100] ;  /* 0x00610000da84783b */ /* 0x000f700000004200 */
[----:B------:R-:W-:Y:S03]  /*c500*/  MUFU.EX2 R196, R196 ;  /* 0x000000c400c47308 */ /* 0x000fe60000000800 */
[----:B-1----:R-:W-:Y:S07]  /*c510*/  FFMA.FTZ R2, R195, c[0x0][0x2d0], -R189 ;  /* 0x0000b400c3027a23 */ /* 0x002fee00000108bd */
[----:B------:R1:W-:Y:S01]  /*c520*/  MUFU.EX2 R155, R2 ;  /* 0x00000002009b7308 */ /* 0x0003e20000000800 */
[----:B--2---:R-:W-:Y:S02]  /*c530*/  FFMA.FTZ R191, R3, R140, R191 ;  /* 0x0000008c03bf7223 */ /* 0x004fe400000100bf */
[----:B------:R-:W-:Y:S01]  /*c540*/  LDSM.16.MT88.4 R140, [R218+0x900] ;  /* 0x00090000da8c783b */ /* 0x000fe20000004200 */
[C---:B-----5:R-:W-:Y:S08]  /*c550*/  HMMA.16816.F32.BF16 R76, R184.reuse, R132, R76 ;  /* 0x00000084b84c723c */ /* 0x060ff0000004184c */
[C---:B------:R-:W-:Y:S01]  /*c560*/  HMMA.16816.F32.BF16 R80, R184.reuse, R134, R80 ;  /* 0x00000086b850723c */ /* 0x040fe20000041850 */
[----:B------:R-:W2:Y:S03]  /*c570*/  LDSM.16.MT88.4 R132, [R220+0x6100] ;  /* 0x00610000dc84783b */ /* 0x000ea60000004200 */
[--C-:B-1----:R-:W-:Y:S02]  /*c580*/  FFMA.FTZ R2, R192, c[0x0][0x2d0], -R188.reuse ;  /* 0x0000b400c0027a23 */ /* 0x102fe400000108bc */
[--C-:B------:R-:W-:Y:S02]  /*c590*/  FFMA.FTZ R192, R205, c[0x0][0x2d0], -R188.reuse ;  /* 0x0000b400cdc07a23 */ /* 0x100fe400000108bc */
[----:B------:R1:W-:Y:S10]  /*c5a0*/  MUFU.EX2 R162, R2 ;  /* 0x0000000200a27308 */ /* 0x0003f40000000800 */
[----:B------:R-:W-:Y:S01]  /*c5b0*/  MUFU.EX2 R192, R192 ;  /* 0x000000c000c07308 */ /* 0x000fe20000000800 */
[----:B-1----:R-:W-:Y:S09]  /*c5c0*/  FFMA.FTZ R2, R197, c[0x0][0x2d0], -R188 ;  /* 0x0000b400c5027a23 */ /* 0x002ff200000108bc */
[----:B------:R1:W-:Y:S01]  /*c5d0*/  MUFU.EX2 R161, R2 ;  /* 0x0000000200a17308 */ /* 0x0003e20000000800 */
[C---:B--2---:R-:W-:Y:S08]  /*c5e0*/  HMMA.16816.F32.BF16 R84, R184.reuse, R132, R84 ;  /* 0x00000084b854723c */ /* 0x044ff00000041854 */
[C---:B------:R-:W-:Y:S01]  /*c5f0*/  HMMA.16816.F32.BF16 R88, R184.reuse, R134, R88 ;  /* 0x00000086b858723c */ /* 0x040fe20000041858 */
[----:B------:R-:W2:Y:S03]  /*c600*/  LDSM.16.MT88.4 R132, [R219+0x6100] ;  /* 0x00610000db84783b */ /* 0x000ea60000004200 */
[--C-:B-1----:R-:W-:Y:S04]  /*c610*/  FFMA.FTZ R2, R198, c[0x0][0x2d0], -R189.reuse ;  /* 0x0000b400c6027a23 */ /* 0x102fe800000108bd */
[----:B------:R1:W-:Y:S01]  /*c620*/  MUFU.EX2 R159, R2 ;  /* 0x00000002009f7308 */ /* 0x0003e20000000800 */
[----:B----4-:R-:W-:Y:S03]  /*c630*/  FFMA.FTZ R190, R0, R164, R190 ;  /* 0x000000a400be7223 */ /* 0x010fe600000100be */
[----:B------:R-:W-:Y:S02]  /*c640*/  IMAD.MOV.U32 R164, RZ, RZ, R156 ;  /* 0x000000ffffa47224 */ /* 0x000fe400078e009c */
[----:B------:R-:W-:Y:S02]  /*c650*/  FADD.FTZ R190, R200, R190 ;  /* 0x000000bec8be7221 */ /* 0x000fe40000010000 */
[--C-:B------:R-:W-:Y:S04]  /*c660*/  FFMA.FTZ R0, R211, c[0x0][0x2d0], -R188.reuse ;  /* 0x0000b400d3007a23 */ /* 0x100fe800000108bc */
[----:B------:R4:W-:Y:S01]  /*c670*/  MUFU.EX2 R157, R0 ;  /* 0x00000000009d7308 */ /* 0x0009e20000000800 */
[--C-:B-1----:R-:W-:Y:S01]  /*c680*/  FFMA.FTZ R2, R199, c[0x0][0x2d0], -R189.reuse ;  /* 0x0000b400c7027a23 */ /* 0x102fe200000108bd */
[C---:B--2---:R-:W-:Y:S03]  /*c690*/  HMMA.16816.F32.BF16 R92, R184.reuse, R132, R92 ;  /* 0x00000084b85c723c */ /* 0x044fe6000004185c */
[--C-:B------:R-:W-:Y:S05]  /*c6a0*/  FFMA.FTZ R199, R208, c[0x0][0x2d0], -R188.reuse ;  /* 0x0000b400d0c77a23 */ /* 0x100fea00000108bc */
[----:B------:R-:W-:Y:S01]  /*c6b0*/  MUFU.EX2 R160, R2 ;  /* 0x0000000200a07308 */ /* 0x000fe20000000800 */
[C---:B------:R-:W-:Y:S01]  /*c6c0*/  HMMA.16816.F32.BF16 R96, R184.reuse, R134, R96 ;  /* 0x00000086b860723c */ /* 0x040fe20000041860 */
[----:B------:R-:W1:Y:S08]  /*c6d0*/  LDSM.16.MT88.4 R132, [R217+0x9100] ;  /* 0x00910000d984783b */ /* 0x000e700000004200 */
[----:B------:R-:W-:Y:S03]  /*c6e0*/  MUFU.EX2 R208, R148 ;  /* 0x0000009400d07308 */ /* 0x000fe60000000800 */
[--C-:B----4-:R-:W-:Y:S07]  /*c6f0*/  FFMA.FTZ R0, R210, c[0x0][0x2d0], -R188.reuse ;  /* 0x0000b400d2007a23 */ /* 0x110fee00000108bc */
[----:B------:R2:W-:Y:S10]  /*c700*/  MUFU.EX2 R2, R0 ;  /* 0x0000000000027308 */ /* 0x0005f40000000800 */
[----:B------:R-:W-:Y:S01]  /*c710*/  MUFU.EX2 R199, R199 ;  /* 0x000000c700c77308 */ /* 0x000fe20000000800 */
[C---:B-1----:R-:W-:Y:S03]  /*c720*/  HMMA.16816.F32.BF16 R100, R184.reuse, R132, R100 ;  /* 0x00000084b864723c */ /* 0x042fe60000041864 */
[--C-:B--2---:R-:W-:Y:S06]  /*c730*/  FFMA.FTZ R0, R213, c[0x0][0x2d0], -R189.reuse ;  /* 0x0000b400d5007a23 */ /* 0x104fec00000108bd */
[----:B------:R1:W-:Y:S01]  /*c740*/  MUFU.EX2 R156, R0 ;  /* 0x00000000009c7308 */ /* 0x0003e20000000800 */
[C---:B------:R-:W-:Y:S01]  /*c750*/  HMMA.16816.F32.BF16 R104, R184.reuse, R134, R104 ;  /* 0x00000086b868723c */ /* 0x040fe20000041868 */
[----:B------:R-:W2:Y:S02]  /*c760*/  LDSM.16.MT88.4 R132, [R218+0x9100] ;  /* 0x00910000da84783b */ /* 0x000ea40000004200 */
[--C-:B-1----:R-:W-:Y:S06]  /*c770*/  FFMA.FTZ R0, R212, c[0x0][0x2d0], -R189.reuse ;  /* 0x0000b400d4007a23 */ /* 0x102fec00000108bd */
[----:B------:R1:W4:Y:S01]  /*c780*/  MUFU.EX2 R3, R0 ;  /* 0x0000000000037308 */ /* 0x0003220000000800 */
[C---:B--2---:R-:W-:Y:S08]  /*c790*/  HMMA.16816.F32.BF16 R108, R184.reuse, R132, R108 ;  /* 0x00000084b86c723c */ /* 0x044ff0000004186c */
[C---:B------:R-:W-:Y:S01]  /*c7a0*/  HMMA.16816.F32.BF16 R112, R184.reuse, R134, R112 ;  /* 0x00000086b870723c */ /* 0x040fe20000041870 */
[----:B------:R-:W2:Y:S03]  /*c7b0*/  LDSM.16.MT88.4 R132, [R220+0x9100] ;  /* 0x00910000dc84783b */ /* 0x000ea60000004200 */
[--C-:B-1----:R-:W-:Y:S04]  /*c7c0*/  FFMA.FTZ R0, R209, c[0x0][0x2d0], -R188.reuse ;  /* 0x0000b400d1007a23 */ /* 0x102fe800000108bc */
[----:B------:R1:W-:Y:S04]  /*c7d0*/  MUFU.EX2 R213, R0 ;  /* 0x0000000000d57308 */ /* 0x0003e80000000800 */
[--C-:B-1----:R-:W-:Y:S01]  /*c7e0*/  FFMA.FTZ R0, R214, c[0x0][0x2d0], -R188.reuse ;  /* 0x0000b400d6007a23 */ /* 0x102fe200000108bc */
[----:B----4-:R-:W-:Y:S01]  /*c7f0*/  MOV R214, R3 ;  /* 0x0000000300d67202 */ /* 0x010fe20000000f00 */
[--C-:B------:R-:W-:Y:S02]  /*c800*/  FFMA.FTZ R3, R163, c[0x0][0x2d0], -R188.reuse ;  /* 0x0000b400a3037a23 */ /* 0x100fe400000108bc */
[--C-:B------:R-:W-:Y:S02]  /*c810*/  FFMA.FTZ R163, R204, c[0x0][0x2d0], -R188.reuse ;  /* 0x0000b400cca37a23 */ /* 0x100fe400000108bc */
[----:B------:R1:W-:Y:S01]  /*c820*/  MUFU.EX2 R212, R0 ;  /* 0x0000000000d47308 */ /* 0x0003e20000000800 */
[C---:B--2---:R-:W-:Y:S09]  /*c830*/  HMMA.16816.F32.BF16 R116, R184.reuse, R132, R116 ;  /* 0x00000084b874723c */ /* 0x044ff20000041874 */
[----:B------:R-:W-:Y:S01]  /*c840*/  MUFU.EX2 R209, R3 ;  /* 0x0000000300d17308 */ /* 0x000fe20000000800 */
[C---:B------:R-:W-:Y:S01]  /*c850*/  HMMA.16816.F32.BF16 R120, R184.reuse, R134, R120 ;  /* 0x00000086b878723c */ /* 0x040fe20000041878 */
[----:B------:R-:W2:Y:S02]  /*c860*/  LDSM.16.MT88.4 R132, [R219+0x9100] ;  /* 0x00910000db84783b */ /* 0x000ea40000004200 */
[--C-:B-1----:R-:W-:Y:S01]  /*c870*/  FFMA.FTZ R0, R215, c[0x0][0x2d0], -R189.reuse ;  /* 0x0000b400d7007a23 */ /* 0x102fe200000108bd */
[----:B------:R-:W-:Y:S01]  /*c880*/  MOV R215, R2 ;  /* 0x0000000200d77202 */ /* 0x000fe20000000f00 */
[----:B------:R-:W-:Y:S01]  /*c890*/  FFMA.FTZ R2, R164, c[0x0][0x2d0], -R188 ;  /* 0x0000b400a4027a23 */ /* 0x000fe200000108bc */
[----:B------:R-:W-:Y:S03]  /*c8a0*/  MOV R164, R147 ;  /* 0x0000009300a47202 */ /* 0x000fe60000000f00 */
[----:B------:R1:W-:Y:S10]  /*c8b0*/  MUFU.EX2 R211, R0 ;  /* 0x0000000000d37308 */ /* 0x0003f40000000800 */
[----:B------:R-:W-:Y:S01]  /*c8c0*/  MUFU.EX2 R204, R2 ;  /* 0x0000000200cc7308 */ /* 0x000fe20000000800 */
[----:B-1----:R-:W-:Y:S01]  /*c8d0*/  FFMA.FTZ R0, R165, c[0x0][0x2d0], -R189 ;  /* 0x0000b400a5007a23 */ /* 0x002fe200000108bd */
[C---:B--2---:R-:W-:Y:S03]  /*c8e0*/  HMMA.16816.F32.BF16 R124, R184.reuse, R132, R124 ;  /* 0x00000084b87c723c */ /* 0x044fe6000004187c */
[----:B------:R-:W-:Y:S05]  /*c8f0*/  MOV R165, R146 ;  /* 0x0000009200a57202 */ /* 0x000fea0000000f00 */
[----:B------:R1:W-:Y:S01]  /*c900*/  MUFU.EX2 R210, R0 ;  /* 0x0000000000d27308 */ /* 0x0003e20000000800 */
[----:B------:R-:W-:Y:S03]  /*c910*/  LDSM.16.MT88.4 R144, [R220+0x1100] ;  /* 0x00110000dc90783b */ /* 0x000fe60000004200 */
[----:B------:R-:W-:Y:S01]  /*c920*/  F2FP.BF16.PACK_AB R133, R155, R154 ;  /* 0x0000009a9b85723e */ /* 0x000fe200000010ff */
[----:B------:R-:W-:Y:S03]  /*c930*/  HMMA.16816.F32.BF16 R128, R184, R134, R128 ;  /* 0x00000086b880723c */ /* 0x000fe60000041880 */
[----:B------:R-:W-:Y:S01]  /*c940*/  F2FP.BF16.PACK_AB R132, R158, R152 ;  /* 0x000000989e84723e */ /* 0x000fe200000010ff */
[----:B------:R-:W-:Y:S03]  /*c950*/  FADD.FTZ R3, R165, R190 ;  /* 0x000000bea5037221 */ /* 0x000fe60000010000 */
[----:B------:R-:W-:Y:S01]  /*c960*/  F2FP.BF16.PACK_AB R134, R161, R162 ;  /* 0x000000a2a186723e */ /* 0x000fe200000010ff */
[----:B------:R-:W-:Y:S01]  /*c970*/  MUFU.EX2 R190, R163 ;  /* 0x000000a300be7308 */ /* 0x000fe20000000800 */
[----:B------:R-:W-:Y:S03]  /*c980*/  F2FP.BF16.PACK_AB R135, R160, R159 ;  /* 0x0000009fa087723e */ /* 0x000fe600000010ff */
[----:B------:R-:W-:Y:S01]  /*c990*/  FADD.FTZ R3, R183, R3 ;  /* 0x00000003b7037221 */ /* 0x000fe20000010000 */
[----:B------:R-:W-:Y:S03]  /*c9a0*/  F2FP.BF16.PACK_AB R184, R192, R175 ;  /* 0x000000afc0b8723e */ /* 0x000fe600000010ff */
[C---:B------:R-:W-:Y:S05]  /*c9b0*/  HMMA.16816.F32.BF16 R4, R132.reuse, R136, R4 ;  /* 0x000000888404723c */ /* 0x040fea0000041804 */
[----:B-1----:R-:W-:Y:S02]  /*c9c0*/  FADD.FTZ R0, R201, R191 ;  /* 0x000000bfc9007221 */ /* 0x002fe40000010000 */
[--C-:B------:R-:W-:Y:S01]  /*c9d0*/  FFMA.FTZ R201, R153, c[0x0][0x2d0], -R188.reuse ;  /* 0x0000b40099c97a23 */ /* 0x100fe200000108bc */
[C---:B------:R-:W-:Y:S01]  /*c9e0*/  HMMA.16816.F32.BF16 R8, R132.reuse, R138, R8 ;  /* 0x0000008a8408723c */ /* 0x040fe20000041808 */
[----:B------:R-:W1:Y:S03]  /*c9f0*/  LDSM.16.MT88.4 R136, [R220+0x900] ;  /* 0x00090000dc88783b */ /* 0x000e660000004200 */
[----:B------:R-:W-:Y:S01]  /*ca00*/  FFMA.FTZ R153, R151, c[0x0][0x2d0], -R188 ;  /* 0x0000b40097997a23 */ /* 0x000fe200000108bc */
[----:B------:R-:W-:Y:S01]  /*ca10*/  MOV R151, R150 ;  /* 0x0000009600977202 */ /* 0x000fe20000000f00 */
[----:B------:R-:W-:Y:S01]  /*ca20*/  FADD.FTZ R150, R202, R0 ;  /* 0x00000000ca967221 */ /* 0x000fe20000010000 */
[----:B------:R-:W-:Y:S01]  /*ca30*/  MUFU.EX2 R201, R201 ;  /* 0x000000c900c97308 */ /* 0x000fe20000000800 */
[C---:B------:R-:W-:Y:S04]  /*ca40*/  HMMA.16816.F32.BF16 R12, R132.reuse, R140, R12 ;  /* 0x0000008c840c723c */ /* 0x040fe8000004180c */
[--C-:B------:R-:W-:Y:S02]  /*ca50*/  FFMA.FTZ R0, R168, c[0x0][0x2d0], -R189.reuse ;  /* 0x0000b400a8007a23 */ /* 0x100fe400000108bd */
[----:B------:R-:W-:Y:S01]  /*ca60*/  LDSM.16.MT88.4 R168, [R218+0x5900] ;  /* 0x00590000daa8783b */ /* 0x000fe20000004200 */
[----:B------:R-:W-:Y:S01]  /*ca70*/  FADD.FTZ R2, R164, R150 ;  /* 0x00000096a4027221 */ /* 0x000fe20000010000 */
[C---:B------:R-:W-:Y:S01]  /*ca80*/  HMMA.16816.F32.BF16 R16, R132.reuse, R142, R16 ;  /* 0x0000008e8410723c */ /* 0x040fe20000041810 */
[----:B------:R-:W-:Y:S03]  /*ca90*/  MUFU.EX2 R200, R153 ;  /* 0x0000009900c87308 */ /* 0x000fe60000000800 */
[----:B------:R-:W-:Y:S02]  /*caa0*/  FADD.FTZ R152, R152, R2 ;  /* 0x0000000298987221 */ /* 0x000fe40000010000 */
[----:B------:R-:W2:Y:S01]  /*cab0*/  LDSM.16.MT88.4 R140, [R219+0x900] ;  /* 0x00090000db8c783b */ /* 0x000ea20000004200 */
[--C-:B------:R-:W-:Y:S02]  /*cac0*/  FFMA.FTZ R191, R178, c[0x0][0x2d0], -R189.reuse ;  /* 0x0000b400b2bf7a23 */ /* 0x100fe400000108bd */
[--C-:B------:R-:W-:Y:S02]  /*cad0*/  FFMA.FTZ R2, R176, c[0x0][0x2d0], -R189.reuse ;  /* 0x0000b400b0027a23 */ /* 0x100fe400000108bd */
[----:B------:R4:W-:Y:S01]  /*cae0*/  MUFU.EX2 R205, R0 ;  /* 0x0000000000cd7308 */ /* 0x0009e20000000800 */
[----:B------:R-:W-:Y:S09]  /*caf0*/  FFMA.FTZ R188, R203, c[0x0][0x2d0], -R188 ;  /* 0x0000b400cbbc7a23 */ /* 0x000ff200000108bc */
[----:B------:R-:W5:Y:S01]  /*cb00*/  MUFU.EX2 R188, R188 ;  /* 0x000000bc00bc7308 */ /* 0x000f620000000800 */
[C---:B-1----:R-:W-:Y:S09]  /*cb10*/  HMMA.16816.F32.BF16 R20, R132.reuse, R136, R20 ;  /* 0x000000888414723c */ /* 0x042ff20000041814 */
[----:B------:R-:W1:Y:S01]  /*cb20*/  MUFU.EX2 R191, R191 ;  /* 0x000000bf00bf7308 */ /* 0x000e620000000800 */
[C---:B------:R-:W-:Y:S01]  /*cb30*/  HMMA.16816.F32.BF16 R24, R132.reuse, R138, R24 ;  /* 0x0000008a8418723c */ /* 0x040fe20000041818 */
[----:B------:R-:W3:Y:S02]  /*cb40*/  LDSM.16.MT88.4 R136, [R217+0x3900] ;  /* 0x00390000d988783b */ /* 0x000ee40000004200 */
[--C-:B----4-:R-:W-:Y:S06]  /*cb50*/  FFMA.FTZ R0, R167, c[0x0][0x2d0], -R189.reuse ;  /* 0x0000b400a7007a23 */ /* 0x110fec00000108bd */
[----:B------:R4:W-:Y:S03]  /*cb60*/  MUFU.EX2 R207, R0 ;  /* 0x0000000000cf7308 */ /* 0x0009e60000000800 */
[----:B-----5:R-:W-:Y:S01]  /*cb70*/  F2FP.BF16.PACK_AB R186, R188, R190 ;  /* 0x000000bebcba723e */ /* 0x020fe200000010ff */
[C---:B--2---:R-:W-:Y:S08]  /*cb80*/  HMMA.16816.F32.BF16 R28, R132.reuse, R140, R28 ;  /* 0x0000008c841c723c */ /* 0x044ff0000004181c */
[C---:B------:R-:W-:Y:S01]  /*cb90*/  HMMA.16816.F32.BF16 R32, R132.reuse, R142, R32 ;  /* 0x0000008e8420723c */ /* 0x040fe20000041820 */
[----:B------:R-:W2:Y:S03]  /*cba0*/  LDSM.16.MT88.4 R140, [R218+0x3900] ;  /* 0x00390000da8c783b */ /* 0x000ea60000004200 */
[----:B-1----:R-:W-:Y:S01]  /*cbb0*/  F2FP.BF16.PACK_AB R185, R193, R191 ;  /* 0x000000bfc1b9723e */ /* 0x002fe200000010ff */
[--C-:B----4-:R-:W-:Y:S04]  /*cbc0*/  FFMA.FTZ R0, R166, c[0x0][0x2d0], -R189.reuse ;  /* 0x0000b400a6007a23 */ /* 0x110fe800000108bd */
[----:B------:R1:W-:Y:S01]  /*cbd0*/  MUFU.EX2 R203, R0 ;  /* 0x0000000000cb7308 */ /* 0x0003e20000000800 */
[C---:B---3--:R-:W-:Y:S08]  /*cbe0*/  HMMA.16816.F32.BF16 R36, R132.reuse, R136, R36 ;  /* 0x000000888424723c */ /* 0x048ff00000041824 */
[C---:B------:R-:W-:Y:S01]  /*cbf0*/  HMMA.16816.F32.BF16 R40, R132.reuse, R138, R40 ;  /* 0x0000008a8428723c */ /* 0x040fe20000041828 */
[----:B------:R-:W3:Y:S03]  /*cc00*/  LDSM.16.MT88.4 R136, [R220+0x3900] ;  /* 0x00390000dc88783b */ /* 0x000ee60000004200 */
[--C-:B-1----:R-:W-:Y:S04]  /*cc10*/  FFMA.FTZ R0, R151, c[0x0][0x2d0], -R189.reuse ;  /* 0x0000b40097007a23 */ /* 0x102fe800000108bd */
[C---:B--2---:R-:W-:Y:S01]  /*cc20*/  HMMA.16816.F32.BF16 R44, R132.reuse, R140, R44 ;  /* 0x0000008c842c723c */ /* 0x044fe2000004182c */
[----:B------:R-:W-:Y:S01]  /*cc30*/  LDSM.16.MT88.4 R148, [R220+0x1900] ;  /* 0x00190000dc94783b */ /* 0x000fe20000004200 */
[----:B------:R1:W-:Y:S06]  /*cc40*/  MUFU.EX2 R202, R0 ;  /* 0x0000000000ca7308 */ /* 0x0003ec0000000800 */
[C---:B------:R-:W-:Y:S01]  /*cc50*/  HMMA.16816.F32.BF16 R48, R132.reuse, R142, R48 ;  /* 0x0000008e8430723c */ /* 0x040fe20000041830 */
[----:B------:R-:W2:Y:S03]  /*cc60*/  LDSM.16.MT88.4 R140, [R219+0x3900] ;  /* 0x00390000db8c783b */ /* 0x000ea60000004200 */
[--C-:B-1----:R-:W-:Y:S04]  /*cc70*/  FFMA.FTZ R0, R182, c[0x0][0x2d0], -R189.reuse ;  /* 0x0000b400b6007a23 */ /* 0x102fe800000108bd */
[C---:B---3--:R-:W-:Y:S01]  /*cc80*/  HMMA.16816.F32.BF16 R52, R132.reuse, R136, R52 ;  /* 0x000000888434723c */ /* 0x048fe20000041834 */
[----:B------:R1:W-:Y:S07]  /*cc90*/  MUFU.EX2 R197, R0 ;  /* 0x0000000000c57308 */ /* 0x0003ee0000000800 */
[C---:B------:R-:W-:Y:S01]  /*cca0*/  HMMA.16816.F32.BF16 R56, R132.reuse, R138, R56 ;  /* 0x0000008a8438723c */ /* 0x040fe20000041838 */
[----:B------:R-:W3:Y:S07]  /*ccb0*/  LDSM.16.MT88.4 R136, [R217+0x6900] ;  /* 0x00690000d988783b */ /* 0x000eee0000004200 */
[C---:B--2---:R-:W-:Y:S04]  /*ccc0*/  HMMA.16816.F32.BF16 R60, R132.reuse, R140, R60 ;  /* 0x0000008c843c723c */ /* 0x044fe8000004183c */
[--C-:B-1----:R-:W-:Y:S04]  /*ccd0*/  FFMA.FTZ R0, R181, c[0x0][0x2d0], -R189.reuse ;  /* 0x0000b400b5007a23 */ /* 0x102fe800000108bd */
[C---:B------:R-:W-:Y:S01]  /*cce0*/  HMMA.16816.F32.BF16 R64, R132.reuse, R142, R64 ;  /* 0x0000008e8440723c */ /* 0x040fe20000041840 */
[----:B------:R-:W1:Y:S01]  /*ccf0*/  LDSM.16.MT88.4 R140, [R218+0x6900] ;  /* 0x00690000da8c783b */ /* 0x000e620000004200 */
[----:B------:R2:W-:Y:S06]  /*cd00*/  MUFU.EX2 R198, R0 ;  /* 0x0000000000c67308 */ /* 0x0005ec0000000800 */
[C---:B---3--:R-:W-:Y:S04]  /*cd10*/  HMMA.16816.F32.BF16 R68, R132.reuse, R136, R68 ;  /* 0x000000888444723c */ /* 0x048fe80000041844 */
[--C-:B--2---:R-:W-:Y:S04]  /*cd20*/  FFMA.FTZ R0, R180, c[0x0][0x2d0], -R189.reuse ;  /* 0x0000b400b4007a23 */ /* 0x104fe800000108bd */
[C---:B------:R-:W-:Y:S01]  /*cd30*/  HMMA.16816.F32.BF16 R72, R132.reuse, R138, R72 ;  /* 0x0000008a8448723c */ /* 0x040fe20000041848 */
[----:B------:R-:W2:Y:S01]  /*cd40*/  LDSM.16.MT88.4 R136, [R220+0x6900] ;  /* 0x00690000dc88783b */ /* 0x000ea20000004200 */
[----:B------:R3:W-:Y:S07]  /*cd50*/  MUFU.EX2 R195, R0 ;  /* 0x0000000000c37308 */ /* 0x0007ee0000000800 */
[----:B------:R-:W-:Y:S01]  /*cd60*/  LDSM.16.MT88.4 R180, [R217+0x2900] ;  /* 0x00290000d9b4783b */ /* 0x000fe20000004200 */
[C---:B-1----:R-:W-:Y:S08]  /*cd70*/  HMMA.16816.F32.BF16 R76, R132.reuse, R140, R76 ;  /* 0x0000008c844c723c */ /* 0x042ff0000004184c */
[C---:B------:R-:W-:Y:S01]  /*cd80*/  HMMA.16816.F32.BF16 R80, R132.reuse, R142, R80 ;  /* 0x0000008e8450723c */ /* 0x040fe20000041850 */
[----:B------:R-:W1:Y:S03]  /*cd90*/  LDSM.16.MT88.4 R140, [R219+0x6900] ;  /* 0x00690000db8c783b */ /* 0x000e660000004200 */
[--C-:B---3--:R-:W-:Y:S02]  /*cda0*/  FFMA.FTZ R0, R179, c[0x0][0x2d0], -R189.reuse ;  /* 0x0000b400b3007a23 */ /* 0x108fe400000108bd */
[----:B------:R-:W-:Y:S02]  /*cdb0*/  FFMA.FTZ R189, R174, c[0x0][0x2d0], -R189 ;  /* 0x0000b400aebd7a23 */ /* 0x000fe400000108bd */
[----:B------:R3:W-:Y:S10]  /*cdc0*/  MUFU.EX2 R194, R0 ;  /* 0x0000000000c27308 */ /* 0x0007f40000000800 */
[----:B------:R4:W-:Y:S01]  /*cdd0*/  MUFU.EX2 R174, R2 ;  /* 0x0000000200ae7308 */ /* 0x0009e20000000800 */
[C---:B--2---:R-:W-:Y:S08]  /*cde0*/  HMMA.16816.F32.BF16 R84, R132.reuse, R136, R84 ;  /* 0x000000888454723c */ /* 0x044ff00000041854 */
[C---:B------:R-:W-:Y:S01]  /*cdf0*/  HMMA.16816.F32.BF16 R88, R132.reuse, R138, R88 ;  /* 0x0000008a8458723c */ /* 0x040fe20000041858 */
[----:B------:R-:W2:Y:S01]  /*ce00*/  LDSM.16.MT88.4 R136, [R217+0x9900] ;  /* 0x00990000d988783b */ /* 0x000ea20000004200 */
[----:B------:R-:W5:Y:S02]  /*ce10*/  MUFU.EX2 R189, R189 ;  /* 0x000000bd00bd7308 */ /* 0x000f640000000800 */
[----:B---3--:R-:W-:Y:S02]  /*ce20*/  FADD.FTZ R0, R154, R3 ;  /* 0x000000039a007221 */ /* 0x008fe40000010000 */
[----:B------:R-:W-:Y:S02]  /*ce30*/  FADD.FTZ R3, R158, R152 ;  /* 0x000000989e037221 */ /* 0x000fe40000010000 */
[----:B------:R-:W-:Y:S02]  /*ce40*/  FADD.FTZ R0, R155, R0 ;  /* 0x000000009b007221 */ /* 0x000fe40000010000 */
[----:B------:R-:W-:Y:S01]  /*ce50*/  LDSM.16.MT88.4 R152, [R219+0x2100] ;  /* 0x00210000db98783b */ /* 0x000fe20000004200 */
[C---:B-1----:R-:W-:Y:S03]  /*ce60*/  HMMA.16816.F32.BF16 R92, R132.reuse, R140, R92 ;  /* 0x0000008c845c723c */ /* 0x042fe6000004185c */
[----:B----4-:R-:W-:Y:S02]  /*ce70*/  FADD.FTZ R2, R162, R3 ;  /* 0x00000003a2027221 */ /* 0x010fe40000010000 */
[----:B------:R-:W-:Y:S02]  /*ce80*/  FADD.FTZ R0, R159, R0 ;  /* 0x000000009f007221 */ /* 0x000fe40000010000 */
[----:B------:R-:W-:Y:S01]  /*ce90*/  FADD.FTZ R2, R161, R2 ;  /* 0x00000002a1027221 */ /* 0x000fe20000010000 */
[C---:B------:R-:W-:Y:S01]  /*cea0*/  HMMA.16816.F32.BF16 R96, R132.reuse, R142, R96 ;  /* 0x0000008e8460723c */ /* 0x040fe20000041860 */
[----:B------:R-:W1:Y:S03]  /*ceb0*/  LDSM.16.MT88.4 R140, [R218+0x9900] ;  /* 0x00990000da8c783b */ /* 0x000e660000004200 */
[----:B------:R-:W-:Y:S01]  /*cec0*/  FADD.FTZ R0, R160, R0 ;  /* 0x00000000a0007221 */ /* 0x000fe20000010000 */
[----:B-----5:R-:W-:Y:S01]  /*ced0*/  F2FP.BF16.PACK_AB R187, R189, R174 ;  /* 0x000000aebdbb723e */ /* 0x020fe200000010ff */
[----:B------:R-:W-:Y:S02]  /*cee0*/  FADD.FTZ R3, R157, R2 ;  /* 0x000000029d037221 */ /* 0x000fe40000010000 */
[----:B------:R-:W-:Y:S01]  /*cef0*/  FADD.FTZ R2, R156, R0 ;  /* 0x000000009c027221 */ /* 0x000fe20000010000 */
[----:B------:R-:W-:Y:S03]  /*cf00*/  LDSM.16.MT88.4 R160, [R217+0x5900] ;  /* 0x00590000d9a0783b */ /* 0x000fe60000004200 */
[----:B------:R-:W-:Y:S02]  /*cf10*/  FADD.FTZ R0, R215, R3 ;  /* 0x00000003d7007221 */ /* 0x000fe40000010000 */
[----:B------:R-:W-:Y:S02]  /*cf20*/  FADD.FTZ R2, R214, R2 ;  /* 0x00000002d6027221 */ /* 0x000fe40000010000 */
[----:B------:R-:W-:Y:S02]  /*cf30*/  FADD.FTZ R0, R213, R0 ;  /* 0x00000000d5007221 */ /* 0x000fe40000010000 */
        /* <DEDUP_REMOVED lines=10> */
[----:B------:R-:W-:Y:S01]  /*cfe0*/  FADD.FTZ R2, R202, R2 ;  /* 0x00000002ca027221 */ /* 0x000fe20000010000 */
[C---:B-1----:R-:W-:Y:S03]  /*cff0*/  HMMA.16816.F32.BF16 R108, R132.reuse, R140, R108 ;  /* 0x0000008c846c723c */ /* 0x042fe6000004186c */
[----:B------:R-:W-:Y:S02]  /*d000*/  FADD.FTZ R2, R197, R2 ;  /* 0x00000002c5027221 */ /* 0x000fe40000010000 */
[----:B------:R-:W-:Y:S02]  /*d010*/  FADD.FTZ R0, R209, R0 ;  /* 0x00000000d1007221 */ /* 0x000fe40000010000 */
[----:B------:R-:W-:Y:S01]  /*d020*/  FADD.FTZ R2, R198, R2 ;  /* 0x00000002c6027221 */ /* 0x000fe20000010000 */
[C---:B------:R-:W-:Y:S01]  /*d030*/  HMMA.16816.F32.BF16 R112, R132.reuse, R142, R112 ;  /* 0x0000008e8470723c */ /* 0x040fe20000041870 */
[----:B------:R-:W1:Y:S03]  /*d040*/  LDSM.16.MT88.4 R140, [R219+0x9900] ;  /* 0x00990000db8c783b */ /* 0x000e660000004200 */
[----:B------:R-:W-:Y:S02]  /*d050*/  FADD.FTZ R2, R195, R2 ;  /* 0x00000002c3027221 */ /* 0x000fe40000010000 */
[----:B------:R-:W-:Y:S02]  /*d060*/  FADD.FTZ R0, R208, R0 ;  /* 0x00000000d0007221 */ /* 0x000fe40000010000 */
[----:B------:R-:W-:Y:S04]  /*d070*/  FADD.FTZ R3, R194, R2 ;  /* 0x00000002c2037221 */ /* 0x000fe80000010000 */
        /* <DEDUP_REMOVED lines=8> */
[----:B------:R-:W-:Y:S01]  /*d100*/  FADD.FTZ R2, R175, R0 ;  /* 0x00000000af027221 */ /* 0x000fe20000010000 */
[----:B------:R-:W-:Y:S03]  /*d110*/  MOV R175, R172 ;  /* 0x000000ac00af7202 */ /* 0x000fe60000000f00 */
[----:B------:R-:W-:Y:S01]  /*d120*/  FADD.FTZ R2, R192, R2 ;  /* 0x00000002c0027221 */ /* 0x000fe20000010000 */
[C---:B-1----:R-:W-:Y:S03]  /*d130*/  HMMA.16816.F32.BF16 R124, R132.reuse, R140, R124 ;  /* 0x0000008c847c723c */ /* 0x042fe6000004187c */
[----:B------:R-:W-:Y:S02]  /*d140*/  FADD.FTZ R2, R190, R2 ;  /* 0x00000002be027221 */ /* 0x000fe40000010000 */
[----:B------:R-:W-:Y:S01]  /*d150*/  FADD.FTZ R0, R191, R3 ;  /* 0x00000003bf007221 */ /* 0x000fe20000010000 */
[----:B------:R-:W-:Y:S01]  /*d160*/  MOV R3, R173 ;  /* 0x000000ad00037202 */ /* 0x000fe20000000f00 */
[----:B------:R-:W-:Y:S01]  /*d170*/  FADD.FTZ R2, R188, R2 ;  /* 0x00000002bc027221 */ /* 0x000fe20000010000 */
[----:B------:R-:W-:Y:S01]  /*d180*/  HMMA.16816.F32.BF16 R128, R132, R142, R128 ;  /* 0x0000008e8480723c */ /* 0x000fe20000041880 */
[----:B------:R-:W1:Y:S03]  /*d190*/  LDSM.16.MT88.4 R140, [R218+0x1100] ;  /* 0x00110000da8c783b */ /* 0x000e660000004200 */
[----:B------:R-:W-:Y:S03]  /*d1a0*/  FADD.FTZ R0, R193, R0 ;  /* 0x00000000c1007221 */ /* 0x000fe60000010000 */
[----:B------:R-:W-:Y:S01]  /*d1b0*/  F2FP.BF16.PACK_AB R132, R215, R157 ;  /* 0x0000009dd784723e */ /* 0x000fe200000010ff */
[----:B------:R-:W-:Y:S01]  /*d1c0*/  FADD.FTZ R0, R174, R0 ;  /* 0x00000000ae007221 */ /* 0x000fe20000010000 */
[----:B------:R-:W-:Y:S01]  /*d1d0*/  F2FP.BF16.PACK_AB R133, R214, R156 ;  /* 0x0000009cd685723e */ /* 0x000fe200000010ff */
[----:B------:R-:W-:Y:S02]  /*d1e0*/  STL [R1+0x20], R2 ;  /* 0x0000200201007387 */ /* 0x000fe40000100800 */
[----:B------:R-:W-:Y:S01]  /*d1f0*/  F2FP.BF16.PACK_AB R134, R212, R213 ;  /* 0x000000d5d486723e */ /* 0x000fe200000010ff */
[----:B------:R-:W-:Y:S01]  /*d200*/  FADD.FTZ R0, R189, R0 ;  /* 0x00000000bd007221 */ /* 0x000fe20000010000 */
[----:B------:R-:W-:Y:S04]  /*d210*/  F2FP.BF16.PACK_AB R135, R210, R211 ;  /* 0x000000d3d287723e */ /* 0x000fe800000010ff */
[----:B------:R-:W-:Y:S03]  /*d220*/  STL [R1+0x24], R0 ;  /* 0x0000240001007387 */ /* 0x000fe60000100800 */
        /* <DEDUP_REMOVED lines=46> */
[----:B------:R-:W-:Y:S01]  /*d510*/  HMMA.16816.F32.BF16 R128, R132, R138, R128 ;  /* 0x0000008a8480723c */ /* 0x000fe20000041880 */
[----:B------:R-:W2:Y:S06]  /*d520*/  LDSM.16.MT88.4 R136, [R219+0x1900] ;  /* 0x00190000db88783b */ /* 0x000eac0000004200 */
[----:B------:R-:W-:Y:S02]  /*d530*/  F2FP.BF16.PACK_AB R132, R209, R204 ;  /* 0x000000ccd184723e */ /* 0x000fe400000010ff */
[----:B------:R-:W-:Y:S03]  /*d540*/  F2FP.BF16.PACK_AB R133, R207, R205 ;  /* 0x000000cdcf85723e */ /* 0x000fe600000010ff */
[----:B------:R-:W-:Y:S02]  /*d550*/  F2FP.BF16.PACK_AB R134, R206, R208 ;  /* 0x000000d0ce86723e */ /* 0x000fe400000010ff */
[----:B------:R-:W-:Y:S07]  /*d560*/  F2FP.BF16.PACK_AB R135, R202, R203 ;  /* 0x000000cbca87723e */ /* 0x000fee00000010ff */
        /* <DEDUP_REMOVED lines=46> */
[----:B------:R-:W-:Y:S01]  /*d850*/  HMMA.16816.F32.BF16 R128, R132, R150, R128 ;  /* 0x000000968480723c */ /* 0x000fe20000041880 */
[----:B------:R-:W-:Y:S06]  /*d860*/  LDSM.16.MT88.4 R148, [R218+0x5100] ;  /* 0x00510000da94783b */ /* 0x000fec0000004200 */
[----:B------:R-:W-:Y:S02]  /*d870*/  F2FP.BF16.PACK_AB R132, R200, R201 ;  /* 0x000000c9c884723e */ /* 0x000fe400000010ff */
[----:B------:R-:W-:Y:S03]  /*d880*/  F2FP.BF16.PACK_AB R133, R198, R197 ;  /* 0x000000c5c685723e */ /* 0x000fe600000010ff */
[----:B------:R-:W-:Y:S02]  /*d890*/  F2FP.BF16.PACK_AB R134, R196, R199 ;  /* 0x000000c7c486723e */ /* 0x000fe400000010ff */
[----:B------:R-:W-:Y:S07]  /*d8a0*/  F2FP.BF16.PACK_AB R135, R194, R195 ;  /* 0x000000c3c287723e */ /* 0x000fee00000010ff */
        /* <DEDUP_REMOVED lines=34> */
[C---:B------:R-:W-:Y:S08]  /*dad0*/  HMMA.16816.F32.BF16 R96, R132.reuse, R142, R96 ;  /* 0x0000008e8460723c */ /* 0x040ff00000041860 */
        /* <DEDUP_REMOVED lines=10> */
[----:B------:R-:W-:Y:S08]  /*db80*/  HMMA.16816.F32.BF16 R128, R132, R150, R128 ;  /* 0x000000968480723c */ /* 0x000ff00000041880 */
[C---:B------:R-:W-:Y:S01]  /*db90*/  HMMA.16816.F32.BF16 R176, R184.reuse, R180, R4 ;  /* 0x000000b4b8b0723c */ /* 0x040fe20000041804 */
[----:B------:R-:W4:Y:S07]  /*dba0*/  LDSM.16.MT88.4 R4, [R220+0x5900] ;  /* 0x00590000dc04783b */ /* 0x000f2e0000004200 */
[C---:B------:R-:W-:Y:S01]  /*dbb0*/  HMMA.16816.F32.BF16 R180, R184.reuse, R182, R8 ;  /* 0x000000b6b8b4723c */ /* 0x040fe20000041808 */
[----:B------:R-:W5:Y:S07]  /*dbc0*/  LDSM.16.MT88.4 R8, [R219+0x5900] ;  /* 0x00590000db08783b */ /* 0x000f6e0000004200 */
[C---:B-1----:R-:W-:Y:S01]  /*dbd0*/  HMMA.16816.F32.BF16 R132, R184.reuse, R136, R12 ;  /* 0x00000088b884723c */ /* 0x042fe2000004180c */
[----:B------:R-:W1:Y:S07]  /*dbe0*/  LDSM.16.MT88.4 R12, [R217+0x8900] ;  /* 0x00890000d90c783b */ /* 0x000e6e0000004200 */
[C---:B------:R-:W-:Y:S01]  /*dbf0*/  HMMA.16816.F32.BF16 R136, R184.reuse, R138, R16 ;  /* 0x0000008ab888723c */ /* 0x040fe20000041810 */
[----:B------:R-:W1:Y:S07]  /*dc00*/  LDSM.16.MT88.4 R16, [R218+0x8900] ;  /* 0x00890000da10783b */ /* 0x000e6e0000004200 */
[C---:B---3--:R-:W-:Y:S01]  /*dc10*/  HMMA.16816.F32.BF16 R140, R184.reuse, R144, R20 ;  /* 0x00000090b88c723c */ /* 0x048fe20000041814 */
[----:B------:R-:W3:Y:S07]  /*dc20*/  LDSM.16.MT88.4 R20, [R220+0x8900] ;  /* 0x00890000dc14783b */ /* 0x000eee0000004200 */
[C---:B------:R-:W-:Y:S01]  /*dc30*/  HMMA.16816.F32.BF16 R144, R184.reuse, R146, R24 ;  /* 0x00000092b890723c */ /* 0x040fe20000041818 */
[----:B------:R-:W1:Y:S07]  /*dc40*/  LDSM.16.MT88.4 R24, [R219+0x8900] ;  /* 0x00890000db18783b */ /* 0x000e6e0000004200 */
[C---:B--2---:R-:W-:Y:S08]  /*dc50*/  HMMA.16816.F32.BF16 R148, R184.reuse, R152, R28 ;  /* 0x00000098b894723c */ /* 0x044ff0000004181c */
[C---:B------:R-:W-:Y:S08]  /*dc60*/  HMMA.16816.F32.BF16 R152, R184.reuse, R154, R32 ;  /* 0x0000009ab898723c */ /* 0x040ff00000041820 */
[C---:B------:R-:W-:Y:S08]  /*dc70*/  HMMA.16816.F32.BF16 R156, R184.reuse, R160, R36 ;  /* 0x000000a0b89c723c */ /* 0x040ff00000041824 */
[C---:B------:R-:W-:Y:S08]  /*dc80*/  HMMA.16816.F32.BF16 R160, R184.reuse, R162, R40 ;  /* 0x000000a2b8a0723c */ /* 0x040ff00000041828 */
[C---:B------:R-:W-:Y:S08]  /*dc90*/  HMMA.16816.F32.BF16 R164, R184.reuse, R168, R44 ;  /* 0x000000a8b8a4723c */ /* 0x040ff0000004182c */
[C---:B------:R-:W-:Y:S08]  /*dca0*/  HMMA.16816.F32.BF16 R168, R184.reuse, R170, R48 ;  /* 0x000000aab8a8723c */ /* 0x040ff00000041830 */
[C---:B----4-:R-:W-:Y:S08]  /*dcb0*/  HMMA.16816.F32.BF16 R52, R184.reuse, R4, R52 ;  /* 0x00000004b834723c */ /* 0x050ff00000041834 */
[C---:B------:R-:W-:Y:S01]  /*dcc0*/  HMMA.16816.F32.BF16 R56, R184.reuse, R6, R56 ;  /* 0x00000006b838723c */ /* 0x040fe20000041838 */
[----:B------:R-:W2:Y:S07]  /*dcd0*/  LDSM.16.MT88.4 R4, [R217+0xb900] ;  /* 0x00b90000d904783b */ /* 0x000eae0000004200 */
[C---:B-----5:R-:W-:Y:S08]  /*dce0*/  HMMA.16816.F32.BF16 R60, R184.reuse, R8, R60 ;  /* 0x00000008b83c723c */ /* 0x060ff0000004183c */
[C---:B------:R-:W-:Y:S01]  /*dcf0*/  HMMA.16816.F32.BF16 R64, R184.reuse, R10, R64 ;  /* 0x0000000ab840723c */ /* 0x040fe20000041840 */
[----:B------:R-:W4:Y:S07]  /*dd00*/  LDSM.16.MT88.4 R8, [R218+0xb900] ;  /* 0x00b90000da08783b */ /* 0x000f2e0000004200 */
[C---:B-1----:R-:W-:Y:S08]  /*dd10*/  HMMA.16816.F32.BF16 R68, R184.reuse, R12, R68 ;  /* 0x0000000cb844723c */ /* 0x042ff00000041844 */
[C---:B------:R-:W-:Y:S01]  /*dd20*/  HMMA.16816.F32.BF16 R72, R184.reuse, R14, R72 ;  /* 0x0000000eb848723c */ /* 0x040fe20000041848 */
[----:B------:R-:W1:Y:S07]  /*dd30*/  LDSM.16.MT88.4 R12, [R220+0xb900] ;  /* 0x00b90000dc0c783b */ /* 0x000e6e0000004200 */
[C---:B------:R-:W-:Y:S08]  /*dd40*/  HMMA.16816.F32.BF16 R76, R184.reuse, R16, R76 ;  /* 0x00000010b84c723c */ /* 0x040ff0000004184c */
[C---:B------:R-:W-:Y:S08]  /*dd50*/  HMMA.16816.F32.BF16 R80, R184.reuse, R18, R80 ;  /* 0x00000012b850723c */ /* 0x040ff00000041850 */
[C---:B---3--:R-:W-:Y:S08]  /*dd60*/  HMMA.16816.F32.BF16 R84, R184.reuse, R20, R84 ;  /* 0x00000014b854723c */ /* 0x048ff00000041854 */
[C---:B------:R-:W-:Y:S08]  /*dd70*/  HMMA.16816.F32.BF16 R88, R184.reuse, R22, R88 ;  /* 0x00000016b858723c */ /* 0x040ff00000041858 */
[C---:B------:R-:W-:Y:S08]  /*dd80*/  HMMA.16816.F32.BF16 R92, R184.reuse, R24, R92 ;  /* 0x00000018b85c723c */ /* 0x040ff0000004185c */
[C---:B------:R-:W-:Y:S08]  /*dd90*/  HMMA.16816.F32.BF16 R96, R184.reuse, R26, R96 ;  /* 0x0000001ab860723c */ /* 0x040ff00000041860 */
[C---:B--2---:R-:W-:Y:S08]  /*dda0*/  HMMA.16816.F32.BF16 R100, R184.reuse, R4, R100 ;  /* 0x00000004b864723c */ /* 0x044ff00000041864 */
[C---:B------:R-:W-:Y:S01]  /*ddb0*/  HMMA.16816.F32.BF16 R104, R184.reuse, R6, R104 ;  /* 0x00000006b868723c */ /* 0x040fe20000041868 */
[----:B------:R-:W2:Y:S07]  /*ddc0*/  LDSM.16.MT88.4 R4, [R219+0xb900] ;  /* 0x00b90000db04783b */ /* 0x000eae0000004200 */
[C---:B----4-:R-:W-:Y:S08]  /*ddd0*/  HMMA.16816.F32.BF16 R108, R184.reuse, R8, R108 ;  /* 0x00000008b86c723c */ /* 0x050ff0000004186c */
[C---:B------:R-:W-:Y:S08]  /*dde0*/  HMMA.16816.F32.BF16 R112, R184.reuse, R10, R112 ;  /* 0x0000000ab870723c */ /* 0x040ff00000041870 */
[C---:B-1----:R-:W-:Y:S08]  /*ddf0*/  HMMA.16816.F32.BF16 R116, R184.reuse, R12, R116 ;  /* 0x0000000cb874723c */ /* 0x042ff00000041874 */
[C---:B------:R-:W-:Y:S08]  /*de00*/  HMMA.16816.F32.BF16 R120, R184.reuse, R14, R120 ;  /* 0x0000000eb878723c */ /* 0x040ff00000041878 */
[C---:B--2---:R-:W-:Y:S08]  /*de10*/  HMMA.16816.F32.BF16 R124, R184.reuse, R4, R124 ;  /* 0x00000004b87c723c */ /* 0x044ff0000004187c */
[----:B------:R-:W-:Y:S01]  /*de20*/  HMMA.16816.F32.BF16 R128, R184, R6, R128 ;  /* 0x00000006b880723c */ /* 0x000fe20000041880 */
[----:B------:R-:W-:-:S07]  /*de30*/  @P0 BRA `(.L_x_1580) ;  /* 0xffffad9000000947 */ /* 0x000fce000383ffff */
.L_x_1577:
[----:B----4-:R-:W-:-:S13]  /*de40*/  ISETP.LE.AND P0, PT, RZ, UR6, PT ;  /* 0x00000006ff007c0c */ /* 0x010fda000bf03270 */
[----:B------:R-:W-:Y:S05]  /*de50*/  @!P0 BRA `(.L_x_1581) ;  /* 0x0000481000008947 */ /* 0x000fea0003800000 */
[----:B------:R-:W2:Y:S01]  /*de60*/  LDL.LU R2, [R1+0x44] ;  /* 0x0000440001027983 */ /* 0x000ea20000300800 */
[----:B------:R-:W-:Y:S02]  /*de70*/  IMAD.MOV.U32 R175, RZ, RZ, R172 ;  /* 0x000000ffffaf7224 */ /* 0x000fe400078e00ac */
[----:B------:R-:W-:Y:S01]  /*de80*/  IMAD.MOV.U32 R174, RZ, RZ, R173 ;  /* 0x000000ffffae7224 */ /* 0x000fe200078e00ad */
[----:B--2---:R-:W-:-:S04]  /*de90*/  SHF.R.S32.HI R0, RZ, 0x1f, R2 ;  /* 0x0000001fff007819 */ /* 0x004fc80000011402 */
[C---:B------:R-:W-:Y:S01]  /*dea0*/  SHF.L.U64.HI R3, R2.reuse, 0x1, R0 ;  /* 0x0000000102037819 */ /* 0x040fe20000010200 */
[----:B------:R-:W-:-:S05]  /*deb0*/  IMAD.SHL.U32 R0, R2, 0x2, RZ ;  /* 0x0000000202007824 */ /* 0x000fca00078e00ff */
[----:B------:R-:W-:Y:S04]  /*dec0*/  STL [R1+0x18], R0 ;  /* 0x0000180001007387 */ /* 0x000fe80000100800 */
[----:B------:R1:W-:Y:S04]  /*ded0*/  STL [R1+0x1c], R3 ;  /* 0x00001c0301007387 */ /* 0x0003e80000100800 */
[----:B------:R-:W2:Y:S04]  /*dee0*/  LDL.LU R8, [R1+0x6c] ;  /* 0x00006c0001087983 */ /* 0x000ea80000300800 */
[----:B------:R-:W2:Y:S04]  /*def0*/  LDL.LU R7, [R1+0x64] ;  /* 0x0000640001077983 */ /* 0x000ea80000300800 */
[----:B------:R-:W3:Y:S04]  /*df00*/  LDL.LU R6, [R1+0x70] ;  /* 0x0000700001067983 */ /* 0x000ee80000300800 */
[----:B------:R-:W3:Y:S04]  /*df10*/  LDL.LU R5, [R1+0x60] ;  /* 0x0000600001057983 */ /* 0x000ee80000300800 */
[----:B------:R-:W4:Y:S04]  /*df20*/  LDL.LU R4, [R1+0x50] ;  /* 0x0000500001047983 */ /* 0x000f280000300800 */
[----:B------:R-:W4:Y:S01]  /*df30*/  LDL.LU R2, [R1+0x48] ;  /* 0x0000480001027983 */ /* 0x000f220000300800 */
[----:B--2---:R-:W-:-:S02]  /*df40*/  SHF.L.U64.HI R8, R7, 0x1, R8 ;  /* 0x0000000107087819 */ /* 0x004fc40000010208 */
[----:B-1----:R-:W-:-:S03]  /*df50*/  SHF.L.U32 R3, R7, 0x1, RZ ;  /* 0x0000000107037819 */ /* 0x002fc600000006ff */
[----:B------:R-:W-:Y:S01]  /*df60*/  STL [R1+0x14], R8 ;  /* 0x0000140801007387 */ /* 0x000fe20000100800 */
[----:B---3--:R-:W-:-:S03]  /*df70*/  SHF.L.U64.HI R0, R5, 0x1, R6 ;  /* 0x0000000105007819 */ /* 0x008fc60000010206 */
[----:B------:R4:W-:Y:S01]  /*df80*/  STL [R1+0x10], R3 ;  /* 0x0000100301007387 */ /* 0x0009e20000100800 */
[----:B------:R-:W-:-:S03]  /*df90*/  IMAD.SHL.U32 R5, R5, 0x2, RZ ;  /* 0x0000000205057824 */ /* 0x000fc600078e00ff */
[----:B------:R1:W-:Y:S04]  /*dfa0*/  STL [R1+0xc], R0 ;  /* 0x00000c0001007387 */ /* 0x0003e80000100800 */
[----:B------:R2:W-:Y:S01]  /*dfb0*/  STL [R1+0x8], R5 ;  /* 0x0000080501007387 */ /* 0x0005e20000100800 */
[C---:B----4-:R-:W-:Y:S02]  /*dfc0*/  SHF.L.U64.HI R3, R2.reuse, 0x1, R4 ;  /* 0x0000000102037819 */ /* 0x050fe40000010204 */
[----:B-1----:R-:W-:-:S05]  /*dfd0*/  SHF.L.U32 R0, R2, 0x1, RZ ;  /* 0x0000000102007819 */ /* 0x002fca00000006ff */
[----:B------:R2:W-:Y:S04]  /*dfe0*/  STL [R1], R0 ;  /* 0x0000000001007387 */ /* 0x0005e80000100800 */
[----:B------:R2:W-:Y:S01]  /*dff0*/  STL [R1+0x4], R3 ;  /* 0x0000040301007387 */ /* 0x0005e20000100800 */
[----:B------:R-:W-:Y:S05]  /*e000*/  BRA `(.L_x_1582) ;  /* 0x0000053000007947 */ /* 0x000fea0003800000 */
.L_x_1584:
        /* <DEDUP_REMOVED lines=12> */
[----:B------:R-:W3:Y:S04]  /*e0d0*/  LDL R212, [R1] ;  /* 0x0000000001d47983 */ /* 0x000ee80000100800 */
        /* <DEDUP_REMOVED lines=11> */
[C---:B------:R-:W-:Y:S01]  /*e190*/  IMAD.WIDE.U32 R2, R185.reuse, c[0x0][0x1e0], RZ ;  /* 0x00007800b9027a25 */ /* 0x040fe200078e00ff */
[----:B------:R-:W-:Y:S01]  /*e1a0*/  STL [R1+0x2c], R185 ;  /* 0x00002cb901007387 */ /* 0x000fe20000100800 */
[----:B------:R-:W-:Y:S03]  /*e1b0*/  SHF.R.S32.HI R0, RZ, 0x1f, R185 ;  /* 0x0000001fff007819 */ /* 0x000fe600000114b9 */
[----:B------:R-:W2:Y:S02]  /*e1c0*/  @!P3 LDG.E R184, [R172.64] ;  /* 0x00000010acb8b981 */ /* 0x000ea4000c1e1900 */
[----:B------:R-:W-:Y:S04]  /*e1d0*/  IMAD R0, R0, c[0x0][0x1e0], RZ ;  /* 0x0000780000007a24 */ /* 0x000fe800078e02ff */
[----:B------:R-:W-:Y:S04]  /*e1e0*/  IMAD R0, R185, c[0x0][0x1e4], R0 ;  /* 0x00007900b9007a24 */ /* 0x000fe800078e0200 */
[----:B------:R-:W-:Y:S01]  /*e1f0*/  IMAD.IADD R3, R3, 0x1, R0 ;  /* 0x0000000103037824 */ /* 0x000fe200078e0200 */
[----:B--2---:R1:W-:Y:S01]  /*e200*/  STL [R1+0x28], R184 ;  /* 0x000028b801007387 */ /* 0x0043e20000100800 */
[----:B------:R-:W-:Y:S02]  /*e210*/  SHF.R.S32.HI R0, RZ, 0x1f, R184 ;  /* 0x0000001fff007819 */ /* 0x000fe400000114b8 */
[----:B------:R-:W-:Y:S04]  /*e220*/  IMAD.WIDE.U32 R2, R184, c[0x0][0x1f0], R2 ;  /* 0x00007c00b8027a25 */ /* 0x000fe800078e0002 */
[----:B------:R-:W-:Y:S04]  /*e230*/  IMAD R0, R0, c[0x0][0x1f0], RZ ;  /* 0x00007c0000007a24 */ /* 0x000fe800078e02ff */
[----:B------:R-:W-:Y:S01]  /*e240*/  IMAD R0, R184, c[0x0][0x1f4], R0 ;  /* 0x00007d00b8007a24 */ /* 0x000fe200078e0200 */
[----:B-1----:R-:W-:Y:S04]  /*e250*/  IADD3 R184, P0, R2, UR22, RZ ;  /* 0x0000001602b87c10 */ /* 0x002fe8000ff1e0ff */
[----:B------:R-:W-:Y:S02]  /*e260*/  IADD3.X R2, R3, UR19, R0, P0, !PT ;  /* 0x0000001303027c10 */ /* 0x000fe400087fe400 */
[C---:B------:R-:W-:Y:S04]  /*e270*/  LEA R173, P0, R184.reuse, c[0x0][0x1c8], 0x1 ;  /* 0x00007200b8ad7a11 */ /* 0x040fe800078008ff */
[----:B------:R-:W-:Y:S01]  /*e280*/  LEA.HI.X R184, R184, c[0x0][0x1cc], R2, 0x1, P0 ;  /* 0x00007300b8b87a11 */ /* 0x000fe200000f0c02 */
[----:B------:R-:W3:Y:S04]  /*e290*/  SHFL.IDX PT, R0, R173, RZ, 0x181f ;  /* 0x00181fffad007589 */ /* 0x000ee800000e0000 */
[----:B------:R-:W4:Y:S04]  /*e2a0*/  SHFL.IDX PT, R2, R184, RZ, 0x181f ;  /* 0x00181fffb8027589 */ /* 0x000f2800000e0000 */
[----:B------:R-:W1:Y:S04]  /*e2b0*/  SHFL.IDX PT, R3, R173, 0x1, 0x181f ;  /* 0x00381f00ad037f89 */ /* 0x000e6800000e0000 */
[----:B------:R-:W2:Y:S01]  /*e2c0*/  SHFL.IDX PT, R172, R184, 0x1, 0x181f ;  /* 0x00381f00b8ac7f89 */ /* 0x000ea200000e0000 */
[----:B---3--:R-:W-:Y:S05]  /*e2d0*/  IADD3 R200, P0, R0, R206, RZ ;  /* 0x000000ce00c87210 */ /* 0x008fea0007f1e0ff */
[----:B----4-:R-:W-:Y:S01]  /*e2e0*/  IMAD.X R201, R2, 0x1, R207, P0 ;  /* 0x0000000102c97824 */ /* 0x010fe200000e06cf */
[----:B-----5:R-:W-:Y:S04]  /*e2f0*/  IADD3 R186, P0, R0, R204, RZ ;  /* 0x000000cc00ba7210 */ /* 0x020fe80007f1e0ff */
[----:B------:R3:W-:Y:S01]  /*e300*/  LDGSTS.E.BYPASS.LTC128B.128 [R251+0xc100], [R200.64], !P2 ;  /* 0x0c100000c8fb7fae */ /* 0x0007e2000d101d50 */
[----:B------:R-:W-:Y:S01]  /*e310*/  IMAD.X R187, R2, 0x1, R205, P0 ;  /* 0x0000000102bb7824 */ /* 0x000fe200000e06cd */
[----:B------:R-:W-:Y:S04]  /*e320*/  IADD3 R202, P0, R0, R214, RZ ;  /* 0x000000d600ca7210 */ /* 0x000fe80007f1e0ff */
[----:B------:R4:W-:Y:S01]  /*e330*/  LDGSTS.E.BYPASS.LTC128B.128 [R251+0xf100], [R186.64], !P5 ;  /* 0x0f100000bafb7fae */ /* 0x0009e2000e901d50 */
[----:B------:R-:W-:Y:S01]  /*e340*/  IMAD.X R203, R2, 0x1, R215, P0 ;  /* 0x0000000102cb7824 */ /* 0x000fe200000e06d7 */
[----:B------:R-:W-:Y:S02]  /*e350*/  IADD3 R198, P0, R0, R212, RZ ;  /* 0x000000d400c67210 */ /* 0x000fe40007f1e0ff */
[----:B------:R-:W5:Y:S02]  /*e360*/  SHFL.IDX PT, R0, R173, 0x2, 0x181f ;  /* 0x00581f00ad007f89 */ /* 0x000f6400000e0000 */
[----:B------:R-:W-:Y:S02]  /*e370*/  IADD3.X R199, R2, R213, RZ, P0, !PT ;  /* 0x000000d502c77210 */ /* 0x000fe400007fe4ff */
[----:B------:R-:W3:Y:S01]  /*e380*/  SHFL.IDX PT, R2, R184, 0x2, 0x181f ;  /* 0x00581f00b8027f89 */ /* 0x000ee200000e0000 */
[C---:B-1----:R-:W-:Y:S03]  /*e390*/  IADD3 R196, P0, R3.reuse, R206, RZ ;  /* 0x000000ce03c47210 */ /* 0x042fe60007f1e0ff */
[----:B------:R1:W-:Y:S02]  /*e3a0*/  LDGSTS.E.BYPASS.LTC128B.128 [R251+0x12100], [R202.64], !P4 ;  /* 0x12100000cafb7fae */ /* 0x0003e4000e101d50 */
[C---:B--2---:R-:W-:Y:S01]  /*e3b0*/  IMAD.X R197, R172.reuse, 0x1, R207, P0 ;  /* 0x00000001acc57824 */ /* 0x044fe200000e06cf */
[C---:B------:R-:W-:Y:S01]  /*e3c0*/  IADD3 R192, P0, R3.reuse, R204, RZ ;  /* 0x000000cc03c07210 */ /* 0x040fe20007f1e0ff */
[----:B------:R1:W-:Y:S04]  /*e3d0*/  LDGSTS.E.BYPASS.LTC128B.128 [R251+0x15100], [R198.64], !P6 ;  /* 0x15100000c6fb7fae */ /* 0x0003e8000f101d50 */
        /* <DEDUP_REMOVED lines=8> */
[----:B-----5:R-:W-:Y:S04]  /*e460*/  IADD3 R188, P0, R0, R206, RZ ;  /* 0x000000ce00bc7210 */ /* 0x020fe80007f1e0ff */
[----:B------:R1:W-:Y:S01]  /*e470*/  LDGSTS.E.BYPASS.LTC128B.128 [R251+0x16100], [R190.64], !P6 ;  /* 0x16100000befb7fae */ /* 0x0003e2000f101d50 */
[----:B---3--:R-:W-:Y:S02]  /*e480*/  IADD3.X R189, R2, R207, RZ, P0, !PT ;  /* 0x000000cf02bd7210 */ /* 0x008fe400007fe4ff */
[----:B----4-:R-:W-:Y:S03]  /*e490*/  IADD3 R186, P0, R0, R204, RZ ;  /* 0x000000cc00ba7210 */ /* 0x010fe60007f1e0ff */
[----:B------:R1:W-:Y:S02]  /*e4a0*/  LDGSTS.E.BYPASS.LTC128B.128 [R251+0xe100], [R188.64], !P2 ;  /* 0x0e100000bcfb7fae */ /* 0x0003e4000d101d50 */
        /* <DEDUP_REMOVED lines=8> */
[----:B------:R-:W-:-:S05]  /*e530*/  BRA `(.L_x_1583) ;  /* 0x0000181000007947 */ /* 0x000fca0003800000 */
.L_x_1582:
[----:B--2---:R-:W2:Y:S01]  /*e540*/  LDL R5, [R1+0x2c] ;  /* 0x00002c0001057983 */ /* 0x004ea20000100800 */
[----:B------:R-:W-:Y:S04]  /*e550*/  DEPBAR.LE SB0, 0x0 ;  /* 0x000080000000791a */ /* 0x000fe80000000000 */
[----:B------:R-:W3:Y:S01]  /*e560*/  LDL R4, [R1+0x28] ;  /* 0x0000280001047983 */ /* 0x000ee20000100800 */
[----:B------:R-:W-:Y:S03]  /*e570*/  UISETP.GE.AND UP0, UPT, UR6, 0x1, UPT ;  /* 0x000000010600788c */ /* 0x000fe6000bf06270 */
[----:B------:R1:W-:Y:S04]  /*e580*/  STL [R1+0x84], R55 ;  /* 0x0000843701007387 */ /* 0x0003e80000100800 */
[----:B------:R4:W-:Y:S04]  /*e590*/  STL [R1+0x80], R54 ;  /* 0x0000803601007387 */ /* 0x0009e80000100800 */
[----:B------:R4:W-:Y:S04]  /*e5a0*/  STL [R1+0x7c], R53 ;  /* 0x00007c3501007387 */ /* 0x0009e80000100800 */
[----:B------:R4:W-:Y:S04]  /*e5b0*/  STL [R1+0x78], R52 ;  /* 0x0000783401007387 */ /* 0x0009e80000100800 */
[----:B------:R-:W3:Y:S04]  /*e5c0*/  LDL R29, [R1+0x10] ;  /* 0x00001000011d7983 */ /* 0x000ee80000100800 */
[----:B------:R-:W3:Y:S04]  /*e5d0*/  LDL R173, [R1+0xc] ;  /* 0x00000c0001ad7983 */ /* 0x000ee80000100800 */
[----:B------:R-:W3:Y:S04]  /*e5e0*/  LDL R37, [R1] ;  /* 0x0000000001257983 */ /* 0x000ee80000100800 */
[----:B-1----:R-:W3:Y:S04]  /*e5f0*/  LDL R55, [R1+0x18] ;  /* 0x0000180001377983 */ /* 0x002ee80000100800 */
[----:B----4-:R-:W4:Y:S04]  /*e600*/  LDL R54, [R1+0x1c] ;  /* 0x00001c0001367983 */ /* 0x010f280000100800 */
[----:B------:R-:W4:Y:S04]  /*e610*/  LDL R53, [R1+0x14] ;  /* 0x0000140001357983 */ /* 0x000f280000100800 */
[----:B------:R-:W4:Y:S04]  /*e620*/  LDL R52, [R1+0x8] ;  /* 0x0000080001347983 */ /* 0x000f280000100800 */
[----:B------:R-:W4:Y:S04]  /*e630*/  LDL R172, [R1+0x4] ;  /* 0x0000040001ac7983 */ /* 0x000f280000100800 */
[----:B------:R-:W-:Y:S06]  /*e640*/  BAR.SYNC.DEFER_BLOCKING 0x0 ;  /* 0x0000000000007b1d */ /* 0x000fec0000010000 */
[----:B-----5:R-:W-:Y:S04]  /*e650*/  LDSM.16.M88.4 R48, [R223+0x18100] ;  /* 0x01810000df30783b */ /* 0x020fe80000000200 */
[----:B------:R-:W1:Y:S04]  /*e660*/  LDSM.16.M88.4 R8, [R216+0xc100] ;  /* 0x00c10000d808783b */ /* 0x000e680000000200 */
[----:B------:R-:W1:Y:S04]  /*e670*/  LDSM.16.M88.4 R16, [R216+0xc900] ;  /* 0x00c90000d810783b */ /* 0x000e680000000200 */
[----:B------:R-:W-:Y:S04]  /*e680*/  LDSM.16.M88.4 R24, [R216+0xd100] ;  /* 0x00d10000d818783b */ /* 0x000fe80000000200 */
        /* <DEDUP_REMOVED lines=9> */
[----:B------:R-:W-:Y:S01]  /*e720*/  LDSM.16.M88.4 R212, [R246] ;  /* 0x00000000f6d4783b */ /* 0x000fe20000000200 */
[----:B--2---:R-:W-:Y:S01]  /*e730*/  SHF.R.S32.HI R0, RZ, 0x1f, R5 ;  /* 0x0000001fff007819 */ /* 0x004fe20000011405 */
[C---:B------:R-:W-:Y:S04]  /*e740*/  IMAD.WIDE.U32 R2, R5.reuse, c[0x0][0x208], RZ ;  /* 0x0000820005027a25 */ /* 0x040fe800078e00ff */
[----:B------:R-:W-:Y:S04]  /*e750*/  IMAD R0, R0, c[0x0][0x208], RZ ;  /* 0x0000820000007a24 */ /* 0x000fe800078e02ff */
[----:B------:R-:W-:Y:S04]  /*e760*/  IMAD R0, R5, c[0x0][0x20c], R0 ;  /* 0x0000830005007a24 */ /* 0x000fe800078e0200 */
[----:B------:R-:W-:Y:S01]  /*e770*/  IMAD.IADD R3, R3, 0x1, R0 ;  /* 0x0000000103037824 */ /* 0x000fe200078e0200 */
[----:B---3--:R-:W-:Y:S03]  /*e780*/  SHF.R.S32.HI R0, RZ, 0x1f, R4 ;  /* 0x0000001fff007819 */ /* 0x008fe60000011404 */
[----:B------:R-:W-:Y:S04]  /*e790*/  IMAD.WIDE.U32 R2, R4, c[0x0][0x218], R2 ;  /* 0x0000860004027a25 */ /* 0x000fe800078e0002 */
[----:B------:R-:W-:Y:S04]  /*e7a0*/  IMAD R0, R0, c[0x0][0x218], RZ ;  /* 0x0000860000007a24 */ /* 0x000fe800078e02ff */
[----:B------:R-:W-:Y:S01]  /*e7b0*/  IMAD R20, R4, c[0x0][0x21c], R0 ;  /* 0x0000870004147a24 */ /* 0x000fe200078e0200 */
[----:B------:R-:W-:Y:S01]  /*e7c0*/  IADD3 R0, P0, R2, UR24, RZ ;  /* 0x0000001802007c10 */ /* 0x000fe2000ff1e0ff */
[C---:B-1----:R-:W-:Y:S03]  /*e7d0*/  HMMA.16816.F32.BF16 R4, R48.reuse, R8, RZ ;  /* 0x000000083004723c */ /* 0x042fe600000418ff */
[----:B------:R-:W-:Y:S02]  /*e7e0*/  IADD3.X R20, R3, UR8, R20, P0, !PT ;  /* 0x0000000803147c10 */ /* 0x000fe400087fe414 */
[C---:B------:R-:W-:Y:S03]  /*e7f0*/  LEA R36, P0, R0.reuse, c[0x0][0x1f8], 0x1 ;  /* 0x00007e0000247a11 */ /* 0x040fe600078008ff */
[C---:B------:R-:W-:Y:S01]  /*e800*/  HMMA.16816.F32.BF16 R8, R48.reuse, R10, RZ ;  /* 0x0000000a3008723c */ /* 0x040fe200000418ff */
[----:B------:R-:W-:Y:S01]  /*e810*/  LEA.HI.X R20, R0, c[0x0][0x1fc], R20, 0x1, P0 ;  /* 0x00007f0000147a11 */ /* 0x000fe200000f0c14 */
[----:B------:R-:W-:Y:S04]  /*e820*/  SHFL.IDX PT, R3, R36, 0x1, 0x181f ;  /* 0x00381f0024037f89 */ /* 0x000fe800000e0000 */
[----:B------:R-:W1:Y:S02]  /*e830*/  SHFL.IDX PT, R0, R36, RZ, 0x181f ;  /* 0x00181fff24007589 */ /* 0x000e6400000e0000 */
[C---:B------:R-:W-:Y:S02]  /*e840*/  HMMA.16816.F32.BF16 R12, R48.reuse, R16, RZ ;  /* 0x00000010300c723c */ /* 0x040fe400000418ff */
[----:B------:R-:W4:Y:S04]  /*e850*/  SHFL.IDX PT, R2, R20, RZ, 0x181f ;  /* 0x00181fff14027589 */ /* 0x000f2800000e0000 */
[----:B------:R-:W2:Y:S02]  /*e860*/  SHFL.IDX PT, R28, R20, 0x1, 0x181f ;  /* 0x00381f00141c7f89 */ /* 0x000ea400000e0000 */
[C---:B------:R-:W-:Y:S02]  /*e870*/  HMMA.16816.F32.BF16 R16, R48.reuse, R18, RZ ;  /* 0x000000123010723c */ /* 0x040fe400000418ff */
[----:B------:R-:W3:Y:S02]  /*e880*/  SHFL.IDX PT, R36, R36, 0x2, 0x181f ;  /* 0x00581f0024247f89 */ /* 0x000ee400000e0000 */
[----:B-1----:R-:W-:Y:S05]  /*e890*/  IADD3 R22, P0, R0, R55, RZ ;  /* 0x0000003700167210 */ /* 0x002fea0007f1e0ff */
[----:B----4-:R-:W-:Y:S03]  /*e8a0*/  IMAD.X R23, R2, 0x1, R54, P0 ;  /* 0x0000000102177824 */ /* 0x010fe600000e0636 */
[----:B------:R-:W-:Y:S02]  /*e8b0*/  IADD3 R44, P0, R0, R29, RZ ;  /* 0x0000001d002c7210 */ /* 0x000fe40007f1e0ff */
[----:B------:R1:W-:Y:S03]  /*e8c0*/  LDGSTS.E.BYPASS.LTC128B.128 [R252], [R22.64], !P2 ;  /* 0x0000000016fc7fae */ /* 0x0003e6000d101d50 */
[----:B------:R-:W-:Y:S01]  /*e8d0*/  IMAD.X R45, R2, 0x1, R53, P0 ;  /* 0x00000001022d7824 */ /* 0x000fe200000e0635 */
[-C--:B------:R-:W-:Y:S04]  /*e8e0*/  IADD3 R38, P0, R0, R52.reuse, RZ ;  /* 0x0000003400267210 */ /* 0x080fe80007f1e0ff */
[----:B------:R4:W-:Y:S01]  /*e8f0*/  LDGSTS.E.BYPASS.LTC128B.128 [R252+0x3000], [R44.64], !P5 ;  /* 0x030000002cfc7fae */ /* 0x0009e2000e901d50 */
[----:B------:R-:W-:Y:S01]  /*e900*/  IMAD.X R39, R2, 0x1, R173, P0 ;  /* 0x0000000102277824 */ /* 0x000fe200000e06ad */
[----:B------:R-:W-:Y:S02]  /*e910*/  IADD3 R46, P0, R0, R37, RZ ;  /* 0x00000025002e7210 */ /* 0x000fe40007f1e0ff */
[----:B------:R1:W3:Y:S03]  /*e920*/  SHFL.IDX PT, R0, R20, 0x2, 0x181f ;  /* 0x00581f0014007f89 */ /* 0x0002e600000e0000 */
[----:B------:R-:W-:Y:S01]  /*e930*/  IMAD.X R47, R2, 0x1, R172, P0 ;  /* 0x00000001022f7824 */ /* 0x000fe200000e06ac */
[----:B------:R3:W-:Y:S01]  /*e940*/  LDGSTS.E.BYPASS.LTC128B.128 [R252+0x6000], [R38.64], !P4 ;  /* 0x0600000026fc7fae */ /* 0x0007e2000e101d50 */
[C---:B------:R-:W-:Y:S03]  /*e950*/  IADD3 R30, P0, R3.reuse, R55, RZ ;  /* 0x00000037031e7210 */ /* 0x040fe60007f1e0ff */
[----:B------:R3:W-:Y:S02]  /*e960*/  LDGSTS.E.BYPASS.LTC128B.128 [R252+0x9000], [R46.64], !P6 ;  /* 0x090000002efc7fae */ /* 0x0007e4000f101d50 */
[C---:B--2---:R-:W-:Y:S05]  /*e970*/  IMAD.X R31, R28.reuse, 0x1, R54, P0 ;  /* 0x000000011c1f7824 */ /* 0x044fea00000e0636 */
[----:B------:R2:W-:Y:S01]  /*e980*/  LDGSTS.E.BYPASS.LTC128B.128 [R252+0x1000], [R30.64], !P2 ;  /* 0x010000001efc7fae */ /* 0x0005e2000d101d50 */
[C---:B-1----:R-:W-:Y:S01]  /*e990*/  HMMA.16816.F32.BF16 R20, R48.reuse, R24, RZ ;  /* 0x000000183014723c */ /* 0x042fe200000418ff */
[C---:B----4-:R-:W-:Y:S05]  /*e9a0*/  IADD3 R44, P0, R3.reuse, R29, RZ ;  /* 0x0000001d032c7210 */ /* 0x050fea0007f1e0ff */
[C---:B------:R-:W-:Y:S02]  /*e9b0*/  IMAD.X R45, R28.reuse, 0x1, R53, P0 ;  /* 0x000000011c2d7824 */ /* 0x040fe400000e0635 */
[C---:B------:R-:W-:Y:S01]  /*e9c0*/  HMMA.16816.F32.BF16 R24, R48.reuse, R26, RZ ;  /* 0x0000001a3018723c */ /* 0x040fe200000418ff */
[CC--:B---3--:R-:W-:Y:S02]  /*e9d0*/  IADD3 R38, P0, R3.reuse, R52.reuse, RZ ;  /* 0x0000003403267210 */ /* 0x0c8fe40007f1e0ff */
[----:B------:R1:W-:Y:S03]  /*e9e0*/  LDGSTS.E.BYPASS.LTC128B.128 [R252+0x4000], [R44.64], !P5 ;  /* 0x040000002cfc7fae */ /* 0x0003e6000e901d50 */
[C---:B------:R-:W-:Y:S01]  /*e9f0*/  IMAD.X R39, R28.reuse, 0x1, R173, P0 ;  /* 0x000000011c277824 */ /* 0x040fe200000e06ad */
[----:B------:R-:W-:Y:S04]  /*ea00*/  IADD3 R46, P0, R3, R37, RZ ;  /* 0x00000025032e7210 */ /* 0x000fe80007f1e0ff */
[----:B------:R3:W-:Y:S01]  /*ea10*/  LDGSTS.E.BYPASS.LTC128B.128 [R252+0x7000], [R38.64], !P4 ;  /* 0x0700000026fc7fae */ /* 0x0007e2000e101d50 */
[----:B------:R-:W-:Y:S01]  /*ea20*/  IMAD.X R47, R28, 0x1, R172, P0 ;  /* 0x000000011c2f7824 */ /* 0x000fe200000e06ac */
[----:B------:R-:W-:Y:S02]  /*ea30*/  IADD3 R2, P0, R36, R55, RZ ;  /* 0x0000003724027210 */ /* 0x000fe40007f1e0ff */
[----:B------:R4:W5:Y:S03]  /*ea40*/  LDL.LU R55, [R1+0x84] ;  /* 0x0000840001377983 */ /* 0x0009660000300800 */
[----:B------:R-:W-:Y:S01]  /*ea50*/  IMAD.X R3, R0, 0x1, R54, P0 ;  /* 0x0000000100037824 */ /* 0x000fe200000e0636 */
[----:B------:R1:W-:Y:S04]  /*ea60*/  LDGSTS.E.BYPASS.LTC128B.128 [R252+0xa000], [R46.64], !P6 ;  /* 0x0a0000002efc7fae */ /* 0x0003e8000f101d50 */
[----:B------:R1:W-:Y:S04]  /*ea70*/  LDGSTS.E.BYPASS.LTC128B.128 [R252+0x2000], [R2.64], !P2 ;  /* 0x0200000002fc7fae */ /* 0x0003e8000d101d50 */
[----:B------:R4:W5:Y:S01]  /*ea80*/  LDL.LU R54, [R1+0x80] ;  /* 0x0000800001367983 */ /* 0x0009620000300800 */
[----:B---3--:R-:W-:Y:S02]  /*ea90*/  IADD3 R38, P0, R36, R29, RZ ;  /* 0x0000001d24267210 */ /* 0x008fe40007f1e0ff */
[C---:B--2---:R-:W-:Y:S03]  /*eaa0*/  HMMA.16816.F32.BF16 R28, R48.reuse, R32, RZ ;  /* 0x00000020301c723c */ /* 0x044fe600000418ff */
[----:B------:R-:W-:Y:S02]  /*eab0*/  IMAD.X R39, R0, 0x1, R53, P0 ;  /* 0x0000000100277824 */ /* 0x000fe400000e0635 */
[----:B------:R4:W5:Y:S03]  /*eac0*/  LDL.LU R53, [R1+0x7c] ;  /* 0x00007c0001357983 */ /* 0x0009660000300800 */
[C---:B------:R-:W-:Y:S01]  /*ead0*/  HMMA.16816.F32.BF16 R32, R48.reuse, R34, RZ ;  /* 0x000000223020723c */ /* 0x040fe200000418ff */
[----:B------:R2:W-:Y:S03]  /*eae0*/  LDGSTS.E.BYPASS.LTC128B.128 [R252+0x5000], [R38.64], !P5 ;  /* 0x0500000026fc7fae */ /* 0x0005e6000e901d50 */
[----:B-1----:R-:W-:Y:S02]  /*eaf0*/  IADD3 R2, P0, R36, R52, RZ ;  /* 0x0000003424027210 */ /* 0x002fe40007f1e0ff */
[----:B------:R4:W5:Y:S03]  /*eb00*/  LDL.LU R52, [R1+0x78] ;  /* 0x0000780001347983 */ /* 0x0009660000300800 */
[----:B------:R-:W-:Y:S03]  /*eb10*/  IMAD.X R3, R0, 0x1, R173, P0 ;  /* 0x0000000100037824 */ /* 0x000fe600000e06ad */
[----:B------:R-:W-:Y:S02]  /*eb20*/  IADD3 R44, P0, R36, R37, RZ ;  /* 0x00000025242c7210 */ /* 0x000fe40007f1e0ff */
[----:B------:R4:W-:Y:S03]  /*eb30*/  LDGSTS.E.BYPASS.LTC128B.128 [R252+0x8000], [R2.64], !P4 ;  /* 0x0800000002fc7fae */ /* 0x0009e6000e101d50 */
[----:B------:R-:W-:Y:S01]  /*eb40*/  IMAD.X R45, R0, 0x1, R172, P0 ;  /* 0x00000001002d7824 */ /* 0x000fe200000e06ac */
[----:B------:R-:W-:Y:S04]  /*eb50*/  PLOP3.LUT P0, PT, PT, PT, UP0, 0x80, 0x0 ;  /* 0x000000000000781c */ /* 0x000fe80003f0f008 */
[----:B------:R1:W-:Y:S04]  /*eb60*/  LDGSTS.E.BYPASS.LTC128B.128 [R252+0xb000], [R44.64], !P6 ;  /* 0x0b0000002cfc7fae */ /* 0x0003e8000f101d50 */
[----:B------:R-:W0:Y:S01]  /*eb70*/  LDGDEPBAR ;  /* 0x00000000000079af */ /* 0x000e220000000000 */
[C---:B--2---:R-:W-:Y:S08]  /*eb80*/  HMMA.16816.F32.BF16 R36, R48.reuse, R40, RZ ;  /* 0x000000283024723c */ /* 0x044ff000000418ff */
        /* <DEDUP_REMOVED lines=21> */
[----:B------:R-:W4:Y:S07]  /*ece0*/  LDSM.16.M88.4 R188, [R222+0xe100] ;  /* 0x00e10000debc783b */ /* 0x000f2e0000000200 */
        /* <DEDUP_REMOVED lines=9> */
[C---:B------:R-:W-:Y:S08]  /*ed80*/  HMMA.16816.F32.BF16 R28, R184.reuse, R204, R28 ;  /* 0x000000ccb81c723c */ /* 0x040ff0000004181c */
[C---:B------:R-:W-:Y:S01]  /*ed90*/  HMMA.16816.F32.BF16 R32, R184.reuse, R206, R32 ;  /* 0x000000ceb820723c */ /* 0x040fe20000041820 */
[----:B------:R-:W-:Y:S07]  /*eda0*/  LDSM.16.M88.4 R204, [R221+0x1800] ;  /* 0x00180000ddcc783b */ /* 0x000fee0000000200 */
[C---:B----4-:R-:W-:Y:S08]  /*edb0*/  HMMA.16816.F32.BF16 R36, R184.reuse, R188, R36 ;  /* 0x000000bcb824723c */ /* 0x050ff00000041824 */
        /* <DEDUP_REMOVED lines=249> */
.L_x_1583:
        /* <DEDUP_REMOVED lines=48> */
[----:B------:R-:W-:Y:S01]  /*10050*/  UIADD3 UR6, UR6, -0x1, URZ ;  /* 0xffffffff06067890 */ /* 0x000fe2000fffe03f */
[----:B------:R-:W-:Y:S02]  /*10060*/  FMNMX.FTZ R3, R48, R0, !PT ;  /* 0x0000000030037209 */ /* 0x000fe40007810000 */
[----:B------:R-:W-:Y:S02]  /*10070*/  FMNMX.FTZ R0, R47, R2, !PT ;  /* 0x000000022f007209 */ /* 0x000fe40007810000 */
[----:B------:R-:W-:Y:S02]  /*10080*/  FMNMX.FTZ R3, R49, R3, !PT ;  /* 0x0000000331037209 */ /* 0x000fe40007810000 */
[----:B------:R-:W-:Y:S03]  /*10090*/  FMNMX.FTZ R0, R50, R0, !PT ;  /* 0x0000000032007209 */ /* 0x000fe60007810000 */
[----:B------:R-:W-:Y:S01]  /*100a0*/  SHFL.BFLY PT, R173, R3, 0x2, 0x1f ;  /* 0x0c401f0003ad7f89 */ /* 0x000fe200000e0000 */
[----:B------:R-:W-:Y:S07]  /*100b0*/  FMNMX.FTZ R0, R51, R0, !PT ;  /* 0x0000000033007209 */ /* 0x000fee0007810000 */
[----:B------:R-:W1:Y:S02]  /*100c0*/  SHFL.BFLY PT, R2, R0, 0x2, 0x1f ;  /* 0x0c401f0000027f89 */ /* 0x000e6400000e0000 */
[----:B-1----:R-:W-:Y:S02]  /*100d0*/  FMNMX.FTZ R0, R0, R2, !PT ;  /* 0x0000000200007209 */ /* 0x002fe40007810000 */
[----:B------:R-:W-:Y:S04]  /*100e0*/  FMNMX.FTZ R173, R3, R173, !PT ;  /* 0x000000ad03ad7209 */ /* 0x000fe80007810000 */
[----:B------:R-:W-:Y:S08]  /*100f0*/  SHFL.BFLY PT, R3, R0, 0x1, 0x1f ;  /* 0x0c201f0000037f89 */ /* 0x000ff000000e0000 */
[----:B------:R-:W1:Y:S02]  /*10100*/  SHFL.BFLY PT, R172, R173, 0x1, 0x1f ;  /* 0x0c201f00adac7f89 */ /* 0x000e6400000e0000 */
[----:B-1----:R-:W-:Y:S02]  /*10110*/  FMNMX.FTZ R173, R173, R172, !PT ;  /* 0x000000acadad7209 */ /* 0x002fe40007810000 */
[----:B------:R-:W-:Y:S03]  /*10120*/  FMNMX.FTZ R172, R3, R0, !PT ;  /* 0x0000000003ac7209 */ /* 0x000fe60007810000 */
[C---:B------:R-:W-:Y:S02]  /*10130*/  FADD.FTZ R2, -R173.reuse, R174 ;  /* 0x000000aead027221 */ /* 0x040fe40000010100 */
[----:B------:R-:W-:Y:S02]  /*10140*/  FMUL.FTZ R174, R173, c[0x0][0x2d0] ;  /* 0x0000b400adae7a20 */ /* 0x000fe40000410000 */
[----:B------:R-:W-:Y:S02]  /*10150*/  FMUL.FTZ R0, R2, c[0x0][0x2d0] ;  /* 0x0000b40002007a20 */ /* 0x000fe40000410000 */
[----:B------:R-:W-:Y:S02]  /*10160*/  FMUL.FTZ R3, R172, c[0x0][0x2d0] ;  /* 0x0000b400ac037a20 */ /* 0x000fe40000410000 */
[----:B------:R1:W2:Y:S01]  /*10170*/  MUFU.EX2 R2, R0 ;  /* 0x0000000000027308 */ /* 0x0002a20000000800 */
[--C-:B------:R-:W-:Y:S02]  /*10180*/  FFMA.FTZ R8, R8, c[0x0][0x2d0], -R174.reuse ;  /* 0x0000b40008087a23 */ /* 0x100fe400000108ae */
[--C-:B------:R-:W-:Y:S02]  /*10190*/  FFMA.FTZ R9, R9, c[0x0][0x2d0], -R174.reuse ;  /* 0x0000b40009097a23 */ /* 0x100fe400000108ae */
[--C-:B------:R-:W-:Y:S02]  /*101a0*/  FFMA.FTZ R10, R10, c[0x0][0x2d0], -R3.reuse ;  /* 0x0000b4000a0a7a23 */ /* 0x100fe40000010803 */
[--C-:B------:R-:W-:Y:S02]  /*101b0*/  FFMA.FTZ R11, R11, c[0x0][0x2d0], -R3.reuse ;  /* 0x0000b4000b0b7a23 */ /* 0x100fe40000010803 */
[--C-:B------:R-:W-:Y:S01]  /*101c0*/  FFMA.FTZ R4, R4, c[0x0][0x2d0], -R174.reuse ;  /* 0x0000b40004047a23 */ /* 0x100fe200000108ae */
[----:B------:R3:W-:Y:S01]  /*101d0*/  MUFU.EX2 R212, R8 ;  /* 0x0000000800d47308 */ /* 0x0007e20000000800 */
[--C-:B------:R-:W-:Y:S02]  /*101e0*/  FFMA.FTZ R5, R5, c[0x0][0x2d0], -R174.reuse ;  /* 0x0000b40005057a23 */ /* 0x100fe400000108ae */
[--C-:B------:R-:W-:Y:S02]  /*101f0*/  FFMA.FTZ R6, R6, c[0x0][0x2d0], -R3.reuse ;  /* 0x0000b40006067a23 */ /* 0x100fe40000010803 */
[--C-:B------:R-:W-:Y:S02]  /*10200*/  FFMA.FTZ R7, R7, c[0x0][0x2d0], -R3.reuse ;  /* 0x0000b40007077a23 */ /* 0x100fe40000010803 */
[--C-:B------:R-:W-:Y:S02]  /*10210*/  FFMA.FTZ R12, R12, c[0x0][0x2d0], -R174.reuse ;  /* 0x0000b4000c0c7a23 */ /* 0x100fe400000108ae */
[--C-:B------:R-:W-:Y:S01]  /*10220*/  FFMA.FTZ R13, R13, c[0x0][0x2d0], -R174.reuse ;  /* 0x0000b4000d0d7a23 */ /* 0x100fe200000108ae */
[----:B------:R4:W-:Y:S01]  /*10230*/  MUFU.EX2 R200, R4 ;  /* 0x0000000400c87308 */ /* 0x0009e20000000800 */
[--C-:B------:R-:W-:Y:S02]  /*10240*/  FFMA.FTZ R14, R14, c[0x0][0x2d0], -R3.reuse ;  /* 0x0000b4000e0e7a23 */ /* 0x100fe40000010803 */
[----:B------:R-:W-:Y:S02]  /*10250*/  FFMA.FTZ R15, R15, c[0x0][0x2d0], -R3 ;  /* 0x0000b4000f0f7a23 */ /* 0x000fe40000010803 */
[----:B-1----:R-:W-:Y:S02]  /*10260*/  FADD.FTZ R0, -R172, R175 ;  /* 0x000000afac007221 */ /* 0x002fe40000010100 */
[----:B--2---:R-:W-:Y:S02]  /*10270*/  FMUL.FTZ R132, R2, R132 ;  /* 0x0000008402847220 */ /* 0x004fe40000410000 */
[----:B------:R-:W-:Y:S01]  /*10280*/  FMUL.FTZ R0, R0, c[0x0][0x2d0] ;  /* 0x0000b40000007a20 */ /* 0x000fe20000410000 */
[----:B------:R-:W1:Y:S01]  /*10290*/  MUFU.EX2 R211, R5 ;  /* 0x0000000500d37308 */ /* 0x000e620000000800 */
[C---:B------:R-:W-:Y:S02]  /*102a0*/  FMUL.FTZ R133, R2.reuse, R133 ;  /* 0x0000008502857220 */ /* 0x040fe40000410000 */
[C---:B------:R-:W-:Y:S02]  /*102b0*/  FMUL.FTZ R136, R2.reuse, R136 ;  /* 0x0000008802887220 */ /* 0x040fe40000410000 */
[C---:B---3--:R-:W-:Y:S02]  /*102c0*/  FMUL.FTZ R8, R2.reuse, R180 ;  /* 0x000000b402087220 */ /* 0x048fe40000410000 */
[C---:B------:R-:W-:Y:S02]  /*102d0*/  FMUL.FTZ R137, R2.reuse, R137 ;  /* 0x0000008902897220 */ /* 0x040fe40000410000 */
[C---:B------:R-:W-:Y:S01]  /*102e0*/  FMUL.FTZ R140, R2.reuse, R140 ;  /* 0x0000008c028c7220 */ /* 0x040fe20000410000 */
[----:B------:R-:W2:Y:S01]  /*102f0*/  MUFU.EX2 R0, R0 ;  /* 0x0000000000007308 */ /* 0x000ea20000000800 */
[C---:B------:R-:W-:Y:S02]  /*10300*/  FMUL.FTZ R141, R2.reuse, R141 ;  /* 0x0000008d028d7220 */ /* 0x040fe40000410000 */
[C---:B------:R-:W-:Y:S02]  /*10310*/  FMUL.FTZ R144, R2.reuse, R144 ;  /* 0x0000009002907220 */ /* 0x040fe40000410000 */
[C---:B----4-:R-:W-:Y:S02]  /*10320*/  FMUL.FTZ R4, R2.reuse, R176 ;  /* 0x000000b002047220 */ /* 0x050fe40000410000 */
[C---:B------:R-:W-:Y:S02]  /*10330*/  FMUL.FTZ R145, R2.reuse, R145 ;  /* 0x0000009102917220 */ /* 0x040fe40000410000 */
[C---:B------:R-:W-:Y:S01]  /*10340*/  FMUL.FTZ R148, R2.reuse, R148 ;  /* 0x0000009402947220 */ /* 0x040fe20000410000 */
[----:B------:R3:W4:Y:S01]  /*10350*/  MUFU.EX2 R214, R9 ;  /* 0x0000000900d67308 */ /* 0x0007220000000800 */
[----:B------:R-:W-:Y:S02]  /*10360*/  FMUL.FTZ R149, R2, R149 ;  /* 0x0000009502957220 */ /* 0x000fe40000410000 */
[--C-:B------:R-:W-:Y:S01]  /*10370*/  FFMA.FTZ R16, R16, c[0x0][0x2d0], -R174.reuse ;  /* 0x0000b40010107a23 */ /* 0x100fe200000108ae */
[----:B-1----:R-:W-:Y:S01]  /*10380*/  F2FP.BF16.PACK_AB R176, R211, R200 ;  /* 0x000000c8d3b0723e */ /* 0x002fe200000010ff */
[----:B------:R-:W-:Y:S02]  /*10390*/  FMUL.FTZ R5, R2, R177 ;  /* 0x000000b102057220 */ /* 0x000fe40000410000 */
[--C-:B------:R-:W-:Y:S02]  /*103a0*/  FFMA.FTZ R17, R17, c[0x0][0x2d0], -R174.reuse ;  /* 0x0000b40011117a23 */ /* 0x100fe400000108ae */
[--C-:B------:R-:W-:Y:S01]  /*103b0*/  FFMA.FTZ R18, R18, c[0x0][0x2d0], -R3.reuse ;  /* 0x0000b40012127a23 */ /* 0x100fe20000010803 */
[----:B------:R1:W-:Y:S01]  /*103c0*/  MUFU.EX2 R209, R6 ;  /* 0x0000000600d17308 */ /* 0x0003e20000000800 */
        /* <DEDUP_REMOVED lines=8> */
[----:B---3--:R-:W-:Y:S02]  /*10450*/  FMUL.FTZ R9, R2, R181 ;  /* 0x000000b502097220 */ /* 0x008fe40000410000 */
[C---:B------:R-:W-:Y:S02]  /*10460*/  FMUL.FTZ R143, R0.reuse, R143 ;  /* 0x0000008f008f7220 */ /* 0x040fe40000410000 */
[C---:B------:R-:W-:Y:S01]  /*10470*/  FMUL.FTZ R146, R0.reuse, R146 ;  /* 0x0000009200927220 */ /* 0x040fe20000410000 */
[----:B------:R3:W-:Y:S01]  /*10480*/  MUFU.EX2 R213, R10 ;  /* 0x0000000a00d57308 */ /* 0x0007e20000000800 */
[C---:B------:R-:W-:Y:S02]  /*10490*/  FMUL.FTZ R147, R0.reuse, R147 ;  /* 0x0000009300937220 */ /* 0x040fe40000410000 */
[C---:B------:R-:W-:Y:S02]  /*104a0*/  FMUL.FTZ R150, R0.reuse, R150 ;  /* 0x0000009600967220 */ /* 0x040fe40000410000 */
[----:B-1----:R-:W-:Y:S01]  /*104b0*/  FMUL.FTZ R6, R0, R178 ;  /* 0x000000b200067220 */ /* 0x002fe20000410000 */
[----:B----4-:R-:W-:Y:S01]  /*104c0*/  F2FP.BF16.PACK_AB R178, R214, R212 ;  /* 0x000000d4d6b2723e */ /* 0x010fe200000010ff */
[----:B------:R-:W-:Y:S02]  /*104d0*/  FMUL.FTZ R151, R0, R151 ;  /* 0x0000009700977220 */ /* 0x000fe40000410000 */
[--C-:B------:R-:W-:Y:S01]  /*104e0*/  FFMA.FTZ R21, R21, c[0x0][0x2d0], -R174.reuse ;  /* 0x0000b40015157a23 */ /* 0x100fe200000108ae */
[----:B------:R-:W1:Y:S01]  /*104f0*/  MUFU.EX2 R215, R11 ;  /* 0x0000000b00d77308 */ /* 0x000e620000000800 */
[--C-:B------:R-:W-:Y:S02]  /*10500*/  FFMA.FTZ R22, R22, c[0x0][0x2d0], -R3.reuse ;  /* 0x0000b40016167a23 */ /* 0x100fe40000010803 */
[--C-:B------:R-:W-:Y:S01]  /*10510*/  FFMA.FTZ R23, R23, c[0x0][0x2d0], -R3.reuse ;  /* 0x0000b40017177a23 */ /* 0x100fe20000010803 */
[----:B--2---:R-:W-:Y:S01]  /*10520*/  F2FP.BF16.PACK_AB R177, R210, R209 ;  /* 0x000000d1d2b1723e */ /* 0x004fe200000010ff */
[----:B------:R-:W-:Y:S02]  /*10530*/  FMUL.FTZ R7, R0, R179 ;  /* 0x000000b300077220 */ /* 0x000fe40000410000 */
[--C-:B------:R-:W-:Y:S02]  /*10540*/  FFMA.FTZ R24, R24, c[0x0][0x2d0], -R174.reuse ;  /* 0x0000b40018187a23 */ /* 0x100fe400000108ae */
[--C-:B------:R-:W-:Y:S01]  /*10550*/  FFMA.FTZ R25, R25, c[0x0][0x2d0], -R174.reuse ;  /* 0x0000b40019197a23 */ /* 0x100fe200000108ae */
[----:B------:R-:W-:Y:S01]  /*10560*/  MUFU.EX2 R208, R12 ;  /* 0x0000000c00d07308 */ /* 0x000fe20000000800 */
[--C-:B------:R-:W-:Y:S02]  /*10570*/  FFMA.FTZ R26, R26, c[0x0][0x2d0], -R3.reuse ;  /* 0x0000b4001a1a7a23 */ /* 0x100fe40000010803 */
[--C-:B------:R-:W-:Y:S02]  /*10580*/  FFMA.FTZ R27, R27, c[0x0][0x2d0], -R3.reuse ;  /* 0x0000b4001b1b7a23 */ /* 0x100fe40000010803 */
[----:B---3--:R-:W-:Y:S02]  /*10590*/  FMUL.FTZ R10, R0, R182 ;  /* 0x000000b6000a7220 */ /* 0x008fe40000410000 */
[--C-:B------:R-:W-:Y:S02]  /*105a0*/  FFMA.FTZ R28, R28, c[0x0][0x2d0], -R174.reuse ;  /* 0x0000b4001c1c7a23 */ /* 0x100fe400000108ae */
[--C-:B------:R-:W-:Y:S01]  /*105b0*/  FFMA.FTZ R29, R29, c[0x0][0x2d0], -R174.reuse ;  /* 0x0000b4001d1d7a23 */ /* 0x100fe200000108ae */
[----:B------:R-:W2:Y:S01]  /*105c0*/  MUFU.EX2 R207, R13 ;  /* 0x0000000d00cf7308 */ /* 0x000ea20000000800 */
[--C-:B------:R-:W-:Y:S02]  /*105d0*/  FFMA.FTZ R30, R30, c[0x0][0x2d0], -R3.reuse ;  /* 0x0000b4001e1e7a23 */ /* 0x100fe40000010803 */
[--C-:B------:R-:W-:Y:S01]  /*105e0*/  FFMA.FTZ R31, R31, c[0x0][0x2d0], -R3.reuse ;  /* 0x0000b4001f1f7a23 */ /* 0x100fe20000010803 */
[----:B-1----:R-:W-:Y:S01]  /*105f0*/  F2FP.BF16.PACK_AB R179, R215, R213 ;  /* 0x000000d5d7b3723e */ /* 0x002fe200000010ff */
[----:B------:R-:W-:Y:S02]  /*10600*/  FMUL.FTZ R11, R0, R183 ;  /* 0x000000b7000b7220 */ /* 0x000fe40000410000 */
[----:B------:R-:W1:Y:S01]  /*10610*/  LDSM.16.MT88.4 R180, [R219+0x100] ;  /* 0x00010000dbb4783b */ /* 0x000e620000004200 */
[--C-:B------:R-:W-:Y:S02]  /*10620*/  FFMA.FTZ R32, R32, c[0x0][0x2d0], -R174.reuse ;  /* 0x0000b40020207a23 */ /* 0x100fe400000108ae */
[----:B------:R-:W-:Y:S01]  /*10630*/  MUFU.EX2 R206, R14 ;  /* 0x0000000e00ce7308 */ /* 0x000fe20000000800 */
[C---:B------:R-:W-:Y:S05]  /*10640*/  HMMA.16816.F32.BF16 R4, R176.reuse, R184, R4 ;  /* 0x000000b8b004723c */ /* 0x040fea0000041804 */
[--C-:B------:R-:W-:Y:S02]  /*10650*/  FFMA.FTZ R33, R33, c[0x0][0x2d0], -R174.reuse ;  /* 0x0000b40021217a23 */ /* 0x100fe400000108ae */
[--C-:B------:R-:W-:Y:S01]  /*10660*/  FFMA.FTZ R34, R34, c[0x0][0x2d0], -R3.reuse ;  /* 0x0000b40022227a23 */ /* 0x100fe20000010803 */
[C---:B------:R-:W-:Y:S01]  /*10670*/  HMMA.16816.F32.BF16 R8, R176.reuse, R186, R8 ;  /* 0x000000bab008723c */ /* 0x040fe20000041808 */
[----:B------:R-:W3:Y:S01]  /*10680*/  LDSM.16.MT88.4 R184, [R217+0x3100] ;  /* 0x00310000d9b8783b */ /* 0x000ee20000004200 */
[----:B------:R4:W5:Y:S02]  /*10690*/  MUFU.EX2 R205, R15 ;  /* 0x0000000f00cd7308 */ /* 0x0009640000000800 */
[--C-:B------:R-:W-:Y:S02]  /*106a0*/  FFMA.FTZ R35, R35, c[0x0][0x2d0], -R3.reuse ;  /* 0x0000b40023237a23 */ /* 0x100fe40000010803 */
[C---:B------:R-:W-:Y:S02]  /*106b0*/  FMUL.FTZ R152, R2.reuse, R152 ;  /* 0x0000009802987220 */ /* 0x040fe40000410000 */
[C---:B------:R-:W-:Y:S04]  /*106c0*/  HMMA.16816.F32.BF16 R132, R176.reuse, R188, R132 ;  /* 0x000000bcb084723c */ /* 0x040fe80000041884 */
[----:B------:R-:W-:Y:S01]  /*106d0*/  MUFU.EX2 R204, R16 ;  /* 0x0000001000cc7308 */ /* 0x000fe20000000800 */
[----:B------:R-:W-:Y:S02]  /*106e0*/  FMUL.FTZ R153, R2, R153 ;  /* 0x0000009902997220 */ /* 0x000fe40000410000 */
[C---:B------:R-:W-:Y:S01]  /*106f0*/  FMUL.FTZ R154, R0.reuse, R154 ;  /* 0x0000009a009a7220 */ /* 0x040fe20000410000 */
[C---:B------:R-:W-:Y:S01]  /*10700*/  HMMA.16816.F32.BF16 R136, R176.reuse, R190, R136 ;  /* 0x000000beb088723c */ /* 0x040fe20000041888 */
[----:B------:R-:W2:Y:S03]  /*10710*/  LDSM.16.MT88.4 R188, [R218+0x3100] ;  /* 0x00310000dabc783b */ /* 0x000ea60000004200 */
[----:B------:R-:W-:Y:S02]  /*10720*/  FMUL.FTZ R155, R0, R155 ;  /* 0x0000009b009b7220 */ /* 0x000fe40000410000 */
[----:B------:R-:W2:Y:S01]  /*10730*/  MUFU.EX2 R203, R17 ;  /* 0x0000001100cb7308 */ /* 0x000ea20000000800 */
[C---:B------:R-:W-:Y:S01]  /*10740*/  FMUL.FTZ R156, R2.reuse, R156 ;  /* 0x0000009c029c7220 */ /* 0x040fe20000410000 */
[C---:B------:R-:W-:Y:S01]  /*10750*/  HMMA.16816.F32.BF16 R140, R176.reuse, R192, R140 ;  /* 0x000000c0b08c723c */ /* 0x040fe2000004188c */
[----:B----4-:R-:W-:Y:S03]  /*10760*/  LDSM.16.MT88.4 R12, [R219+0x9100] ;  /* 0x00910000db0c783b */ /* 0x010fe60000004200 */
[----:B------:R-:W-:Y:S02]  /*10770*/  FMUL.FTZ R157, R2, R157 ;  /* 0x0000009d029d7220 */ /* 0x000fe40000410000 */
[C---:B------:R-:W-:Y:S02]  /*10780*/  FMUL.FTZ R158, R0.reuse, R158 ;  /* 0x0000009e009e7220 */ /* 0x040fe40000410000 */
[C---:B------:R-:W-:Y:S01]  /*10790*/  HMMA.16816.F32.BF16 R144, R176.reuse, R194, R144 ;  /* 0x000000c2b090723c */ /* 0x040fe20000041890 */
[----:B------:R-:W-:Y:S03]  /*107a0*/  MUFU.EX2 R202, R18 ;  /* 0x0000001200ca7308 */ /* 0x000fe60000000800 */
[----:B------:R-:W-:Y:S02]  /*107b0*/  FMUL.FTZ R159, R0, R159 ;  /* 0x0000009f009f7220 */ /* 0x000fe40000410000 */
[C---:B------:R-:W-:Y:S02]  /*107c0*/  FMUL.FTZ R160, R2.reuse, R160 ;  /* 0x000000a002a07220 */ /* 0x040fe40000410000 */
[C---:B-1----:R-:W-:Y:S03]  /*107d0*/  HMMA.16816.F32.BF16 R148, R176.reuse, R180, R148 ;  /* 0x000000b4b094723c */ /* 0x042fe60000041894 */
[----:B------:R1:W4:Y:S01]  /*107e0*/  MUFU.EX2 R201, R19 ;  /* 0x0000001300c97308 */ /* 0x0003220000000800 */
[----:B------:R-:W-:Y:S02]  /*107f0*/  FMUL.FTZ R161, R2, R161 ;  /* 0x000000a102a17220 */ /* 0x000fe40000410000 */
[C---:B------:R-:W-:Y:S02]  /*10800*/  FMUL.FTZ R162, R0.reuse, R162 ;  /* 0x000000a200a27220 */ /* 0x040fe40000410000 */
[C---:B------:R-:W-:Y:S01]  /*10810*/  HMMA.16816.F32.BF16 R152, R176.reuse, R182, R152 ;  /* 0x000000b6b098723c */ /* 0x040fe20000041898 */
[----:B------:R-:W4:Y:S03]  /*10820*/  LDSM.16.MT88.4 R180, [R220+0x3100] ;  /* 0x00310000dcb4783b */ /* 0x000f260000004200 */
[----:B------:R-:W-:Y:S01]  /*10830*/  FMUL.FTZ R163, R0, R163 ;  /* 0x000000a300a37220 */ /* 0x000fe20000410000 */
[----:B------:R-:W-:Y:S01]  /*10840*/  MUFU.EX2 R199, R20 ;  /* 0x0000001400c77308 */ /* 0x000fe20000000800 */
[C---:B------:R-:W-:Y:S02]  /*10850*/  FMUL.FTZ R164, R2.reuse, R164 ;  /* 0x000000a402a47220 */ /* 0x040fe40000410000 */
[C---:B---3--:R-:W-:Y:S04]  /*10860*/  HMMA.16816.F32.BF16 R156, R176.reuse, R184, R156 ;  /* 0x000000b8b09c723c */ /* 0x048fe8000004189c */
[----:B------:R-:W-:Y:S02]  /*10870*/  FMUL.FTZ R165, R2, R165 ;  /* 0x000000a502a57220 */ /* 0x000fe40000410000 */
[C---:B------:R-:W-:Y:S01]  /*10880*/  FMUL.FTZ R166, R0.reuse, R166 ;  /* 0x000000a600a67220 */ /* 0x040fe20000410000 */
[----:B------:R-:W3:Y:S01]  /*10890*/  MUFU.EX2 R198, R21 ;  /* 0x0000001500c67308 */ /* 0x000ee20000000800 */
[C---:B------:R-:W-:Y:S01]  /*108a0*/  HMMA.16816.F32.BF16 R160, R176.reuse, R186, R160 ;  /* 0x000000bab0a0723c */ /* 0x040fe200000418a0 */
[----:B------:R-:W3:Y:S03]  /*108b0*/  LDSM.16.MT88.4 R184, [R219+0x3100] ;  /* 0x00310000dbb8783b */ /* 0x000ee60000004200 */
[----:B------:R-:W-:Y:S02]  /*108c0*/  FMUL.FTZ R167, R0, R167 ;  /* 0x000000a700a77220 */ /* 0x000fe40000410000 */
[C---:B------:R-:W-:Y:S02]  /*108d0*/  FMUL.FTZ R168, R2.reuse, R168 ;  /* 0x000000a802a87220 */ /* 0x040fe40000410000 */
[----:B------:R-:W-:Y:S01]  /*108e0*/  FMUL.FTZ R169, R2, R169 ;  /* 0x000000a902a97220 */ /* 0x000fe20000410000 */
[----:B-1----:R-:W-:Y:S01]  /*108f0*/  LDSM.16.MT88.4 R16, [R218+0x900] ;  /* 0x00090000da10783b */ /* 0x002fe20000004200 */
[----:B------:R-:W-:Y:S01]  /*10900*/  MUFU.EX2 R196, R22 ;  /* 0x0000001600c47308 */ /* 0x000fe20000000800 */
[C---:B--2---:R-:W-:Y:S03]  /*10910*/  HMMA.16816.F32.BF16 R164, R176.reuse, R188, R164 ;  /* 0x000000bcb0a4723c */ /* 0x044fe600000418a4 */
[C---:B------:R-:W-:Y:S02]  /*10920*/  FMUL.FTZ R170, R0.reuse, R170 ;  /* 0x000000aa00aa7220 */ /* 0x040fe40000410000 */
[----:B------:R-:W-:Y:S02]  /*10930*/  FMUL.FTZ R171, R0, R171 ;  /* 0x000000ab00ab7220 */ /* 0x000fe40000410000 */
[C---:B------:R-:W-:Y:S02]  /*10940*/  FMUL.FTZ R52, R2.reuse, R52 ;  /* 0x0000003402347220 */ /* 0x040fe40000410000 */
[----:B------:R1:W2:Y:S03]  /*10950*/  MUFU.EX2 R195, R23 ;  /* 0x0000001700c37308 */ /* 0x0002a60000000800 */
[C---:B------:R-:W-:Y:S01]  /*10960*/  HMMA.16816.F32.BF16 R168, R176.reuse, R190, R168 ;  /* 0x000000beb0a8723c */ /* 0x040fe200000418a8 */
[----:B------:R-:W2:Y:S02]  /*10970*/  LDSM.16.MT88.4 R188, [R217+0x6100] ;  /* 0x00610000d9bc783b */ /* 0x000ea40000004200 */
[----:B------:R-:W-:Y:S02]  /*10980*/  FMUL.FTZ R53, R2, R53 ;  /* 0x0000003502357220 */ /* 0x000fe40000410000 */
[C---:B------:R-:W-:Y:S02]  /*10990*/  FMUL.FTZ R54, R0.reuse, R54 ;  /* 0x0000003600367220 */ /* 0x040fe40000410000 */
[----:B------:R-:W-:Y:S01]  /*109a0*/  FMUL.FTZ R55, R0, R55 ;  /* 0x0000003700377220 */ /* 0x000fe20000410000 */
[----:B------:R-:W-:Y:S01]  /*109b0*/  MUFU.EX2 R197, R24 ;  /* 0x0000001800c57308 */ /* 0x000fe20000000800 */
[C---:B------:R-:W-:Y:S03]  /*109c0*/  FMUL.FTZ R56, R2.reuse, R56 ;  /* 0x0000003802387220 */ /* 0x040fe60000410000 */
[----:B------:R-:W-:Y:S02]  /*109d0*/  FMUL.FTZ R57, R2, R57 ;  /* 0x0000003902397220 */ /* 0x000fe40000410000 */
[C---:B----4-:R-:W-:Y:S03]  /*109e0*/  HMMA.16816.F32.BF16 R52, R176.reuse, R180, R52 ;  /* 0x000000b4b034723c */ /* 0x050fe60000041834 */
[C---:B------:R-:W-:Y:S01]  /*109f0*/  FMUL.FTZ R58, R0.reuse, R58 ;  /* 0x0000003a003a7220 */ /* 0x040fe20000410000 */
[----:B------:R-:W4:Y:S01]  /*10a00*/  MUFU.EX2 R194, R25 ;  /* 0x0000001900c27308 */ /* 0x000f220000000800 */
[----:B------:R-:W-:Y:S01]  /*10a10*/  FMUL.FTZ R59, R0, R59 ;  /* 0x0000003b003b7220 */ /* 0x000fe20000410000 */
[----:B-1----:R-:W-:Y:S01]  /*10a20*/  LDSM.16.MT88.4 R20, [R218+0x1100] ;  /* 0x00110000da14783b */ /* 0x002fe20000004200 */
[C---:B------:R-:W-:Y:S05]  /*10a30*/  FMUL.FTZ R60, R2.reuse, R60 ;  /* 0x0000003c023c7220 */ /* 0x040fea0000410000 */
[C---:B------:R-:W-:Y:S02]  /*10a40*/  HMMA.16816.F32.BF16 R56, R176.reuse, R182, R56 ;  /* 0x000000b6b038723c */ /* 0x040fe40000041838 */
[----:B------:R-:W-:Y:S01]  /*10a50*/  MUFU.EX2 R193, R26 ;  /* 0x0000001a00c17308 */ /* 0x000fe20000000800 */
[----:B------:R-:W1:Y:S01]  /*10a60*/  LDSM.16.MT88.4 R180, [R218+0x6100] ;  /* 0x00610000dab4783b */ /* 0x000e620000004200 */
[----:B------:R-:W-:Y:S02]  /*10a70*/  FMUL.FTZ R61, R2, R61 ;  /* 0x0000003d023d7220 */ /* 0x000fe40000410000 */
[C---:B------:R-:W-:Y:S02]  /*10a80*/  FMUL.FTZ R62, R0.reuse, R62 ;  /* 0x0000003e003e7220 */ /* 0x040fe40000410000 */
[----:B------:R-:W-:Y:S04]  /*10a90*/  FMUL.FTZ R63, R0, R63 ;  /* 0x0000003f003f7220 */ /* 0x000fe80000410000 */
[----:B------:R2:W1:Y:S01]  /*10aa0*/  MUFU.EX2 R192, R27 ;  /* 0x0000001b00c07308 */ /* 0x0004620000000800 */
[C---:B------:R-:W-:Y:S02]  /*10ab0*/  FMUL.FTZ R64, R2.reuse, R64 ;  /* 0x0000004002407220 */ /* 0x040fe40000410000 */
        /* <DEDUP_REMOVED lines=11> */
[----:B--2---:R-:W-:Y:S03]  /*10b70*/  LDSM.16.MT88.4 R24, [R220+0x1100] ;  /* 0x00110000dc18783b */ /* 0x004fe60000004200 */
[C---:B------:R-:W-:Y:S03]  /*10b80*/  HMMA.16816.F32.BF16 R68, R176.reuse, R188, R68 ;  /* 0x000000bcb044723c */ /* 0x040fe60000041844 */
        /* <DEDUP_REMOVED lines=55> */
[C---:B---3--:R-:W-:Y:S01]  /*10f00*/  HMMA.16816.F32.BF16 R108, R176.reuse, R184, R108 ;  /* 0x000000b8b06c723c */ /* 0x048fe2000004186c */
[----:B------:R-:W-:Y:S02]  /*10f10*/  MUFU.EX2 R185, R34 ;  /* 0x0000002200b97308 */ /* 0x000fe40000000800 */
[C---:B------:R-:W-:Y:S02]  /*10f20*/  FMUL.FTZ R114, R0.reuse, R114 ;  /* 0x0000007200727220 */ /* 0x040fe40000410000 */
[----:B------:R-:W-:Y:S02]  /*10f30*/  FMUL.FTZ R115, R0, R115 ;  /* 0x0000007300737220 */ /* 0x000fe40000410000 */
[C---:B------:R-:W-:Y:S02]  /*10f40*/  FMUL.FTZ R116, R2.reuse, R116 ;  /* 0x0000007402747220 */ /* 0x040fe40000410000 */
[----:B------:R-:W-:Y:S02]  /*10f50*/  FMUL.FTZ R117, R2, R117 ;  /* 0x0000007502757220 */ /* 0x000fe40000410000 */
[----:B------:R-:W-:Y:S01]  /*10f60*/  MUFU.EX2 R184, R35 ;  /* 0x0000002300b87308 */ /* 0x000fe20000000800 */
[C---:B------:R-:W-:Y:S03]  /*10f70*/  HMMA.16816.F32.BF16 R112, R176.reuse, R186, R112 ;  /* 0x000000bab070723c */ /* 0x040fe60000041870 */
[C---:B------:R-:W-:Y:S02]  /*10f80*/  FMUL.FTZ R118, R0.reuse, R118 ;  /* 0x0000007600767220 */ /* 0x040fe40000410000 */
[----:B------:R-:W-:Y:S02]  /*10f90*/  FMUL.FTZ R119, R0, R119 ;  /* 0x0000007700777220 */ /* 0x000fe40000410000 */
[C---:B------:R-:W-:Y:S02]  /*10fa0*/  FMUL.FTZ R120, R2.reuse, R120 ;  /* 0x0000007802787220 */ /* 0x040fe40000410000 */
[----:B------:R-:W-:Y:S03]  /*10fb0*/  MUFU.EX2 R187, R32 ;  /* 0x0000002000bb7308 */ /* 0x000fe60000000800 */
[C---:B--2---:R-:W-:Y:S03]  /*10fc0*/  HMMA.16816.F32.BF16 R116, R176.reuse, R188, R116 ;  /* 0x000000bcb074723c */ /* 0x044fe60000041874 */
[----:B------:R-:W-:Y:S02]  /*10fd0*/  FMUL.FTZ R121, R2, R121 ;  /* 0x0000007902797220 */ /* 0x000fe40000410000 */
[C---:B------:R-:W-:Y:S02]  /*10fe0*/  FMUL.FTZ R122, R0.reuse, R122 ;  /* 0x0000007a007a7220 */ /* 0x040fe40000410000 */
[----:B------:R-:W-:Y:S01]  /*10ff0*/  FMUL.FTZ R123, R0, R123 ;  /* 0x0000007b007b7220 */ /* 0x000fe20000410000 */
[----:B------:R-:W-:Y:S01]  /*11000*/  MUFU.EX2 R189, R30 ;  /* 0x0000001e00bd7308 */ /* 0x000fe20000000800 */
[C---:B------:R-:W-:Y:S03]  /*11010*/  FMUL.FTZ R124, R2.reuse, R124 ;  /* 0x0000007c027c7220 */ /* 0x040fe60000410000 */
[----:B------:R-:W-:Y:S02]  /*11020*/  FMUL.FTZ R125, R2, R125 ;  /* 0x0000007d027d7220 */ /* 0x000fe40000410000 */
[C---:B------:R-:W-:Y:S03]  /*11030*/  HMMA.16816.F32.BF16 R120, R176.reuse, R190, R120 ;  /* 0x000000beb078723c */ /* 0x040fe60000041878 */
[C---:B------:R-:W-:Y:S01]  /*11040*/  FMUL.FTZ R126, R0.reuse, R126 ;  /* 0x0000007e007e7220 */ /* 0x040fe20000410000 */
[----:B------:R-:W-:Y:S01]  /*11050*/  MUFU.EX2 R191, R28 ;  /* 0x0000001c00bf7308 */ /* 0x000fe20000000800 */
[----:B------:R-:W-:Y:S02]  /*11060*/  FMUL.FTZ R127, R0, R127 ;  /* 0x0000007f007f7220 */ /* 0x000fe40000410000 */
[C---:B------:R-:W-:Y:S02]  /*11070*/  FMUL.FTZ R128, R2.reuse, R128 ;  /* 0x0000008002807220 */ /* 0x040fe40000410000 */
[----:B------:R-:W-:Y:S03]  /*11080*/  FMUL.FTZ R129, R2, R129 ;  /* 0x0000008102817220 */ /* 0x000fe60000410000 */
[C---:B------:R-:W-:Y:S02]  /*11090*/  HMMA.16816.F32.BF16 R124, R176.reuse, R12, R124 ;  /* 0x0000000cb07c723c */ /* 0x040fe4000004187c */
[----:B------:R-:W2:Y:S01]  /*110a0*/  MUFU.EX2 R190, R29 ;  /* 0x0000001d00be7308 */ /* 0x000ea20000000800 */
[C---:B------:R-:W-:Y:S02]  /*110b0*/  FMUL.FTZ R130, R0.reuse, R130 ;  /* 0x0000008200827220 */ /* 0x040fe40000410000 */
[----:B------:R-:W-:Y:S02]  /*110c0*/  FMUL.FTZ R131, R0, R131 ;  /* 0x0000008300837220 */ /* 0x000fe40000410000 */
[----:B------:R-:W-:Y:S01]  /*110d0*/  F2FP.BF16.PACK_AB R12, R207, R208 ;  /* 0x000000d0cf0c723e */ /* 0x000fe200000010ff */
[--C-:B------:R-:W-:Y:S01]  /*110e0*/  FFMA.FTZ R36, R36, c[0x0][0x2d0], -R174.reuse ;  /* 0x0000b40024247a23 */ /* 0x100fe200000108ae */
[----:B-----5:R-:W-:Y:S03]  /*110f0*/  F2FP.BF16.PACK_AB R13, R205, R206 ;  /* 0x000000cecd0d723e */ /* 0x020fe600000010ff */
[----:B------:R-:W-:Y:S01]  /*11100*/  HMMA.16816.F32.BF16 R128, R176, R14, R128 ;  /* 0x0000000eb080723c */ /* 0x000fe20000041880 */
[----:B------:R-:W3:Y:S01]  /*11110*/  LDSM.16.MT88.4 R176, [R220+0x900] ;  /* 0x00090000dcb0783b */ /* 0x000ee20000004200 */
[----:B------:R5:W2:Y:S01]  /*11120*/  MUFU.EX2 R188, R31 ;  /* 0x0000001f00bc7308 */ /* 0x000aa20000000800 */
[--C-:B------:R-:W-:Y:S02]  /*11130*/  FFMA.FTZ R49, R49, c[0x0][0x2d0], -R174.reuse ;  /* 0x0000b40031317a23 */ /* 0x100fe400000108ae */
[--C-:B------:R-:W-:Y:S02]  /*11140*/  FFMA.FTZ R37, R37, c[0x0][0x2d0], -R174.reuse ;  /* 0x0000b40025257a23 */ /* 0x100fe400000108ae */
[----:B------:R-:W-:Y:S01]  /*11150*/  F2FP.BF16.PACK_AB R14, R203, R204 ;  /* 0x000000cccb0e723e */ /* 0x000fe200000010ff */
[--C-:B------:R-:W-:Y:S01]  /*11160*/  FFMA.FTZ R38, R38, c[0x0][0x2d0], -R3.reuse ;  /* 0x0000b40026267a23 */ /* 0x100fe20000010803 */
[----:B------:R-:W-:Y:S03]  /*11170*/  F2FP.BF16.PACK_AB R15, R201, R202 ;  /* 0x000000cac90f723e */ /* 0x000fe600000010ff */
[----:B------:R2:W2:Y:S01]  /*11180*/  MUFU.EX2 R186, R33 ;  /* 0x0000002100ba7308 */ /* 0x0004a20000000800 */
[--C-:B------:R-:W-:Y:S02]  /*11190*/  FFMA.FTZ R39, R39, c[0x0][0x2d0], -R3.reuse ;  /* 0x0000b40027277a23 */ /* 0x100fe40000010803 */
[--C-:B------:R-:W-:Y:S01]  /*111a0*/  FFMA.FTZ R40, R40, c[0x0][0x2d0], -R174.reuse ;  /* 0x0000b40028287a23 */ /* 0x100fe200000108ae */
[C---:B-1----:R-:W-:Y:S05]  /*111b0*/  HMMA.16816.F32.BF16 R4, R12.reuse, R180, R4 ;  /* 0x000000b40c04723c */ /* 0x042fea0000041804 */
[--C-:B------:R-:W-:Y:S01]  /*111c0*/  FFMA.FTZ R41, R41, c[0x0][0x2d0], -R174.reuse ;  /* 0x0000b40029297a23 */ /* 0x100fe200000108ae */
[----:B------:R-:W-:Y:S01]  /*111d0*/  MUFU.EX2 R49, R49 ;  /* 0x0000003100317308 */ /* 0x000fe20000000800 */
[--C-:B------:R-:W-:Y:S01]  /*111e0*/  FFMA.FTZ R42, R42, c[0x0][0x2d0], -R3.reuse ;  /* 0x0000b4002a2a7a23 */ /* 0x100fe20000010803 */
[C---:B------:R-:W-:Y:S01]  /*111f0*/  HMMA.16816.F32.BF16 R8, R12.reuse, R182, R8 ;  /* 0x000000b60c08723c */ /* 0x040fe20000041808 */
[----:B------:R-:W1:Y:S03]  /*11200*/  LDSM.16.MT88.4 R180, [R219+0x900] ;  /* 0x00090000dbb4783b */ /* 0x000e660000004200 */
[--C-:B------:R-:W-:Y:S02]  /*11210*/  FFMA.FTZ R43, R43, c[0x0][0x2d0], -R3.reuse ;  /* 0x0000b4002b2b7a23 */ /* 0x100fe40000010803 */
[--C-:B------:R-:W-:Y:S02]  /*11220*/  FFMA.FTZ R44, R44, c[0x0][0x2d0], -R174.reuse ;  /* 0x0000b4002c2c7a23 */ /* 0x100fe400000108ae */
[C---:B------:R-:W-:Y:S01]  /*11230*/  HMMA.16816.F32.BF16 R132, R12.reuse, R16, R132 ;  /* 0x000000100c84723c */ /* 0x040fe20000041884 */
[----:B-----5:R-:W-:Y:S01]  /*11240*/  LDSM.16.MT88.4 R28, [R220+0x2100] ;  /* 0x00210000dc1c783b */ /* 0x020fe20000004200 */
[----:B------:R-:W5:Y:S02]  /*11250*/  MUFU.EX2 R175, R36 ;  /* 0x0000002400af7308 */ /* 0x000f640000000800 */
[--C-:B------:R-:W-:Y:S02]  /*11260*/  FFMA.FTZ R45, R45, c[0x0][0x2d0], -R174.reuse ;  /* 0x0000b4002d2d7a23 */ /* 0x100fe400000108ae */
[----:B------:R-:W-:Y:S01]  /*11270*/  FFMA.FTZ R48, R48, c[0x0][0x2d0], -R174 ;  /* 0x0000b40030307a23 */ /* 0x000fe200000108ae */
[----:B------:R-:W-:Y:S01]  /*11280*/  MOV R174, R173 ;  /* 0x000000ad00ae7202 */ /* 0x000fe20000000f00 */
[C---:B------:R-:W-:Y:S01]  /*11290*/  HMMA.16816.F32.BF16 R136, R12.reuse, R18, R136 ;  /* 0x000000120c88723c */ /* 0x040fe20000041888 */
[----:B------:R-:W2:Y:S03]  /*112a0*/  LDSM.16.MT88.4 R16, [R217+0x3900] ;  /* 0x00390000d910783b */ /* 0x000ea60000004200 */
[----:B------:R-:W2:Y:S01]  /*112b0*/  MUFU.EX2 R37, R37 ;  /* 0x0000002500257308 */ /* 0x000ea20000000800 */
[--C-:B------:R-:W-:Y:S02]  /*112c0*/  FFMA.FTZ R46, R46, c[0x0][0x2d0], -R3.reuse ;  /* 0x0000b4002e2e7a23 */ /* 0x100fe40000010803 */
[--C-:B------:R-:W-:Y:S01]  /*112d0*/  FFMA.FTZ R47, R47, c[0x0][0x2d0], -R3.reuse ;  /* 0x0000b4002f2f7a23 */ /* 0x100fe20000010803 */
[C---:B---3--:R-:W-:Y:S04]  /*112e0*/  HMMA.16816.F32.BF16 R140, R12.reuse, R176, R140 ;  /* 0x000000b00c8c723c */ /* 0x048fe8000004188c */
[--C-:B------:R-:W-:Y:S02]  /*112f0*/  FFMA.FTZ R50, R50, c[0x0][0x2d0], -R3.reuse ;  /* 0x0000b40032327a23 */ /* 0x100fe40000010803 */
[----:B------:R-:W-:Y:S01]  /*11300*/  MUFU.EX2 R38, R38 ;  /* 0x0000002600267308 */ /* 0x000fe20000000800 */
[----:B------:R-:W-:Y:S01]  /*11310*/  FFMA.FTZ R3, R51, c[0x0][0x2d0], -R3 ;  /* 0x0000b40033037a23 */ /* 0x000fe20000010803 */
[C---:B------:R-:W-:Y:S01]  /*11320*/  HMMA.16816.F32.BF16 R144, R12.reuse, R178, R144 ;  /* 0x000000b20c90723c */ /* 0x040fe20000041890 */
[----:B------:R-:W3:Y:S07]  /*11330*/  LDSM.16.MT88.4 R176, [R218+0x3900] ;  /* 0x00390000dab0783b */ /* 0x000eee0000004200 */
[----:B------:R-:W-:Y:S01]  /*11340*/  MUFU.EX2 R36, R3 ;  /* 0x0000000300247308 */ /* 0x000fe20000000800 */
[C---:B-1----:R-:W-:Y:S08]  /*11350*/  HMMA.16816.F32.BF16 R148, R12.reuse, R180, R148 ;  /* 0x000000b40c94723c */ /* 0x042ff00000041894 */
[C---:B------:R-:W-:Y:S01]  /*11360*/  HMMA.16816.F32.BF16 R152, R12.reuse, R182, R152 ;  /* 0x000000b60c98723c */ /* 0x040fe20000041898 */
[----:B------:R-:W1:Y:S01]  /*11370*/  LDSM.16.MT88.4 R180, [R220+0x3900] ;  /* 0x00390000dcb4783b */ /* 0x000e620000004200 */
[----:B------:R-:W-:Y:S06]  /*11380*/  MUFU.EX2 R39, R39 ;  /* 0x0000002700277308 */ /* 0x000fec0000000800 */
[C---:B--2---:R-:W-:Y:S04]  /*11390*/  HMMA.16816.F32.BF16 R156, R12.reuse, R16, R156 ;  /* 0x000000100c9c723c */ /* 0x044fe8000004189c */
[----:B------:R-:W2:Y:S04]  /*113a0*/  MUFU.EX2 R40, R40 ;  /* 0x0000002800287308 */ /* 0x000ea80000000800 */
[C---:B------:R-:W-:Y:S01]  /*113b0*/  HMMA.16816.F32.BF16 R160, R12.reuse, R18, R160 ;  /* 0x000000120ca0723c */ /* 0x040fe200000418a0 */
[----:B------:R-:W2:Y:S05]  /*113c0*/  LDSM.16.MT88.4 R16, [R219+0x3900] ;  /* 0x00390000db10783b */ /* 0x000eaa0000004200 */
[----:B------:R-:W2:Y:S02]  /*113d0*/  MUFU.EX2 R41, R41 ;  /* 0x0000002900297308 */ /* 0x000ea40000000800 */
[C---:B---3--:R-:W-:Y:S08]  /*113e0*/  HMMA.16816.F32.BF16 R164, R12.reuse, R176, R164 ;  /* 0x000000b00ca4723c */ /* 0x048ff000000418a4 */
[C---:B------:R-:W-:Y:S01]  /*113f0*/  HMMA.16816.F32.BF16 R168, R12.reuse, R178, R168 ;  /* 0x000000b20ca8723c */ /* 0x040fe200000418a8 */
[----:B------:R-:W3:Y:S01]  /*11400*/  LDSM.16.MT88.4 R176, [R217+0x6900] ;  /* 0x00690000d9b0783b */ /* 0x000ee20000004200 */
[----:B------:R-:W3:Y:S06]  /*11410*/  MUFU.EX2 R42, R42 ;  /* 0x0000002a002a7308 */ /* 0x000eec0000000800 */
[C---:B-1----:R-:W-:Y:S04]  /*11420*/  HMMA.16816.F32.BF16 R52, R12.reuse, R180, R52 ;  /* 0x000000b40c34723c */ /* 0x042fe80000041834 */
[----:B------:R-:W1:Y:S04]  /*11430*/  MUFU.EX2 R43, R43 ;  /* 0x0000002b002b7308 */ /* 0x000e680000000800 */
[C---:B------:R-:W-:Y:S01]  /*11440*/  HMMA.16816.F32.BF16 R56, R12.reuse, R182, R56 ;  /* 0x000000b60c38723c */ /* 0x040fe20000041838 */
[----:B------:R-:W1:Y:S05]  /*11450*/  LDSM.16.MT88.4 R180, [R218+0x6900] ;  /* 0x00690000dab4783b */ /* 0x000e6a0000004200 */
[----:B------:R-:W1:Y:S02]  /*11460*/  MUFU.EX2 R44, R44 ;  /* 0x0000002c002c7308 */ /* 0x000e640000000800 */
[C---:B--2---:R-:W-:Y:S08]  /*11470*/  HMMA.16816.F32.BF16 R60, R12.reuse, R16, R60 ;  /* 0x000000100c3c723c */ /* 0x044ff0000004183c */
[----:B------:R-:W2:Y:S01]  /*11480*/  MUFU.EX2 R45, R45 ;  /* 0x0000002d002d7308 */ /* 0x000ea20000000800 */
[C---:B------:R-:W-:Y:S01]  /*11490*/  HMMA.16816.F32.BF16 R64, R12.reuse, R18, R64 ;  /* 0x000000120c40723c */ /* 0x040fe20000041840 */
[----:B------:R-:W2:Y:S07]  /*114a0*/  LDSM.16.MT88.4 R16, [R220+0x6900] ;  /* 0x00690000dc10783b */ /* 0x000eae0000004200 */
[C---:B---3--:R-:W-:Y:S01]  /*114b0*/  HMMA.16816.F32.BF16 R68, R12.reuse, R176, R68 ;  /* 0x000000b00c44723c */ /* 0x048fe20000041844 */
[----:B------:R-:W3:Y:S07]  /*114c0*/  MUFU.EX2 R46, R46 ;  /* 0x0000002e002e7308 */ /* 0x000eee0000000800 */
[C---:B------:R-:W-:Y:S01]  /*114d0*/  HMMA.16816.F32.BF16 R72, R12.reuse, R178, R72 ;  /* 0x000000b20c48723c */ /* 0x040fe20000041848 */
[----:B------:R-:W3:Y:S02]  /*114e0*/  LDSM.16.MT88.4 R176, [R219+0x6900] ;  /* 0x00690000dbb0783b */ /* 0x000ee40000004200 */
[----:B------:R-:W-:Y:S05]  /*114f0*/  MUFU.EX2 R47, R47 ;  /* 0x0000002f002f7308 */ /* 0x000fea0000000800 */
[C---:B-1----:R-:W-:Y:S05]  /*11500*/  HMMA.16816.F32.BF16 R76, R12.reuse, R180, R76 ;  /* 0x000000b40c4c723c */ /* 0x042fea000004184c */
[----:B------:R-:W1:Y:S03]  /*11510*/  MUFU.EX2 R48, R48 ;  /* 0x0000003000307308 */ /* 0x000e660000000800 */
[C---:B------:R-:W-:Y:S01]  /*11520*/  HMMA.16816.F32.BF16 R80, R12.reuse, R182, R80 ;  /* 0x000000b60c50723c */ /* 0x040fe20000041850 */
[----:B------:R-:W1:Y:S06]  /*11530*/  LDSM.16.MT88.4 R180, [R217+0x9900] ;  /* 0x00990000d9b4783b */ /* 0x000e6c0000004200 */
[----:B------:R-:W1:Y:S01]  /*11540*/  MUFU.EX2 R50, R50 ;  /* 0x0000003200327308 */ /* 0x000e620000000800 */
        /* <DEDUP_REMOVED lines=12> */
[C---:B---3--:R-:W-:Y:S01]  /*11610*/  HMMA.16816.F32.BF16 R116, R12.reuse, R176, R116 ;  /* 0x000000b00c74723c */ /* 0x048fe20000041874 */
[----:B------:R-:W3:Y:S04]  /*11620*/  LDL.LU R177, [R1+0x20] ;  /* 0x0000200001b17983 */ /* 0x000ee80000300800 */
[----:B------:R-:W5:Y:S03]  /*11630*/  LDL.LU R32, [R1+0x24] ;  /* 0x0000240001207983 */ /* 0x000f660000300800 */
[C---:B------:R-:W-:Y:S08]  /*11640*/  HMMA.16816.F32.BF16 R120, R12.reuse, R178, R120 ;  /* 0x000000b20c78723c */ /* 0x040ff00000041878 */
[C---:B-1----:R-:W-:Y:S08]  /*11650*/  HMMA.16816.F32.BF16 R124, R12.reuse, R180, R124 ;  /* 0x000000b40c7c723c */ /* 0x042ff0000004187c */
[----:B------:R-:W-:Y:S01]  /*11660*/  HMMA.16816.F32.BF16 R128, R12, R182, R128 ;  /* 0x000000b60c80723c */ /* 0x000fe20000041880 */
[----:B------:R-:W-:Y:S06]  /*11670*/  LDSM.16.MT88.4 R180, [R217+0x2900] ;  /* 0x00290000d9b4783b */ /* 0x000fec0000004200 */
[----:B------:R-:W-:Y:S02]  /*11680*/  F2FP.BF16.PACK_AB R12, R198, R199 ;  /* 0x000000c7c60c723e */ /* 0x000fe400000010ff */
[----:B------:R-:W-:Y:S03]  /*11690*/  F2FP.BF16.PACK_AB R13, R195, R196 ;  /* 0x000000c4c30d723e */ /* 0x000fe600000010ff */
[----:B----4-:R-:W-:Y:S02]  /*116a0*/  F2FP.BF16.PACK_AB R14, R194, R197 ;  /* 0x000000c5c20e723e */ /* 0x010fe400000010ff */
[----:B------:R-:W-:Y:S07]  /*116b0*/  F2FP.BF16.PACK_AB R15, R192, R193 ;  /* 0x000000c1c00f723e */ /* 0x000fee00000010ff */
[C---:B--2---:R-:W-:Y:S08]  /*116c0*/  HMMA.16816.F32.BF16 R4, R12.reuse, R16, R4 ;  /* 0x000000100c04723c */ /* 0x044ff00000041804 */
[C---:B------:R-:W-:Y:S01]  /*116d0*/  HMMA.16816.F32.BF16 R8, R12.reuse, R18, R8 ;  /* 0x000000120c08723c */ /* 0x040fe20000041808 */
[----:B------:R-:W1:Y:S07]  /*116e0*/  LDSM.16.MT88.4 R16, [R219+0x1100] ;  /* 0x00110000db10783b */ /* 0x000e6e0000004200 */
[C---:B------:R-:W-:Y:S08]  /*116f0*/  HMMA.16816.F32.BF16 R132, R12.reuse, R20, R132 ;  /* 0x000000140c84723c */ /* 0x040ff00000041884 */
        /* <DEDUP_REMOVED lines=42> */
[----:B------:R-:W-:Y:S01]  /*119a0*/  HMMA.16816.F32.BF16 R128, R12, R18, R128 ;  /* 0x000000120c80723c */ /* 0x000fe20000041880 */
[----:B------:R-:W1:Y:S03]  /*119b0*/  LDSM.16.MT88.4 R16, [R220+0x1900] ;  /* 0x00190000dc10783b */ /* 0x000e660000004200 */
[----:B---3--:R-:W-:Y:S02]  /*119c0*/  FFMA.FTZ R2, R2, R177, R200 ;  /* 0x000000b102027223 */ /* 0x008fe400000100c8 */
[----:B-----5:R-:W-:Y:S01]  /*119d0*/  FFMA.FTZ R0, R0, R32, R209 ;  /* 0x0000002000007223 */ /* 0x020fe200000100d1 */
[----:B------:R-:W-:Y:S01]  /*119e0*/  F2FP.BF16.PACK_AB R12, R190, R191 ;  /* 0x000000bfbe0c723e */ /* 0x000fe200000010ff */
[----:B------:R-:W-:Y:S01]  /*119f0*/  FADD.FTZ R2, R211, R2 ;  /* 0x00000002d3027221 */ /* 0x000fe20000010000 */
[----:B------:R-:W-:Y:S01]  /*11a00*/  F2FP.BF16.PACK_AB R13, R188, R189 ;  /* 0x000000bdbc0d723e */ /* 0x000fe200000010ff */
[----:B------:R-:W-:Y:S02]  /*11a10*/  LDSM.16.MT88.4 R32, [R217+0x5900] ;  /* 0x00590000d920783b */ /* 0x000fe40000004200 */
[----:B------:R-:W-:Y:S01]  /*11a20*/  F2FP.BF16.PACK_AB R14, R186, R187 ;  /* 0x000000bbba0e723e */ /* 0x000fe200000010ff */
[----:B------:R-:W-:Y:S01]  /*11a30*/  FADD.FTZ R2, R212, R2 ;  /* 0x00000002d4027221 */ /* 0x000fe20000010000 */
[----:B------:R-:W-:Y:S01]  /*11a40*/  F2FP.BF16.PACK_AB R15, R184, R185 ;  /* 0x000000b9b80f723e */ /* 0x000fe200000010ff */
[----:B------:R-:W-:Y:S02]  /*11a50*/  FADD.FTZ R0, R210, R0 ;  /* 0x00000000d2007221 */ /* 0x000fe40000010000 */
[----:B------:R-:W-:Y:S02]  /*11a60*/  FADD.FTZ R2, R214, R2 ;  /* 0x00000002d6027221 */ /* 0x000fe40000010000 */
[----:B------:R-:W-:Y:S02]  /*11a70*/  FADD.FTZ R0, R213, R0 ;  /* 0x00000000d5007221 */ /* 0x000fe40000010000 */
        /* <DEDUP_REMOVED lines=8> */
[C---:B----4-:R-:W-:Y:S04]  /*11b00*/  HMMA.16816.F32.BF16 R132, R12.reuse, R24, R132 ;  /* 0x000000180c84723c */ /* 0x050fe80000041884 */
[----:B------:R-:W-:Y:S02]  /*11b10*/  FADD.FTZ R2, R203, R2 ;  /* 0x00000002cb027221 */ /* 0x000fe40000010000 */
[----:B------:R-:W-:Y:S02]  /*11b20*/  FADD.FTZ R0, R205, R0 ;  /* 0x00000000cd007221 */ /* 0x000fe40000010000 */
[C---:B------:R-:W-:Y:S01]  /*11b30*/  HMMA.16816.F32.BF16 R136, R12.reuse, R26, R136 ;  /* 0x0000001a0c88723c */ /* 0x040fe20000041888 */
[----:B------:R-:W3:Y:S03]  /*11b40*/  LDSM.16.MT88.4 R24, [R217+0x4900] ;  /* 0x00490000d918783b */ /* 0x000ee60000004200 */
        /* <DEDUP_REMOVED lines=34> */
[----:B------:R-:W-:Y:S04]  /*11d70*/  FADD.FTZ R0, R184, R0 ;  /* 0x00000000b8007221 */ /* 0x000fe80000010000 */
[----:B------:R-:W-:Y:S01]  /*11d80*/  FADD.FTZ R0, R38, R0 ;  /* 0x0000000026007221 */ /* 0x000fe20000010000 */
[C---:B------:R-:W-:Y:S01]  /*11d90*/  HMMA.16816.F32.BF16 R56, R12.reuse, R22, R56 ;  /* 0x000000160c38723c */ /* 0x040fe20000041838 */
[----:B------:R-:W2:Y:S03]  /*11da0*/  LDSM.16.MT88.4 R20, [R218+0x7900] ;  /* 0x00790000da14783b */ /* 0x000ea60000004200 */
[----:B------:R-:W-:Y:S04]  /*11db0*/  FADD.FTZ R0, R39, R0 ;  /* 0x0000000027007221 */ /* 0x000fe80000010000 */
[C---:B---3--:R-:W-:Y:S04]  /*11dc0*/  HMMA.16816.F32.BF16 R60, R12.reuse, R24, R60 ;  /* 0x000000180c3c723c */ /* 0x048fe8000004183c */
[----:B------:R-:W-:Y:S04]  /*11dd0*/  FADD.FTZ R0, R42, R0 ;  /* 0x000000002a007221 */ /* 0x000fe80000010000 */
        /* <DEDUP_REMOVED lines=13> */
[----:B------:R-:W-:Y:S01]  /*11eb0*/  FADD.FTZ R0, R50, R3 ;  /* 0x0000000332007221 */ /* 0x000fe20000010000 */
[----:B------:R-:W-:Y:S03]  /*11ec0*/  STL [R1+0x20], R2 ;  /* 0x0000200201007387 */ /* 0x000fe60000100800 */
[C---:B------:R-:W-:Y:S01]  /*11ed0*/  FADD.FTZ R0, R36.reuse, R0 ;  /* 0x0000000024007221 */ /* 0x040fe20000010000 */
[C---:B------:R-:W-:Y:S01]  /*11ee0*/  HMMA.16816.F32.BF16 R80, R12.reuse, R22, R80 ;  /* 0x000000160c50723c */ /* 0x040fe20000041850 */
[----:B------:R-:W2:Y:S07]  /*11ef0*/  LDSM.16.MT88.4 R20, [R217+0xa900] ;  /* 0x00a90000d914783b */ /* 0x000eae0000004200 */
        /* <DEDUP_REMOVED lines=17> */
[----:B------:R-:W-:Y:S01]  /*12010*/  HMMA.16816.F32.BF16 R128, R12, R22, R128 ;  /* 0x000000160c80723c */ /* 0x000fe20000041880 */
[----:B------:R-:W2:Y:S06]  /*12020*/  LDSM.16.MT88.4 R20, [R219+0x2100] ;  /* 0x00210000db14783b */ /* 0x000eac0000004200 */
[----:B------:R-:W-:Y:S02]  /*12030*/  F2FP.BF16.PACK_AB R12, R37, R175 ;  /* 0x000000af250c723e */ /* 0x000fe400000010ff */
[----:B------:R-:W-:Y:S03]  /*12040*/  F2FP.BF16.PACK_AB R13, R39, R38 ;  /* 0x00000026270d723e */ /* 0x000fe600000010ff */
[----:B------:R-:W-:Y:S02]  /*12050*/  F2FP.BF16.PACK_AB R14, R41, R40 ;  /* 0x00000028290e723e */ /* 0x000fe400000010ff */
[----:B------:R-:W-:Y:S02]  /*12060*/  F2FP.BF16.PACK_AB R15, R43, R42 ;  /* 0x0000002a2b0f723e */ /* 0x000fe400000010ff */
[----:B------:R-:W-:Y:S05]  /*12070*/  MOV R175, R172 ;  /* 0x000000ac00af7202 */ /* 0x000fea0000000f00 */
        /* <DEDUP_REMOVED lines=52> */
[C---:B------:R-:W-:Y:S01]  /*123c0*/  HMMA.16816.F32.BF16 R176, R12.reuse, R180, R4 ;  /* 0x000000b40cb0723c */ /* 0x040fe20000041804 */
[----:B------:R-:W5:Y:S07]  /*123d0*/  LDSM.16.MT88.4 R4, [R220+0x5900] ;  /* 0x00590000dc04783b */ /* 0x000f6e0000004200 */
        /* <DEDUP_REMOVED lines=11> */
[C---:B------:R-:W-:Y:S08]  /*12490*/  HMMA.16816.F32.BF16 R156, R12.reuse, R32, R156 ;  /* 0x000000200c9c723c */ /* 0x040ff0000004189c */
[C---:B------:R-:W-:Y:S08]  /*124a0*/  HMMA.16816.F32.BF16 R160, R12.reuse, R34, R160 ;  /* 0x000000220ca0723c */ /* 0x040ff000000418a0 */
        /* <DEDUP_REMOVED lines=8> */
[----:B------:R-:W2:Y:S07]  /*12530*/  LDSM.16.MT88.4 R8, [R218+0xb900] ;  /* 0x00b90000da08783b */ /* 0x000eae0000004200 */
[C---:B-1----:R-:W-:Y:S08]  /*12540*/  HMMA.16816.F32.BF16 R68, R12.reuse, R16, R68 ;  /* 0x000000100c44723c */ /* 0x042ff00000041844 */
[C---:B------:R-:W-:Y:S01]  /*12550*/  HMMA.16816.F32.BF16 R72, R12.reuse, R18, R72 ;  /* 0x000000120c48723c */ /* 0x040fe20000041848 */
[----:B------:R-:W1:Y:S07]  /*12560*/  LDSM.16.MT88.4 R16, [R220+0xb900] ;  /* 0x00b90000dc10783b */ /* 0x000e6e0000004200 */
[C---:B----4-:R-:W-:Y:S08]  /*12570*/  HMMA.16816.F32.BF16 R76, R12.reuse, R24, R76 ;  /* 0x000000180c4c723c */ /* 0x050ff0000004184c */
[C---:B------:R-:W-:Y:S08]  /*12580*/  HMMA.16816.F32.BF16 R80, R12.reuse, R26, R80 ;  /* 0x0000001a0c50723c */ /* 0x040ff00000041850 */
[C---:B---3--:R-:W-:Y:S08]  /*12590*/  HMMA.16816.F32.BF16 R84, R12.reuse, R28, R84 ;  /* 0x0000001c0c54723c */ /* 0x048ff00000041854 */
[C---:B------:R-:W-:Y:S08]  /*125a0*/  HMMA.16816.F32.BF16 R88, R12.reuse, R30, R88 ;  /* 0x0000001e0c58723c */ /* 0x040ff00000041858 */
[C---:B--2---:R-:W-:Y:S08]  /*125b0*/  HMMA.16816.F32.BF16 R92, R12.reuse, R20, R92 ;  /* 0x000000140c5c723c */ /* 0x044ff0000004185c */
[C---:B------:R-:W-:Y:S08]  /*125c0*/  HMMA.16816.F32.BF16 R96, R12.reuse, R22, R96 ;  /* 0x000000160c60723c */ /* 0x040ff00000041860 */
[C---:B-----5:R-:W-:Y:S08]  /*125d0*/  HMMA.16816.F32.BF16 R100, R12.reuse, R4, R100 ;  /* 0x000000040c64723c */ /* 0x060ff00000041864 */
[C---:B------:R-:W-:Y:S01]  /*125e0*/  HMMA.16816.F32.BF16 R104, R12.reuse, R6, R104 ;  /* 0x000000060c68723c */ /* 0x040fe20000041868 */
[----:B------:R-:W2:Y:S07]  /*125f0*/  LDSM.16.MT88.4 R4, [R219+0xb900] ;  /* 0x00b90000db04783b */ /* 0x000eae0000004200 */
[C---:B------:R-:W-:Y:S08]  /*12600*/  HMMA.16816.F32.BF16 R108, R12.reuse, R8, R108 ;  /* 0x000000080c6c723c */ /* 0x040ff0000004186c */
[C---:B------:R-:W-:Y:S08]  /*12610*/  HMMA.16816.F32.BF16 R112, R12.reuse, R10, R112 ;  /* 0x0000000a0c70723c */ /* 0x040ff00000041870 */
[C---:B-1----:R-:W-:Y:S08]  /*12620*/  HMMA.16816.F32.BF16 R116, R12.reuse, R16, R116 ;  /* 0x000000100c74723c */ /* 0x042ff00000041874 */
[C---:B------:R-:W-:Y:S08]  /*12630*/  HMMA.16816.F32.BF16 R120, R12.reuse, R18, R120 ;  /* 0x000000120c78723c */ /* 0x040ff00000041878 */
[C---:B--2---:R-:W-:Y:S08]  /*12640*/  HMMA.16816.F32.BF16 R124, R12.reuse, R4, R124 ;  /* 0x000000040c7c723c */ /* 0x044ff0000004187c */
[----:B------:R-:W-:Y:S01]  /*12650*/  HMMA.16816.F32.BF16 R128, R12, R6, R128 ;  /* 0x000000060c80723c */ /* 0x000fe20000041880 */
[----:B------:R-:W-:-:S07]  /*12660*/  @P0 BRA `(.L_x_1582) ;  /* 0xffffbed000000947 */ /* 0x000fce000383ffff */
.L_x_1581:
[----:B------:R-:W2:Y:S04]  /*12670*/  LDL.LU R4, [R1+0x20] ;  /* 0x0000200001047983 */ /* 0x000ea80000300800 */
[----:B------:R-:W3:Y:S01]  /*12680*/  LDL.LU R2, [R1+0x24] ;  /* 0x0000240001027983 */ /* 0x000ee20000300800 */
[----:B------:R-:W-:-:S02]  /*12690*/  MOV R46, 0xff800000 ;  /* 0xff800000002e7802 */ /* 0x000fc40000000f00 */
[----:B------:R-:W-:Y:S02]  /*126a0*/  MOV R47, 0xff800000 ;  /* 0xff800000002f7802 */ /* 0x000fe40000000f00 */
[----:B------:R-:W-:Y:S01]  /*126b0*/  PLOP3.LUT P2, PT, PT, PT, PT, 0x8, 0x0 ;  /* 0x000000000000781c */ /* 0x000fe20003f4e170 */
        /* <DEDUP_REMOVED lines=152> */
.L_x_1569:
        /* <DEDUP_REMOVED lines=59> */
[----:B------:R-:W-:Y:S01]  /*133f0*/  F2FP.BF16.PACK_AB R170, R171, R170 ;  /* 0x000000aaabaa723e */ /* 0x000fe200000010ff */
[----:B------:R-:W-:Y:S01]  /*13400*/  IMAD.IADD R4, R4, 0x1, R2 ;  /* 0x0000000104047824 */ /* 0x000fe200078e0202 */
[----:B------:R-:W-:-:S02]  /*13410*/  F2FP.BF16.PACK_AB R35, R35, R52 ;  /* 0x000000342323723e */ /* 0x000fc400000010ff */
[----:B------:R-:W-:Y:S02]  /*13420*/  F2FP.BF16.PACK_AB R54, R55, R54 ;  /* 0x000000363736723e */ /* 0x000fe400000010ff */
[----:B------:R-:W-:Y:S02]  /*13430*/  F2FP.BF16.PACK_AB R34, R34, R56 ;  /* 0x000000382222723e */ /* 0x000fe400000010ff */
        /* <DEDUP_REMOVED lines=9> */
[----:B------:R-:W-:Y:S02]  /*134d0*/  F2FP.BF16.PACK_AB R70, R71, R70 ;  /* 0x000000464746723e */ /* 0x000fe400000010ff */
[----:B------:R-:W-:Y:S01]  /*134e0*/  F2FP.BF16.PACK_AB R30, R30, R72 ;  /* 0x000000481e1e723e */ /* 0x000fe200000010ff */
[----:B------:R-:W-:Y:S01]  /*134f0*/  STS [R2+0x400], R182 ;  /* 0x000400b602007388 */ /* 0x000fe20000000800 */
        /* <DEDUP_REMOVED lines=9> */
[----:B-1----:R-:W-:Y:S01]  /*13590*/  IMAD.MOV.U32 R44, RZ, RZ, 0x40 ;  /* 0x00000040ff2c7424 */ /* 0x002fe200078e00ff */
[----:B------:R-:W-:Y:S02]  /*135a0*/  F2FP.BF16.PACK_AB R86, R87, R86 ;  /* 0x000000565756723e */ /* 0x000fe400000010ff */
[----:B------:R-:W-:Y:S01]  /*135b0*/  STS [R4+0x400], R138 ;  /* 0x0004008a04007388 */ /* 0x000fe20000000800 */
[----:B------:R-:W-:-:S02]  /*135c0*/  F2FP.BF16.PACK_AB R26, R26, R88 ;  /* 0x000000581a1a723e */ /* 0x000fc400000010ff */
[----:B------:R-:W-:Y:S02]  /*135d0*/  F2FP.BF16.PACK_AB R90, R91, R90 ;  /* 0x0000005a5b5a723e */ /* 0x000fe400000010ff */
[----:B--2---:R-:W-:Y:S02]  /*135e0*/  SEL R7, R44, 0xffffffc0, !P2 ;  /* 0xffffffc02c077807 */ /* 0x004fe40005000000 */
[----:B------:R-:W-:Y:S02]  /*135f0*/  F2FP.BF16.PACK_AB R25, R25, R92 ;  /* 0x0000005c1919723e */ /* 0x000fe400000010ff */
[----:B------:R-:W-:Y:S02]  /*13600*/  F2FP.BF16.PACK_AB R94, R95, R94 ;  /* 0x0000005e5f5e723e */ /* 0x000fe400000010ff */
[----:B------:R-:W-:Y:S01]  /*13610*/  F2FP.BF16.PACK_AB R24, R24, R96 ;  /* 0x000000601818723e */ /* 0x000fe200000010ff */
[----:B---3--:R-:W-:Y:S01]  /*13620*/  IMAD.IADD R6, R0, 0x1, R7 ;  /* 0x0000000100067824 */ /* 0x008fe200078e0207 */
[----:B------:R-:W-:-:S02]  /*13630*/  F2FP.BF16.PACK_AB R98, R99, R98 ;  /* 0x000000626362723e */ /* 0x000fc400000010ff */
[----:B------:R-:W-:Y:S02]  /*13640*/  F2FP.BF16.PACK_AB R23, R23, R100 ;  /* 0x000000641717723e */ /* 0x000fe400000010ff */
[----:B------:R1:W-:Y:S01]  /*13650*/  STS [R6+0x80], R5 ;  /* 0x0000800506007388 */ /* 0x0003e20000000800 */
[----:B------:R-:W-:Y:S01]  /*13660*/  F2FP.BF16.PACK_AB R102, R103, R102 ;  /* 0x000000666766723e */ /* 0x000fe200000010ff */
[----:B----4-:R-:W-:Y:S02]  /*13670*/  IMAD.IADD R8, R7, 0x1, R2 ;  /* 0x0000000107087824 */ /* 0x010fe400078e0202 */
        /* <DEDUP_REMOVED lines=8> */
[----:B------:R-:W-:Y:S02]  /*13700*/  F2FP.BF16.PACK_AB R17, R17, R114 ;  /* 0x000000721111723e */ /* 0x000fe400000010ff */
[----:B------:R-:W-:Y:S02]  /*13710*/  F2FP.BF16.PACK_AB R16, R16, R116 ;  /* 0x000000741010723e */ /* 0x000fe400000010ff */
[----:B------:R-:W-:Y:S02]  /*13720*/  F2FP.BF16.PACK_AB R13, R13, R118 ;  /* 0x000000760d0d723e */ /* 0x000fe400000010ff */
[----:B------:R-:W-:-:S02]  /*13730*/  F2FP.BF16.PACK_AB R12, R12, R120 ;  /* 0x000000780c0c723e */ /* 0x000fc400000010ff */
[----:B------:R-:W-:Y:S01]  /*13740*/  F2FP.BF16.PACK_AB R11, R11, R122 ;  /* 0x0000007a0b0b723e */ /* 0x000fe200000010ff */
[----:B-1----:R-:W-:Y:S01]  /*13750*/  IMAD.IADD R5, R7, 0x1, R3 ;  /* 0x0000000107057824 */ /* 0x002fe200078e0203 */
[----:B------:R-:W-:Y:S01]  /*13760*/  F2FP.BF16.PACK_AB R9, R9, R124 ;  /* 0x0000007c0909723e */ /* 0x000fe200000010ff */
[----:B------:R-:W-:Y:S01]  /*13770*/  IMAD.IADD R7, R4, 0x1, R7 ;  /* 0x0000000104077824 */ /* 0x000fe200078e0207 */
[----:B------:R-:W-:Y:S02]  /*13780*/  F2FP.BF16.PACK_AB R15, R15, R126 ;  /* 0x0000007e0f0f723e */ /* 0x000fe400000010ff */
[----:B------:R-:W-:Y:S01]  /*13790*/  STS [R5+0x80], R42 ;  /* 0x0000802a05007388 */ /* 0x000fe20000000800 */
[----:B------:R-:W-:Y:S02]  /*137a0*/  F2FP.BF16.PACK_AB R14, R14, R128 ;  /* 0x000000800e0e723e */ /* 0x000fe400000010ff */
[----:B------:R-:W-:Y:S01]  /*137b0*/  F2FP.BF16.PACK_AB R10, R10, R130 ;  /* 0x000000820a0a723e */ /* 0x000fe200000010ff */
[----:B------:R-:W-:Y:S01]  /*137c0*/  STS [R5+0x480], R150 ;  /* 0x0004809605007388 */ /* 0x000fe20000000800 */
[----:B------:R-:W-:-:S03]  /*137d0*/  PLOP3.LUT P0, PT, PT, PT, UP1, 0x80, 0x0 ;  /* 0x000000000000781c */ /* 0x000fc60003f0f018 */
        /* <DEDUP_REMOVED lines=47> */
[----:B------:R3:W-:Y:S04]  /*13ad0*/  STS [R5+0xc480], R15 ;  /* 0x00c4800f05007388 */ /* 0x0007e80000000800 */
[----:B------:R3:W-:Y:S04]  /*13ae0*/  STS [R7+0xc000], R14 ;  /* 0x00c0000e07007388 */ /* 0x0007e80000000800 */
        /* <DEDUP_REMOVED lines=26> */
.L_x_1586:
        /* <DEDUP_REMOVED lines=83> */
[--C-:B------:R-:W-:Y:S01]  /*141c0*/  IMAD.MOV R8, RZ, RZ, -R4.reuse ;  /* 0x000000ffff087224 */ /* 0x100fe200078e0a04 */
[----:B------:R-:W-:Y:S01]  /*141d0*/  SHF.R.S32.HI R9, RZ, 0x1f, R4 ;  /* 0x0000001fff097819 */ /* 0x000fe20000011404 */
[----:B------:R1:W-:Y:S01]  /*141e0*/  SHFL.IDX PT, R10, R7, 0x1, 0x1c1f ;  /* 0x003c1f00070a7f89 */ /* 0x0003e200000e0000 */
[----:B------:R-:W-:Y:S01]  /*141f0*/  MOV R2, UR14 ;  /* 0x0000000e00027c02 */ /* 0x000fe20008000f00 */
[----:B------:R-:W-:-:S02]  /*14200*/  IMAD.U32 R3, RZ, RZ, UR15 ;  /* 0x0000000fff037e24 */ /* 0x000fc4000f8e00ff */
[----:B------:R-:W2:Y:S01]  /*14210*/  SHFL.IDX PT, R13, R5, RZ, 0x1c1f ;  /* 0x001c1fff050d7589 */ /* 0x000ea200000e0000 */
[----:B------:R-:W-:Y:S02]  /*14220*/  IMAD.U32 R3, RZ, RZ, UR7 ;  /* 0x00000007ff037e24 */ /* 0x000fe4000f8e00ff */
[----:B------:R-:W-:Y:S01]  /*14230*/  IMAD R6, R8, c[0x0][0x4e8], R6 ;  /* 0x00013a0008067a24 */ /* 0x000fe200078e0206 */
[----:B------:R3:W4:Y:S01]  /*14240*/  SHFL.IDX PT, R11, R5, 0x1, 0x1c1f ;  /* 0x003c1f00050b7f89 */ /* 0x00072200000e0000 */
        /* <DEDUP_REMOVED lines=9> */
[----:B------:R-:W-:Y:S01]  /*142e0*/  IMAD R7, R6, c[0x0][0x3dc], R4 ;  /* 0x0000f70006077a24 */ /* 0x000fe200078e0204 */
[-C--:B------:R-:W-:Y:S01]  /*142f0*/  ISETP.GE.OR P1, PT, R5, R29.reuse, P2 ;  /* 0x0000001d0500720c */ /* 0x080fe20001726670 */
[----:B------:R-:W-:Y:S01]  /*14300*/  IMAD.SHL.U32 R5, R18, 0x8, RZ ;  /* 0x0000000812057824 */ /* 0x000fe200078e00ff */
[----:B------:R-:W-:-:S04]  /*14310*/  ISETP.GE.OR P0, PT, R8, R29, P2 ;  /* 0x0000001d0800720c */ /* 0x000fc80001706670 */
[----:B------:R-:W-:Y:S01]  /*14320*/  LOP3.LUT R8, R17, 0x7ffffe00, R5, 0xf8, !PT ;  /* 0x7ffffe0011087812 */ /* 0x000fe200078ef805 */
[----:B------:R-:W-:-:S04]  /*14330*/  IMAD.WIDE.U32 R4, R6, c[0x0][0x3d8], R2 ;  /* 0x0000f60006047a25 */ /* 0x000fc800078e0002 */
        /* <DEDUP_REMOVED lines=50> */
.L_x_1588:
[----:B--234-:R-:W-:Y:S05]  /*14660*/  BSYNC B0 ;  /* 0x0000000000007941 */ /* 0x01cfea0003800000 */
.L_x_1587:
        /* <DEDUP_REMOVED lines=30> */
.L_x_1590:
[----:B------:R-:W-:Y:S05]  /*14850*/  BSYNC B0 ;  /* 0x0000000000007941 */ /* 0x000fea0003800000 */
.L_x_1589:
        /* <DEDUP_REMOVED lines=30> */
.L_x_1592:
[----:B------:R-:W-:Y:S05]  /*14a40*/  BSYNC B0 ;  /* 0x0000000000007941 */ /* 0x000fea0003800000 */
.L_x_1591:
        /* <DEDUP_REMOVED lines=31> */
.L_x_1585:
        /* <DEDUP_REMOVED lines=31> */
.L_x_1593:
        /* <DEDUP_REMOVED lines=43> */
.L_x_1595:
[----:B------:R-:W-:Y:S05]  /*150e0*/  BSYNC B0 ;  /* 0x0000000000007941 */ /* 0x000fea0003800000 */
.L_x_1594:
        /* <DEDUP_REMOVED lines=77> */
.L_x_1597:
[----:B------:R-:W-:Y:S05]  /*155c0*/  BSYNC B0 ;  /* 0x0000000000007941 */ /* 0x000fea0003800000 */
.L_x_1596:
        /* <DEDUP_REMOVED lines=27> */
.L_x_1599:
[----:B------:R-:W-:Y:S05]  /*15780*/  BSYNC B0 ;  /* 0x0000000000007941 */ /* 0x000fea0003800000 */
.L_x_1598:
        /* <DEDUP_REMOVED lines=27> */
.L_x_1601:
[----:B------:R-:W-:Y:S05]  /*15940*/  BSYNC B0 ;  /* 0x0000000000007941 */ /* 0x000fea0003800000 */
.L_x_1600:
        /* <DEDUP_REMOVED lines=28> */
.L_x_1602:
        /* <DEDUP_REMOVED lines=15> */
.L_x_1792:


//--------------------- .text._ZN7cutlass13device_kernelIN5flash19enable_sm80_to_sm89INS1_16FlashAttnFwdSm80INS1_25CollectiveMainloopFwdSm80ILi8ELi1ELb0EN4cute5tupleIJNS5_1CILi128EEENS7_ILi48EEENS7_ILi256EEEEEELi256ENS_10bfloat16_tEfNS_4arch4Sm80ELb1ELb0ELb0ELb1ELb1ELb1ELb1ELb0EEENS1_21CollectiveEpilogueFwdINS6_IJS8_SA_S9_EEENS6_IJNS7_ILi1EEESI_SI_EEESC_SE_Li256ELb1ELb1ELb0ELb0EEENS1_19SingleTileSchedulerILb1ELb0ELb1ELi128EEEEEEEEEvNT_6ParamsE --------------------------
	.section	.text._ZN7cutlass13device_kernelIN5flash19enable_sm80_to_sm89INS1_16FlashAttnFwdSm80INS1_25CollectiveMainloopFwdSm80ILi8ELi1ELb0EN4cute5tupleIJNS5_1CILi128EEENS7_ILi48EEENS7_ILi256EEEEEELi256ENS_10bfloat16_tEfNS_4arch4Sm80ELb1ELb0ELb0ELb1ELb1ELb1ELb1ELb0EEENS1_21CollectiveEpilogueFwdINS6_IJS8_SA_S9_EEENS6_IJNS7_ILi1EEESI_SI_EEESC_SE_Li256ELb1ELb1ELb0ELb0EEENS1_19SingleTileSchedulerILb1ELb0ELb1ELi128EEEEEEEEEvNT_6ParamsE,"ax",@progbits
	.sectioninfo	@"SHI_REGISTERS=253"
	.align	128
.text._ZN7cutlass13device_kernelIN5flash19enable_sm80_to_sm89INS1_16FlashAttnFwdSm80INS1_25CollectiveMainloopFwdSm80ILi8ELi1ELb0EN4cute5tupleIJNS5_1CILi128EEENS7_ILi48EEENS7_ILi256EEEEEELi256ENS_10bfloat16_tEfNS_4arch4Sm80ELb1ELb0ELb0ELb1ELb1ELb1ELb1ELb0EEENS1_21CollectiveEpilogueFwdINS6_IJS8_SA_S9_EEENS6_IJNS7_ILi1EEESI_SI_EEESC_SE_Li256ELb1ELb1ELb0ELb0EEENS1_19SingleTileSchedulerILb1ELb0ELb1ELi128EEEEEEEEEvNT_6ParamsE:
        .type           _ZN7cutlass13device_kernelIN5flash19enable_sm80_to_sm89INS1_16FlashAttnFwdSm80INS1_25CollectiveMainloopFwdSm80ILi8ELi1ELb0EN4cute5tupleIJNS5_1CILi128EEENS7_ILi48EEENS7_ILi256EEEEEELi256ENS_10bfloat16_tEfNS_4arch4Sm80ELb1ELb0ELb0ELb1ELb1ELb1ELb1ELb0EEENS1_21CollectiveEpilogueFwdINS6_IJS8_SA_S9_EEENS6_IJNS7_ILi1EEESI_SI_EEESC_SE_Li256ELb1ELb1ELb0ELb0EEENS1_19SingleTileSchedulerILb1ELb0ELb1ELi128EEEEEEEEEvNT_6ParamsE,@function
        .size           _ZN7cutlass13device_kernelIN5flash19enable_sm80_to_sm89INS1_16FlashAttnFwdSm80INS1_25CollectiveMainloopFwdSm80ILi8ELi1ELb0EN4cute5tupleIJNS5_1CILi128EEENS7_ILi48EEENS7_ILi256EEEEEELi256ENS_10bfloat16_tEfNS_4arch4Sm80ELb1ELb0ELb0ELb1ELb1ELb1ELb1ELb0EEENS1_21CollectiveEpilogueFwdINS6_IJS8_SA_S9_EEENS6_IJNS7_ILi1EEESI_SI_EEESC_SE_Li256ELb1ELb1ELb0ELb0EEENS1_19SingleTileSchedulerILb1ELb0ELb1ELi128EEEEEEEEEvNT_6ParamsE,(.L_x_1793 - _ZN7cutlass13device_kernelIN5flash19enable_sm80_to_sm89INS1_16FlashAttnFwdSm80INS1_25CollectiveMainloopFwdSm80ILi8ELi1ELb0EN4cute5tupleIJNS5_1CILi128EEENS7_ILi48EEENS7_ILi256EEEEEELi256ENS_10bfloat16_tEfNS_4arch4Sm80ELb1ELb0ELb0ELb1ELb1ELb1ELb1ELb0EEENS1_21CollectiveEpilogueFwdINS6_IJS8_SA_S9_EEENS6_IJNS7_ILi1EEESI_SI_EEESC_SE_Li256ELb1ELb1ELb0ELb0EEENS1_19SingleTileSchedulerILb1ELb0ELb1ELi128EEEEEEEEEvNT_6ParamsE)
        .other          _ZN7cutlass13device_kernelIN5flash19enable_sm80_to_sm89INS1_16FlashAttnFwdSm80INS1_25CollectiveMainloopFwdSm80ILi8ELi1ELb0EN4cute5tupleIJNS5_1CILi128EEENS7_ILi48EEENS7_ILi256EEEEEELi256ENS_10bfloat16_tEfNS_4arch4Sm80ELb1ELb0ELb0ELb1ELb1ELb1ELb1ELb0EEENS1_21CollectiveEpilogueFwdINS6_IJS8_SA_S9_EEENS6_IJNS7_ILi1EEESI_SI_EEESC_SE_Li256ELb1ELb1ELb0ELb0EEENS1_19SingleTileSchedulerILb1ELb0ELb1ELi128EEEEEEEEEvNT_6ParamsE,@"STO_CUDA_ENTRY STV_DEFAULT"
_ZN7cutlass13device_kernelIN5flash19enable_sm80_to_sm89INS1_16FlashAttnFwdSm80INS1_25CollectiveMainloopFwdSm80ILi8ELi1ELb0EN4cute5tupleIJNS5_1CILi128EEENS7_ILi48EEENS7_ILi256EEEEEELi256ENS_10bfloat16_tEfNS_4arch4Sm80ELb1ELb0ELb0ELb1ELb1ELb1ELb1ELb0EEENS1_21CollectiveEpilogueFwdINS6_IJS8_SA_S9_EEENS6_IJNS7_ILi1EEESI_SI_EEESC_SE_Li256ELb1ELb1ELb0ELb0EEENS1_19SingleTileSchedulerILb1ELb0ELb1ELi128EEEEEEEEEvNT_6ParamsE:
        /* <DEDUP_REMOVED lines=20> */
.L_x_1604:
        /* <DEDUP_REMOVED lines=13> */
.L_x_1606:
[----:B------:R-:W-:Y:S02]  /*0210*/  ULDC UR5, c[0x0][0x54c] ;  /* 0x0001530000057ab9 */ /* 0x000fe40000000800 */
.L_x_1605:
[----:B------:R-:W-:Y:S02]  /*0220*/  ULDC UR4, c[0x0][0x548] ;  /* 0x0001520000047ab9 */ /* 0x000fe40000000800 */
[----:B------:R-:W-:-:S02]  /*0230*/  USHF.L.U32 UR18, UR17, 0x7, URZ ;  /* 0x0000000711127899 */ /* 0x000fc4000800063f */
[----:B------:R-:W-:-:S04]  /*0240*/  UIMAD UR4, UR5, UR4, URZ ;  /* 0x00000004050472a4 */ /* 0x000fc8000f8e023f */
[----:B------:R-:W-:-:S04]  /*0250*/  UISETP.GE.AND UP0, UPT, UR18, UR4, UPT ;  /* 0x000000041200728c */ /* 0x000fc8000bf06270 */
[----:B------:R-:W-:Y:S01]  /*0260*/  USEL UR22, UR22, 0xffffffff, !UP0 ;  /* 0xffffffff16167887 */ /* 0x000fe2000c000000 */
[----:B------:R-:W-:Y:S05]  /*0270*/  BRA `(.L_x_1607) ;  /* 0x000001b000007947 */ /* 0x000fea0003800000 */
.L_x_1603:
        /* <DEDUP_REMOVED lines=8> */
.L_x_1608:
        /* <DEDUP_REMOVED lines=13> */
.L_x_1610:
[----:B------:R-:W-:Y:S02]  /*03d0*/  ULDC UR5, c[0x0][0x54c] ;  /* 0x0001530000057ab9 */ /* 0x000fe40000000800 */
.L_x_1609:
[----:B------:R-:W-:Y:S02]  /*03e0*/  ULDC UR4, c[0x0][0x548] ;  /* 0x0001520000047ab9 */ /* 0x000fe40000000800 */
[----:B------:R-:W-:-:S02]  /*03f0*/  USHF.L.U32 UR18, UR17, 0x7, URZ ;  /* 0x0000000711127899 */ /* 0x000fc4000800063f */
[----:B------:R-:W-:-:S04]  /*0400*/  UIMAD UR4, UR5, UR4, URZ ;  /* 0x00000004050472a4 */ /* 0x000fc8000f8e023f */
[----:B------:R-:W-:-:S04]  /*0410*/  UISETP.GE.AND UP0, UPT, UR18, UR4, UPT ;  /* 0x000000041200728c */ /* 0x000fc8000bf06270 */
[----:B------:R-:W-:-:S06]  /*0420*/  USEL UR22, UR22, 0xffffffff, !UP0 ;  /* 0xffffffff16167887 */ /* 0x000fcc000c000000 */
.L_x_1607:
        /* <DEDUP_REMOVED lines=51> */
[----:B------:R-:W-:-:S03]  /*0760*/  UIMAD UR5, UR4, UR5, URZ ;  /* 0x00000005040572a4 */ /* 0x000fc6000f8e023f */
        /* <DEDUP_REMOVED lines=12> */
.L_x_1611:
        /* <DEDUP_REMOVED lines=8> */
[----:B----4-:R1:W4:Y:S02]  /*08b0*/  R2UR UR5, R0 ;  /* 0x00000000000573c2 */ /* 0x01032400000e0000 */
[----:B-1--4-:R-:W-:Y:S05]  /*08c0*/  BRA `(.L_x_1613) ;  /* 0x0000006000007947 */ /* 0x012fea0003800000 */
.L_x_1612:
[----:B------:R-:W-:Y:S05]  /*08d0*/  @!P4 BRA `(.L_x_1613) ;  /* 0x000000500000c947 */ /* 0x000fea0003800000 */
[----:B-1--4-:R-:W4:Y:S04]  /*08e0*/  LDG.E R0, [R8.64] ;  /* 0x0000001a08007981 */ /* 0x012f28000c1e1900 */
[----:B---3--:R-:W3:Y:S01]  /*08f0*/  LDG.E R3, [R8.64+0x4] ;  /* 0x0000041a08037981 */ /* 0x008ee2000c1e1900 */
[----:B----4-:R-:W1:Y:S08]  /*0900*/  R2UR UR5, R0 ;  /* 0x00000000000573c2 */ /* 0x010e7000000e0000 */
[----:B---3--:R-:W1:Y:S02]  /*0910*/  R2UR UR6, R3 ;  /* 0x00000000030673c2 */ /* 0x008e6400000e0000 */
[----:B-1----:R-:W-:-:S06]  /*0920*/  UIADD3 UR5, -UR5, UR6, URZ ;  /* 0x0000000605057290 */ /* 0x002fcc000fffe13f */
.L_x_1613:
        /* <DEDUP_REMOVED lines=23> */
[----:B------:R-:W-:Y:S02]  /*0aa0*/  @UP2 USHF.R.U32.HI UR6, URZ, UR7, UR25 ;  /* 0x000000073f062299 */ /* 0x000fe40008011619 */
[----:B------:R-:W-:-:S02]  /*0ab0*/  UIADD3 UR7, UR14, 0x2f, URZ ;  /* 0x0000002f0e077890 */ /* 0x000fc4000fffe03f */
[----:B--2---:R-:W-:Y:S02]  /*0ac0*/  UIADD3 UR12, UR14, 0x30, -UR21 ;  /* 0x000000300e0c7890 */ /* 0x004fe4000fffe815 */
[----:B------:R-:W-:Y:S02]  /*0ad0*/  UIMAD.WIDE UR24, UR7, 0x2aaaaaab, URZ ;  /* 0x2aaaaaab071878a5 */ /* 0x000fe4000f8e023f */
[----:B------:R-:W-:-:S04]  /*0ae0*/  UIADD3 UR6, UR12, UR6, URZ ;  /* 0x000000060c067290 */ /* 0x000fc8000fffe03f */
[----:B------:R-:W-:Y:S02]  /*0af0*/  UIMAD.WIDE UR6, UR6, 0x2aaaaaab, URZ ;  /* 0x2aaaaaab060678a5 */ /* 0x000fe4000f8e023f */
[----:B------:R-:W-:Y:S02]  /*0b00*/  UMOV UR9, UR25 ;  /* 0x0000001900097c82 */ /* 0x000fe40008000000 */
[----:B------:R-:W-:Y:S02]  /*0b10*/  USHF.R.U32.HI UR13, URZ, 0x1f, UR9 ;  /* 0x0000001f3f0d7899 */ /* 0x000fe40008011609 */
[----:B------:R-:W-:Y:S02]  /*0b20*/  USHF.R.U32.HI UR6, URZ, 0x1f, UR7 ;  /* 0x0000001f3f067899 */ /* 0x000fe40008011607 */
[----:B------:R-:W-:Y:S02]  /*0b30*/  ULEA.HI.SX32 UR13, UR9, UR13, 0x1d ;  /* 0x0000000d090d7291 */ /* 0x000fe4000f8fea3f */
[----:B------:R-:W-:-:S04]  /*0b40*/  ULEA.HI.SX32 UR6, UR7, UR6, 0x1d ;  /* 0x0000000607067291 */ /* 0x000fc8000f8fea3f */
[----:B------:R-:W-:-:S04]  /*0b50*/  UISETP.LT.AND UP0, UPT, UR13, UR6, UPT ;  /* 0x000000060d00728c */ /* 0x000fc8000bf01270 */
[----:B------:R-:W-:Y:S02]  /*0b60*/  USEL UR7, UR13, UR6, UP0 ;  /* 0x000000060d077287 */ /* 0x000fe40008000000 */
[----:B------:R-:W-:Y:S02]  /*0b70*/  UIADD3 UR6, -UR8, URZ, URZ ;  /* 0x0000003f08067290 */ /* 0x000fe4000fffe13f */
[----:B------:R-:W-:Y:S02]  /*0b80*/  UIMAD UR7, UR7, 0x30, -UR8 ;  /* 0x00000030070778a4 */ /* 0x000fe4000f8e0a08 */
[----:B------:R-:W-:Y:S02]  /*0b90*/  UISETP.LT.AND UP1, UPT, URZ, UR6, UPT ;  /* 0x000000063f00728c */ /* 0x000fe4000bf21270 */
[----:B------:R-:W-:Y:S02]  /*0ba0*/  UISETP.LT.AND UP0, UPT, UR7, UR4, UPT ;  /* 0x000000040700728c */ /* 0x000fe4000bf01270 */
[----:B------:R-:W-:-:S02]  /*0bb0*/  USEL UR6, URZ, UR6, !UP1 ;  /* 0x000000063f067287 */ /* 0x000fc4000c800000 */
[----:B------:R-:W-:Y:S02]  /*0bc0*/  USEL UR7, UR7, UR4, UP0 ;  /* 0x0000000407077287 */ /* 0x000fe40008000000 */
[----:B------:R-:W-:Y:S02]  /*0bd0*/  UIMAD.WIDE.U32 UR24, UR6, -0x55555555, URZ ;  /* 0xaaaaaaab061878a5 */ /* 0x000fe4000f8e003f */
[----:B------:R-:W-:-:S11]  /*0be0*/  UISETP.GT.AND UP0, UPT, UR7, UR6, UPT ;  /* 0x000000060700728c */ /* 0x000fd6000bf04270 */
[----:B------:R-:W-:-:S04]  /*0bf0*/  @UP0 UIADD3 UR7, UR7, 0x2f, URZ ;  /* 0x0000002f07070890 */ /* 0x000fc8000fffe03f */
[----:B------:R-:W-:Y:S02]  /*0c00*/  UIMAD.WIDE UR8, UR7, 0x2aaaaaab, URZ ;  /* 0x2aaaaaab070878a5 */ /* 0x000fe4000f8e023f */
[----:B------:R-:W-:Y:S02]  /*0c10*/  USHF.R.U32.HI UR7, URZ, 0x5, UR25 ;  /* 0x000000053f077899 */ /* 0x000fe40008011619 */
[----:B------:R-:W-:-:S05]  /*0c20*/  @UP0 USHF.R.U32.HI UR8, URZ, 0x1f, UR9 ;  /* 0x0000001f3f080899 */ /* 0x000fca0008011609 */
[----:B------:R-:W-:Y:S02]  /*0c30*/  UMOV UR6, UR7 ;  /* 0x0000000700067c82 */ /* 0x000fe40008000000 */
[----:B------:R-:W-:-:S04]  /*0c40*/  @UP0 ULEA.HI.SX32 UR6, UR9, UR8, 0x1d ;  /* 0x0000000809060291 */ /* 0x000fc8000f8fea3f */
[----:B------:R-:W-:-:S06]  /*0c50*/  UISETP.GT.AND UP0, UPT, UR6, UR7, UPT ;  /* 0x000000070600728c */ /* 0x000fcc000bf04270 */
[----:B------:R-:W-:-:S13]  /*0c60*/  PLOP3.LUT P0, PT, PT, PT, UP0, 0x80, 0x0 ;  /* 0x000000000000781c */ /* 0x000fda0003f0f008 */
[----:B------:R-:W-:Y:S05]  /*0c70*/  @!P0 BRA `(.L_x_1614) ;  /* 0x00006f9000008947 */ /* 0x000fea0003800000 */
[----:B-1----:R-:W-:Y:S02]  /*0c80*/  ULDC.64 UR8, c[0x0][0x340] ;  /* 0x0000d00000087ab9 */ /* 0x002fe40000000a00 */
[----:B------:R-:W-:Y:S01]  /*0c90*/  UISETP.NE.U32.AND UP1, UPT, URZ, UR8, UPT ;  /* 0x000000083f00728c */ /* 0x000fe2000bf25070 */
[----:B------:R-:W-:Y:S01]  /*0ca0*/  SHF.R.S32.HI R6, RZ, 0x1f, R215 ;  /* 0x0000001fff067819 */ /* 0x000fe200000114d7 */
[----:B------:R-:W-:Y:S02]  /*0cb0*/  UMOV UR39, 0x30 ;  /* 0x0000003000277882 */ /* 0x000fe40000000000 */
[----:B------:R-:W-:Y:S02]  /*0cc0*/  UISETP.NE.AND.EX UP1, UPT, URZ, UR9, UPT, UP1 ;  /* 0x000000093f00728c */ /* 0x000fe4000bf25310 */
[----:B------:R-:W-:Y:S02]  /*0cd0*/  ULDC.64 UR24, c[0x0][0x238] ;  /* 0x00008e0000187ab9 */ /* 0x000fe40000000a00 */
[----:B------:R-:W-:-:S02]  /*0ce0*/  ULDC.64 UR8, c[0x0][0x340] ;  /* 0x0000d00000087ab9 */ /* 0x000fc40000000a00 */
[----:B------:R-:W-:-:S05]  /*0cf0*/  PLOP3.LUT P1, PT, PT, PT, UP1, 0x80, 0x0 ;  /* 0x000000000000781c */ /* 0x000fca0003f2f018 */
[----:B------:R-:W-:Y:S01]  /*0d00*/  @UP1 UIMAD.WIDE UR8, UR22, UR10, UR8 ;  /* 0x0000000a160812a5 */ /* 0x000fe2000f8e0208 */
[-C--:B------:R-:W-:Y:S01]  /*0d10*/  LEA.HI R4, R6, R215.reuse, RZ, 0x3 ;  /* 0x000000d706047211 */ /* 0x080fe200078f18ff */
[----:B------:R-:W-:Y:S02]  /*0d20*/  UIADD3 UR6, UR6, -0x1, URZ ;  /* 0xffffffff06067890 */ /* 0x000fe4000fffe03f */
[----:B------:R-:W-:Y:S02]  /*0d30*/  ULDC.64 UR10, c[0x0][0x240] ;  /* 0x00009000000a7ab9 */ /* 0x000fe40000000a00 */
[----:B------:R-:W-:Y:S02]  /*0d40*/  IMAD.U32 R8, RZ, RZ, UR8 ;  /* 0x00000008ff087e24 */ /* 0x000fe4000f8e00ff */
[----:B------:R-:W-:Y:S01]  /*0d50*/  IMAD.U32 R9, RZ, RZ, UR9 ;  /* 0x00000009ff097e24 */ /* 0x000fe2000f8e00ff */
[----:B------:R-:W-:Y:S01]  /*0d60*/  SHF.R.S32.HI R16, RZ, 0x3, R4 ;  /* 0x00000003ff107819 */ /* 0x000fe20000011404 */
[----:B------:R-:W-:Y:S01]  /*0d70*/  UIMAD UR28, UR6, -0x30, UR4 ;  /* 0xffffffd0061c78a4 */ /* 0x000fe2000f8e0204 */
[----:B------:R-:W-:Y:S01]  /*0d80*/  LOP3.LUT R4, R4, 0xfffffff8, RZ, 0xc0, !PT ;  /* 0xfffffff804047812 */ /* 0x000fe200078ec0ff */
[----:B------:R-:W-:Y:S01]  /*0d90*/  ULDC.64 UR8, c[0x0][0x260] ;  /* 0x0000980000087ab9 */ /* 0x000fe20000000a00 */
[----:B------:R-:W-:Y:S01]  /*0da0*/  SHF.R.S32.HI R5, RZ, 0x1f, R16 ;  /* 0x0000001fff057819 */ /* 0x000fe20000011410 */
[----:B------:R1:W2:Y:S01]  /*0db0*/  @P1 LDG.E R0, [R8.64] ;  /* 0x0000001a08001981 */ /* 0x0002a2000c1e1900 */
[----:B-----5:R-:W-:Y:S01]  /*0dc0*/  IADD3 R148, P0, R16, R2, RZ ;  /* 0x0000000210947210 */ /* 0x020fe20007f1e0ff */
[----:B------:R-:W-:Y:S01]  /*0dd0*/  IMAD.IADD R3, R215, 0x1, -R4 ;  /* 0x00000001d7037824 */ /* 0x000fe200078e0a04 */
[----:B------:R-:W-:Y:S01]  /*0de0*/  UISETP.LT.AND UP0, UPT, UR28, 0x30, UPT ;  /* 0x000000301c00788c */ /* 0x000fe2000bf01270 */
[----:B------:R-:W-:Y:S01]  /*0df0*/  LEA.HI R6, R6, R215, RZ, 0x6 ;  /* 0x000000d706067211 */ /* 0x000fe200078f30ff */
[----:B------:R-:W-:Y:S01]  /*0e00*/  UIMAD UR10, UR15, UR10, URZ ;  /* 0x0000000a0f0a72a4 */ /* 0x000fe2000f8e023f */
[C---:B------:R-:W-:Y:S01]  /*0e10*/  IMAD.SHL.U32 R18, R3.reuse, 0x8, RZ ;  /* 0x0000000803127824 */ /* 0x040fe200078e00ff */
[----:B------:R-:W-:Y:S01]  /*0e20*/  LEA.HI.X.SX32 R149, R2, R5, 0x1, P0 ;  /* 0x0000000502957211 */ /* 0x000fe200000f0eff */
[----:B------:R-:W-:Y:S01]  /*0e30*/  USEL UR29, UR28, 0x30, UP0 ;  /* 0x000000301c1d7887 */ /* 0x000fe20008000000 */
[----:B------:R-:W-:Y:S01]  /*0e40*/  IMAD.SHL.U32 R20, R3, 0x4, RZ ;  /* 0x0000000403147824 */ /* 0x000fe200078e00ff */
[----:B------:R-:W-:Y:S01]  /*0e50*/  UIMAD UR8, UR15, UR8, URZ ;  /* 0x000000080f0872a4 */ /* 0x000fe2000f8e023f */
[--C-:B------:R-:W-:Y:S01]  /*0e60*/  SHF.R.S32.HI R19, RZ, 0x1f, R18.reuse ;  /* 0x0000001fff137819 */ /* 0x100fe20000011412 */
[----:B------:R-:W-:Y:S01]  /*0e70*/  IMAD R7, R149, c[0x0][0x238], RZ ;  /* 0x00008e0095077a24 */ /* 0x000fe200078e02ff */
[----:B------:R-:W-:Y:S01]  /*0e80*/  USHF.R.S32.HI UR31, URZ, 0x1f, UR22 ;  /* 0x0000001f3f1f7899 */ /* 0x000fe20008011416 */
[----:B------:R-:W-:Y:S01]  /*0e90*/  IADD3 R2, -R16, UR29, RZ ;  /* 0x0000001d10027c10 */ /* 0x000fe2000fffe1ff */
[----:B------:R-:W-:Y:S01]  /*0ea0*/  UIMAD UR28, UR16, UR11, UR10 ;  /* 0x0000000b101c72a4 */ /* 0x000fe2000f8e020a */
[----:B------:R-:W-:Y:S01]  /*0eb0*/  IMAD R10, R148, c[0x0][0x23c], R7 ;  /* 0x00008f00940a7a24 */ /* 0x000fe200078e0207 */
[----:B------:R-:W-:Y:S01]  /*0ec0*/  USEL UR34, UR22, URZ, !UP3 ;  /* 0x0000003f16227287 */ /* 0x000fe2000d800000 */
[C---:B------:R-:W-:Y:S01]  /*0ed0*/  ISETP.GE.AND P0, PT, R2.reuse, 0x1, PT ;  /* 0x000000010200780c */ /* 0x040fe20003f06270 */
[----:B------:R-:W-:Y:S01]  /*0ee0*/  USEL UR33, UR31, URZ, !UP3 ;  /* 0x0000003f1f217287 */ /* 0x000fe2000d800000 */
[----:B------:R-:W-:Y:S01]  /*0ef0*/  ISETP.GT.AND P3, PT, R2, 0x20, PT ;  /* 0x000000200200780c */ /* 0x000fe20003f64270 */
[----:B------:R-:W-:Y:S01]  /*0f00*/  IMAD.U32 R2, RZ, RZ, UR16 ;  /* 0x00000010ff027e24 */ /* 0x000fe2000f8e00ff */
[----:B------:R-:W-:Y:S01]  /*0f10*/  UIMAD UR10, UR16, UR9, UR8 ;  /* 0x00000009100a72a4 */ /* 0x000fe2000f8e0208 */
[----:B------:R-:W-:Y:S01]  /*0f20*/  IMAD.U32 R150, RZ, RZ, UR34 ;  /* 0x00000022ff967e24 */ /* 0x000fe2000f8e00ff */
[----:B------:R-:W-:Y:S01]  /*0f30*/  UIMAD UR23, UR39, UR25, URZ ;  /* 0x00000019271772a4 */ /* 0x000fe2000f8e023f */
[----:B-1----:R-:W-:Y:S01]  /*0f40*/  IMAD.WIDE.U32 R8, R148, c[0x0][0x238], R18 ;  /* 0x00008e0094087a25 */ /* 0x002fe200078e0012 */
[----:B------:R-:W-:Y:S01]  /*0f50*/  ULDC.64 UR8, c[0x0][0x248] ;  /* 0x0000920000087ab9 */ /* 0x000fe20000000a00 */
[----:B------:R-:W-:Y:S01]  /*0f60*/  IADD3 R15, R20, 0x40, RZ ;  /* 0x00000040140f7810 */ /* 0x000fe20007ffe0ff */
[----:B------:R-:W-:Y:S01]  /*0f70*/  UIMAD UR8, UR33, UR8, URZ ;  /* 0x00000008210872a4 */ /* 0x000fe2000f8e023f */
[----:B------:R-:W-:Y:S01]  /*0f80*/  IMAD.IADD R11, R9, 0x1, R10 ;  /* 0x00000001090b7824 */ /* 0x000fe200078e020a */
[----:B------:R-:W-:Y:S01]  /*0f90*/  UIMAD.WIDE.U32 UR24, UR39, UR24, URZ ;  /* 0x00000018271872a5 */ /* 0x000fe2000f8e003f */
[----:B------:R-:W-:Y:S01]  /*0fa0*/  IMAD.MOV.U32 R10, RZ, RZ, R8 ;  /* 0x000000ffff0a7224 */ /* 0x000fe200078e0008 */
[----:B------:R-:W-:Y:S01]  /*0fb0*/  UIMAD UR11, UR34, UR9, UR8 ;  /* 0x00000009220b72a4 */ /* 0x000fe2000f8e0208 */
[----:B------:R-:W-:Y:S01]  /*0fc0*/  IMAD.SHL.U32 R113, R16, 0x40, RZ ;  /* 0x0000004010717824 */ /* 0x000fe200078e00ff */
[----:B------:R-:W-:Y:S01]  /*0fd0*/  UIADD3 UR23, UR25, UR23, URZ ;  /* 0x0000001719177290 */ /* 0x000fe2000fffe03f */
[----:B------:R-:W-:Y:S01]  /*0fe0*/  IMAD.WIDE.U32 R152, R2, c[0x0][0x240], R10 ;  /* 0x0000900002987a25 */ /* 0x000fe200078e000a */
[----:B------:R-:W-:Y:S01]  /*0ff0*/  USHF.R.S32.HI UR30, URZ, 0x1f, UR6 ;  /* 0x0000001f3f1e7899 */ /* 0x000fe20008011406 */
[----:B------:R-:W-:Y:S01]  /*1000*/  IADD3 R114, R18, 0x80, RZ ;  /* 0x0000008012727810 */ /* 0x000fe20007ffe0ff */
[----:B------:R-:W-:Y:S01]  /*1010*/  UIMAD UR32, UR23, UR6, URZ ;  /* 0x00000006172072a4 */ /* 0x000fe2000f8e023f */
[----:B------:R-:W-:Y:S01]  /*1020*/  IMAD R9, R5, c[0x0][0x280], RZ ;  /* 0x0000a00005097a24 */ /* 0x000fe200078e02ff */
[----:B------:R-:W-:Y:S01]  /*1030*/  IADD3 R153, R153, UR28, RZ ;  /* 0x0000001c99997c10 */ /* 0x000fe2000fffe0ff */
[----:B------:R-:W-:Y:S01]  /*1040*/  IMAD.SHL.U32 R6, R6, 0x8, RZ ;  /* 0x0000000806067824 */ /* 0x000fe200078e00ff */
[----:B------:R-:W-:Y:S01]  /*1050*/  LOP3.LUT R113, R113, 0x1c0, RZ, 0xc0, !PT ;  /* 0x000001c071717812 */ /* 0x000fe200078ec0ff */
[----:B------:R-:W-:Y:S01]  /*1060*/  IMAD R5, R5, c[0x0][0x290], RZ ;  /* 0x0000a40005057a24 */ /* 0x000fe200078e02ff */
[----:B------:R-:W-:Y:S01]  /*1070*/  UIMAD UR30, UR30, UR24, UR32 ;  /* 0x000000181e1e72a4 */ /* 0x000fe2000f8e0220 */
[----:B------:R-:W-:Y:S01]  /*1080*/  IMAD.WIDE.U32 R152, R150, c[0x0][0x248], R152 ;  /* 0x0000920096987a25 */ /* 0x000fe200078e0098 */
[----:B------:R-:W-:Y:S01]  /*1090*/  LOP3.LUT R6, R6, 0xfffffe00, RZ, 0xc0, !PT ;  /* 0xfffffe0006067812 */ /* 0x000fe200078ec0ff */
[----:B------:R-:W-:Y:S01]  /*10a0*/  UMOV UR35, 0x5 ;  /* 0x0000000500237882 */ /* 0x000fe20000000000 */
[----:B------:R-:W-:Y:S01]  /*10b0*/  LOP3.LUT R110, R113, 0x38, R18, 0xf8, !PT ;  /* 0x00000038716e7812 */ /* 0x000fe200078ef812 */
[----:B------:R-:W-:Y:S01]  /*10c0*/  IMAD.U32 R108, RZ, RZ, UR24 ;  /* 0x00000018ff6c7e24 */ /* 0x000fe2000f8e00ff */
[----:B------:R-:W-:Y:S01]  /*10d0*/  IADD3 R155, R153, UR11, RZ ;  /* 0x0000000b999b7c10 */ /* 0x000fe2000fffe0ff */
[----:B------:R-:W-:Y:S01]  /*10e0*/  IMAD.U32 R7, RZ, RZ, UR16 ;  /* 0x00000010ff077e24 */ /* 0x000fe2000f8e00ff */
[----:B------:R-:W-:Y:S01]  /*10f0*/  SHF.R.U32.HI R111, RZ, 0x3, R113 ;  /* 0x00000003ff6f7819 */ /* 0x000fe20000011671 */
[----:B------:R-:W-:Y:S01]  /*1100*/  IMAD.MOV.U32 R154, RZ, RZ, R152 ;  /* 0x000000ffff9a7224 */ /* 0x000fe200078e0098 */
[----:B------:R-:W-:Y:S01]  /*1110*/  IADD3 R112, R18, 0xc0, RZ ;  /* 0x000000c012707810 */ /* 0x000fe20007ffe0ff */
[----:B------:R-:W-:Y:S01]  /*1120*/  IMAD.IADD R14, R20, 0x1, R15 ;  /* 0x00000001140e7824 */ /* 0x000fe200078e020f */
[----:B------:R-:W-:Y:S01]  /*1130*/  ISETP.GE.AND P2, PT, R18, c[0x0][0x1d4], PT ;  /* 0x0000750012007a0c */ /* 0x000fe20003f46270 */
[----:B------:R-:W-:Y:S01]  /*1140*/  IMAD R158, R16, c[0x0][0x284], R9 ;  /* 0x0000a100109e7a24 */ /* 0x000fe200078e0209 */
[----:B------:R-:W-:Y:S01]  /*1150*/  ISETP.GE.AND P5, PT, R114, c[0x0][0x1d4], PT ;  /* 0x0000750072007a0c */ /* 0x000fe20003fa6270 */
[----:B------:R-:W-:Y:S01]  /*1160*/  IMAD R156, R16, c[0x0][0x294], R5 ;  /* 0x0000a500109c7a24 */ /* 0x000fe200078e0205 */
[----:B------:R-:W-:Y:S01]  /*1170*/  ISETP.GE.AND P6, PT, R14, c[0x0][0x1d4], PT ;  /* 0x000075000e007a0c */ /* 0x000fe20003fc6270 */
[----:B------:R-:W-:Y:S01]  /*1180*/  IMAD.WIDE.U32 R8, R7, c[0x0][0x260], R18 ;  /* 0x0000980007087a25 */ /* 0x000fe200078e0012 */
[----:B------:R-:W-:Y:S01]  /*1190*/  ISETP.GE.AND P4, PT, R112, c[0x0][0x1d4], PT ;  /* 0x0000750070007a0c */ /* 0x000fe20003f86270 */
[----:B------:R-:W-:Y:S01]  /*11a0*/  ULDC UR28, c[0x0][0x23c] ;  /* 0x00008f00001c7ab9 */ /* 0x000fe20000000800 */
[----:B------:R-:W-:Y:S01]  /*11b0*/  LOP3.LUT R110, R6, R110, R111, 0xf6, !PT ;  /* 0x0000006e066e7212 */ /* 0x000fe200078ef66f */
[----:B------:R-:W-:Y:S01]  /*11c0*/  IMAD.WIDE.U32 R4, R108, UR6, R154 ;  /* 0x000000066c047c25 */ /* 0x000fe2000f8e009a */
[----:B------:R-:W-:Y:S01]  /*11d0*/  IADD3 R9, R9, UR10, RZ ;  /* 0x0000000a09097c10 */ /* 0x000fe2000fffe0ff */
[----:B------:R-:W-:Y:S01]  /*11e0*/  ULDC UR10, c[0x0][0x238] ;  /* 0x00008e00000a7ab9 */ /* 0x000fe20000000800 */
[--C-:B------:R-:W-:Y:S01]  /*11f0*/  SHF.R.S32.HI R21, RZ, 0x1f, R20.reuse ;  /* 0x0000001fff157819 */ /* 0x100fe20000011414 */
[----:B------:R-:W-:Y:S01]  /*1200*/  USHF.L.U32 UR29, UR10, 0x5, URZ ;  /* 0x000000050a1d7899 */ /* 0x000fe2000800063f */
[----:B------:R-:W-:Y:S01]  /*1210*/  IMAD.SHL.U32 R110, R110, 0x2, RZ ;  /* 0x000000026e6e7824 */ /* 0x000fe200078e00ff */
[----:B------:R-:W-:Y:S01]  /*1220*/  USHF.L.U64.HI UR28, UR10, UR35, UR28 ;  /* 0x000000230a1c7299 */ /* 0x000fe2000801021c */
[----:B------:R-:W-:Y:S01]  /*1230*/  P2R R118, PR, RZ, 0x4 ;  /* 0x00000004ff767803 */ /* 0x000fe20000000000 */
[----:B------:R-:W-:Y:S01]  /*1240*/  IMAD.U32 R109, RZ, RZ, UR25 ;  /* 0x00000019ff6d7e24 */ /* 0x000fe2000f8e00ff */
[C---:B------:R-:W-:Y:S01]  /*1250*/  IADD3 R109, R16.reuse, 0x20, RZ ;  /* 0x00000020106d7810 */ /* 0x040fe20007ffe0ff */
[C---:B------:R-:W-:Y:S01]  /*1260*/  IMAD.WIDE.U32 R160, R16.reuse, c[0x0][0x290], R20 ;  /* 0x0000a40010a07a25 */ /* 0x040fe200078e0014 */
[----:B------:R-:W-:Y:S01]  /*1270*/  ULDC.64 UR8, c[0x0][0x280] ;  /* 0x0000a00000087ab9 */ /* 0x000fe20000000a00 */
[----:B------:R-:W-:Y:S01]  /*1280*/  SHF.R.S32.HI R127, RZ, 0x1f, R106 ;  /* 0x0000001fff7f7819 */ /* 0x000fe2000001146a */
[----:B------:R-:W-:Y:S01]  /*1290*/  UIMAD UR37, UR39, UR9, URZ ;  /* 0x00000009272572a4 */ /* 0x000fe2000f8e023f */
[----:B------:R-:W-:Y:S01]  /*12a0*/  IMAD.WIDE.U32 R10, R16, c[0x0][0x290], R18 ;  /* 0x0000a400100a7a25 */ /* 0x000fe200078e0012 */
[----:B------:R-:W-:Y:S01]  /*12b0*/  USHF.L.U32 UR32, UR8, 0x5, URZ ;  /* 0x0000000508207899 */ /* 0x000fe2000800063f */
[----:B------:R-:W-:Y:S01]  /*12c0*/  SHF.R.S32.HI R125, RZ, 0x1f, R112 ;  /* 0x0000001fff7d7819 */ /* 0x000fe20000011470 */
[----:B------:R-:W-:Y:S01]  /*12d0*/  UIMAD.WIDE.U32 UR40, UR8, 0x30, URZ ;  /* 0x00000030082878a5 */ /* 0x000fe2000f8e003f */
[----:B------:R-:W-:Y:S01]  /*12e0*/  IMAD.IADD R161, R161, 0x1, R156 ;  /* 0x00000001a1a17824 */ /* 0x000fe200078e029c */
[----:B------:R-:W-:Y:S01]  /*12f0*/  ULDC.64 UR10, c[0x0][0x268] ;  /* 0x00009a00000a7ab9 */ /* 0x000fe20000000a00 */
[----:B------:R-:W-:Y:S01]  /*1300*/  IMAD.IADD R157, R156, 0x1, R11 ;  /* 0x000000019c9d7824 */ /* 0x000fe200078e020b */
[----:B------:R-:W-:Y:S01]  /*1310*/  UIMAD UR10, UR33, UR10, URZ ;  /* 0x0000000a210a72a4 */ /* 0x000fe2000f8e023f */
[----:B------:R-:W-:Y:S01]  /*1320*/  IMAD.WIDE.U32 R150, R150, c[0x0][0x268], R8 ;  /* 0x00009a0096967a25 */ /* 0x000fe200078e0008 */
[----:B------:R-:W-:Y:S01]  /*1330*/  SHF.R.S32.HI R8, RZ, 0x1f, R109 ;  /* 0x0000001fff087819 */ /* 0x000fe2000001146d */
[----:B------:R-:W-:Y:S01]  /*1340*/  UIADD3 UR37, UR41, UR37, URZ ;  /* 0x0000002529257290 */ /* 0x000fe2000fffe03f */
[----:B------:R-:W-:Y:S01]  /*1350*/  LEA.HI R125, R125, R112, RZ, 0x3 ;  /* 0x000000707d7d7211 */ /* 0x000fe200078f18ff */
[----:B------:R-:W-:Y:S01]  /*1360*/  IMAD.MOV.U32 R156, RZ, RZ, R10 ;  /* 0x000000ffff9c7224 */ /* 0x000fe200078e000a */
[----:B------:R-:W-:Y:S01]  /*1370*/  LEA.HI R11, R8, R109, RZ, 0x3 ;  /* 0x0000006d080b7211 */ /* 0x000fe200078f18ff */
[----:B------:R-:W-:Y:S01]  /*1380*/  IMAD.SHL.U32 R107, R109, 0x40, RZ ;  /* 0x000000406d6b7824 */ /* 0x000fe200078e00ff */
[----:B------:R-:W-:Y:S01]  /*1390*/  UIMAD UR11, UR34, UR11, UR10 ;  /* 0x0000000b220b72a4 */ /* 0x000fe2000f8e020a */
[----:B------:R-:W-:Y:S01]  /*13a0*/  IMAD.WIDE.U32 R162, R16, c[0x0][0x280], R20 ;  /* 0x0000a00010a27a25 */ /* 0x000fe200078e0014 */
[----:B------:R-:W-:-:S02]  /*13b0*/  LOP3.LUT R125, R125, 0xfffffff8, RZ, 0xc0, !PT ;  /* 0xfffffff87d7d7812 */ /* 0x000fc400078ec0ff */
[----:B------:R-:W-:Y:S01]  /*13c0*/  LOP3.LUT R107, R107, 0x1c0, RZ, 0xc0, !PT ;  /* 0x000001c06b6b7812 */ /* 0x000fe200078ec0ff */
[----:B------:R-:W-:Y:S01]  /*13d0*/  IMAD.SHL.U32 R11, R11, 0x40, RZ ;  /* 0x000000400b0b7824 */ /* 0x000fe200078e00ff */
[----:B------:R-:W-:Y:S01]  /*13e0*/  P2R R116, PR, RZ, 0x20 ;  /* 0x00000020ff747803 */ /* 0x000fe20000000000 */
[----:B------:R-:W-:Y:S01]  /*13f0*/  IMAD.WIDE.U32 R22, R16, c[0x0][0x280], R18 ;  /* 0x0000a00010167a25 */ /* 0x000fe200078e0012 */
[----:B------:R-:W-:Y:S02]  /*1400*/  SHF.R.U32.HI R120, RZ, 0x3, R107 ;  /* 0x00000003ff787819 */ /* 0x000fe4000001166b */
[----:B------:R-:W-:Y:S01]  /*1410*/  LOP3.LUT R11, R11, 0xfffffe00, RZ, 0xc0, !PT ;  /* 0xfffffe000b0b7812 */ /* 0x000fe200078ec0ff */
[----:B------:R-:W-:Y:S01]  /*1420*/  IMAD.MOV.U32 R134, RZ, RZ, c[0x0][0x27c] ;  /* 0x00009f00ff867624 */ /* 0x000fe200078e00ff */
[----:B------:R-:W-:Y:S01]  /*1430*/  P2R R115, PR, RZ, 0x10 ;  /* 0x00000010ff737803 */ /* 0x000fe20000000000 */
[----:B------:R-:W-:Y:S01]  /*1440*/  IMAD.IADD R163, R163, 0x1, R158 ;  /* 0x00000001a3a37824 */ /* 0x000fe200078e029e */
[----:B------:R-:W-:Y:S01]  /*1450*/  P2R R117, PR, RZ, 0x40 ;  /* 0x00000040ff757803 */ /* 0x000fe20000000000 */
[----:B------:R-:W-:Y:S01]  /*1460*/  IMAD.IADD R159, R158, 0x1, R23 ;  /* 0x000000019e9f7824 */ /* 0x000fe200078e0217 */
[----:B------:R-:W-:Y:S01]  /*1470*/  IADD3 R119, R119, UR5, RZ ;  /* 0x0000000577777c10 */ /* 0x000fe2000fffe0ff */
[----:B------:R-:W-:Y:S01]  /*1480*/  IMAD.MOV.U32 R136, RZ, RZ, c[0x0][0x2b8] ;  /* 0x0000ae00ff887624 */ /* 0x000fe200078e00ff */
[----:B------:R-:W-:Y:S01]  /*1490*/  IADD3 R121, -R16, 0x30, RZ ;  /* 0x0000003010797810 */ /* 0x000fe20007ffe1ff */
[----:B------:R-:W-:Y:S01]  /*14a0*/  IMAD.MOV.U32 R158, RZ, RZ, R22 ;  /* 0x000000ffff9e7224 */ /* 0x000fe200078e0016 */
[----:B------:R-:W-:Y:S01]  /*14b0*/  SHF.R.S32.HI R122, RZ, 0x1f, R125 ;  /* 0x0000001fff7a7819 */ /* 0x000fe2000001147d */
[----:B------:R-:W-:Y:S01]  /*14c0*/  IMAD.WIDE.U32 R160, R106, c[0x0][0x290], R160 ;  /* 0x0000a4006aa07a25 */ /* 0x000fe200078e00a0 */
[----:B------:R-:W-:-:S03]  /*14d0*/  IADD3 R129, R151, UR11, RZ ;  /* 0x0000000b97817c10 */ /* 0x000fc6000fffe0ff */
[----:B------:R-:W-:Y:S02]  /*14e0*/  IMAD.MOV.U32 R74, RZ, RZ, c[0x0][0x27c] ;  /* 0x00009f00ff4a7624 */ /* 0x000fe400078e00ff */
[----:B------:R-:W-:-:S04]  /*14f0*/  IMAD.WIDE.U32 R162, R106, c[0x0][0x280], R162 ;  /* 0x0000a0006aa27a25 */ /* 0x000fc800078e00a2 */
[----:B------:R-:W-:-:S04]  /*1500*/  IMAD.WIDE.U32 R158, R106, c[0x0][0x280], R158 ;  /* 0x0000a0006a9e7a25 */ /* 0x000fc800078e009e */
[----:B------:R-:W-:-:S04]  /*1510*/  IMAD.WIDE.U32 R156, R106, c[0x0][0x290], R156 ;  /* 0x0000a4006a9c7a25 */ /* 0x000fc800078e009c */
[----:B------:R-:W-:Y:S01]  /*1520*/  IMAD.SHL.U32 R74, R74, 0x2, RZ ;  /* 0x000000024a4a7824 */ /* 0x000fe200078e00ff */
[----:B--2---:R1:W2:Y:S01]  /*1530*/  @P1 R2UR UR36, R0 ;  /* 0x00000000002413c2 */ /* 0x0042a200000e0000 */
[C---:B------:R-:W-:Y:S02]  /*1540*/  @P0 LEA R24, P1, R4.reuse, c[0x0][0x220], 0x1 ;  /* 0x0000880004180a11 */ /* 0x040fe400078208ff */
[----:B-1----:R-:W-:Y:S01]  /*1550*/  IADD3 R0, R5, UR30, RZ ;  /* 0x0000001e05007c10 */ /* 0x002fe2000fffe0ff */
[----:B------:R-:W-:Y:S02]  /*1560*/  USHF.L.U64.HI UR30, UR8, UR35, UR9 ;  /* 0x00000023081e7299 */ /* 0x000fe40008010209 */
[----:B--2---:R-:W-:Y:S01]  /*1570*/  @UP1 USHF.R.S32.HI UR53, URZ, 0x1f, UR36 ;  /* 0x0000001f3f351899 */ /* 0x004fe20008011424 */
[C---:B------:R-:W-:Y:S01]  /*1580*/  @P0 LEA.HI.X R25, R4.reuse, c[0x0][0x224], R0, 0x1, P1 ;  /* 0x0000890004190a11 */ /* 0x040fe200008f0c00 */
[----:B------:R-:W-:Y:S01]  /*1590*/  ULDC.64 UR8, c[0x0][0x290] ;  /* 0x0000a40000087ab9 */ /* 0x000fe20000000a00 */
[----:B------:R-:W-:Y:S01]  /*15a0*/  @P3 IADD3 R5, P1, R4, UR29, RZ ;  /* 0x0000001d04053c10 */ /* 0x000fe2000ff3e0ff */
[----:B------:R-:W-:-:S02]  /*15b0*/  USHF.L.U64.HI UR35, UR8, UR35, UR9 ;  /* 0x0000002308237299 */ /* 0x000fc40008010209 */
[----:B------:R-:W-:Y:S01]  /*15c0*/  @!PT LDS RZ, [RZ] ;  /* 0x00000000fffff984 */ /* 0x000fe20000000800 */
[----:B------:R-:W-:Y:S01]  /*15d0*/  @!PT LDS RZ, [RZ] ;  /* 0x00000000fffff984 */ /* 0x000fe20000000800 */
[----:B------:R-:W-:Y:S01]  /*15e0*/  @!PT LDS RZ, [RZ] ;  /* 0x00000000fffff984 */ /* 0x000fe20000000800 */
[----:B------:R1:W-:Y:S01]  /*15f0*/  @P0 LDGSTS.E.BYPASS.LTC128B.128 [R110+0xa080], [R24.64], !P2 ;  /* 0x0a080000186e0fae */ /* 0x0003e2000d101d5a */
[----:B------:R-:W-:Y:S01]  /*1600*/  @P3 IADD3.X R0, R0, UR28, RZ, P1, !PT ;  /* 0x0000001c00003c10 */ /* 0x000fe20008ffe4ff */
[----:B------:R-:W-:Y:S01]  /*1610*/  UIMAD UR39, UR39, UR9, URZ ;  /* 0x00000009272772a4 */ /* 0x000fe2000f8e023f */
[----:B------:R-:W-:Y:S01]  /*1620*/  ISETP.GE.AND P1, PT, R18, c[0x0][0x27c], PT ;  /* 0x00009f0012007a0c */ /* 0x000fe20003f26270 */
[----:B------:R1:W-:Y:S01]  /*1630*/  @P0 LDGSTS.E.BYPASS.LTC128B.128 [R110+0xb880], [R24.64+0x80], !P6 ;  /* 0x0b880080186e0fae */ /* 0x0003e2000f101d5a */
[----:B------:R-:W-:Y:S01]  /*1640*/  ISETP.GE.AND P2, PT, R14, c[0x0][0x27c], PT ;  /* 0x00009f000e007a0c */ /* 0x000fe20003f46270 */
[----:B------:R-:W-:Y:S02]  /*1650*/  USHF.L.U32 UR38, UR8, 0x5, URZ ;  /* 0x0000000508267899 */ /* 0x000fe4000800063f */
[----:B------:R1:W-:Y:S01]  /*1660*/  @P0 LDGSTS.E.BYPASS.LTC128B.128 [R110+0xd080], [R24.64+0x100], !P5 ;  /* 0x0d080100186e0fae */ /* 0x0003e2000e901d5a */
[----:B------:R-:W-:Y:S01]  /*1670*/  SEL R7, RZ, c[0x0][0x27c], !P2 ;  /* 0x00009f00ff077a07 */ /* 0x000fe20005000000 */
[----:B------:R-:W-:-:S02]  /*1680*/  UIMAD.WIDE.U32 UR42, UR8, 0x30, URZ ;  /* 0x00000030082a78a5 */ /* 0x000fc4000f8e003f */
[----:B------:R1:W-:Y:S01]  /*1690*/  @P0 LDGSTS.E.BYPASS.LTC128B.128 [R110+0xe880], [R24.64+0x180], !P4 ;  /* 0x0e880180186e0fae */ /* 0x0003e2000e101d5a */
[C---:B------:R-:W-:Y:S01]  /*16a0*/  @P3 LEA R12, P0, R5.reuse, c[0x0][0x220], 0x1 ;  /* 0x00008800050c3a11 */ /* 0x040fe200078008ff */
[----:B------:R-:W-:Y:S01]  /*16b0*/  IMAD.IADD R10, R14, 0x1, R7 ;  /* 0x000000010e0a7824 */ /* 0x000fe200078e0207 */
[----:B------:R-:W-:Y:S02]  /*16c0*/  ULDC.64 UR8, c[0x0][0x1e8] ;  /* 0x00007a0000087ab9 */ /* 0x000fe40000000a00 */
[----:B------:R-:W-:Y:S01]  /*16d0*/  @P3 LEA.HI.X R13, R5, c[0x0][0x224], R0, 0x1, P0 ;  /* 0x00008900050d3a11 */ /* 0x000fe200000f0c00 */
[----:B------:R-:W-:Y:S01]  /*16e0*/  UIMAD UR44, UR15, UR8, URZ ;  /* 0x000000080f2c72a4 */ /* 0x000fe2000f8e023f */
[----:B------:R-:W-:Y:S01]  /*16f0*/  SEL R5, RZ, c[0x0][0x27c], !P1 ;  /* 0x00009f00ff057a07 */ /* 0x000fe20004800000 */
[----:B------:R-:W-:Y:S01]  /*1700*/  UIMAD.WIDE.U32 UR46, UR16, UR8, URZ ;  /* 0x00000008102e72a5 */ /* 0x000fe2000f8e003f */
[----:B------:R-:W-:Y:S01]  /*1710*/  ISETP.NE.AND P0, PT, R118, RZ, PT ;  /* 0x000000ff7600720c */ /* 0x000fe20003f05270 */
[----:B------:R-:W-:-:S02]  /*1720*/  UIMAD UR44, UR16, UR9, UR44 ;  /* 0x00000009102c72a4 */ /* 0x000fc4000f8e022c */
[----:B------:R-:W-:Y:S01]  /*1730*/  IMAD.IADD R5, R18, 0x1, R5 ;  /* 0x0000000112057824 */ /* 0x000fe200078e0205 */
[----:B------:R-:W-:Y:S02]  /*1740*/  ULDC.64 UR8, c[0x0][0x210] ;  /* 0x0000840000087ab9 */ /* 0x000fe40000000a00 */
[----:B------:R-:W-:Y:S02]  /*1750*/  UIMAD UR45, UR15, UR8, URZ ;  /* 0x000000080f2d72a4 */ /* 0x000fe4000f8e023f */
[----:B------:R-:W-:Y:S01]  /*1760*/  SHF.R.S32.HI R0, RZ, 0x1f, R5 ;  /* 0x0000001fff007819 */ /* 0x000fe20000011405 */
[----:B------:R-:W-:Y:S02]  /*1770*/  UIMAD.WIDE.U32 UR48, UR16, UR8, URZ ;  /* 0x00000008103072a5 */ /* 0x000fe4000f8e003f */
[----:B------:R-:W-:Y:S01]  /*1780*/  UIMAD UR45, UR16, UR9, UR45 ;  /* 0x00000009102d72a4 */ /* 0x000fe2000f8e022d */
[CC--:B------:R-:W-:Y:S01]  /*1790*/  LEA.HI R4, R0.reuse, R5.reuse, RZ, 0x3 ;  /* 0x0000000500047211 */ /* 0x0c0fe200078f18ff */
[----:B------:R2:W-:Y:S01]  /*17a0*/  @P3 LDGSTS.E.BYPASS.LTC128B.128 [R110+0xb080], [R12.64], !P0 ;  /* 0x0b0800000c6e3fae */ /* 0x0005e2000c101d5a */
[----:B------:R-:W-:Y:S01]  /*17b0*/  LEA.HI R0, R0, R5, RZ, 0x6 ;  /* 0x0000000500007211 */ /* 0x000fe200078f30ff */
[----:B------:R-:W-:Y:S01]  /*17c0*/  ULDC.64 UR8, c[0x0][0x2b0] ;  /* 0x0000ac0000087ab9 */ /* 0x000fe20000000a00 */
[----:B------:R-:W-:Y:S01]  /*17d0*/  SHF.R.S32.HI R5, RZ, 0x1f, R10 ;  /* 0x0000001fff057819 */ /* 0x000fe2000001140a */
[----:B------:R2:W-:Y:S01]  /*17e0*/  @P3 LDGSTS.E.BYPASS.LTC128B.128 [R110+0xc880], [R12.64+0x80], !P6 ;  /* 0x0c8800800c6e3fae */ /* 0x0005e2000f101d5a */
[----:B------:R-:W-:Y:S01]  /*17f0*/  SHF.R.S32.HI R0, RZ, 0x6, R0 ;  /* 0x00000006ff007819 */ /* 0x000fe20000011400 */
[----:B------:R-:W-:Y:S01]  /*1800*/  @!UP1 UMOV UR53, UR31 ;  /* 0x0000001f00359c82 */ /* 0x000fe20008000000 */
[CC--:B------:R-:W-:Y:S01]  /*1810*/  LEA.HI R2, R5.reuse, R10.reuse, RZ, 0x3 ;  /* 0x0000000a05027211 */ /* 0x0c0fe200078f18ff */
[----:B------:R2:W-:Y:S01]  /*1820*/  @P3 LDGSTS.E.BYPASS.LTC128B.128 [R110+0xe080], [R12.64+0x100], !P5 ;  /* 0x0e0801000c6e3fae */ /* 0x0005e2000e901d5a */
[----:B------:R-:W-:Y:S01]  /*1830*/  LEA.HI R5, R5, R10, RZ, 0x6 ;  /* 0x0000000a05057211 */ /* 0x000fe200078f30ff */
[C---:B------:R-:W-:Y:S01]  /*1840*/  IMAD R8, R0.reuse, 0xc00, R6 ;  /* 0x00000c0000087824 */ /* 0x040fe200078e0206 */
[----:B------:R-:W-:Y:S01]  /*1850*/  LOP3.LUT R139, R107, 0x38, R4, 0xf8, !PT ;  /* 0x000000386b8b7812 */ /* 0x000fe200078ef804 */
[----:B------:R2:W-:Y:S01]  /*1860*/  @P3 LDGSTS.E.BYPASS.LTC128B.128 [R110+0xf880], [R12.64+0x180], !P4 ;  /* 0x0f8801800c6e3fae */ /* 0x0005e2000e101d5a */
[----:B------:R-:W-:Y:S01]  /*1870*/  SHF.R.S32.HI R5, RZ, 0x6, R5 ;  /* 0x00000006ff057819 */ /* 0x000fe20000011405 */
[--C-:B------:R-:W-:Y:S01]  /*1880*/  IMAD R0, R0, 0xc00, R11.reuse ;  /* 0x00000c0000007824 */ /* 0x100fe200078e020b */
[--C-:B------:R-:W-:Y:S01]  /*1890*/  LOP3.LUT R140, R113, 0x38, R2.reuse, 0xf8, !PT ;  /* 0x00000038718c7812 */ /* 0x100fe200078ef802 */
[----:B------:R-:W0:Y:S01]  /*18a0*/  LDGDEPBAR ;  /* 0x00000000000079af */ /* 0x000e220000000000 */
[----:B------:R-:W-:Y:S01]  /*18b0*/  LOP3.LUT R9, R107, 0x38, R2, 0xf8, !PT ;  /* 0x000000386b097812 */ /* 0x000fe200078ef802 */
[----:B------:R-:W-:Y:S01]  /*18c0*/  IMAD R7, R5, 0xc00, R6 ;  /* 0x00000c0005077824 */ /* 0x000fe200078e0206 */
[-C--:B------:R-:W-:Y:S01]  /*18d0*/  LOP3.LUT R139, R139, R120.reuse, RZ, 0x3c, !PT ;  /* 0x000000788b8b7212 */ /* 0x080fe200078e3cff */
[----:B------:R-:W-:Y:S01]  /*18e0*/  IMAD R5, R5, 0xc00, R11 ;  /* 0x00000c0005057824 */ /* 0x000fe200078e020b */
[-C--:B------:R-:W-:Y:S01]  /*18f0*/  LOP3.LUT R140, R140, R111.reuse, RZ, 0x3c, !PT ;  /* 0x0000006f8c8c7212 */ /* 0x080fe200078e3cff */
[----:B------:R-:W-:Y:S01]  /*1900*/  UIMAD UR10, UR53, UR8, URZ ;  /* 0x00000008350a72a4 */ /* 0x000fe2000f8e023f */
[----:B------:R-:W-:Y:S01]  /*1910*/  LOP3.LUT R138, R9, R120, RZ, 0x3c, !PT ;  /* 0x00000078098a7212 */ /* 0x000fe200078e3cff */
[----:B------:R-:W-:Y:S01]  /*1920*/  IMAD.IADD R139, R0, 0x1, R139 ;  /* 0x00000001008b7824 */ /* 0x000fe200078e028b */
[----:B------:R-:W-:Y:S01]  /*1930*/  LOP3.LUT R10, R113, 0x38, R4, 0xf8, !PT ;  /* 0x00000038710a7812 */ /* 0x000fe200078ef804 */
[----:B------:R-:W-:Y:S01]  /*1940*/  IMAD.IADD R140, R7, 0x1, R140 ;  /* 0x00000001078c7824 */ /* 0x000fe200078e028c */
[----:B------:R-:W-:Y:S01]  /*1950*/  SHF.R.S32.HI R7, RZ, 0x1f, R114 ;  /* 0x0000001fff077819 */ /* 0x000fe20000011472 */
[----:B------:R-:W-:Y:S01]  /*1960*/  IMAD R0, R3, 0x20, R16 ;  /* 0x0000002003007824 */ /* 0x000fe200078e0210 */
[----:B------:R-:W-:Y:S01]  /*1970*/  SHF.R.S32.HI R3, RZ, 0x1f, R14 ;  /* 0x0000001fff037819 */ /* 0x000fe2000001140e */
[----:B------:R-:W-:Y:S01]  /*1980*/  IMAD.IADD R138, R5, 0x1, R138 ;  /* 0x00000001058a7824 */ /* 0x000fe200078e028a */
[----:B------:R-:W-:Y:S01]  /*1990*/  LOP3.LUT R141, R10, R111, RZ, 0x3c, !PT ;  /* 0x0000006f0a8d7212 */ /* 0x000fe200078e3cff */
[----:B------:R-:W-:Y:S01]  /*19a0*/  IMAD R5, R127, c[0x0][0x280], RZ ;  /* 0x0000a0007f057a24 */ /* 0x000fe200078e02ff */
[----:B------:R-:W-:Y:S01]  /*19b0*/  LEA.HI R124, R7, R114, RZ, 0x3 ;  /* 0x00000072077c7211 */ /* 0x000fe200078f18ff */
[----:B------:R-:W-:Y:S01]  /*19c0*/  IMAD R127, R127, c[0x0][0x290], RZ ;  /* 0x0000a4007f7f7a24 */ /* 0x000fe200078e02ff */
[----:B------:R-:W-:Y:S01]  /*19d0*/  LEA.HI R126, R3, R14, RZ, 0x3 ;  /* 0x0000000e037e7211 */ /* 0x000fe200078f18ff */
[----:B------:R-:W-:Y:S01]  /*19e0*/  IMAD.IADD R141, R8, 0x1, R141 ;  /* 0x00000001088d7824 */ /* 0x000fe200078e028d */
[----:B------:R-:W-:Y:S01]  /*19f0*/  ISETP.GE.AND P0, PT, R134, 0x1, PT ;  /* 0x000000018600780c */ /* 0x000fe20003f06270 */
[C---:B------:R-:W-:Y:S01]  /*1a00*/  IMAD R127, R106.reuse, c[0x0][0x294], R127 ;  /* 0x0000a5006a7f7a24 */ /* 0x040fe200078e027f */
[----:B------:R-:W-:Y:S01]  /*1a10*/  @UP1 UMOV UR52, UR36 ;  /* 0x0000002400341c82 */ /* 0x000fe20008000000 */
[----:B------:R-:W-:Y:S01]  /*1a20*/  IMAD R5, R106, c[0x0][0x284], R5 ;  /* 0x0000a1006a057a24 */ /* 0x000fe200078e0205 */
[----:B------:R-:W-:Y:S01]  /*1a30*/  LOP3.LUT R124, R124, 0xfffffff8, RZ, 0xc0, !PT ;  /* 0xfffffff87c7c7812 */ /* 0x000fe200078ec0ff */
[----:B------:R-:W-:Y:S01]  /*1a40*/  @!UP1 UMOV UR52, UR22 ;  /* 0x0000001600349c82 */ /* 0x000fe20008000000 */
[----:B------:R-:W-:Y:S01]  /*1a50*/  LOP3.LUT R126, R126, 0xfffffff8, RZ, 0xc0, !PT ;  /* 0xfffffff87e7e7812 */ /* 0x000fe200078ec0ff */
[----:B------:R-:W-:Y:S01]  /*1a60*/  UIMAD.WIDE.U32 UR50, UR52, UR8, URZ ;  /* 0x00000008343272a5 */ /* 0x000fe2000f8e003f */
[----:B------:R-:W-:Y:S01]  /*1a70*/  LOP3.LUT R135, R4, 0xfffffff8, RZ, 0xc0, !PT ;  /* 0xfffffff804877812 */ /* 0x000fe200078ec0ff */
[----:B------:R-:W-:Y:S01]  /*1a80*/  UIMAD UR9, UR52, UR9, UR10 ;  /* 0x00000009340972a4 */ /* 0x000fe2000f8e020a */
[----:B------:R-:W-:Y:S01]  /*1a90*/  LOP3.LUT R142, R2, 0xfffffff8, RZ, 0xc0, !PT ;  /* 0xfffffff8028e7812 */ /* 0x000fe200078ec0ff */
[----:B------:R-:W-:Y:S01]  /*1aa0*/  IMAD.IADD R130, R161, 0x1, R127 ;  /* 0x00000001a1827824 */ /* 0x000fe200078e027f */
[----:B------:R-:W-:Y:S01]  /*1ab0*/  ISETP.NE.AND P3, PT, R136, 0x1, PT ;  /* 0x000000018800780c */ /* 0x000fe20003f65270 */
[----:B------:R-:W-:Y:S01]  /*1ac0*/  IMAD.IADD R131, R163, 0x1, R5 ;  /* 0x00000001a3837824 */ /* 0x000fe200078e0205 */
[----:B------:R-:W-:Y:S01]  /*1ad0*/  SHF.R.S32.HI R75, RZ, 0x3, R2 ;  /* 0x00000003ff4b7819 */ /* 0x000fe20000011402 */
[----:B------:R-:W-:Y:S01]  /*1ae0*/  IMAD.IADD R128, R5, 0x1, R159 ;  /* 0x0000000105807824 */ /* 0x000fe200078e029f */
[----:B------:R-:W-:Y:S01]  /*1af0*/  P2R R2, PR, RZ, 0x1 ;  /* 0x00000001ff027803 */ /* 0x000fe20000000000 */
[----:B------:R-:W-:Y:S01]  /*1b00*/  IMAD.IADD R127, R127, 0x1, R157 ;  /* 0x000000017f7f7824 */ /* 0x000fe200078e029d */
[C---:B--2---:R-:W-:Y:S01]  /*1b10*/  IADD3 R13, R20.reuse, 0x20, RZ ;  /* 0x00000020140d7810 */ /* 0x044fe20007ffe0ff */
[----:B------:R-:W-:Y:S01]  /*1b20*/  IMAD.SHL.U32 R141, R141, 0x2, RZ ;  /* 0x000000028d8d7824 */ /* 0x000fe200078e00ff */
[----:B------:R-:W-:Y:S01]  /*1b30*/  IADD3 R12, R20, 0x60, RZ ;  /* 0x00000060140c7810 */ /* 0x000fe20007ffe0ff */
[----:B------:R-:W-:Y:S01]  /*1b40*/  IMAD.SHL.U32 R139, R139, 0x2, RZ ;  /* 0x000000028b8b7824 */ /* 0x000fe200078e00ff */
[----:B------:R-:W-:Y:S01]  /*1b50*/  SHF.R.S32.HI R123, RZ, 0x1f, R124 ;  /* 0x0000001fff7b7819 */ /* 0x000fe2000001147c */
[----:B------:R-:W-:Y:S01]  /*1b60*/  IMAD.SHL.U32 R140, R140, 0x2, RZ ;  /* 0x000000028c8c7824 */ /* 0x000fe200078e00ff */
[----:B------:R-:W-:Y:S01]  /*1b70*/  SHF.R.S32.HI R76, RZ, 0x3, R4 ;  /* 0x00000003ff4c7819 */ /* 0x000fe20000011404 */
[----:B------:R-:W-:Y:S01]  /*1b80*/  IMAD.SHL.U32 R138, R138, 0x2, RZ ;  /* 0x000000028a8a7824 */ /* 0x000fe200078e00ff */
[----:B------:R-:W-:Y:S01]  /*1b90*/  SHF.R.S32.HI R133, RZ, 0x1f, R126 ;  /* 0x0000001fff857819 */ /* 0x000fe2000001147e */
[----:B------:R-:W-:Y:S01]  /*1ba0*/  UIADD3 UR39, UR43, UR39, URZ ;  /* 0x000000272b277290 */ /* 0x000fe2000fffe03f */
[----:B------:R-:W-:Y:S01]  /*1bb0*/  SHF.R.S32.HI R132, RZ, 0x1f, R135 ;  /* 0x0000001fff847819 */ /* 0x000fe20000011487 */
[----:B------:R-:W-:Y:S01]  /*1bc0*/  UIADD3 UR44, UR47, UR44, URZ ;  /* 0x0000002c2f2c7290 */ /* 0x000fe2000fffe03f */
[----:B------:R-:W-:Y:S01]  /*1bd0*/  SHF.R.S32.HI R137, RZ, 0x1f, R142 ;  /* 0x0000001fff897819 */ /* 0x000fe2000001148e */
[----:B------:R-:W-:Y:S01]  /*1be0*/  UIADD3 UR45, UR49, UR45, URZ ;  /* 0x0000002d312d7290 */ /* 0x000fe2000fffe03f */
[----:B------:R-:W-:Y:S01]  /*1bf0*/  P2R R2, PR, RZ, 0x8 ;  /* 0x00000008ff027803 */ /* 0x000fe20000000000 */
[----:B------:R-:W-:-:S02]  /*1c00*/  UIADD3 UR9, UR51, UR9, URZ ;  /* 0x0000000933097290 */ /* 0x000fc4000fffe03f */
[----:B------:R-:W-:Y:S01]  /*1c10*/  ULDC.U8 UR8, c[0x0][0x298] ;  /* 0x0000a60000087ab9 */ /* 0x000fe20000000000 */
[----:B-1----:R-:W-:Y:S06]  /*1c20*/  BAR.SYNC.DEFER_BLOCKING 0x0 ;  /* 0x0000000000007b1d */ /* 0x002fec0000010000 */
.L_x_1654:
[----:B------:R-:W-:Y:S01]  /*1c30*/  ISETP.NE.AND P3, PT, R136, 0x1, PT ;  /* 0x000000018800780c */ /* 0x000fe20003f65270 */
[----:B-1--4-:R-:W-:Y:S01]  /*1c40*/  IMAD.U32 R3, RZ, RZ, UR6 ;  /* 0x00000006ff037e24 */ /* 0x012fe2000f8e00ff */
[----:B------:R-:W-:Y:S01]  /*1c50*/  MOV R146, RZ ;  /* 0x000000ff00927202 */ /* 0x000fe20000000f00 */
[----:B------:R-:W-:Y:S04]  /*1c60*/  DEPBAR.LE SB0, 0x0 ;  /* 0x000080000000791a */ /* 0x000fe80000000000 */
[----:B------:R-:W-:Y:S01]  /*1c70*/  IMAD R2, R3, 0x30, R0 ;  /* 0x0000003003027824 */ /* 0x000fe200078e0200 */
[----:B------:R-:W-:Y:S01]  /*1c80*/  ISETP.GE.AND P4, PT, R134, 0x1, PT ;  /* 0x000000018600780c */ /* 0x000fe20003f86270 */
[----:B------:R-:W-:Y:S02]  /*1c90*/  BSSY B2, `(.L_x_1615) ;  /* 0x000055f000027945 */ /* 0x000fe40003800000 */
[----:B------:R-:W-:Y:S01]  /*1ca0*/  IMAD.IADD R145, R119, 0x1, R2 ;  /* 0x0000000177917824 */ /* 0x000fe200078e0202 */
[----:B------:R-:W-:Y:S03]  /*1cb0*/  ISETP.GE.AND P0, PT, R2, UR4, PT ;  /* 0x0000000402007c0c */ /* 0x000fe6000bf06270 */
[----:B---3--:R-:W-:Y:S01]  /*1cc0*/  @P3 IMAD.HI.U32 R5, R145, c[0x0][0x2bc], RZ ;  /* 0x0000af0091053a27 */ /* 0x008fe200078e00ff */
[----:B------:R-:W-:Y:S03]  /*1cd0*/  ISETP.GT.OR P0, PT, R0, 0x2f, P0 ;  /* 0x0000002f0000780c */ /* 0x000fe60000704670 */
[----:B------:R-:W-:Y:S01]  /*1ce0*/  IMAD.MOV.U32 R4, RZ, RZ, R145 ;  /* 0x000000ffff047224 */ /* 0x000fe200078e0091 */
[----:B------:R-:W-:Y:S09]  /*1cf0*/  @P3 SHF.R.U32.HI R4, RZ, c[0x0][0x2c0], R5 ;  /* 0x0000b000ff043a19 */ /* 0x000ff20000011605 */
[C---:B------:R-:W-:Y:S04]  /*1d00*/  @!P0 IADD3 R8, P3, R4.reuse, UR50, RZ ;  /* 0x0000003204088c10 */ /* 0x040fe8000ff7e0ff */
[----:B------:R-:W-:Y:S01]  /*1d10*/  @!P0 LEA.HI.X.SX32 R5, R4, UR9, 0x1, P3 ;  /* 0x0000000904058c11 */ /* 0x000fe200098f0eff */
[----:B------:R-:W-:Y:S01]  /*1d20*/  IMAD.MOV R4, RZ, RZ, -R4 ;  /* 0x000000ffff047224 */ /* 0x000fe200078e0a04 */
[----:B------:R-:W-:Y:S03]  /*1d30*/  @!P0 LEA R22, P3, R8, c[0x0][0x2a0], 0x2 ;  /* 0x0000a80008168a11 */ /* 0x000fe600078610ff */
[----:B------:R-:W-:Y:S01]  /*1d40*/  IMAD R145, R4, c[0x0][0x2b8], R145 ;  /* 0x0000ae0004917a24 */ /* 0x000fe200078e0291 */
[----:B------:R-:W-:Y:S03]  /*1d50*/  @!P0 LEA.HI.X R23, R8, c[0x0][0x2a4], R5, 0x2, P3 ;  /* 0x0000a90008178a11 */ /* 0x000fe600018f1405 */
[C---:B------:R-:W-:Y:S01]  /*1d60*/  IMAD.WIDE.U32 R8, R145.reuse, c[0x0][0x1e0], RZ ;  /* 0x0000780091087a25 */ /* 0x040fe200078e00ff */
[----:B------:R-:W-:Y:S01]  /*1d70*/  SHF.R.S32.HI R144, RZ, 0x1f, R145 ;  /* 0x0000001fff907819 */ /* 0x000fe20000011491 */
[----:B--2---:R-:W2:Y:S04]  /*1d80*/  @!P0 LDG.E R146, [R22.64] ;  /* 0x0000001a16928981 */ /* 0x004ea8000c1e1900 */
[----:B------:R-:W-:Y:S01]  /*1d90*/  IMAD R4, R144, c[0x0][0x1e0], RZ ;  /* 0x0000780090047a24 */ /* 0x000fe200078e02ff */
[----:B------:R-:W-:Y:S03]  /*1da0*/  BAR.SYNC.DEFER_BLOCKING 0x0 ;  /* 0x0000000000007b1d */ /* 0x000fe60000010000 */
[----:B------:R-:W-:Y:S04]  /*1db0*/  IMAD R4, R145, c[0x0][0x1e4], R4 ;  /* 0x0000790091047a24 */ /* 0x000fe800078e0204 */
[----:B------:R-:W-:Y:S01]  /*1dc0*/  IMAD.IADD R5, R9, 0x1, R4 ;  /* 0x0000000109057824 */ /* 0x000fe200078e0204 */
[----:B------:R-:W-:Y:S02]  /*1dd0*/  MOV R4, R8 ;  /* 0x0000000800047202 */ /* 0x000fe40000000f00 */
[----:B--2---:R-:W-:Y:S03]  /*1de0*/  SHF.R.S32.HI R143, RZ, 0x1f, R146 ;  /* 0x0000001fff8f7819 */ /* 0x004fe60000011492 */
[----:B------:R-:W-:Y:S04]  /*1df0*/  IMAD.WIDE.U32 R4, R146, c[0x0][0x1f0], R4 ;  /* 0x00007c0092047a25 */ /* 0x000fe800078e0004 */
[----:B------:R-:W-:Y:S01]  /*1e00*/  IMAD R147, R143, c[0x0][0x1f0], RZ ;  /* 0x00007c008f937a24 */ /* 0x000fe200078e02ff */
[----:B------:R-:W-:Y:S03]  /*1e10*/  IADD3 R4, P0, R4, UR46, RZ ;  /* 0x0000002e04047c10 */ /* 0x000fe6000ff1e0ff */
[----:B------:R-:W-:Y:S05]  /*1e20*/  IMAD R147, R146, c[0x0][0x1f4], R147 ;  /* 0x00007d0092937a24 */ /* 0x000fea00078e0293 */
[----:B------:R-:W-:Y:S02]  /*1e30*/  IADD3.X R147, R5, UR44, R147, P0, !PT ;  /* 0x0000002c05937c10 */ /* 0x000fe400087fe493 */
[C---:B------:R-:W-:Y:S04]  /*1e40*/  LEA R164, P0, R4.reuse, c[0x0][0x1c8], 0x1 ;  /* 0x0000720004a47a11 */ /* 0x040fe800078008ff */
[----:B------:R-:W-:Y:S01]  /*1e50*/  LEA.HI.X R147, R4, c[0x0][0x1cc], R147, 0x1, P0 ;  /* 0x0000730004937a11 */ /* 0x000fe200000f0c93 */
[----:B------:R-:W-:-:S05]  /*1e60*/  @!P4 BRA `(.L_x_1616) ;  /* 0x000050800000c947 */ /* 0x000fca0003800000 */
[----:B------:R-:W-:Y:S01]  /*1e70*/  USHF.R.S32.HI UR31, URZ, 0x1f, UR6 ;  /* 0x0000001f3f1f7899 */ /* 0x000fe20008011406 */
[----:B------:R-:W-:Y:S01]  /*1e80*/  ISETP.NE.AND P0, PT, RZ, UR8, PT ;  /* 0x00000008ff007c0c */ /* 0x000fe2000bf05270 */
[----:B------:R-:W-:Y:S02]  /*1e90*/  UIMAD UR11, UR37, UR6, URZ ;  /* 0x00000006250b72a4 */ /* 0x000fe4000f8e023f */
[----:B------:R-:W-:Y:S02]  /*1ea0*/  UIMAD UR10, UR39, UR6, URZ ;  /* 0x00000006270a72a4 */ /* 0x000fe4000f8e023f */
[----:B------:R-:W-:Y:S02]  /*1eb0*/  UIMAD UR5, UR6, -0x30, UR4 ;  /* 0xffffffd0060578a4 */ /* 0x000fe4000f8e0204 */
[----:B------:R-:W-:Y:S02]  /*1ec0*/  UIMAD.WIDE.U32 UR54, UR40, UR6, URZ ;  /* 0x00000006283672a5 */ /* 0x000fe4000f8e003f */
[----:B------:R-:W-:Y:S02]  /*1ed0*/  UIMAD.WIDE.U32 UR52, UR42, UR6, URZ ;  /* 0x000000062a3472a5 */ /* 0x000fe4000f8e003f */
[----:B------:R-:W-:Y:S02]  /*1ee0*/  UIMAD UR11, UR31, UR40, UR11 ;  /* 0x000000281f0b72a4 */ /* 0x000fe4000f8e020b */
[----:B------:R-:W-:Y:S02]  /*1ef0*/  UIMAD UR10, UR31, UR42, UR10 ;  /* 0x0000002a1f0a72a4 */ /* 0x000fe4000f8e020a */
[----:B------:R-:W-:Y:S02]  /*1f00*/  UISETP.LT.AND UP0, UPT, UR5, 0x30, UPT ;  /* 0x000000300500788c */ /* 0x000fe4000bf01270 */
[----:B------:R-:W-:Y:S02]  /*1f10*/  UIADD3 UR11, UR55, UR11, URZ ;  /* 0x0000000b370b7290 */ /* 0x000fe4000fffe03f */
[----:B------:R-:W-:Y:S02]  /*1f20*/  UIADD3 UR10, UR53, UR10, URZ ;  /* 0x0000000a350a7290 */ /* 0x000fe4000fffe03f */
[----:B------:R-:W-:Y:S01]  /*1f30*/  USEL UR31, UR5, 0x30, UP0 ;  /* 0x00000030051f7887 */ /* 0x000fe20008000000 */
[----:B------:R-:W-:-:S05]  /*1f40*/  @!P0 BRA `(.L_x_1617) ;  /* 0x0000279000008947 */ /* 0x000fca0003800000 */
[----:B------:R-:W-:Y:S01]  /*1f50*/  ISETP.GE.AND P4, PT, R16, UR31, PT ;  /* 0x0000001f10007c0c */ /* 0x000fe2000bf86270 */
        /* <DEDUP_REMOVED lines=11> */
[----:B------:R-:W-:Y:S01]  /*2010*/  IADD3 R3, P0, R162, UR54, RZ ;  /* 0x00000036a2037c10 */ /* 0x000fe2000ff1e0ff */
[----:B------:R-:W-:Y:S01]  /*2020*/  CS2R R48, SRZ ;  /* 0x0000000000307805 */ /* 0x000fe2000001ff00 */
[----:B------:R-:W-:Y:S01]  /*2030*/  CS2R R92, SRZ ;  /* 0x00000000005c7805 */ /* 0x000fe2000001ff00 */
[----:B------:R-:W-:Y:S01]  /*2040*/  CS2R R52, SRZ ;  /* 0x0000000000347805 */ /* 0x000fe2000001ff00 */
[----:B------:R-:W-:Y:S01]  /*2050*/  IADD3.X R2, R131, UR11, RZ, P0, !PT ;  /* 0x0000000b83027c10 */ /* 0x000fe200087fe4ff */
[----:B------:R-:W-:Y:S01]  /*2060*/  CS2R R90, SRZ ;  /* 0x00000000005a7805 */ /* 0x000fe2000001ff00 */
[----:B------:R-:W-:Y:S01]  /*2070*/  IADD3 R5, P0, R160, UR52, RZ ;  /* 0x00000034a0057c10 */ /* 0x000fe2000ff1e0ff */
[----:B------:R-:W-:Y:S01]  /*2080*/  CS2R R50, SRZ ;  /* 0x0000000000327805 */ /* 0x000fe2000001ff00 */
[----:B------:R-:W-:Y:S01]  /*2090*/  CS2R R86, SRZ ;  /* 0x0000000000567805 */ /* 0x000fe2000001ff00 */
[----:B------:R-:W-:Y:S01]  /*20a0*/  CS2R R42, SRZ ;  /* 0x00000000002a7805 */ /* 0x000fe2000001ff00 */
[----:B------:R-:W-:Y:S01]  /*20b0*/  IADD3.X R4, R130, UR10, RZ, P0, !PT ;  /* 0x0000000a82047c10 */ /* 0x000fe200087fe4ff */
        /* <DEDUP_REMOVED lines=21> */
.L_x_1619:
[----:B------:R-:W-:Y:S05]  /*2210*/  BSYNC B0 ;  /* 0x0000000000007941 */ /* 0x000fea0003800000 */
.L_x_1618:
[----:B------:R-:W-:Y:S01]  /*2220*/  ISETP.GE.AND P5, PT, R109, UR31, PT ;  /* 0x0000001f6d007c0c */ /* 0x000fe2000bfa6270 */
[----:B-----5:R-:W-:Y:S01]  /*2230*/  IMAD.MOV.U32 R5, RZ, RZ, R42 ;  /* 0x000000ffff057224 */ /* 0x020fe200078e002a */
[----:B------:R-:W-:Y:S01]  /*2240*/  BSSY B0, `(.L_x_1620) ;  /* 0x000004c000007945 */ /* 0x000fe20003800000 */
[----:B------:R-:W-:Y:S01]  /*2250*/  IMAD.MOV.U32 R4, RZ, RZ, R43 ;  /* 0x000000ffff047224 */ /* 0x000fe200078e002b */
[----:B------:R-:W-:Y:S01]  /*2260*/  CS2R R34, SRZ ;  /* 0x0000000000227805 */ /* 0x000fe2000001ff00 */
        /* <DEDUP_REMOVED lines=37> */
[----:B------:R-:W-:Y:S01]  /*24c0*/  IMAD.U32 R7, RZ, RZ, UR32 ;  /* 0x00000020ff077e24 */ /* 0x000fe2000f8e00ff */
[----:B------:R-:W-:Y:S01]  /*24d0*/  CS2R R40, SRZ ;  /* 0x0000000000287805 */ /* 0x000fe2000001ff00 */
[----:B------:R-:W-:Y:S01]  /*24e0*/  IMAD.U32 R2, RZ, RZ, UR30 ;  /* 0x0000001eff027e24 */ /* 0x000fe2000f8e00ff */
[----:B------:R-:W-:Y:S01]  /*24f0*/  CS2R R78, SRZ ;  /* 0x00000000004e7805 */ /* 0x000fe2000001ff00 */
[----:B------:R-:W-:Y:S01]  /*2500*/  IMAD.U32 R5, RZ, RZ, UR38 ;  /* 0x00000026ff057e24 */ /* 0x000fe2000f8e00ff */
[----:B------:R-:W-:Y:S01]  /*2510*/  IADD3 R7, P3, P0, R162, UR54, R7 ;  /* 0x00000036a2077c10 */ /* 0x000fe2000f87e007 */
[----:B------:R-:W-:Y:S01]  /*2520*/  IMAD.U32 R3, RZ, RZ, UR35 ;  /* 0x00000023ff037e24 */ /* 0x000fe2000f8e00ff */
        /* <DEDUP_REMOVED lines=8> */
[----:B------:R-:W-:Y:S02]  /*25b0*/  IADD3.X R4, R130, UR10, R3, P3, P0 ;  /* 0x0000000a82047c10 */ /* 0x000fe40009fe0403 */
        /* <DEDUP_REMOVED lines=20> */
.L_x_1621:
[----:B------:R-:W-:Y:S05]  /*2700*/  BSYNC B0 ;  /* 0x0000000000007941 */ /* 0x000fea0003800000 */
.L_x_1620:
        /* <DEDUP_REMOVED lines=47> */
[----:B------:R-:W-:Y:S02]  /*2a00*/  @!P0 PRMT R56, R54, 0x5410, R57 ;  /* 0x0000541036388816 */ /* 0x000fe40000000039 */
[----:B------:R-:W-:Y:S02]  /*2a10*/  @!P0 SHF.R.U32.HI R48, RZ, 0x10, R49 ;  /* 0x00000010ff308819 */ /* 0x000fe40000011631 */
        /* <DEDUP_REMOVED lines=45> */
.L_x_1625:
[----:B------:R-:W-:Y:S05]  /*2cf0*/  BSYNC B0 ;  /* 0x0000000000007941 */ /* 0x000fea0003800000 */
.L_x_1624:
        /* <DEDUP_REMOVED lines=32> */
[C---:B------:R-:W-:Y:S01]  /*2f00*/  @!P0 LOP3.LUT R45, R26.reuse, 0xffff0000, RZ, 0xc0, !PT ;  /* 0xffff00001a2d8812 */ /* 0x040fe200078ec0ff */
        /* <DEDUP_REMOVED lines=25> */
.L_x_1627:
[----:B------:R-:W-:Y:S05]  /*30a0*/  BSYNC B0 ;  /* 0x0000000000007941 */ /* 0x000fea0003800000 */
.L_x_1626:
        /* <DEDUP_REMOVED lines=58> */
.L_x_1629:
[----:B------:R-:W-:Y:S05]  /*3450*/  BSYNC B0 ;  /* 0x0000000000007941 */ /* 0x000fea0003800000 */
.L_x_1628:
        /* <DEDUP_REMOVED lines=57> */
.L_x_1623:
[----:B-123--:R-:W-:Y:S05]  /*37f0*/  BSYNC B1 ;  /* 0x0000000000017941 */ /* 0x00efea0003800000 */
.L_x_1622:
[----:B------:R-:W1:Y:S04]  /*3800*/  SHFL.IDX PT, R147, R147, 0x1, 0x181f ;  /* 0x00381f0093937f89 */ /* 0x000e6800000e0000 */
        /* <DEDUP_REMOVED lines=8> */
[----:B-1----:R-:W-:Y:S02]  /*3890*/  LEA.HI.X R49, R18, R147, R19, 0x1, P0 ;  /* 0x0000009312317211 */ /* 0x002fe400000f0c13 */
        /* <DEDUP_REMOVED lines=51> */
.L_x_1632:
[----:B------:R-:W-:Y:S05]  /*3bd0*/  BSYNC B0 ;  /* 0x0000000000007941 */ /* 0x000fea0003800000 */
.L_x_1631:
[----:B------:R-:W-:Y:S01]  /*3be0*/  ISETP.GE.AND P0, PT, R14, c[0x0][0x1d4], PT ;  /* 0x000075000e007a0c */ /* 0x000fe20003f06270 */
[----:B------:R-:W-:Y:S01]  /*3bf0*/  @!UPT UIADD3 URZ, URZ, URZ, URZ ;  /* 0x0000003f3f3ff290 */ /* 0x000fe2000fffe03f */
[----:B------:R-:W-:Y:S11]  /*3c00*/  BSSY B0, `(.L_x_1633) ;  /* 0x0000038000007945 */ /* 0x000ff60003800000 */
[----:B------:R-:W-:-:S05]  /*3c10*/  @P0 BRA `(.L_x_1634) ;  /* 0x0000036000000947 */ /* 0x000fca0003800000 */
[C---:B---3--:R-:W-:Y:S01]  /*3c20*/  LEA R46, P0, R126.reuse, R45, 0x1 ;  /* 0x0000002d7e2e7211 */ /* 0x048fe200078008ff */
        /* <DEDUP_REMOVED lines=53> */
.L_x_1634:
[----:B------:R-:W-:Y:S05]  /*3f80*/  BSYNC B0 ;  /* 0x0000000000007941 */ /* 0x000fea0003800000 */
.L_x_1633:
        /* <DEDUP_REMOVED lines=58> */
.L_x_1636:
[----:B------:R-:W-:Y:S05]  /*4330*/  BSYNC B0 ;  /* 0x0000000000007941 */ /* 0x000fea0003800000 */
.L_x_1635:
[----:B------:R-:W-:Y:S11]  /*4340*/  ISETP.GE.AND P0, PT, R112, c[0x0][0x1d4], PT ;  /* 0x0000750070007a0c */ /* 0x000ff60003f06270 */
[----:B------:R-:W-:Y:S02]  /*4350*/  @!UPT UIADD3 URZ, URZ, URZ, URZ ;  /* 0x0000003f3f3ff290 */ /* 0x000fe4000fffe03f */
        /* <DEDUP_REMOVED lines=56> */
.L_x_1617:
        /* <DEDUP_REMOVED lines=36> */
.L_x_1638:
[----:B------:R-:W-:Y:S05]  /*4920*/  BSYNC B0 ;  /* 0x0000000000007941 */ /* 0x000fea0003800000 */
.L_x_1637:
        /* <DEDUP_REMOVED lines=46> */
[----:B------:R-:W-:Y:S01]  /*4c10*/  CS2R R86, SRZ ;  /* 0x0000000000567805 */ /* 0x000fe2000001ff00 */
[----:B------:R-:W-:Y:S01]  /*4c20*/  IADD3 R5, P3, P0, R158, UR54, R5 ;  /* 0x000000369e057c10 */ /* 0x000fe2000f87e005 */
[----:B------:R-:W-:Y:S01]  /*4c30*/  CS2R R84, SRZ ;  /* 0x0000000000547805 */ /* 0x000fe2000001ff00 */
[----:B------:R-:W-:Y:S01]  /*4c40*/  CS2R R26, SRZ ;  /* 0x00000000001a7805 */ /* 0x000fe2000001ff00 */
[----:B------:R-:W-:Y:S01]  /*4c50*/  CS2R R24, SRZ ;  /* 0x0000000000187805 */ /* 0x000fe2000001ff00 */
[----:B------:R-:W-:Y:S01]  /*4c60*/  IADD3.X R4, R128, UR11, R3, P3, P0 ;  /* 0x0000000b80047c10 */ /* 0x000fe20009fe0403 */
[----:B------:R-:W-:Y:S01]  /*4c70*/  IMAD.U32 R3, RZ, RZ, UR38 ;  /* 0x00000026ff037e24 */ /* 0x000fe2000f8e00ff */
[----:B------:R-:W-:Y:S01]  /*4c80*/  CS2R R82, SRZ ;  /* 0x0000000000527805 */ /* 0x000fe2000001ff00 */
[----:B------:R-:W-:Y:S01]  /*4c90*/  IMAD.U32 R2, RZ, RZ, UR35 ;  /* 0x00000023ff027e24 */ /* 0x000fe2000f8e00ff */
[----:B------:R-:W-:Y:S02]  /*4ca0*/  CS2R R80, SRZ ;  /* 0x0000000000507805 */ /* 0x000fe4000001ff00 */
[----:B------:R-:W-:Y:S04]  /*4cb0*/  IADD3 R3, P3, P0, R156, UR52, R3 ;  /* 0x000000349c037c10 */ /* 0x000fe8000f87e003 */
[----:B------:R-:W-:Y:S02]  /*4cc0*/  IADD3.X R2, R127, UR10, R2, P3, P0 ;  /* 0x0000000a7f027c10 */ /* 0x000fe40009fe0402 */
        /* <DEDUP_REMOVED lines=12> */
.L_x_1640:
[----:B------:R-:W-:Y:S05]  /*4d90*/  BSYNC B0 ;  /* 0x0000000000007941 */ /* 0x000fea0003800000 */
.L_x_1639:
[----:B------:R-:W-:Y:S01]  /*4da0*/  IADD3 R89, -R74, c[0x0][0x1d4], RZ ;  /* 0x000075004a597a10 */ /* 0x000fe20007ffe1ff */
        /* <DEDUP_REMOVED lines=54> */
[----:B------:R-:W-:Y:S01]  /*5110*/  @!P0 PRMT R54, R54, 0x5410, R57 ;  /* 0x0000541036368816 */ /* 0x000fe20000000039 */
[----:B------:R-:W-:Y:S01]  /*5120*/  IMAD R59, R61, 0xc00, R6 ;  /* 0x00000c003d3b7824 */ /* 0x000fe200078e0206 */
[--C-:B------:R-:W-:Y:S02]  /*5130*/  @!P0 SHF.R.U64 R61, R64, 0x10, R65.reuse ;  /* 0x00000010403d8819 */ /* 0x100fe40000001241 */
[----:B------:R-:W-:Y:S01]  /*5140*/  @!P0 SHF.R.U32.HI R65, RZ, 0x10, R65 ;  /* 0x00000010ff418819 */ /* 0x000fe20000011641 */
[----:B------:R-:W-:Y:S01]  /*5150*/  IMAD.IADD R170, R59, 0x1, R170 ;  /* 0x000000013baa7824 */ /* 0x000fe200078e02aa */
[----:B------:R-:W-:Y:S01]  /*5160*/  @!P0 SHF.R.U64 R64, R66, 0x10, R67 ;  /* 0x0000001042408819 */ /* 0x000fe20000001243 */
[----:B------:R-:W-:Y:S01]  /*5170*/  @!P0 IMAD.U32 R49, R54, 0x10000, RZ ;  /* 0x0001000036318824 */ /* 0x000fe200078e00ff */
[----:B------:R-:W-:Y:S01]  /*5180*/  @!P0 PRMT R62, R62, 0x5410, R61 ;  /* 0x000054103e3e8816 */ /* 0x000fe2000000003d */
[----:B------:R-:W-:Y:S01]  /*5190*/  IMAD.SHL.U32 R168, R170, 0x2, RZ ;  /* 0x00000002aaa87824 */ /* 0x000fe200078e00ff */
[----:B------:R-:W-:Y:S01]  /*51a0*/  @!P0 PRMT R66, R60, 0x5410, R65 ;  /* 0x000054103c428816 */ /* 0x000fe20000000041 */
[----:B-1----:R-:W-:Y:S01]  /*51b0*/  @!P0 IMAD.U32 R60, R96, 0x10000, RZ ;  /* 0x00010000603c8824 */ /* 0x002fe200078e00ff */
[--C-:B------:R-:W-:Y:S01]  /*51c0*/  @!P0 SHF.R.U32.HI R58, RZ, 0x10, R51.reuse ;  /* 0x00000010ff3a8819 */ /* 0x100fe20000011633 */
[----:B------:R-:W-:Y:S01]  /*51d0*/  @!P0 IMAD.U32 R61, R62, 0x10000, RZ ;  /* 0x000100003e3d8824 */ /* 0x000fe200078e00ff */
[----:B------:R-:W1:Y:S01]  /*51e0*/  LDS.128 R32, [R168+0xa080] ;  /* 0x00a08000a8207984 */ /* 0x000e620000000c00 */
[----:B------:R-:W-:Y:S01]  /*51f0*/  @!P0 IMAD.U32 R63, R66, 0x10000, RZ ;  /* 0x00010000423f8824 */ /* 0x000fe200078e00ff */
[----:B------:R-:W-:Y:S01]  /*5200*/  @!P0 SHF.R.U64 R51, R50, 0x10, R51 ;  /* 0x0000001032338819 */ /* 0x000fe20000001233 */
[----:B------:R-:W-:Y:S01]  /*5210*/  @!P0 IMAD.U32 R72, R99, 0x10000, RZ ;  /* 0x0001000063488824 */ /* 0x000fe200078e00ff */
[----:B------:R-:W-:Y:S02]  /*5220*/  @!P0 PRMT R53, R53, 0x5410, R48 ;  /* 0x0000541035358816 */ /* 0x000fe40000000030 */
[----:B------:R-:W-:Y:S02]  /*5230*/  @!P0 PRMT R56, R56, 0x5410, R51 ;  /* 0x0000541038388816 */ /* 0x000fe40000000033 */
[----:B------:R-:W-:Y:S01]  /*5240*/  @!P0 SHF.L.U32 R65, R97, 0x10, RZ ;  /* 0x0000001061418819 */ /* 0x000fe200000006ff */
[----:B------:R-:W-:Y:S01]  /*5250*/  @!P0 IMAD.U32 R48, R53, 0x10000, RZ ;  /* 0x0001000035308824 */ /* 0x000fe200078e00ff */
[----:B------:R-:W-:Y:S02]  /*5260*/  @!P0 SHF.R.U32.HI R68, RZ, 0x10, R67 ;  /* 0x00000010ff448819 */ /* 0x000fe40000011643 */
[----:B------:R-:W-:Y:S02]  /*5270*/  @!P0 PRMT R55, R55, 0x5410, R58 ;  /* 0x0000541037378816 */ /* 0x000fe4000000003a */
[----:B------:R-:W-:Y:S02]  /*5280*/  @!P0 PRMT R71, R71, 0x5410, R68 ;  /* 0x0000541047478816 */ /* 0x000fe40000000044 */
[----:B------:R-:W-:Y:S02]  /*5290*/  @!P0 PRMT R67, R17, 0x5432, R64 ;  /* 0x0000543211438816 */ /* 0x000fe40000000040 */
[----:B------:R-:W-:Y:S01]  /*52a0*/  @!P0 LOP3.LUT R64, R97, 0xffff0000, RZ, 0xc0, !PT ;  /* 0xffff000061408812 */ /* 0x000fe200078ec0ff */
[C---:B------:R-:W-:Y:S01]  /*52b0*/  @!P0 IMAD.U32 R70, R71.reuse, 0x10000, RZ ;  /* 0x0001000047468824 */ /* 0x040fe200078e00ff */
[----:B------:R-:W-:Y:S02]  /*52c0*/  @!P0 LOP3.LUT R71, R71, 0xffff0000, RZ, 0xc0, !PT ;  /* 0xffff000047478812 */ /* 0x000fe400078ec0ff */
[----:B------:R-:W-:Y:S02]  /*52d0*/  @!P0 LOP3.LUT R73, R99, 0xffff0000, RZ, 0xc0, !PT ;  /* 0xffff000063498812 */ /* 0x000fe400078ec0ff */
[C---:B------:R-:W-:Y:S02]  /*52e0*/  @!P0 SHF.L.U32 R68, R98.reuse, 0x10, RZ ;  /* 0x0000001062448819 */ /* 0x040fe400000006ff */
[----:B------:R-:W-:Y:S01]  /*52f0*/  @!P0 LOP3.LUT R69, R98, 0xffff0000, RZ, 0xc0, !PT ;  /* 0xffff000062458812 */ /* 0x000fe200078ec0ff */
[----:B-1----:R-:W-:Y:S01]  /*5300*/  @!P0 IMAD.U32 R51, R33, 0x10000, RZ ;  /* 0x0001000021338824 */ /* 0x002fe200078e00ff */
[----:B------:R-:W-:Y:S03]  /*5310*/  @!P0 SHF.L.U32 R50, R32, 0x10, RZ ;  /* 0x0000001020328819 */ /* 0x000fe600000006ff */
[----:B------:R-:W-:Y:S02]  /*5320*/  @!P0 FMUL.FTZ R169, R51, R63 ;  /* 0x0000003f33a98220 */ /* 0x000fe40000410000 */
[C---:B------:R-:W-:Y:S02]  /*5330*/  @!P0 FMUL.FTZ R168, R50.reuse, R61 ;  /* 0x0000003d32a88220 */ /* 0x040fe40000410000 */
[-C--:B------:R-:W-:Y:S01]  /*5340*/  @!P0 FMUL.FTZ R2, R50, R49.reuse ;  /* 0x0000003132028220 */ /* 0x080fe20000410000 */
[----:B------:R-:W-:Y:S01]  /*5350*/  @!P0 LOP3.LUT R50, R33, 0xffff0000, RZ, 0xc0, !PT ;  /* 0xffff000021328812 */ /* 0x000fe200078ec0ff */
        /* <DEDUP_REMOVED lines=8> */
[----:B------:R-:W-:Y:S01]  /*53e0*/  @!P0 FMUL.FTZ R5, R50, R49 ;  /* 0x0000003132058220 */ /* 0x000fe20000410000 */
[----:B------:R-:W-:Y:S01]  /*53f0*/  @!P0 LOP3.LUT R51, R54, 0xffff0000, RZ, 0xc0, !PT ;  /* 0xffff000036338812 */ /* 0x000fe200078ec0ff */
[----:B------:R-:W-:Y:S01]  /*5400*/  @!P0 FMUL.FTZ R170, R50, R61 ;  /* 0x0000003d32aa8220 */ /* 0x000fe20000410000 */
[----:B------:R-:W-:Y:S01]  /*5410*/  @!P0 LOP3.LUT R62, R96, 0xffff0000, RZ, 0xc0, !PT ;  /* 0xffff0000603e8812 */ /* 0x000fe200078ec0ff */
[C---:B------:R-:W-:Y:S02]  /*5420*/  @!P0 FMUL.FTZ R171, R48.reuse, R60 ;  /* 0x0000003c30ab8220 */ /* 0x040fe40000410000 */
        /* <DEDUP_REMOVED lines=10> */
[C---:B------:R-:W-:Y:S02]  /*54d0*/  @!P0 FMUL.FTZ R175, R51.reuse, R71 ;  /* 0x0000004733af8220 */ /* 0x040fe40000410000 */
[----:B------:R-:W-:Y:S01]  /*54e0*/  @!P0 FMUL.FTZ R9, R50, R49 ;  /* 0x0000003132098220 */ /* 0x000fe20000410000 */
[----:B------:R-:W-:Y:S01]  /*54f0*/  @!P0 MOV R97, R169 ;  /* 0x000000a900618202 */ /* 0x000fe20000000f00 */
[----:B------:R-:W-:Y:S02]  /*5500*/  @!P0 FFMA.FTZ R172, R72, R49, -R172 ;  /* 0x0000003148ac8223 */ /* 0x000fe400000108ac */
[----:B------:R-:W-:Y:S02]  /*5510*/  @!P0 IMAD.U32 R50, R34, 0x10000, RZ ;  /* 0x0001000022328824 */ /* 0x000fe400078e00ff */
[----:B------:R-:W-:Y:S02]  /*5520*/  @!P0 IMAD.U32 R49, R56, 0x10000, RZ ;  /* 0x0001000038318824 */ /* 0x000fe400078e00ff */
[-C--:B------:R-:W-:Y:S01]  /*5530*/  @!P0 FMUL.FTZ R10, R51, R48.reuse ;  /* 0x00000030330a8220 */ /* 0x080fe20000410000 */
[----:B------:R-:W-:Y:S01]  /*5540*/  @!P0 LOP3.LUT R51, R34, 0xffff0000, RZ, 0xc0, !PT ;  /* 0xffff000022338812 */ /* 0x000fe200078ec0ff */
[----:B------:R-:W-:Y:S01]  /*5550*/  @!P0 FFMA.FTZ R175, R73, R48, -R175 ;  /* 0x0000003049af8223 */ /* 0x000fe200000108af */
[----:B------:R-:W-:Y:S01]  /*5560*/  @!P0 LOP3.LUT R48, R56, 0xffff0000, RZ, 0xc0, !PT ;  /* 0xffff000038308812 */ /* 0x000fe200078ec0ff */
[----:B------:R-:W-:Y:S02]  /*5570*/  @!P0 FFMA.FTZ R3, R60, R62, R3 ;  /* 0x0000003e3c038223 */ /* 0x000fe40000010003 */
[C---:B------:R-:W-:Y:S01]  /*5580*/  @!P0 IMAD.U32 R66, R67.reuse, 0x10000, RZ ;  /* 0x0001000043428824 */ /* 0x040fe200078e00ff */
[----:B------:R-:W-:Y:S01]  /*5590*/  @!P0 LOP3.LUT R67, R67, 0xffff0000, RZ, 0xc0, !PT ;  /* 0xffff000043438812 */ /* 0x000fe200078ec0ff */
        /* <DEDUP_REMOVED lines=31> */
.L_x_1644:
[----:B------:R-:W-:Y:S05]  /*5790*/  BSYNC B0 ;  /* 0x0000000000007941 */ /* 0x000fea0003800000 */
.L_x_1643:
        /* <DEDUP_REMOVED lines=17> */
[--C-:B------:R-:W-:Y:S01]  /*58b0*/  @!P0 SHF.R.U64 R54, R92, 0x10, R93.reuse ;  /* 0x000000105c368819 */ /* 0x100fe2000000125d */
[----:B------:R-:W-:Y:S01]  /*58c0*/  IMAD R50, R51, 0xc00, R6 ;  /* 0x00000c0033327824 */ /* 0x000fe200078e0206 */
[----:B------:R-:W-:Y:S02]  /*58d0*/  @!P0 SHF.R.U32.HI R93, RZ, 0x10, R93 ;  /* 0x00000010ff5d8819 */ /* 0x000fe4000001165d */
[----:B------:R-:W-:Y:S01]  /*58e0*/  @!P0 PRMT R46, R46, 0x5410, R49 ;  /* 0x000054102e2e8816 */ /* 0x000fe20000000031 */
[----:B------:R-:W-:Y:S01]  /*58f0*/  IMAD.IADD R73, R50, 0x1, R73 ;  /* 0x0000000132497824 */ /* 0x000fe200078e0249 */
[----:B------:R-:W-:Y:S02]  /*5900*/  @!P0 PRMT R104, R104, 0x5410, R93 ;  /* 0x0000541068688816 */ /* 0x000fe4000000005d */
[--C-:B------:R-:W-:Y:S01]  /*5910*/  @!P0 SHF.R.U32.HI R48, RZ, 0x10, R39.reuse ;  /* 0x00000010ff308819 */ /* 0x100fe20000011627 */
[----:B------:R-:W-:Y:S01]  /*5920*/  IMAD.SHL.U32 R67, R73, 0x2, RZ ;  /* 0x0000000249437824 */ /* 0x000fe200078e00ff */
[----:B------:R-:W-:Y:S01]  /*5930*/  @!P0 SHF.R.U64 R39, R38, 0x10, R39 ;  /* 0x0000001026278819 */ /* 0x000fe20000001227 */
[----:B------:R-:W-:Y:S01]  /*5940*/  @!P0 IMAD.U32 R37, R46, 0x10000, RZ ;  /* 0x000100002e258824 */ /* 0x000fe200078e00ff */
[----:B------:R-:W-:Y:S01]  /*5950*/  @!P0 PRMT R105, R105, 0x5410, R54 ;  /* 0x0000541069698816 */ /* 0x000fe20000000036 */
[----:B------:R-:W-:Y:S01]  /*5960*/  @!P0 IMAD.U32 R53, R104, 0x10000, RZ ;  /* 0x0001000068358824 */ /* 0x000fe200078e00ff */
[----:B-1----:R-:W1:Y:S01]  /*5970*/  LDS.128 R32, [R67+0xa080] ;  /* 0x00a0800043207984 */ /* 0x002e620000000c00 */
[----:B--2---:R-:W-:Y:S01]  /*5980*/  @!P0 IMAD.U32 R54, R68, 0x10000, RZ ;  /* 0x0001000044368824 */ /* 0x004fe200078e00ff */
[----:B------:R-:W-:Y:S01]  /*5990*/  @!P0 PRMT R45, R45, 0x5410, R36 ;  /* 0x000054102d2d8816 */ /* 0x000fe20000000024 */
[----:B------:R-:W-:Y:S01]  /*59a0*/  @!P0 IMAD.U32 R51, R105, 0x10000, RZ ;  /* 0x0001000069338824 */ /* 0x000fe200078e00ff */
[----:B------:R-:W-:Y:S01]  /*59b0*/  @!P0 PRMT R52, R52, 0x5410, R39 ;  /* 0x0000541034348816 */ /* 0x000fe20000000027 */
[----:B------:R-:W-:Y:S01]  /*59c0*/  @!P0 IMAD.U32 R64, R71, 0x10000, RZ ;  /* 0x0001000047408824 */ /* 0x000fe200078e00ff */
[----:B------:R-:W-:Y:S01]  /*59d0*/  @!P0 SHF.L.U32 R55, R69, 0x10, RZ ;  /* 0x0000001045378819 */ /* 0x000fe200000006ff */
[----:B------:R-:W-:Y:S01]  /*59e0*/  @!P0 IMAD.U32 R36, R45, 0x10000, RZ ;  /* 0x000100002d248824 */ /* 0x000fe200078e00ff */
[--C-:B------:R-:W-:Y:S02]  /*59f0*/  @!P0 SHF.R.U32.HI R56, RZ, 0x10, R95.reuse ;  /* 0x00000010ff388819 */ /* 0x100fe4000001165f */
[----:B------:R-:W-:Y:S02]  /*5a00*/  @!P0 PRMT R47, R47, 0x5410, R48 ;  /* 0x000054102f2f8816 */ /* 0x000fe40000000030 */
[----:B------:R-:W-:Y:S02]  /*5a10*/  @!P0 PRMT R103, R103, 0x5410, R56 ;  /* 0x0000541067678816 */ /* 0x000fe40000000038 */
[----:B------:R-:W-:Y:S02]  /*5a20*/  @!P0 LOP3.LUT R56, R104, 0xffff0000, RZ, 0xc0, !PT ;  /* 0xffff000068388812 */ /* 0x000fe400078ec0ff */
[----:B------:R-:W-:Y:S01]  /*5a30*/  @!P0 LOP3.LUT R58, R69, 0xffff0000, RZ, 0xc0, !PT ;  /* 0xffff0000453a8812 */ /* 0x000fe200078ec0ff */
[C---:B------:R-:W-:Y:S01]  /*5a40*/  @!P0 IMAD.U32 R62, R103.reuse, 0x10000, RZ ;  /* 0x00010000673e8824 */ /* 0x040fe200078e00ff */
        /* <DEDUP_REMOVED lines=8> */
[----:B-1----:R-:W-:Y:S01]  /*5ad0*/  @!P0 IMAD.U32 R39, R33, 0x10000, RZ ;  /* 0x0001000021278824 */ /* 0x002fe200078e00ff */
[----:B------:R-:W-:Y:S03]  /*5ae0*/  @!P0 SHF.L.U32 R38, R32, 0x10, RZ ;  /* 0x0000001020268819 */ /* 0x000fe600000006ff */
[----:B------:R-:W-:Y:S02]  /*5af0*/  @!P0 FMUL.FTZ R72, R39, R53 ;  /* 0x0000003527488220 */ /* 0x000fe40000410000 */
[C---:B------:R-:W-:Y:S02]  /*5b00*/  @!P0 FMUL.FTZ R2, R38.reuse, R37 ;  /* 0x0000002526028220 */ /* 0x040fe40000410000 */
[----:B------:R-:W-:Y:S01]  /*5b10*/  @!P0 FMUL.FTZ R67, R38, R51 ;  /* 0x0000003326438220 */ /* 0x000fe20000410000 */
[----:B------:R-:W-:Y:S01]  /*5b20*/  @!P0 LOP3.LUT R38, R33, 0xffff0000, RZ, 0xc0, !PT ;  /* 0xffff000021268812 */ /* 0x000fe200078ec0ff */
[----:B------:R-:W-:Y:S01]  /*5b30*/  @!P0 FFMA.FTZ R2, R51, R54, R2 ;  /* 0x0000003633028223 */ /* 0x000fe20000010002 */
[----:B------:R-:W-:Y:S01]  /*5b40*/  @!P0 LOP3.LUT R51, R105, 0xffff0000, RZ, 0xc0, !PT ;  /* 0xffff000069338812 */ /* 0x000fe200078ec0ff */
[-C--:B------:R-:W-:Y:S01]  /*5b50*/  @!P0 FMUL.FTZ R4, R39, R36.reuse ;  /* 0x0000002427048220 */ /* 0x080fe20000410000 */
[----:B------:R-:W-:Y:S01]  /*5b60*/  @!P0 LOP3.LUT R39, R46, 0xffff0000, RZ, 0xc0, !PT ;  /* 0xffff00002e278812 */ /* 0x000fe200078ec0ff */
[----:B------:R-:W-:Y:S01]  /*5b70*/  @!P0 FFMA.FTZ R72, R55, R36, -R72 ;  /* 0x0000002437488223 */ /* 0x000fe20000010848 */
[----:B------:R-:W-:Y:S01]  /*5b80*/  @!P0 LOP3.LUT R36, R32, 0xffff0000, RZ, 0xc0, !PT ;  /* 0xffff000020248812 */ /* 0x000fe200078ec0ff */
[----:B------:R-:W-:Y:S01]  /*5b90*/  @!P0 FFMA.FTZ R67, R54, R37, -R67 ;  /* 0x0000002536438223 */ /* 0x000fe20000010843 */
[----:B------:R-:W-:Y:S01]  /*5ba0*/  @!P0 LOP3.LUT R37, R45, 0xffff0000, RZ, 0xc0, !PT ;  /* 0xffff00002d258812 */ /* 0x000fe200078ec0ff */
[----:B------:R-:W-:Y:S01]  /*5bb0*/  @!P0 FMUL.FTZ R73, R38, R56 ;  /* 0x0000003826498220 */ /* 0x000fe20000410000 */
[----:B------:R-:W-:Y:S01]  /*5bc0*/  @!P0 LOP3.LUT R54, R68, 0xffff0000, RZ, 0xc0, !PT ;  /* 0xffff000044368812 */ /* 0x000fe200078ec0ff */
[----:B------:R-:W-:Y:S02]  /*5bd0*/  @!P0 FMUL.FTZ R96, R36, R51 ;  /* 0x0000003324608220 */ /* 0x000fe40000410000 */
        /* <DEDUP_REMOVED lines=11> */
[C---:B------:R-:W-:Y:S02]  /*5c90*/  @!P0 FMUL.FTZ R168, R39.reuse, R63 ;  /* 0x0000003f27a88220 */ /* 0x040fe40000410000 */
[-C--:B------:R-:W-:Y:S01]  /*5ca0*/  @!P0 FMUL.FTZ R9, R38, R37.reuse ;  /* 0x0000002526098220 */ /* 0x080fe20000410000 */
        /* <DEDUP_REMOVED lines=40> */
.L_x_1642:
[----:B-123--:R-:W-:Y:S05]  /*5f30*/  BSYNC B1 ;  /* 0x0000000000017941 */ /* 0x00efea0003800000 */
.L_x_1641:
        /* <DEDUP_REMOVED lines=26> */
[----:B------:R-:W-:Y:S01]  /*60e0*/  @!P0 SHF.R.U32.HI R36, RZ, 0x10, R31 ;  /* 0x00000010ff248819 */ /* 0x000fe2000001161f */
[----:B------:R-:W-:Y:S01]  /*60f0*/  @!P0 IMAD.U32 R29, R42, 0x10000, RZ ;  /* 0x000100002a1d8824 */ /* 0x000fe200078e00ff */
[----:B------:R-:W-:Y:S01]  /*6100*/  @!P0 PRMT R100, R100, 0x5410, R85 ;  /* 0x0000541064648816 */ /* 0x000fe20000000055 */
[----:B------:R-:W-:Y:S01]  /*6110*/  IMAD.SHL.U32 R65, R67, 0x2, RZ ;  /* 0x0000000243417824 */ /* 0x000fe200078e00ff */
[----:B------:R-:W-:Y:S01]  /*6120*/  @!P0 SHF.R.U64 R31, R30, 0x10, R31 ;  /* 0x000000101e1f8819 */ /* 0x000fe2000000121f */
[----:B----4-:R-:W-:Y:S01]  /*6130*/  @!P0 IMAD.U32 R56, R63, 0x10000, RZ ;  /* 0x000100003f388824 */ /* 0x010fe200078e00ff */
[----:B------:R-:W-:Y:S01]  /*6140*/  @!P0 PRMT R101, R101, 0x5410, R46 ;  /* 0x0000541065658816 */ /* 0x000fe2000000002e */
[----:B------:R-:W-:Y:S01]  /*6150*/  @!P0 IMAD.U32 R45, R100, 0x10000, RZ ;  /* 0x00010000642d8824 */ /* 0x000fe200078e00ff */
[----:B------:R-:W4:Y:S01]  /*6160*/  LDS.128 R32, [R65+0xa080] ;  /* 0x00a0800041207984 */ /* 0x000f220000000c00 */
[----:B------:R-:W-:Y:S01]  /*6170*/  @!P0 IMAD.U32 R46, R60, 0x10000, RZ ;  /* 0x000100003c2e8824 */ /* 0x000fe200078e00ff */
[----:B------:R-:W-:Y:S01]  /*6180*/  @!P0 PRMT R41, R41, 0x5410, R28 ;  /* 0x0000541029298816 */ /* 0x000fe2000000001c */
[----:B------:R-:W-:Y:S01]  /*6190*/  @!P0 IMAD.U32 R39, R101, 0x10000, RZ ;  /* 0x0001000065278824 */ /* 0x000fe200078e00ff */
[----:B------:R-:W-:Y:S02]  /*61a0*/  @!P0 PRMT R44, R44, 0x5410, R31 ;  /* 0x000054102c2c8816 */ /* 0x000fe4000000001f */
        /* <DEDUP_REMOVED lines=86> */
.L_x_1646:
[----:B------:R-:W-:Y:S05]  /*6710*/  BSYNC B0 ;  /* 0x0000000000007941 */ /* 0x000fea0003800000 */
.L_x_1645:
        /* <DEDUP_REMOVED lines=17> */
[----:B------:R-:W-:Y:S01]  /*6830*/  @!P0 SHF.R.U64 R35, R80, 0x10, R81 ;  /* 0x0000001050238819 */ /* 0x000fe20000001251 */
[----:B------:R-:W-:Y:S01]  /*6840*/  IMAD R34, R36, 0xc00, R11 ;  /* 0x00000c0024227824 */ /* 0x000fe200078e020b */
[--C-:B------:R-:W-:Y:S02]  /*6850*/  @!P0 SHF.R.U64 R33, R24, 0x10, R25.reuse ;  /* 0x0000001018218819 */ /* 0x100fe40000001219 */
[----:B------:R-:W-:Y:S01]  /*6860*/  @!P0 SHF.R.U32.HI R24, RZ, 0x10, R25 ;  /* 0x00000010ff188819 */ /* 0x000fe20000011619 */
[----:B------:R-:W-:Y:S01]  /*6870*/  IMAD.IADD R61, R34, 0x1, R61 ;  /* 0x00000001223d7824 */ /* 0x000fe200078e023d */
[----:B------:R-:W-:Y:S02]  /*6880*/  @!P0 PRMT R22, R22, 0x5410, R33 ;  /* 0x0000541016168816 */ /* 0x000fe40000000021 */
[----:B------:R-:W-:Y:S01]  /*6890*/  @!P0 PRMT R88, R88, 0x5410, R35 ;  /* 0x0000541058588816 */ /* 0x000fe20000000023 */
[----:B------:R-:W-:Y:S01]  /*68a0*/  IMAD.SHL.U32 R51, R61, 0x2, RZ ;  /* 0x000000023d337824 */ /* 0x000fe200078e00ff */
[----:B------:R-:W-:Y:S01]  /*68b0*/  @!P0 PRMT R17, R17, 0x5410, R24 ;  /* 0x0000541011118816 */ /* 0x000fe20000000018 */
[----:B------:R-:W-:Y:S01]  /*68c0*/  @!P0 IMAD.U32 R25, R22, 0x10000, RZ ;  /* 0x0001000016198824 */ /* 0x000fe200078e00ff */
[----:B------:R-:W-:Y:S01]  /*68d0*/  @!P0 SHF.R.U32.HI R37, RZ, 0x10, R83 ;  /* 0x00000010ff258819 */ /* 0x000fe20000011653 */
[----:B------:R-:W-:Y:S01]  /*68e0*/  @!P0 IMAD.U32 R35, R88, 0x10000, RZ ;  /* 0x0001000058238824 */ /* 0x000fe200078e00ff */
[----:B------:R-:W2:Y:S01]  /*68f0*/  LDS.128 R28, [R51+0xa080] ;  /* 0x00a08000331c7984 */ /* 0x000ea20000000c00 */
[----:B----4-:R-:W-:Y:S01]  /*6900*/  @!P0 IMAD.U32 R36, R52, 0x10000, RZ ;  /* 0x0001000034248824 */ /* 0x010fe200078e00ff */
[----:B------:R-:W-:Y:S01]  /*6910*/  @!P0 SHF.L.U32 R39, R53, 0x10, RZ ;  /* 0x0000001035278819 */ /* 0x000fe200000006ff */
[----:B------:R-:W-:Y:S01]  /*6920*/  @!P0 IMAD.U32 R24, R17, 0x10000, RZ ;  /* 0x0001000011188824 */ /* 0x000fe200078e00ff */
[----:B------:R-:W-:Y:S01]  /*6930*/  @!P0 LOP3.LUT R42, R53, 0xffff0000, RZ, 0xc0, !PT ;  /* 0xffff0000352a8812 */ /* 0x000fe200078ec0ff */
[C---:B------:R-:W-:Y:S01]  /*6940*/  @!P0 IMAD.U32 R45, R55.reuse, 0x10000, RZ ;  /* 0x00010000372d8824 */ /* 0x040fe200078e00ff */
[----:B------:R-:W-:Y:S02]  /*6950*/  @!P0 LOP3.LUT R50, R55, 0xffff0000, RZ, 0xc0, !PT ;  /* 0xffff000037328812 */ /* 0x000fe400078ec0ff */
[C---:B------:R-:W-:Y:S02]  /*6960*/  @!P0 SHF.L.U32 R41, R54.reuse, 0x10, RZ ;  /* 0x0000001036298819 */ /* 0x040fe400000006ff */
[----:B------:R-:W-:Y:S02]  /*6970*/  @!P0 LOP3.LUT R46, R54, 0xffff0000, RZ, 0xc0, !PT ;  /* 0xffff0000362e8812 */ /* 0x000fe400078ec0ff */
[----:B------:R-:W-:Y:S02]  /*6980*/  @!P0 LOP3.LUT R17, R17, 0xffff0000, RZ, 0xc0, !PT ;  /* 0xffff000011118812 */ /* 0x000fe400078ec0ff */
[--C-:B------:R-:W-:Y:S02]  /*6990*/  @!P0 SHF.R.U32.HI R32, RZ, 0x10, R27.reuse ;  /* 0x00000010ff208819 */ /* 0x100fe4000001161b */
[----:B------:R-:W-:Y:S02]  /*69a0*/  @!P0 SHF.R.U64 R27, R26, 0x10, R27 ;  /* 0x000000101a1b8819 */ /* 0x000fe4000000121b */
[----:B------:R-:W-:Y:S02]  /*69b0*/  @!P0 PRMT R23, R23, 0x5410, R32 ;  /* 0x0000541017178816 */ /* 0x000fe40000000020 */
[----:B------:R-:W-:Y:S02]  /*69c0*/  @!P0 PRMT R40, R40, 0x5410, R27 ;  /* 0x0000541028288816 */ /* 0x000fe4000000001b */
[----:B------:R-:W-:Y:S02]  /*69d0*/  @!P0 PRMT R78, R78, 0x5410, R37 ;  /* 0x000054104e4e8816 */ /* 0x000fe40000000025 */
[----:B------:R-:W-:Y:S02]  /*69e0*/  @!P0 SHF.R.U32.HI R80, RZ, 0x10, R81 ;  /* 0x00000010ff508819 */ /* 0x000fe40000011651 */
        /* <DEDUP_REMOVED lines=8> */
[----:B------:R-:W-:Y:S01]  /*6a70*/  @!P0 IMAD.U32 R44, R77, 0x10000, RZ ;  /* 0x000100004d2c8824 */ /* 0x000fe200078e00ff */
[----:B--2---:R-:W-:Y:S01]  /*6a80*/  @!P0 SHF.L.U32 R26, R28, 0x10, RZ ;  /* 0x000000101c1a8819 */ /* 0x004fe200000006ff */
[----:B------:R-:W-:Y:S04]  /*6a90*/  @!P0 IMAD.U32 R27, R29, 0x10000, RZ ;  /* 0x000100001d1b8824 */ /* 0x000fe800078e00ff */
[C---:B------:R-:W-:Y:S02]  /*6aa0*/  @!P0 FMUL.FTZ R2, R26.reuse, R25 ;  /* 0x000000191a028220 */ /* 0x040fe40000410000 */
[----:B------:R-:W-:Y:S02]  /*6ab0*/  @!P0 FMUL.FTZ R60, R27, R37 ;  /* 0x000000251b3c8220 */ /* 0x000fe40000410000 */
[----:B------:R-:W-:Y:S01]  /*6ac0*/  @!P0 FMUL.FTZ R51, R26, R35 ;  /* 0x000000231a338220 */ /* 0x000fe20000410000 */
[----:B------:R-:W-:Y:S01]  /*6ad0*/  @!P0 LOP3.LUT R26, R29, 0xffff0000, RZ, 0xc0, !PT ;  /* 0xffff00001d1a8812 */ /* 0x000fe200078ec0ff */
[----:B------:R-:W-:Y:S01]  /*6ae0*/  @!P0 FFMA.FTZ R2, R35, R36, R2 ;  /* 0x0000002423028223 */ /* 0x000fe20000010002 */
[----:B------:R-:W-:Y:S01]  /*6af0*/  @!P0 LOP3.LUT R35, R88, 0xffff0000, RZ, 0xc0, !PT ;  /* 0xffff000058238812 */ /* 0x000fe200078ec0ff */
[-C--:B------:R-:W-:Y:S02]  /*6b00*/  @!P0 FMUL.FTZ R4, R27, R24.reuse ;  /* 0x000000181b048220 */ /* 0x080fe40000410000 */
[----:B------:R-:W-:Y:S01]  /*6b10*/  @!P0 FFMA.FTZ R60, R39, R24, -R60 ;  /* 0x00000018273c8223 */ /* 0x000fe2000001083c */
[----:B------:R-:W-:Y:S01]  /*6b20*/  @!P0 LOP3.LUT R24, R28, 0xffff0000, RZ, 0xc0, !PT ;  /* 0xffff00001c188812 */ /* 0x000fe200078ec0ff */
[----:B------:R-:W-:Y:S01]  /*6b30*/  @!P0 FFMA.FTZ R51, R36, R25, -R51 ;  /* 0x0000001924338223 */ /* 0x000fe20000010833 */
[----:B------:R-:W-:Y:S01]  /*6b40*/  @!P0 LOP3.LUT R36, R52, 0xffff0000, RZ, 0xc0, !PT ;  /* 0xffff000034248812 */ /* 0x000fe200078ec0ff */
[----:B------:R-:W-:Y:S01]  /*6b50*/  @!P0 FMUL.FTZ R61, R26, R38 ;  /* 0x000000261a3d8220 */ /* 0x000fe20000410000 */
[----:B------:R-:W-:Y:S01]  /*6b60*/  @!P0 LOP3.LUT R25, R22, 0xffff0000, RZ, 0xc0, !PT ;  /* 0xffff000016198812 */ /* 0x000fe200078ec0ff */
[----:B------:R-:W-:Y:S02]  /*6b70*/  @!P0 FMUL.FTZ R62, R24, R35 ;  /* 0x00000023183e8220 */ /* 0x000fe40000410000 */
[-C--:B------:R-:W-:Y:S02]  /*6b80*/  @!P0 FMUL.FTZ R5, R26, R17.reuse ;  /* 0x000000111a058220 */ /* 0x080fe40000410000 */
[----:B------:R-:W-:Y:S01]  /*6b90*/  @!P0 FFMA.FTZ R61, R42, R17, -R61 ;  /* 0x000000112a3d8223 */ /* 0x000fe2000001083d */
[----:B------:R-:W-:Y:S01]  /*6ba0*/  @!P0 LOP3.LUT R17, R23, 0xffff0000, RZ, 0xc0, !PT ;  /* 0xffff000017118812 */ /* 0x000fe200078ec0ff */
[-C--:B------:R-:W-:Y:S01]  /*6bb0*/  @!P0 FMUL.FTZ R3, R24, R25.reuse ;  /* 0x0000001918038220 */ /* 0x080fe20000410000 */
[----:B------:R-:W-:Y:S01]  /*6bc0*/  @!P0 LOP3.LUT R24, R31, 0xffff0000, RZ, 0xc0, !PT ;  /* 0xffff00001f188812 */ /* 0x000fe200078ec0ff */
[----:B------:R-:W-:Y:S01]  /*6bd0*/  @!P0 FFMA.FTZ R62, R36, R25, -R62 ;  /* 0x00000019243e8223 */ /* 0x000fe2000001083e */
[----:B------:R-:W-:Y:S01]  /*6be0*/  @!P0 F2FP.BF16.PACK_AB R60, R61, R60 ;  /* 0x0000003c3d3c823e */ /* 0x000fe200000010ff */
[----:B------:R-:W-:Y:S02]  /*6bf0*/  @!P0 IMAD.U32 R25, R31, 0x10000, RZ ;  /* 0x000100001f198824 */ /* 0x000fe400078e00ff */
[C---:B------:R-:W-:Y:S01]  /*6c00*/  @!P0 FMUL.FTZ R66, R24.reuse, R47 ;  /* 0x0000002f18428220 */ /* 0x040fe20000410000 */
[----:B------:R-:W-:Y:S01]  /*6c10*/  @!P0 MOV R53, R60 ;  /* 0x0000003c00358202 */ /* 0x000fe20000000f00 */
[----:B------:R-:W-:Y:S01]  /*6c20*/  @!P0 FMUL.FTZ R10, R24, R17 ;  /* 0x00000011180a8220 */ /* 0x000fe20000410000 */
[----:B------:R-:W-:Y:S01]  /*6c30*/  @!P0 F2FP.BF16.PACK_AB R51, R62, R51 ;  /* 0x000000333e33823e */ /* 0x000fe200000010ff */
[----:B------:R-:W-:Y:S01]  /*6c40*/  @!P0 IMAD.U32 R22, R23, 0x10000, RZ ;  /* 0x0001000017168824 */ /* 0x000fe200078e00ff */
[C---:B------:R-:W-:Y:S01]  /*6c50*/  @!P0 LOP3.LUT R24, R30.reuse, 0xffff0000, RZ, 0xc0, !PT ;  /* 0xffff00001e188812 */ /* 0x040fe200078ec0ff */
[C---:B------:R-:W-:Y:S02]  /*6c60*/  @!P0 FMUL.FTZ R63, R25.reuse, R48 ;  /* 0x00000030193f8220 */ /* 0x040fe40000410000 */
[----:B------:R-:W-:Y:S02]  /*6c70*/  @!P0 IMAD.U32 R23, R30, 0x10000, RZ ;  /* 0x000100001e178824 */ /* 0x000fe400078e00ff */
[----:B------:R-:W-:Y:S01]  /*6c80*/  @!P0 FFMA.FTZ R66, R50, R17, -R66 ;  /* 0x0000001132428223 */ /* 0x000fe20000010842 */
[C---:B------:R-:W-:Y:S01]  /*6c90*/  @!P0 LOP3.LUT R17, R40.reuse, 0xffff0000, RZ, 0xc0, !PT ;  /* 0xffff000028118812 */ /* 0x040fe200078ec0ff */
[-C--:B------:R-:W-:Y:S02]  /*6ca0*/  @!P0 FMUL.FTZ R9, R25, R22.reuse ;  /* 0x0000001619098220 */ /* 0x080fe40000410000 */
[----:B------:R-:W-:Y:S02]  /*6cb0*/  @!P0 FFMA.FTZ R63, R45, R22, -R63 ;  /* 0x000000162d3f8223 */ /* 0x000fe4000001083f */
[----:B------:R-:W-:Y:S02]  /*6cc0*/  @!P0 IMAD.U32 R22, R40, 0x10000, RZ ;  /* 0x0001000028168824 */ /* 0x000fe400078e00ff */
[----:B------:R-:W-:Y:S01]  /*6cd0*/  @!P0 FMUL.FTZ R64, R23, R44 ;  /* 0x0000002c17408220 */ /* 0x000fe20000410000 */
[----:B------:R-:W-:Y:S01]  /*6ce0*/  @!P0 F2FP.BF16.PACK_AB R63, R66, R63 ;  /* 0x0000003f423f823e */ /* 0x000fe200000010ff */
[----:B------:R-:W-:Y:S02]  /*6cf0*/  @!P0 FMUL.FTZ R65, R24, R43 ;  /* 0x0000002b18418220 */ /* 0x000fe40000410000 */
[----:B------:R-:W-:Y:S02]  /*6d00*/  @!P0 FFMA.FTZ R3, R35, R36, R3 ;  /* 0x0000002423038223 */ /* 0x000fe40000010003 */
[-C--:B------:R-:W-:Y:S02]  /*6d10*/  @!P0 FMUL.FTZ R7, R23, R22.reuse ;  /* 0x0000001617078220 */ /* 0x080fe40000410000 */
[----:B------:R-:W-:Y:S01]  /*6d20*/  @!P0 FFMA.FTZ R64, R41, R22, -R64 ;  /* 0x0000001629408223 */ /* 0x000fe20000010840 */
[----:B------:R-:W-:Y:S01]  /*6d30*/  @!P0 F2FP.BF16.PACK_AB R61, R3, R2 ;  /* 0x00000002033d823e */ /* 0x000fe200000010ff */
[----:B------:R-:W-:Y:S02]  /*6d40*/  @!P0 FFMA.FTZ R65, R46, R17, -R65 ;  /* 0x000000112e418223 */ /* 0x000fe40000010841 */
        /* <DEDUP_REMOVED lines=26> */
.L_x_1616:
[----:B------:R1:W2:Y:S01]  /*6ef0*/  SHFL.IDX PT, R5, R147, RZ, 0x181f ;  /* 0x00181fff93057589 */ /* 0x0002a200000e0000 */
[----:B------:R-:W-:Y:S01]  /*6f00*/  UIMAD UR5, UR6, -0x30, UR4 ;  /* 0xffffffd0060578a4 */ /* 0x000fe2000f8e0204 */
[----:B------:R-:W-:Y:S02]  /*6f10*/  BSSY B0, `(.L_x_1647) ;  /* 0x000001d000007945 */ /* 0x000fe40003800000 */
[----:B------:R1:W3:Y:S01]  /*6f20*/  SHFL.IDX PT, R3, R164, RZ, 0x181f ;  /* 0x00181fffa4037589 */ /* 0x0002e200000e0000 */
[----:B------:R-:W-:Y:S04]  /*6f30*/  UISETP.LT.AND UP0, UPT, UR5, 0x30, UPT ;  /* 0x000000300500788c */ /* 0x000fe8000bf01270 */
[----:B------:R-:W-:Y:S06]  /*6f40*/  USEL UR31, UR5, 0x30, UP0 ;  /* 0x00000030051f7887 */ /* 0x000fec0008000000 */
[----:B------:R-:W-:Y:S04]  /*6f50*/  IADD3 R2, -R16, UR31, RZ ;  /* 0x0000001f10027c10 */ /* 0x000fe8000fffe1ff */
[----:B------:R-:W-:Y:S11]  /*6f60*/  ISETP.GE.AND P0, PT, R2, 0x1, PT ;  /* 0x000000010200780c */ /* 0x000ff60003f06270 */
[----:B------:R-:W-:Y:S02]  /*6f70*/  @!UPT UIADD3 URZ, URZ, URZ, URZ ;  /* 0x0000003f3f3ff290 */ /* 0x000fe4000fffe03f */
[----:B------:R-:W-:-:S05]  /*6f80*/  @!P0 BRA `(.L_x_1648) ;  /* 0x0000015000008947 */ /* 0x000fca0003800000 */
[----:B-123--:R-:W-:Y:S02]  /*6f90*/  ISETP.GE.AND P0, PT, R18, c[0x0][0x1d4], PT ;  /* 0x0000750012007a0c */ /* 0x00efe40003f06270 */
        /* <DEDUP_REMOVED lines=20> */
.L_x_1648:
[----:B-123--:R-:W-:Y:S05]  /*70e0*/  BSYNC B0 ;  /* 0x0000000000007941 */ /* 0x00efea0003800000 */
.L_x_1647:
[----:B------:R-:W1:Y:S01]  /*70f0*/  SHFL.IDX PT, R147, R147, 0x1, 0x181f ;  /* 0x00381f0093937f89 */ /* 0x000e6200000e0000 */
[----:B------:R-:W-:Y:S03]  /*7100*/  ISETP.GE.AND P0, PT, R2, 0x21, PT ;  /* 0x000000210200780c */ /* 0x000fe60003f06270 */
[----:B------:R2:W3:Y:S10]  /*7110*/  SHFL.IDX PT, R3, R164, 0x1, 0x181f ;  /* 0x00381f00a4037f89 */ /* 0x0004f400000e0000 */
[----:B------:R-:W-:-:S05]  /*7120*/  @!P0 BRA `(.L_x_1630) ;  /* 0x0000015000008947 */ /* 0x000fca0003800000 */
[----:B------:R-:W-:Y:S02]  /*7130*/  ISETP.GE.AND P0, PT, R18, c[0x0][0x1d4], PT ;  /* 0x0000750012007a0c */ /* 0x000fe40003f06270 */
[----:B------:R-:W-:Y:S11]  /*7140*/  ISETP.GE.AND P4, PT, R14, c[0x0][0x1d4], PT ;  /* 0x000075000e007a0c */ /* 0x000ff60003f86270 */
[----:B------:R-:W4:Y:S01]  /*7150*/  @!P0 LDS.128 R36, [R110+0xb080] ;  /* 0x00b080006e248984 */ /* 0x000f220000000c00 */
[C---:B---3--:R-:W-:Y:S04]  /*7160*/  @!P0 LEA R22, P3, R18.reuse, R3, 0x1 ;  /* 0x0000000312168211 */ /* 0x048fe800078608ff */
[----:B-1----:R-:W-:Y:S02]  /*7170*/  @!P0 LEA.HI.X R23, R18, R147, R19, 0x1, P3 ;  /* 0x0000009312178211 */ /* 0x002fe400018f0c13 */
[C---:B------:R-:W-:Y:S04]  /*7180*/  @!P4 LEA R8, P3, R126.reuse, R3, 0x1 ;  /* 0x000000037e08c211 */ /* 0x040fe800078608ff */
[----:B------:R-:W-:Y:S02]  /*7190*/  @!P4 LEA.HI.X R9, R126, R147, R133, 0x1, P3 ;  /* 0x000000937e09c211 */ /* 0x000fe400018f0c85 */
[----:B------:R-:W-:Y:S11]  /*71a0*/  ISETP.GE.AND P3, PT, R114, c[0x0][0x1d4], PT ;  /* 0x0000750072007a0c */ /* 0x000ff60003f66270 */
[----:B------:R-:W-:Y:S02]  /*71b0*/  @!UPT UIADD3 URZ, URZ, URZ, URZ ;  /* 0x0000003f3f3ff290 */ /* 0x000fe4000fffe03f */
[C---:B------:R-:W-:Y:S04]  /*71c0*/  @!P3 LEA R4, P5, R124.reuse, R3, 0x1 ;  /* 0x000000037c04b211 */ /* 0x040fe800078a08ff */
[----:B------:R-:W-:Y:S01]  /*71d0*/  @!P3 LEA.HI.X R5, R124, R147, R123, 0x1, P5 ;  /* 0x000000937c05b211 */ /* 0x000fe200028f0c7b */
        /* <DEDUP_REMOVED lines=10> */
.L_x_1630:
[----:B------:R-:W-:Y:S05]  /*7280*/  BSYNC B2 ;  /* 0x0000000000027941 */ /* 0x000fea0003800000 */
.L_x_1615:
[----:B-1-3--:R-:W-:Y:S01]  /*7290*/  IADD3 R2, -R16, UR31, RZ ;  /* 0x0000001f10027c10 */ /* 0x00afe2000fffe1ff */
[----:B------:R-:W-:Y:S01]  /*72a0*/  IMAD.U32 R3, RZ, RZ, UR6 ;  /* 0x00000006ff037e24 */ /* 0x000fe2000f8e00ff */
[----:B------:R-:W-:Y:S01]  /*72b0*/  P2R R4, PR, RZ, 0x2 ;  /* 0x00000002ff047803 */ /* 0x000fe20000000000 */
[----:B------:R-:W-:Y:S01]  /*72c0*/  BSSY B0, `(.L_x_1649) ;  /* 0x000004c000007945 */ /* 0x000fe20003800000 */
[----:B------:R-:W-:Y:S01]  /*72d0*/  ISETP.GE.AND P3, PT, R2, 0x21, PT ;  /* 0x000000210200780c */ /* 0x000fe20003f66270 */
[----:B------:R-:W-:Y:S01]  /*72e0*/  IMAD.WIDE R8, R3, 0x30, R148 ;  /* 0x0000003003087825 */ /* 0x000fe200078e0294 */
[----:B------:R-:W-:Y:S02]  /*72f0*/  ISETP.NE.AND P1, PT, R118, RZ, PT ;  /* 0x000000ff7600720c */ /* 0x000fe40003f25270 */
[----:B------:R-:W-:Y:S02]  /*7300*/  ISETP.NE.AND P6, PT, R116, RZ, PT ;  /* 0x000000ff7400720c */ /* 0x000fe40003fc5270 */
[----:B------:R-:W-:Y:S07]  /*7310*/  ISETP.NE.AND P5, PT, R115, RZ, PT ;  /* 0x000000ff7300720c */ /* 0x000fee0003fa5270 */
[----:B------:R-:W-:Y:S05]  /*7320*/  @P3 IADD3 R5, P0, R8, 0x20, RZ ;  /* 0x0000002008053810 */ /* 0x000fea0007f1e0ff */
[----:B------:R-:W-:Y:S01]  /*7330*/  @P3 IMAD.X R3, RZ, RZ, R9, P0 ;  /* 0x000000ffff033224 */ /* 0x000fe200000e0609 */
[----:B------:R-:W-:Y:S03]  /*7340*/  ISETP.GE.AND P0, PT, R2, 0x1, PT ;  /* 0x000000010200780c */ /* 0x000fe60003f06270 */
[----:B------:R-:W-:Y:S04]  /*7350*/  @P3 IMAD R10, R3, c[0x0][0x258], RZ ;  /* 0x00009600030a3a24 */ /* 0x000fe800078e02ff */
[----:B------:R-:W-:Y:S06]  /*7360*/  @P3 IMAD R10, R5, c[0x0][0x25c], R10 ;  /* 0x00009700050a3a24 */ /* 0x000fec00078e020a */
[----:B------:R-:W-:Y:S01]  /*7370*/  @P0 MOV R23, R129 ;  /* 0x0000008100170202 */ /* 0x000fe20000000f00 */
[----:B------:R-:W-:Y:S02]  /*7380*/  @P0 IMAD R2, R9, c[0x0][0x258], RZ ;  /* 0x0000960009020a24 */ /* 0x000fe400078e02ff */
[----:B------:R-:W-:Y:S02]  /*7390*/  @P0 IMAD.MOV.U32 R22, RZ, RZ, R150 ;  /* 0x000000ffff160224 */ /* 0x000fe400078e0096 */
[C---:B------:R-:W-:Y:S02]  /*73a0*/  @P0 IMAD R2, R8.reuse, c[0x0][0x25c], R2 ;  /* 0x0000970008020a24 */ /* 0x040fe400078e0202 */
[----:B------:R-:W-:Y:S04]  /*73b0*/  @P0 IMAD.WIDE.U32 R22, R8, c[0x0][0x258], R22 ;  /* 0x0000960008160a25 */ /* 0x000fe800078e0016 */
[----:B------:R-:W-:Y:S01]  /*73c0*/  @P0 IMAD.IADD R2, R23, 0x1, R2 ;  /* 0x0000000117020824 */ /* 0x000fe200078e0202 */
[C---:B------:R-:W-:Y:S04]  /*73d0*/  @P0 LEA R8, P4, R22.reuse, c[0x0][0x250], 0x1 ;  /* 0x0000940016080a11 */ /* 0x040fe800078808ff */
[----:B------:R-:W-:Y:S01]  /*73e0*/  @P0 LEA.HI.X R9, R22, c[0x0][0x254], R2, 0x1, P4 ;  /* 0x0000950016090a11 */ /* 0x000fe200020f0c02 */
[----:B------:R-:W-:Y:S02]  /*73f0*/  IMAD R2, R144, c[0x0][0x208], RZ ;  /* 0x0000820090027a24 */ /* 0x000fe400078e02ff */
[C---:B------:R-:W-:Y:S02]  /*7400*/  IMAD.WIDE.U32 R22, R145.reuse, c[0x0][0x208], RZ ;  /* 0x0000820091167a25 */ /* 0x040fe400078e00ff */
[----:B------:R-:W-:Y:S01]  /*7410*/  @!PT LDS RZ, [RZ] ;  /* 0x00000000fffff984 */ /* 0x000fe20000000800 */
[----:B------:R-:W-:Y:S01]  /*7420*/  @!PT LDS RZ, [RZ] ;  /* 0x00000000fffff984 */ /* 0x000fe20000000800 */
[----:B------:R-:W-:Y:S01]  /*7430*/  @!PT LDS RZ, [RZ] ;  /* 0x00000000fffff984 */ /* 0x000fe20000000800 */
[----:B------:R1:W-:Y:S02]  /*7440*/  @P0 LDGSTS.E.BYPASS.LTC128B.128 [R110+0x4080], [R8.64], !P1 ;  /* 0x04080000086e0fae */ /* 0x0003e4000c901d5a */
[----:B------:R-:W-:Y:S04]  /*7450*/  IMAD R2, R145, c[0x0][0x20c], R2 ;  /* 0x0000830091027a24 */ /* 0x000fe800078e0202 */
[----:B------:R-:W-:Y:S02]  /*7460*/  IMAD.IADD R23, R23, 0x1, R2 ;  /* 0x0000000117177824 */ /* 0x000fe400078e0202 */
[----:B------:R-:W-:Y:S02]  /*7470*/  IMAD R2, R143, c[0x0][0x218], RZ ;  /* 0x000086008f027a24 */ /* 0x000fe400078e02ff */
[C---:B------:R-:W-:Y:S04]  /*7480*/  IMAD.WIDE.U32 R22, R146.reuse, c[0x0][0x218], R22 ;  /* 0x0000860092167a25 */ /* 0x040fe800078e0016 */
[----:B------:R-:W-:Y:S01]  /*7490*/  IMAD R2, R146, c[0x0][0x21c], R2 ;  /* 0x0000870092027a24 */ /* 0x000fe200078e0202 */
[----:B------:R-:W-:Y:S02]  /*74a0*/  IADD3 R7, P4, R22, UR48, RZ ;  /* 0x0000003016077c10 */ /* 0x000fe4000ff9e0ff */
[----:B------:R-:W-:Y:S02]  /*74b0*/  @P3 MOV R22, R150 ;  /* 0x0000009600163202 */ /* 0x000fe40000000f00 */
[----:B------:R-:W-:Y:S01]  /*74c0*/  IADD3.X R2, R23, UR45, R2, P4, !PT ;  /* 0x0000002d17027c10 */ /* 0x000fe2000a7fe402 */
[----:B------:R-:W-:Y:S04]  /*74d0*/  @P3 IMAD.MOV.U32 R23, RZ, RZ, R129 ;  /* 0x000000ffff173224 */ /* 0x000fe800078e0081 */
[----:B------:R-:W-:Y:S05]  /*74e0*/  @P3 IMAD.WIDE.U32 R22, R5, c[0x0][0x258], R22 ;  /* 0x0000960005163a25 */ /* 0x000fea00078e0016 */
[C---:B------:R-:W-:Y:S02]  /*74f0*/  @P3 LEA R24, P4, R22.reuse, c[0x0][0x250], 0x1 ;  /* 0x0000940016183a11 */ /* 0x040fe400078808ff */
[----:B------:R-:W-:Y:S04]  /*7500*/  @P3 IADD3 R10, R23, R10, RZ ;  /* 0x0000000a170a3210 */ /* 0x000fe80007ffe0ff */
[----:B------:R-:W-:Y:S02]  /*7510*/  @P3 LEA.HI.X R25, R22, c[0x0][0x254], R10, 0x1, P4 ;  /* 0x0000950016193a11 */ /* 0x000fe400020f0c0a */
[C---:B------:R-:W-:Y:S04]  /*7520*/  LEA R3, P4, R7.reuse, c[0x0][0x1f8], 0x1 ;  /* 0x00007e0007037a11 */ /* 0x040fe800078808ff */
[----:B------:R-:W-:Y:S01]  /*7530*/  LEA.HI.X R2, R7, c[0x0][0x1fc], R2, 0x1, P4 ;  /* 0x00007f0007027a11 */ /* 0x000fe200020f0c02 */
[----:B------:R1:W3:Y:S01]  /*7540*/  SHFL.IDX PT, R5, R3, RZ, 0x181f ;  /* 0x00181fff03057589 */ /* 0x0002e200000e0000 */
[----:B------:R-:W-:Y:S03]  /*7550*/  ISETP.NE.AND P4, PT, R117, RZ, PT ;  /* 0x000000ff7500720c */ /* 0x000fe60003f85270 */
[----:B------:R1:W4:Y:S10]  /*7560*/  SHFL.IDX PT, R7, R2, RZ, 0x181f ;  /* 0x00181fff02077589 */ /* 0x00033400000e0000 */
        /* <DEDUP_REMOVED lines=8> */
[----:B------:R-:W0:Y:S01]  /*75f0*/  LDGDEPBAR ;  /* 0x00000000000079af */ /* 0x000e220000000000 */
[----:B------:R-:W-:Y:S04]  /*7600*/  DEPBAR.LE SB0, 0x0 ;  /* 0x000080000000791a */ /* 0x000fe80000000000 */
[----:B------:R-:W-:Y:S06]  /*7610*/  BAR.SYNC.DEFER_BLOCKING 0x0 ;  /* 0x0000000000007b1d */ /* 0x000fec0000010000 */
[----:B------:R-:W-:-:S05]  /*7620*/  @!P0 BRA `(.L_x_1650) ;  /* 0x0000015000008947 */ /* 0x000fca0003800000 */
[----:B-1-34-:R-:W-:Y:S02]  /*7630*/  ISETP.GE.AND P0, PT, R18, c[0x0][0x1d4], PT ;  /* 0x0000750012007a0c */ /* 0x01afe40003f06270 */
        /* <DEDUP_REMOVED lines=12> */
[----:B--2---:R-:W1:Y:S10]  /*7700*/  @!P5 LDS.128 R32, [R110+0x5880] ;  /* 0x005880006e20d984 */ /* 0x004e740000000c00 */
[C---:B------:R-:W-:Y:S04]  /*7710*/  @!P0 LEA R4, P6, R125.reuse, R5, 0x1 ;  /* 0x000000057d048211 */ /* 0x040fe800078c08ff */
[----:B------:R-:W-:Y:S01]  /*7720*/  @!P0 LEA.HI.X R5, R125, R7, R122, 0x1, P6 ;  /* 0x000000077d058211 */ /* 0x000fe200030f0c7a */
[----:B-1----:R-:W-:Y:S04]  /*7730*/  @!P5 ST.E.128 [R22.64], R32 ;  /* 0x000000201600d985 */ /* 0x002fe8000c101d1a */
[----:B------:R-:W1:Y:S04]  /*7740*/  @!P4 LDS.128 R28, [R110+0x7080] ;  /* 0x007080006e1cc984 */ /* 0x000e680000000c00 */
[----:B-1----:R-:W-:Y:S04]  /*7750*/  @!P4 ST.E.128 [R8.64], R28 ;  /* 0x0000001c0800c985 */ /* 0x002fe8000c101d1a */
[----:B------:R-:W1:Y:S04]  /*7760*/  @!P0 LDS.128 R24, [R110+0x8880] ;  /* 0x008880006e188984 */ /* 0x000e680000000c00 */
[----:B-1----:R1:W-:Y:S02]  /*7770*/  @!P0 ST.E.128 [R4.64], R24 ;  /* 0x0000001804008985 */ /* 0x0023e4000c101d1a */
.L_x_1650:
[----:B-1-34-:R-:W-:Y:S05]  /*7780*/  BSYNC B0 ;  /* 0x0000000000007941 */ /* 0x01afea0003800000 */
.L_x_1649:
[----:B------:R1:W3:Y:S01]  /*7790*/  SHFL.IDX PT, R5, R2, 0x1, 0x181f ;  /* 0x00381f0002057f89 */ /* 0x0002e200000e0000 */
[----:B------:R-:W-:Y:S03]  /*77a0*/  BSSY B0, `(.L_x_1651) ;  /* 0x0000018000007945 */ /* 0x000fe60003800000 */
[----:B------:R-:W4:Y:S01]  /*77b0*/  SHFL.IDX PT, R3, R3, 0x1, 0x181f ;  /* 0x00381f0003037f89 */ /* 0x000f2200000e0000 */
[----:B------:R-:W-:-:S05]  /*77c0*/  @!P3 BRA `(.L_x_1652) ;  /* 0x000001500000b947 */ /* 0x000fca0003800000 */
[----:B------:R-:W-:Y:S02]  /*77d0*/  ISETP.GE.AND P0, PT, R18, c[0x0][0x1d4], PT ;  /* 0x0000750012007a0c */ /* 0x000fe40003f06270 */
[----:B------:R-:W-:Y:S11]  /*77e0*/  ISETP.GE.AND P4, PT, R14, c[0x0][0x1d4], PT ;  /* 0x000075000e007a0c */ /* 0x000ff60003f86270 */
[----:B------:R-:W5:Y:S01]  /*77f0*/  @!P0 LDS.128 R36, [R110+0x5080] ;  /* 0x005080006e248984 */ /* 0x000f620000000c00 */
[C---:B----4-:R-:W-:Y:S04]  /*7800*/  @!P0 LEA R40, P3, R18.reuse, R3, 0x1 ;  /* 0x0000000312288211 */ /* 0x050fe800078608ff */
[----:B---3--:R-:W-:Y:S02]  /*7810*/  @!P0 LEA.HI.X R41, R18, R5, R19, 0x1, P3 ;  /* 0x0000000512298211 */ /* 0x008fe400018f0c13 */
[C---:B------:R-:W-:Y:S04]  /*7820*/  @!P4 LEA R22, P3, R126.reuse, R3, 0x1 ;  /* 0x000000037e16c211 */ /* 0x040fe800078608ff */
[----:B------:R-:W-:Y:S02]  /*7830*/  @!P4 LEA.HI.X R23, R126, R5, R133, 0x1, P3 ;  /* 0x000000057e17c211 */ /* 0x000fe400018f0c85 */
[----:B------:R-:W-:Y:S11]  /*7840*/  ISETP.GE.AND P3, PT, R114, c[0x0][0x1d4], PT ;  /* 0x0000750072007a0c */ /* 0x000ff60003f66270 */
[----:B------:R-:W-:Y:S02]  /*7850*/  @!UPT UIADD3 URZ, URZ, URZ, URZ ;  /* 0x0000003f3f3ff290 */ /* 0x000fe4000fffe03f */
[C---:B------:R-:W-:Y:S04]  /*7860*/  @!P3 LEA R8, P5, R124.reuse, R3, 0x1 ;  /* 0x000000037c08b211 */ /* 0x040fe800078a08ff */
[----:B------:R-:W-:Y:S01]  /*7870*/  @!P3 LEA.HI.X R9, R124, R5, R123, 0x1, P5 ;  /* 0x000000057c09b211 */ /* 0x000fe200028f0c7b */
[----:B-----5:R-:W-:Y:S01]  /*7880*/  @!P0 ST.E.128 [R40.64], R36 ;  /* 0x0000002428008985 */ /* 0x020fe2000c101d1a */
[----:B------:R-:W-:Y:S03]  /*7890*/  ISETP.GE.AND P0, PT, R112, c[0x0][0x1d4], PT ;  /* 0x0000750070007a0c */ /* 0x000fe60003f06270 */
[----:B--2---:R-:W2:Y:S10]  /*78a0*/  @!P4 LDS.128 R32, [R110+0x6880] ;  /* 0x006880006e20c984 */ /* 0x004eb40000000c00 */
[C---:B-1----:R-:W-:Y:S04]  /*78b0*/  @!P0 LEA R2, P5, R125.reuse, R3, 0x1 ;  /* 0x000000037d028211 */ /* 0x042fe800078a08ff */
[----:B------:R-:W-:Y:S01]  /*78c0*/  @!P0 LEA.HI.X R3, R125, R5, R122, 0x1, P5 ;  /* 0x000000057d038211 */ /* 0x000fe200028f0c7a */
[----:B--2---:R-:W-:Y:S04]  /*78d0*/  @!P4 ST.E.128 [R22.64], R32 ;  /* 0x000000201600c985 */ /* 0x004fe8000c101d1a */
[----:B------:R-:W1:Y:S04]  /*78e0*/  @!P3 LDS.128 R28, [R110+0x8080] ;  /* 0x008080006e1cb984 */ /* 0x000e680000000c00 */
[----:B-1----:R-:W-:Y:S04]  /*78f0*/  @!P3 ST.E.128 [R8.64], R28 ;  /* 0x0000001c0800b985 */ /* 0x002fe8000c101d1a */
[----:B------:R-:W1:Y:S04]  /*7900*/  @!P0 LDS.128 R24, [R110+0x9880] ;  /* 0x009880006e188984 */ /* 0x000e680000000c00 */
[----:B-1----:R1:W-:Y:S02]  /*7910*/  @!P0 ST.E.128 [R2.64], R24 ;  /* 0x0000001802008985 */ /* 0x0023e4000c101d1a */
.L_x_1652:
[----:B------:R-:W-:Y:S05]  /*7920*/  BSYNC B0 ;  /* 0x0000000000007941 */ /* 0x000fea0003800000 */
.L_x_1651:
[----:B------:R-:W-:Y:S06]  /*7930*/  UISETP.GT.AND UP0, UPT, UR6, UR7, UPT ;  /* 0x000000070600728c */ /* 0x000fec000bf04270 */
[----:B------:R-:W-:Y:S11]  /*7940*/  PLOP3.LUT P0, PT, PT, PT, UP0, 0x80, 0x0 ;  /* 0x000000000000781c */ /* 0x000ff60003f0f008 */
[----:B------:R-:W-:Y:S02]  /*7950*/  @!UPT UIADD3 URZ, URZ, URZ, URZ ;  /* 0x0000003f3f3ff290 */ /* 0x000fe4000fffe03f */
[----:B------:R-:W-:-:S05]  /*7960*/  @!P0 BRA `(.L_x_1653) ;  /* 0x0000024000008947 */ /* 0x000fca0003800000 */
[----:B------:R-:W-:Y:S01]  /*7970*/  UIADD3 UR11, UR6, -0x1, URZ ;  /* 0xffffffff060b7890 */ /* 0x000fe2000fffe03f */
[----:B------:R-:W-:Y:S01]  /*7980*/  ISETP.GE.AND P3, PT, R121, 0x1, PT ;  /* 0x000000017900780c */ /* 0x000fe20003f66270 */
[----:B------:R-:W-:Y:S01]  /*7990*/  IMAD.MOV.U32 R22, RZ, RZ, R152 ;  /* 0x000000ffff167224 */ /* 0x000fe200078e0098 */
[----:B------:R-:W-:Y:S01]  /*79a0*/  P2R R4, PR, RZ, 0x2 ;  /* 0x00000002ff047803 */ /* 0x000fe20000000000 */
[----:B------:R-:W-:Y:S01]  /*79b0*/  USHF.R.S32.HI UR10, URZ, 0x1f, UR11 ;  /* 0x0000001f3f0a7899 */ /* 0x000fe2000801140b */
[----:B------:R-:W-:Y:S01]  /*79c0*/  IMAD.MOV.U32 R23, RZ, RZ, R155 ;  /* 0x000000ffff177224 */ /* 0x000fe200078e009b */
[----:B------:R-:W-:Y:S01]  /*79d0*/  UIMAD UR5, UR23, UR11, URZ ;  /* 0x0000000b170572a4 */ /* 0x000fe2000f8e023f */
[----:B------:R-:W-:Y:S02]  /*79e0*/  ISETP.NE.AND P1, PT, R118, RZ, PT ;  /* 0x000000ff7600720c */ /* 0x000fe40003f25270 */
[----:B------:R-:W-:Y:S01]  /*79f0*/  IMAD.WIDE.U32 R22, R108, UR11, R22 ;  /* 0x0000000b6c167c25 */ /* 0x000fe2000f8e0016 */
[----:B------:R-:W-:Y:S01]  /*7a00*/  UIMAD UR5, UR10, UR24, UR5 ;  /* 0x000000180a0572a4 */ /* 0x000fe2000f8e0205 */
[----:B------:R-:W-:Y:S02]  /*7a10*/  ISETP.NE.AND P6, PT, R116, RZ, PT ;  /* 0x000000ff7400720c */ /* 0x000fe40003fc5270 */
[----:B------:R-:W-:Y:S02]  /*7a20*/  ISETP.NE.AND P5, PT, R115, RZ, PT ;  /* 0x000000ff7300720c */ /* 0x000fe40003fa5270 */
[C---:B------:R-:W-:Y:S02]  /*7a30*/  @P3 LEA R8, P0, R22.reuse, c[0x0][0x220], 0x1 ;  /* 0x0000880016083a11 */ /* 0x040fe400078008ff */
[----:B-1----:R-:W-:Y:S04]  /*7a40*/  IADD3 R2, R23, UR5, RZ ;  /* 0x0000000517027c10 */ /* 0x002fe8000fffe0ff */
[----:B------:R-:W-:Y:S02]  /*7a50*/  @P3 LEA.HI.X R9, R22, c[0x0][0x224], R2, 0x1, P0 ;  /* 0x0000890016093a11 */ /* 0x000fe400000f0c02 */
[----:B------:R-:W-:Y:S03]  /*7a60*/  ISETP.GE.AND P0, PT, R121, 0x21, PT ;  /* 0x000000217900780c */ /* 0x000fe60003f06270 */
[----:B------:R-:W-:Y:S01]  /*7a70*/  @!PT LDS RZ, [RZ] ;  /* 0x00000000fffff984 */ /* 0x000fe20000000800 */
[----:B------:R-:W-:Y:S01]  /*7a80*/  @!PT LDS RZ, [RZ] ;  /* 0x00000000fffff984 */ /* 0x000fe20000000800 */
[----:B------:R-:W-:Y:S01]  /*7a90*/  @!PT LDS RZ, [RZ] ;  /* 0x00000000fffff984 */ /* 0x000fe20000000800 */
[----:B------:R1:W-:Y:S01]  /*7aa0*/  @P3 LDGSTS.E.BYPASS.LTC128B.128 [R110+0xa080], [R8.64], !P1 ;  /* 0x0a080000086e3fae */ /* 0x0003e2000c901d5a */
[----:B------:R-:W-:Y:S09]  /*7ab0*/  ISETP.NE.AND P1, PT, R4, RZ, PT ;  /* 0x000000ff0400720c */ /* 0x000ff20003f25270 */
[----:B----4-:R-:W-:Y:S04]  /*7ac0*/  @P0 IADD3 R3, P4, R22, UR29, RZ ;  /* 0x0000001d16030c10 */ /* 0x010fe8000ff9e0ff */
[----:B------:R-:W-:Y:S02]  /*7ad0*/  @P0 IADD3.X R2, R2, UR28, RZ, P4, !PT ;  /* 0x0000001c02020c10 */ /* 0x000fe4000a7fe4ff */
[C---:B------:R-:W-:Y:S04]  /*7ae0*/  @P0 LEA R22, P4, R3.reuse, c[0x0][0x220], 0x1 ;  /* 0x0000880003160a11 */ /* 0x040fe800078808ff */
[----:B------:R-:W-:Y:S02]  /*7af0*/  @P0 LEA.HI.X R23, R3, c[0x0][0x224], R2, 0x1, P4 ;  /* 0x0000890003170a11 */ /* 0x000fe400020f0c02 */
[----:B------:R-:W-:Y:S11]  /*7b00*/  ISETP.NE.AND P4, PT, R117, RZ, PT ;  /* 0x000000ff7500720c */ /* 0x000ff60003f85270 */
[----:B------:R-:W-:Y:S02]  /*7b10*/  @!UPT UIADD3 URZ, URZ, URZ, URZ ;  /* 0x0000003f3f3ff290 */ /* 0x000fe4000fffe03f */
[----:B------:R1:W-:Y:S04]  /*7b20*/  @P3 LDGSTS.E.BYPASS.LTC128B.128 [R110+0xb880], [R8.64+0x80], !P4 ;  /* 0x0b880080086e3fae */ /* 0x0003e8000e101d5a */
[----:B------:R1:W-:Y:S04]  /*7b30*/  @P3 LDGSTS.E.BYPASS.LTC128B.128 [R110+0xd080], [R8.64+0x100], !P6 ;  /* 0x0d080100086e3fae */ /* 0x0003e8000f101d5a */
[----:B------:R1:W-:Y:S01]  /*7b40*/  @P3 LDGSTS.E.BYPASS.LTC128B.128 [R110+0xe880], [R8.64+0x180], !P5 ;  /* 0x0e880180086e3fae */ /* 0x0003e2000e901d5a */
[----:B------:R-:W-:Y:S11]  /*7b50*/  ISETP.NE.AND P3, PT, R118, RZ, PT ;  /* 0x000000ff7600720c */ /* 0x000ff60003f65270 */
[----:B------:R-:W-:Y:S02]  /*7b60*/  @!UPT UIADD3 URZ, URZ, URZ, URZ ;  /* 0x0000003f3f3ff290 */ /* 0x000fe4000fffe03f */
[----:B------:R1:W-:Y:S04]  /*7b70*/  @P0 LDGSTS.E.BYPASS.LTC128B.128 [R110+0xb080], [R22.64], !P3 ;  /* 0x0b080000166e0fae */ /* 0x0003e8000d901d5a */
[----:B------:R1:W-:Y:S04]  /*7b80*/  @P0 LDGSTS.E.BYPASS.LTC128B.128 [R110+0xc880], [R22.64+0x80], !P4 ;  /* 0x0c880080166e0fae */ /* 0x0003e8000e101d5a */
[----:B------:R1:W-:Y:S04]  /*7b90*/  @P0 LDGSTS.E.BYPASS.LTC128B.128 [R110+0xe080], [R22.64+0x100], !P6 ;  /* 0x0e080100166e0fae */ /* 0x0003e8000f101d5a */
[----:B------:R1:W-:Y:S02]  /*7ba0*/  @P0 LDGSTS.E.BYPASS.LTC128B.128 [R110+0xf880], [R22.64+0x180], !P5 ;  /* 0x0f880180166e0fae */ /* 0x0003e4000e901d5a */
.L_x_1653:
[----:B------:R-:W0:Y:S01]  /*7bb0*/  LDGDEPBAR ;  /* 0x00000000000079af */ /* 0x000e220000000000 */
[----:B------:R-:W-:Y:S01]  /*7bc0*/  UIADD3 UR6, UR6, -0x1, URZ ;  /* 0xffffffff06067890 */ /* 0x000fe2000fffe03f */
[----:B------:R-:W-:Y:S11]  /*7bd0*/  PLOP3.LUT P0, PT, PT, PT, UP0, 0x80, 0x0 ;  /* 0x000000000000781c */ /* 0x000ff60003f0f008 */
[----:B------:R-:W-:Y:S02]  /*7be0*/  @!UPT UIADD3 URZ, URZ, URZ, URZ ;  /* 0x0000003f3f3ff290 */ /* 0x000fe4000fffe03f */
[----:B------:R-:W-:-:S05]  /*7bf0*/  @P0 BRA `(.L_x_1654) ;  /* 0xffffa03000000947 */ /* 0x000fca000383ffff */
[----:B------:R-:W-:Y:S06]  /*7c00*/  BAR.SYNC.DEFER_BLOCKING 0x0 ;  /* 0x0000000000007b1d */ /* 0x000fec0000010000 */
.L_x_1614:
[----:B-1----:R-:W-:Y:S01]  /*7c10*/  UIADD3 UR6, UR18, 0x7f, URZ ;  /* 0x0000007f12067890 */ /* 0x002fe2000fffe03f */
[----:B------:R-:W-:Y:S01]  /*7c20*/  PLOP3.LUT P2, PT, PT, PT, PT, 0x80, 0x0 ;  /* 0x000000000000781c */ /* 0x000fe20003f4f070 */
[----:B------:R-:W-:Y:S01]  /*7c30*/  ULDC.64 UR4, c[0x0][0x2c8] ;  /* 0x0000b20000047ab9 */ /* 0x000fe20000000a00 */
[----:B------:R-:W-:Y:S01]  /*7c40*/  CS2R R130, SRZ ;  /* 0x0000000000827805 */ /* 0x000fe2000001ff00 */
[----:B------:R-:W-:Y:S01]  /*7c50*/  UIMAD.WIDE.U32 UR8, UR6, UR4, URZ ;  /* 0x00000004060872a5 */ /* 0x000fe2000f8e003f */
[----:B------:R-:W-:Y:S01]  /*7c60*/  CS2R R128, SRZ ;  /* 0x0000000000807805 */ /* 0x000fe2000001ff00 */
[----:B------:R-:W-:Y:S01]  /*7c70*/  CS2R R126, SRZ ;  /* 0x00000000007e7805 */ /* 0x000fe2000001ff00 */
[----:B------:R-:W-:Y:S01]  /*7c80*/  CS2R R124, SRZ ;  /* 0x00000000007c7805 */ /* 0x000fe2000001ff00 */
[----:B------:R-:W-:Y:S01]  /*7c90*/  @UP2 USHF.R.U32.HI UR6, URZ, UR5, UR9 ;  /* 0x000000053f062299 */ /* 0x000fe20008011609 */
[----:B------:R-:W-:Y:S01]  /*7ca0*/  CS2R R122, SRZ ;  /* 0x00000000007a7805 */ /* 0x000fe2000001ff00 */
[----:B------:R-:W-:Y:S01]  /*7cb0*/  CS2R R120, SRZ ;  /* 0x0000000000787805 */ /* 0x000fe2000001ff00 */
[----:B-----5:R-:W-:Y:S01]  /*7cc0*/  CS2R R118, SRZ ;  /* 0x0000000000767805 */ /* 0x020fe2000001ff00 */
[----:B------:R-:W-:Y:S01]  /*7cd0*/  UIADD3 UR6, UR12, UR6, URZ ;  /* 0x000000060c067290 */ /* 0x000fe2000fffe03f */
[----:B------:R-:W-:Y:S01]  /*7ce0*/  CS2R R116, SRZ ;  /* 0x0000000000747805 */ /* 0x000fe2000001ff00 */
[----:B------:R-:W-:Y:S01]  /*7cf0*/  CS2R R114, SRZ ;  /* 0x0000000000727805 */ /* 0x000fe2000001ff00 */
[----:B------:R-:W-:Y:S01]  /*7d00*/  CS2R R112, SRZ ;  /* 0x0000000000707805 */ /* 0x000fe2000001ff00 */
[----:B------:R-:W-:Y:S01]  /*7d10*/  UIMAD.WIDE UR4, UR6, 0x2aaaaaab, URZ ;  /* 0x2aaaaaab060478a5 */ /* 0x000fe2000f8e023f */
[----:B------:R-:W-:Y:S01]  /*7d20*/  CS2R R110, SRZ ;  /* 0x00000000006e7805 */ /* 0x000fe2000001ff00 */
[----:B------:R-:W-:Y:S01]  /*7d30*/  CS2R R108, SRZ ;  /* 0x00000000006c7805 */ /* 0x000fe2000001ff00 */
[----:B------:R-:W-:Y:S01]  /*7d40*/  IMAD.MOV.U32 R107, RZ, RZ, RZ ;  /* 0x000000ffff6b7224 */ /* 0x000fe200078e00ff */
[----:B------:R-:W-:Y:S01]  /*7d50*/  USHF.R.U32.HI UR4, URZ, 0x1f, UR5 ;  /* 0x0000001f3f047899 */ /* 0x000fe20008011605 */
[----:B------:R-:W-:Y:S01]  /*7d60*/  IMAD.MOV.U32 R4, RZ, RZ, RZ ;  /* 0x000000ffff047224 */ /* 0x000fe200078e00ff */
[----:B------:R-:W-:Y:S01]  /*7d70*/  CS2R R104, SRZ ;  /* 0x0000000000687805 */ /* 0x000fe2000001ff00 */
[----:B------:R-:W-:Y:S01]  /*7d80*/  CS2R R102, SRZ ;  /* 0x0000000000667805 */ /* 0x000fe2000001ff00 */
[----:B------:R-:W-:Y:S01]  /*7d90*/  ULEA.HI.SX32 UR4, UR5, UR4, 0x1d ;  /* 0x0000000405047291 */ /* 0x000fe2000f8fea3f */
        /* <DEDUP_REMOVED lines=63> */
[----:B---3--:R-:W-:Y:S01]  /*8190*/  IMAD.U32 R5, RZ, RZ, UR5 ;  /* 0x00000005ff057e24 */ /* 0x008fe2000f8e00ff */
        /* <DEDUP_REMOVED lines=23> */
[----:B----4-:R-:W-:Y:S01]  /*8310*/  IADD3 R3, R217, UR18, RZ ;  /* 0x00000012d9037c10 */ /* 0x010fe2000fffe0ff */
        /* <DEDUP_REMOVED lines=9> */
[--C-:B------:R-:W-:Y:S01]  /*83b0*/  IMAD.MOV.U32 R8, RZ, RZ, R3.reuse ;  /* 0x000000ffff087224 */ /* 0x100fe200078e0003 */
        /* <DEDUP_REMOVED lines=15> */
[----:B------:R-:W-:Y:S01]  /*84b0*/  UIMAD UR10, UR21, UR10, URZ ;  /* 0x0000000a150a72a4 */ /* 0x000fe2000f8e023f */
[----:B------:R-:W-:Y:S01]  /*84c0*/  IMAD.U32 R6, RZ, RZ, UR8 ;  /* 0x00000008ff067e24 */ /* 0x000fe2000f8e00ff */
[----:B------:R-:W-:Y:S01]  /*84d0*/  SHF.R.S32.HI R3, RZ, 0x1f, R4 ;  /* 0x0000001fff037819 */ /* 0x000fe20000011404 */
[----:B------:R-:W-:Y:S01]  /*84e0*/  IMAD R5, R8, c[0x0][0x1b4], R5 ;  /* 0x00006d0008057a24 */ /* 0x000fe200078e0205 */
[C---:B------:R-:W-:Y:S01]  /*84f0*/  IADD3 R32, R188.reuse, 0x80, RZ ;  /* 0x00000080bc207810 */ /* 0x040fe20007ffe0ff */
[----:B------:R-:W-:Y:S01]  /*8500*/  IMAD.U32 R7, RZ, RZ, UR5 ;  /* 0x00000005ff077e24 */ /* 0x000fe2000f8e00ff */
[----:B------:R-:W-:Y:S01]  /*8510*/  ISETP.GE.AND P4, PT, R188, c[0x0][0x198], PT ;  /* 0x00006600bc007a0c */ /* 0x000fe20003f86270 */
[----:B------:R-:W-:Y:S01]  /*8520*/  IMAD R3, R3, c[0x0][0x1a8], RZ ;  /* 0x00006a0003037a24 */ /* 0x000fe200078e02ff */
[----:B------:R-:W-:Y:S01]  /*8530*/  SHF.R.U32.HI R145, RZ, 0x3, R147 ;  /* 0x00000003ff917819 */ /* 0x000fe20000011693 */
[----:B------:R-:W-:Y:S01]  /*8540*/  IMAD.WIDE.U32 R8, R8, c[0x0][0x1b0], R6 ;  /* 0x00006c0008087a25 */ /* 0x000fe200078e0006 */
[----:B------:R-:W-:-:S02]  /*8550*/  LOP3.LUT R6, R63, 0xfffffff0, RZ, 0xc0, !PT ;  /* 0xfffffff03f067812 */ /* 0x000fc400078ec0ff */
[----:B------:R-:W-:Y:S01]  /*8560*/  ISETP.GE.AND P3, PT, R221, c[0x0][0x198], PT ;  /* 0x00006600dd007a0c */ /* 0x000fe20003f66270 */
[----:B------:R-:W-:Y:S01]  /*8570*/  IMAD.IADD R9, R9, 0x1, R5 ;  /* 0x0000000109097824 */ /* 0x000fe200078e0205 */
[----:B------:R-:W-:Y:S01]  /*8580*/  ISETP.GE.AND P5, PT, R35, c[0x0][0x198], PT ;  /* 0x0000660023007a0c */ /* 0x000fe20003fa6270 */
[----:B------:R-:W-:Y:S02]  /*8590*/  IMAD.IADD R7, R215, 0x1, -R6 ;  /* 0x00000001d7077824 */ /* 0x000fe400078e0a06 */
[C---:B------:R-:W-:Y:S02]  /*85a0*/  IMAD R3, R4.reuse, c[0x0][0x1ac], R3 ;  /* 0x00006b0004037a24 */ /* 0x040fe400078e0203 */
[----:B------:R-:W-:Y:S01]  /*85b0*/  IMAD.WIDE.U32 R4, R4, c[0x0][0x1a8], R8 ;  /* 0x00006a0004047a25 */ /* 0x000fe200078e0008 */
[----:B------:R-:W-:Y:S02]  /*85c0*/  SHF.R.S32.HI R6, RZ, 0x1f, R7 ;  /* 0x0000001fff067819 */ /* 0x000fe40000011407 */
[----:B------:R-:W-:Y:S01]  /*85d0*/  IADD3 R9, R189, UR18, RZ ;  /* 0x00000012bd097c10 */ /* 0x000fe2000fffe0ff */
[----:B------:R-:W-:Y:S01]  /*85e0*/  IMAD.IADD R3, R5, 0x1, R3 ;  /* 0x0000000105037824 */ /* 0x000fe200078e0203 */
[----:B------:R-:W-:Y:S01]  /*85f0*/  LEA.HI R6, R6, R7, RZ, 0x3 ;  /* 0x0000000706067211 */ /* 0x000fe200078f18ff */
[----:B------:R-:W-:Y:S01]  /*8600*/  IMAD.SHL.U32 R144, R144, 0x8, RZ ;  /* 0x0000000890907824 */ /* 0x000fe200078e00ff */
[----:B------:R-:W-:Y:S01]  /*8610*/  ISETP.GE.AND P6, PT, R9, UR10, PT ;  /* 0x0000000a09007c0c */ /* 0x000fe2000bfc6270 */
[----:B------:R-:W-:Y:S01]  /*8620*/  IMAD.MOV.U32 R5, RZ, RZ, 0x20 ;  /* 0x00000020ff057424 */ /* 0x000fe200078e00ff */
[----:B------:R-:W-:Y:S01]  /*8630*/  LOP3.LUT R62, R6, 0xfffffff8, RZ, 0xc0, !PT ;  /* 0xfffffff8063e7812 */ /* 0x000fe200078ec0ff */
[----:B------:R-:W-:Y:S01]  /*8640*/  IMAD.MOV.U32 R218, RZ, RZ, -0x1 ;  /* 0xffffffffffda7424 */ /* 0x000fe200078e00ff */
[----:B------:R-:W-:-:S02]  /*8650*/  LEA R16, P0, R4, c[0x0][0x160], 0x1 ;  /* 0x0000580004107a11 */ /* 0x000fc400078008ff */
[----:B------:R-:W-:Y:S01]  /*8660*/  LOP3.LUT R144, R144, 0xfffffe00, RZ, 0xc0, !PT ;  /* 0xfffffe0090907812 */ /* 0x000fe200078ec0ff */
[----:B------:R-:W-:Y:S01]  /*8670*/  IMAD.IADD R62, R7, 0x1, -R62 ;  /* 0x00000001073e7824 */ /* 0x000fe200078e0a3e */
[----:B------:R-:W-:Y:S01]  /*8680*/  LEA.HI.X R3, R4, c[0x0][0x164], R3, 0x1, P0 ;  /* 0x0000590004037a11 */ /* 0x000fe200000f0c03 */
[----:B------:R-:W-:Y:S01]  /*8690*/  IMAD.MOV.U32 R7, RZ, RZ, 0x10 ;  /* 0x00000010ff077424 */ /* 0x000fe200078e00ff */
[----:B------:R-:W-:Y:S01]  /*86a0*/  ISETP.GE.AND P0, PT, R32, c[0x0][0x198], PT ;  /* 0x0000660020007a0c */ /* 0x000fe20003f06270 */
[----:B------:R1:W3:Y:S01]  /*86b0*/  SHFL.IDX PT, R14, R16, RZ, 0x181f ;  /* 0x00181fff100e7589 */ /* 0x0002e200000e0000 */
[----:B------:R-:W-:-:S03]  /*86c0*/  P2R R10, PR, RZ, 0x40 ;  /* 0x00000040ff0a7803 */ /* 0x000fc60000000000 */
[----:B------:R1:W4:Y:S01]  /*86d0*/  SHFL.IDX PT, R15, R3, RZ, 0x181f ;  /* 0x00181fff030f7589 */ /* 0x00032200000e0000 */
[----:B--2---:R2:W5:Y:S01]  /*86e0*/  @P2 R2UR UR11, R0 ;  /* 0x00000000000b23c2 */ /* 0x00456200000e0000 */
[----:B------:R-:W-:Y:S01]  /*86f0*/  R2P PR, R62, 0x6 ;  /* 0x000000063e007804 */ /* 0x000fe20000000000 */
[----:B-----5:R-:W-:-:S04]  /*8700*/  @!UP1 UMOV UR11, UR22 ;  /* 0x00000016000b9c82 */ /* 0x020fc80008000000 */
[----:B------:R-:W-:Y:S02]  /*8710*/  SEL R7, R7, 0xfffffff0, !P1 ;  /* 0xfffffff007077807 */ /* 0x000fe40004800000 */
[----:B------:R-:W-:Y:S02]  /*8720*/  SEL R5, R5, 0xffffffe0, !P2 ;  /* 0xffffffe005057807 */ /* 0x000fe40005000000 */
[----:B--2---:R-:W-:-:S04]  /*8730*/  LOP3.LUT R0, R147, 0x38, R188, 0xf8, !PT ;  /* 0x0000003893007812 */ /* 0x004fc800078ef8bc */
[----:B------:R-:W-:-:S05]  /*8740*/  LOP3.LUT R11, R0, R145, RZ, 0x3c, !PT ;  /* 0x00000091000b7212 */ /* 0x000fca00078e3cff */
[----:B------:R-:W-:Y:S01]  /*8750*/  IMAD.IADD R0, R11, 0x1, R144 ;  /* 0x000000010b007824 */ /* 0x000fe200078e0290 */
        /* <DEDUP_REMOVED lines=20> */
.L_x_1657:
[----:B-1-34-:R-:W-:Y:S05]  /*88a0*/  BSYNC B0 ;  /* 0x0000000000007941 */ /* 0x01afea0003800000 */
.L_x_1656:
        /* <DEDUP_REMOVED lines=26> */
.L_x_1659:
[----:B------:R-:W-:Y:S05]  /*8a50*/  BSYNC B0 ;  /* 0x0000000000007941 */ /* 0x000fea0003800000 */
.L_x_1658:
        /* <DEDUP_REMOVED lines=26> */
.L_x_1661:
[----:B------:R-:W-:Y:S05]  /*8c00*/  BSYNC B0 ;  /* 0x0000000000007941 */ /* 0x000fea0003800000 */
.L_x_1660:
[----:B------:R-:W-:Y:S01]  /*8c10*/  IADD3 R4, R9, 0x60, RZ ;  /* 0x0000006009047810 */ /* 0x000fe20007ffe0ff */
[----:B-1-3--:R-:W-:Y:S01]  /*8c20*/  SHFL.IDX PT, R14, R16, 0x3, 0x181f ;  /* 0x00781f00100e7f89 */ /* 0x00afe200000e0000 */
[----:B------:R-:W-:Y:S01]  /*8c30*/  UMOV UR6, 0x30 ;  /* 0x0000003000067882 */ /* 0x000fe20000000000 */
[----:B------:R-:W-:Y:S01]  /*8c40*/  IMAD.MOV.U32 R216, RZ, RZ, c[0x0][0x2b8] ;  /* 0x0000ae00ffd87624 */ /* 0x000fe200078e00ff */
[----:B------:R-:W-:Y:S01]  /*8c50*/  ISETP.GE.AND P2, PT, R4, UR10, PT ;  /* 0x0000000a04007c0c */ /* 0x000fe2000bf46270 */
[----:B------:R-:W1:Y:S01]  /*8c60*/  SHFL.IDX PT, R15, R3, 0x3, 0x181f ;  /* 0x00781f00030f7f89 */ /* 0x000e6200000e0000 */
[----:B------:R-:W-:Y:S01]  /*8c70*/  UIMAD UR6, UR13, UR6, -0x30 ;  /* 0xffffffd00d0674a4 */ /* 0x000fe2000f8e0206 */
        /* <DEDUP_REMOVED lines=10> */
[----:B------:R-:W-:Y:S01]  /*8d20*/  @!P2 SHF.R.S32.HI R17, RZ, 0x1f, R32 ;  /* 0x0000001fff11a819 */ /* 0x000fe20000011420 */
[----:B------:R-:W-:Y:S01]  /*8d30*/  UIMAD UR7, UR11, UR5, UR7 ;  /* 0x000000050b0772a4 */ /* 0x000fe2000f8e0207 */
[----:B----4-:R-:W-:Y:S02]  /*8d40*/  @!P2 LEA.HI R19, R4, R221, RZ, 0x3 ;  /* 0x000000dd0413a211 */ /* 0x010fe400078f18ff */
[----:B------:R-:W-:Y:S01]  /*8d50*/  @!P2 LEA.HI R17, R17, R32, RZ, 0x3 ;  /* 0x000000201111a211 */ /* 0x000fe200078f18ff */
[----:B------:R-:W-:Y:S01]  /*8d60*/  UIADD3 UR7, UR9, UR7, URZ ;  /* 0x0000000709077290 */ /* 0x000fe2000fffe03f */
[----:B------:R-:W-:Y:S01]  /*8d70*/  @!P2 SHF.R.S32.HI R4, RZ, 0x1f, R35 ;  /* 0x0000001fff04a819 */ /* 0x000fe20000011423 */
[----:B------:R-:W-:Y:S01]  /*8d80*/  ULDC.64 UR4, c[0x0][0x1e8] ;  /* 0x00007a0000047ab9 */ /* 0x000fe20000000a00 */
[----:B------:R-:W-:-:S02]  /*8d90*/  @!P2 LOP3.LUT R19, R19, 0xfffffff8, RZ, 0xc0, !PT ;  /* 0xfffffff81313a812 */ /* 0x000fc400078ec0ff */
[----:B------:R-:W-:Y:S01]  /*8da0*/  @!P2 LOP3.LUT R17, R17, 0xfffffff8, RZ, 0xc0, !PT ;  /* 0xfffffff81111a812 */ /* 0x000fe200078ec0ff */
[--C-:B-1----:R-:W-:Y:S01]  /*8db0*/  @!P2 IMAD.WIDE R20, R188, 0x2, R14.reuse ;  /* 0x00000002bc14a825 */ /* 0x102fe200078e020e */
[----:B------:R-:W-:Y:S02]  /*8dc0*/  @!P2 LEA.HI R4, R4, R35, RZ, 0x3 ;  /* 0x000000230404a211 */ /* 0x000fe400078f18ff */
[----:B------:R-:W-:Y:S01]  /*8dd0*/  @P1 LOP3.LUT R33, R33, 0x8, RZ, 0xfc, !PT ;  /* 0x0000000821211812 */ /* 0x000fe200078efcff */
[--C-:B------:R-:W-:Y:S01]  /*8de0*/  @!P2 IMAD.WIDE R18, R19, 0x2, R14.reuse ;  /* 0x000000021312a825 */ /* 0x100fe200078e020e */
[----:B------:R-:W-:Y:S01]  /*8df0*/  @!P2 LOP3.LUT R4, R4, 0xfffffff8, RZ, 0xc0, !PT ;  /* 0xfffffff80404a812 */ /* 0x000fe200078ec0ff */
[----:B------:R-:W-:Y:S01]  /*8e00*/  @!PT LDS RZ, [RZ] ;  /* 0x00000000fffff984 */ /* 0x000fe20000000800 */
[----:B------:R1:W-:Y:S02]  /*8e10*/  @!P2 LDGSTS.E.BYPASS.LTC128B.128 [R11+0x13080], [R20.64], !P4 ;  /* 0x13080000140bafae */ /* 0x0003e4000e101d5a */
[----:B--2---:R-:W-:Y:S02]  /*8e20*/  @!P2 IMAD.WIDE R16, R17, 0x2, R14 ;  /* 0x000000021110a825 */ /* 0x004fe400078e020e */
        /* <DEDUP_REMOVED lines=8> */
[----:B--2---:R-:W-:-:S04]  /*8eb0*/  @!P2 IMAD.WIDE R18, R4, 0x2, R14 ;  /* 0x000000020412a825 */ /* 0x004fc800078e020e */
[C---:B------:R-:W-:Y:S01]  /*8ec0*/  @!P0 IADD3 R15, P1, R3.reuse, UR8, RZ ;  /* 0x00000008030f8c10 */ /* 0x040fe2000ff3e0ff */
[----:B------:R2:W-:Y:S03]  /*8ed0*/  @!P2 LDGSTS.E.BYPASS.LTC128B.128 [R11+0x1f080], [R18.64], !P5 ;  /* 0x1f080000120bafae */ /* 0x0005e6000e901d5a */
[----:B------:R-:W-:Y:S02]  /*8ee0*/  @!P0 LEA.HI.X.SX32 R4, R3, UR7, 0x1, P1 ;  /* 0x0000000703048c11 */ /* 0x000fe400088f0eff */
[C---:B---3--:R-:W-:Y:S01]  /*8ef0*/  @!P0 LEA R16, P1, R15.reuse, c[0x0][0x2a0], 0x2 ;  /* 0x0000a8000f108a11 */ /* 0x048fe200078210ff */
[----:B------:R-:W0:Y:S03]  /*8f00*/  LDGDEPBAR ;  /* 0x00000000000079af */ /* 0x000e260000000000 */
[----:B------:R-:W-:Y:S01]  /*8f10*/  @!P0 LEA.HI.X R17, R15, c[0x0][0x2a4], R4, 0x2, P1 ;  /* 0x0000a9000f118a11 */ /* 0x000fe200008f1404 */
[----:B------:R-:W-:Y:S06]  /*8f20*/  BAR.SYNC.DEFER_BLOCKING 0x0 ;  /* 0x0000000000007b1d */ /* 0x000fec0000010000 */
[----:B------:R-:W3:Y:S01]  /*8f30*/  @!P0 LDG.E R219, [R16.64] ;  /* 0x0000001a10db8981 */ /* 0x000ee2000c1e1900 */
[----:B------:R-:W-:Y:S01]  /*8f40*/  IMAD.MOV R3, RZ, RZ, -R3 ;  /* 0x000000ffff037224 */ /* 0x000fe200078e0a03 */
[----:B------:R-:W-:Y:S01]  /*8f50*/  UIMAD UR11, UR15, UR4, URZ ;  /* 0x000000040f0b72a4 */ /* 0x000fe2000f8e023f */
[----:B------:R-:W-:Y:S01]  /*8f60*/  ISETP.GE.AND P6, PT, R188, c[0x0][0x1d4], PT ;  /* 0x00007500bc007a0c */ /* 0x000fe20003fc6270 */
[----:B------:R-:W-:Y:S01]  /*8f70*/  UIADD3 UR20, UR13, -0x1, URZ ;  /* 0xffffffff0d147890 */ /* 0x000fe2000fffe03f */
[----:B------:R-:W-:Y:S01]  /*8f80*/  IMAD R220, R3, c[0x0][0x2b8], R220 ;  /* 0x0000ae0003dc7a24 */ /* 0x000fe200078e02dc */
[----:B------:R-:W-:Y:S01]  /*8f90*/  UIMAD.WIDE.U32 UR24, UR16, UR4, URZ ;  /* 0x00000004101872a5 */ /* 0x000fe2000f8e003f */
[----:B------:R-:W-:Y:S01]  /*8fa0*/  ISETP.GE.AND P3, PT, R221, c[0x0][0x1d4], PT ;  /* 0x00007500dd007a0c */ /* 0x000fe20003f66270 */
[----:B------:R-:W-:Y:S01]  /*8fb0*/  UIMAD UR11, UR16, UR5, UR11 ;  /* 0x00000005100b72a4 */ /* 0x000fe2000f8e020b */
[----:B------:R-:W-:Y:S01]  /*8fc0*/  IMAD.WIDE.U32 R14, R220, c[0x0][0x1e0], RZ ;  /* 0x00007800dc0e7a25 */ /* 0x000fe200078e00ff */
[----:B------:R-:W-:Y:S01]  /*8fd0*/  SHF.R.S32.HI R61, RZ, 0x1f, R220 ;  /* 0x0000001fff3d7819 */ /* 0x000fe200000114dc */
[----:B------:R-:W-:Y:S01]  /*8fe0*/  UIMAD UR20, UR20, -0x30, UR14 ;  /* 0xffffffd0141478a4 */ /* 0x000fe2000f8e020e */
[----:B------:R-:W-:Y:S01]  /*8ff0*/  ISETP.GE.AND P5, PT, R32, c[0x0][0x1d4], PT ;  /* 0x0000750020007a0c */ /* 0x000fe20003fa6270 */
[----:B------:R-:W-:Y:S01]  /*9000*/  UIADD3 UR11, UR25, UR11, URZ ;  /* 0x0000000b190b7290 */ /* 0x000fe2000fffe03f */
[----:B------:R-:W-:Y:S01]  /*9010*/  ISETP.GE.AND P4, PT, R35, c[0x0][0x1d4], PT ;  /* 0x0000750023007a0c */ /* 0x000fe20003f86270 */
[----:B------:R-:W-:Y:S01]  /*9020*/  IMAD R3, R61, c[0x0][0x1e0], RZ ;  /* 0x000078003d037a24 */ /* 0x000fe200078e02ff */
[----:B------:R-:W-:Y:S01]  /*9030*/  UISETP.LT.AND UP0, UPT, UR20, 0x30, UPT ;  /* 0x000000301400788c */ /* 0x000fe2000bf01270 */
[----:B------:R-:W-:-:S02]  /*9040*/  LOP3.LUT R33, R33, 0xfffffffe, RZ, 0xc0, !PT ;  /* 0xfffffffe21217812 */ /* 0x000fc400078ec0ff */
[----:B------:R-:W-:Y:S01]  /*9050*/  IMAD R3, R220, c[0x0][0x1e4], R3 ;  /* 0x00007900dc037a24 */ /* 0x000fe200078e0203 */
[----:B------:R-:W-:Y:S01]  /*9060*/  USEL UR4, UR20, 0x30, UP0 ;  /* 0x0000003014047887 */ /* 0x000fe20008000000 */
[----:B------:R-:W-:Y:S02]  /*9070*/  @P3 LOP3.LUT R33, R33, 0x1, RZ, 0xfc, !PT ;  /* 0x0000000121213812 */ /* 0x000fe400078efcff */
[----:B------:R-:W-:Y:S01]  /*9080*/  IMAD.IADD R15, R15, 0x1, R3 ;  /* 0x000000010f0f7824 */ /* 0x000fe200078e0203 */
[----:B---3--:R-:W-:-:S03]  /*9090*/  SHF.R.S32.HI R60, RZ, 0x1f, R219 ;  /* 0x0000001fff3c7819 */ /* 0x008fc600000114db */
[----:B------:R-:W-:Y:S01]  /*90a0*/  IMAD.WIDE.U32 R16, R219, c[0x0][0x1f0], R14 ;  /* 0x00007c00db107a25 */ /* 0x000fe200078e000e */
[----:B------:R-:W-:Y:S01]  /*90b0*/  IADD3 R14, -R189, UR4, RZ ;  /* 0x00000004bd0e7c10 */ /* 0x000fe2000fffe1ff */
[----:B------:R-:W-:Y:S02]  /*90c0*/  ULDC.64 UR4, c[0x0][0x210] ;  /* 0x0000840000047ab9 */ /* 0x000fe40000000a00 */
[----:B------:R-:W-:Y:S01]  /*90d0*/  IMAD R4, R60, c[0x0][0x1f0], RZ ;  /* 0x00007c003c047a24 */ /* 0x000fe200078e02ff */
[----:B------:R-:W-:Y:S02]  /*90e0*/  UIMAD UR12, UR15, UR4, URZ ;  /* 0x000000040f0c72a4 */ /* 0x000fe4000f8e023f */
[----:B------:R-:W-:Y:S01]  /*90f0*/  UIMAD.WIDE.U32 UR28, UR16, UR4, URZ ;  /* 0x00000004101c72a5 */ /* 0x000fe2000f8e003f */
[----:B------:R-:W-:Y:S01]  /*9100*/  IMAD R15, R219, c[0x0][0x1f4], R4 ;  /* 0x00007d00db0f7a24 */ /* 0x000fe200078e0204 */
[----:B------:R-:W-:Y:S01]  /*9110*/  IADD3 R4, P0, R16, UR24, RZ ;  /* 0x0000001810047c10 */ /* 0x000fe2000ff1e0ff */
[----:B------:R-:W-:-:S03]  /*9120*/  UIMAD UR12, UR16, UR5, UR12 ;  /* 0x00000005100c72a4 */ /* 0x000fc6000f8e020c */
[----:B------:R-:W-:Y:S01]  /*9130*/  IADD3.X R15, R17, UR11, R15, P0, !PT ;  /* 0x0000000b110f7c10 */ /* 0x000fe200087fe40f */
[----:B------:R-:W-:Y:S01]  /*9140*/  UIADD3 UR12, UR29, UR12, URZ ;  /* 0x0000000c1d0c7290 */ /* 0x000fe2000fffe03f */
[----:B------:R-:W-:-:S04]  /*9150*/  LEA R16, P0, R4, c[0x0][0x1c8], 0x1 ;  /* 0x0000720004107a11 */ /* 0x000fc800078008ff */
[----:B------:R-:W-:Y:S01]  /*9160*/  LEA.HI.X R15, R4, c[0x0][0x1cc], R15, 0x1, P0 ;  /* 0x00007300040f7a11 */ /* 0x000fe200000f0c0f */
[----:B--2---:R-:W-:Y:S01]  /*9170*/  SHFL.IDX PT, R18, R16, RZ, 0x181f ;  /* 0x00181fff10127589 */ /* 0x004fe200000e0000 */
[----:B------:R-:W-:-:S03]  /*9180*/  ISETP.GE.AND P0, PT, R14, 0x1, PT ;  /* 0x000000010e00780c */ /* 0x000fc60003f06270 */
[----:B------:R-:W2:Y:S04]  /*9190*/  SHFL.IDX PT, R19, R15, RZ, 0x181f ;  /* 0x00181fff0f137589 */ /* 0x000ea800000e0000 */
[----:B------:R-:W-:Y:S04]  /*91a0*/  SHFL.IDX PT, R26, R16, 0x1, 0x181f ;  /* 0x00381f00101a7f89 */ /* 0x000fe800000e0000 */
[----:B------:R-:W3:Y:S02]  /*91b0*/  SHFL.IDX PT, R27, R15, 0x1, 0x181f ;  /* 0x00381f000f1b7f89 */ /* 0x000ee400000e0000 */
[----:B------:R-:W-:-:S02]  /*91c0*/  @P0 SHF.R.S32.HI R4, RZ, 0x1f, R221 ;  /* 0x0000001fff040819 */ /* 0x000fc400000114dd */
[----:B------:R-:W-:Y:S02]  /*91d0*/  @P0 SHF.R.S32.HI R3, RZ, 0x1f, R32 ;  /* 0x0000001fff030819 */ /* 0x000fe40000011420 */
[----:B------:R-:W-:Y:S02]  /*91e0*/  @P0 SHF.R.S32.HI R12, RZ, 0x1f, R35 ;  /* 0x0000001fff0c0819 */ /* 0x000fe40000011423 */
[----:B-1----:R-:W-:Y:S02]  /*91f0*/  @P0 LEA.HI R11, R4, R221, RZ, 0x3 ;  /* 0x000000dd040b0211 */ /* 0x002fe400078f18ff */
[----:B------:R-:W-:Y:S02]  /*9200*/  @P0 LEA.HI R4, R3, R32, RZ, 0x3 ;  /* 0x0000002003040211 */ /* 0x000fe400078f18ff */
[----:B------:R-:W-:Y:S01]  /*9210*/  @P0 LEA.HI R3, R12, R35, RZ, 0x3 ;  /* 0x000000230c030211 */ /* 0x000fe200078f18ff */
[----:B------:R-:W-:Y:S01]  /*9220*/  @P0 IMAD.SHL.U32 R12, R0, 0x2, RZ ;  /* 0x00000002000c0824 */ /* 0x000fe200078e00ff */
[----:B------:R-:W-:-:S02]  /*9230*/  @P0 LOP3.LUT R11, R11, 0xfffffff8, RZ, 0xc0, !PT ;  /* 0xfffffff80b0b0812 */ /* 0x000fc400078ec0ff */
[----:B------:R-:W-:Y:S01]  /*9240*/  @P0 LOP3.LUT R4, R4, 0xfffffff8, RZ, 0xc0, !PT ;  /* 0xfffffff804040812 */ /* 0x000fe200078ec0ff */
[----:B--2---:R-:W-:Y:S01]  /*9250*/  @P0 IMAD.WIDE R20, R188, 0x2, R18 ;  /* 0x00000002bc140825 */ /* 0x004fe200078e0212 */
[----:B------:R-:W-:-:S03]  /*9260*/  @P0 LOP3.LUT R3, R3, 0xfffffff8, RZ, 0xc0, !PT ;  /* 0xfffffff803030812 */ /* 0x000fc600078ec0ff */
[--C-:B------:R-:W-:Y:S01]  /*9270*/  @P0 IMAD.WIDE R22, R11, 0x2, R18.reuse ;  /* 0x000000020b160825 */ /* 0x100fe200078e0212 */
[----:B------:R1:W-:Y:S03]  /*9280*/  @P0 LDGSTS.E.BYPASS.LTC128B.128 [R12+0xa080], [R20.64], !P6 ;  /* 0x0a080000140c0fae */ /* 0x0003e6000f101d5a */
[--C-:B------:R-:W-:Y:S01]  /*9290*/  @P0 IMAD.WIDE R24, R4, 0x2, R18.reuse ;  /* 0x0000000204180825 */ /* 0x100fe200078e0212 */
[----:B------:R2:W-:Y:S03]  /*92a0*/  @P0 LDGSTS.E.BYPASS.LTC128B.128 [R12+0xb880], [R22.64], !P3 ;  /* 0x0b880000160c0fae */ /* 0x0005e6000d901d5a */
[----:B------:R-:W-:Y:S01]  /*92b0*/  @P0 IMAD.WIDE R18, R3, 0x2, R18 ;  /* 0x0000000203120825 */ /* 0x000fe200078e0212 */
[----:B------:R2:W-:Y:S04]  /*92c0*/  @P0 LDGSTS.E.BYPASS.LTC128B.128 [R12+0xd080], [R24.64], !P5 ;  /* 0x0d080000180c0fae */ /* 0x0005e8000e901d5a */
[----:B------:R3:W-:Y:S01]  /*92d0*/  @P0 LDGSTS.E.BYPASS.LTC128B.128 [R12+0xe880], [R18.64], !P4 ;  /* 0x0e880000120c0fae */ /* 0x0007e2000e101d5a */
[----:B------:R-:W-:-:S13]  /*92e0*/  ISETP.GE.AND P0, PT, R14, 0x21, PT ;  /* 0x000000210e00780c */ /* 0x000fda0003f06270 */
[----:B------:R-:W-:Y:S02]  /*92f0*/  @P0 SHF.R.S32.HI R14, RZ, 0x1f, R221 ;  /* 0x0000001fff0e0819 */ /* 0x000fe400000114dd */
[----:B------:R-:W-:Y:S02]  /*9300*/  @P0 SHF.R.S32.HI R11, RZ, 0x1f, R32 ;  /* 0x0000001fff0b0819 */ /* 0x000fe40000011420 */
[----:B------:R-:W-:Y:S02]  /*9310*/  @P0 SHF.R.S32.HI R4, RZ, 0x1f, R35 ;  /* 0x0000001fff040819 */ /* 0x000fe40000011423 */
[----:B------:R-:W-:Y:S01]  /*9320*/  @P0 LEA.HI R17, R14, R221, RZ, 0x3 ;  /* 0x000000dd0e110211 */ /* 0x000fe200078f18ff */
[----:B------:R-:W-:Y:S01]  /*9330*/  @P0 IMAD.SHL.U32 R14, R0, 0x2, RZ ;  /* 0x00000002000e0824 */ /* 0x000fe200078e00ff */
[----:B------:R-:W-:Y:S02]  /*9340*/  @P0 LEA.HI R11, R11, R32, RZ, 0x3 ;  /* 0x000000200b0b0211 */ /* 0x000fe400078f18ff */
[----:B------:R-:W-:-:S02]  /*9350*/  @P0 LEA.HI R3, R4, R35, RZ, 0x3 ;  /* 0x0000002304030211 */ /* 0x000fc400078f18ff */
[----:B------:R-:W-:Y:S01]  /*9360*/  @P0 LOP3.LUT R17, R17, 0xfffffff8, RZ, 0xc0, !PT ;  /* 0xfffffff811110812 */ /* 0x000fe200078ec0ff */
[--C-:B---3--:R-:W-:Y:S01]  /*9370*/  @P0 IMAD.WIDE R18, R188, 0x2, R26.reuse ;  /* 0x00000002bc120825 */ /* 0x108fe200078e021a */
[----:B------:R-:W-:Y:S02]  /*9380*/  @P0 LOP3.LUT R11, R11, 0xfffffff8, RZ, 0xc0, !PT ;  /* 0xfffffff80b0b0812 */ /* 0x000fe400078ec0ff */
[----:B------:R-:W-:Y:S01]  /*9390*/  @P0 LOP3.LUT R3, R3, 0xfffffff8, RZ, 0xc0, !PT ;  /* 0xfffffff803030812 */ /* 0x000fe200078ec0ff */
[--C-:B------:R-:W-:Y:S01]  /*93a0*/  @P0 IMAD.WIDE R16, R17, 0x2, R26.reuse ;  /* 0x0000000211100825 */ /* 0x100fe200078e021a */
[----:B------:R2:W-:Y:S01]  /*93b0*/  @P0 LDGSTS.E.BYPASS.LTC128B.128 [R14+0xb080], [R18.64], !P6 ;  /* 0x0b080000120e0fae */ /* 0x0005e2000f101d5a */
[----:B------:R-:W-:Y:S02]  /*93c0*/  LEA.HI R4, R2, R215, RZ, 0x5 ;  /* 0x000000d702047211 */ /* 0x000fe400078f28ff */
[----:B-1----:R-:W-:Y:S01]  /*93d0*/  @P0 IMAD.WIDE R20, R11, 0x2, R26 ;  /* 0x000000020b140825 */ /* 0x002fe200078e021a */
[----:B------:R2:W-:Y:S01]  /*93e0*/  @P0 LDGSTS.E.BYPASS.LTC128B.128 [R14+0xc880], [R16.64], !P3 ;  /* 0x0c880000100e0fae */ /* 0x0005e2000d901d5a */
[----:B------:R-:W-:-:S02]  /*93f0*/  ISETP.GT.AND P3, PT, R217, 0x2f, PT ;  /* 0x0000002fd900780c */ /* 0x000fc40003f64270 */
[----:B------:R-:W-:Y:S01]  /*9400*/  @P0 IMAD.WIDE R26, R3, 0x2, R26 ;  /* 0x00000002031a0825 */ /* 0x000fe200078e021a */
[----:B------:R2:W-:Y:S01]  /*9410*/  @P0 LDGSTS.E.BYPASS.LTC128B.128 [R14+0xe080], [R20.64], !P5 ;  /* 0x0e080000140e0fae */ /* 0x0005e2000e901d5a */
[----:B------:R-:W-:-:S03]  /*9420*/  SHF.R.S32.HI R3, RZ, 0x5, R4 ;  /* 0x00000005ff037819 */ /* 0x000fc60000011404 */
[----:B------:R2:W-:Y:S01]  /*9430*/  @P0 LDGSTS.E.BYPASS.LTC128B.128 [R14+0xf880], [R26.64], !P4 ;  /* 0x0f8800001a0e0fae */ /* 0x0005e2000e101d5a */
[----:B------:R-:W-:-:S03]  /*9440*/  ISETP.LT.AND P0, PT, RZ, c[0x0][0x27c], PT ;  /* 0x00009f00ff007a0c */ /* 0x000fc60003f01270 */
[----:B------:R-:W0:Y:S10]  /*9450*/  LDGDEPBAR ;  /* 0x00000000000079af */ /* 0x000e340000000000 */
[----:B------:R-:W-:Y:S05]  /*9460*/  @P0 BRA `(.L_x_1662) ;  /* 0x0000002000000947 */ /* 0x000fea0003800000 */
[----:B------:R-:W-:-:S04]  /*9470*/  DEPBAR.LE SB0, 0x1 ;  /* 0x000080400000791a */ /* 0x000fc80000000000 */
[----:B------:R-:W-:Y:S05]  /*9480*/  BRA `(.L_x_1663) ;  /* 0x00009a6000007947 */ /* 0x000fea0003800000 */
.L_x_1662:
[----:B------:R-:W-:Y:S01]  /*9490*/  ULDC.U8 UR4, c[0x0][0x298] ;  /* 0x0000a60000047ab9 */ /* 0x000fe20000000000 */
[----:B--2---:R-:W-:Y:S01]  /*94a0*/  SHF.R.S32.HI R19, RZ, 0x1f, R106 ;  /* 0x0000001fff137819 */ /* 0x004fe2000001146a */
[----:B------:R-:W-:Y:S01]  /*94b0*/  IMAD.WIDE.U32 R14, R106, c[0x0][0x280], RZ ;  /* 0x0000a0006a0e7a25 */ /* 0x000fe200078e00ff */
        /* <DEDUP_REMOVED lines=14> */
[----:B------:R-:W-:Y:S01]  /*95a0*/  ISETP.NE.AND P1, PT, R10, RZ, PT ;  /* 0x000000ff0a00720c */ /* 0x000fe20003f25270 */
[----:B------:R-:W-:Y:S01]  /*95b0*/  BSSY B0, `(.L_x_1665) ;  /* 0x0000049000007945 */ /* 0x000fe20003800000 */
        /* <DEDUP_REMOVED lines=10> */
[----:B------:R-:W-:Y:S01]  /*9660*/  PLOP3.LUT P0, PT, PT, PT, UP2, 0x80, 0x0 ;  /* 0x000000000000781c */ /* 0x000fe20003f0f028 */
[----:B------:R-:W-:-:S12]  /*9670*/  CS2R R136, SRZ ;  /* 0x0000000000887805 */ /* 0x000fd8000001ff00 */
[----:B------:R-:W-:Y:S01]  /*9680*/  @P0 SHF.R.U32.HI R9, RZ, c[0x0][0x2cc], R10 ;  /* 0x0000b300ff090a19 */ /* 0x000fe2000001160a */
[----:B------:R-:W-:-:S03]  /*9690*/  IMAD.MOV.U32 R10, RZ, RZ, R14 ;  /* 0x000000ffff0a7224 */ /* 0x000fc600078e000e */
[----:B------:R-:W-:Y:S01]  /*96a0*/  SHF.R.S32.HI R12, RZ, 0x1f, R9 ;  /* 0x0000001fff0c7819 */ /* 0x000fe20000011409 */
[----:B------:R-:W-:-:S04]  /*96b0*/  IMAD.WIDE.U32 R10, R9, c[0x0][0x280], R10 ;  /* 0x0000a000090a7a25 */ /* 0x000fc800078e000a */
[----:B------:R-:W-:Y:S01]  /*96c0*/  IMAD R16, R12, c[0x0][0x280], RZ ;  /* 0x0000a0000c107a24 */ /* 0x000fe200078e02ff */
[----:B------:R-:W-:Y:S01]  /*96d0*/  LEA R14, P0, R10, c[0x0][0x270], 0x1 ;  /* 0x00009c000a0e7a11 */ /* 0x000fe200078008ff */
[----:B------:R-:W-:Y:S02]  /*96e0*/  IMAD R12, R12, c[0x0][0x290], RZ ;  /* 0x0000a4000c0c7a24 */ /* 0x000fe400078e02ff */
[C---:B------:R-:W-:Y:S02]  /*96f0*/  IMAD R16, R9.reuse, c[0x0][0x284], R16 ;  /* 0x0000a10009107a24 */ /* 0x040fe400078e0210 */
[----:B------:R-:W-:Y:S01]  /*9700*/  IMAD.WIDE.U32 R18, R9, c[0x0][0x290], R18 ;  /* 0x0000a40009127a25 */ /* 0x000fe200078e0012 */
[----:B------:R1:W2:Y:S02]  /*9710*/  SHFL.IDX PT, R22, R14, RZ, 0x181f ;  /* 0x00181fff0e167589 */ /* 0x0002a400000e0000 */
[----:B------:R-:W-:Y:S01]  /*9720*/  IADD3 R17, R11, R16, RZ ;  /* 0x000000100b117210 */ /* 0x000fe20007ffe0ff */
[----:B------:R-:W-:-:S03]  /*9730*/  IMAD R9, R9, c[0x0][0x294], R12 ;  /* 0x0000a50009097a24 */ /* 0x000fc600078e020c */
[----:B------:R-:W-:Y:S02]  /*9740*/  LEA.HI.X R17, R10, c[0x0][0x274], R17, 0x1, P0 ;  /* 0x00009d000a117a11 */ /* 0x000fe400000f0c11 */
[----:B------:R-:W-:Y:S02]  /*9750*/  IADD3 R9, R19, R9, RZ ;  /* 0x0000000913097210 */ /* 0x000fe40007ffe0ff */
[C---:B------:R-:W-:Y:S01]  /*9760*/  LEA R12, P0, R18.reuse, c[0x0][0x288], 0x1 ;  /* 0x0000a200120c7a11 */ /* 0x040fe200078008ff */
[----:B------:R1:W3:Y:S03]  /*9770*/  SHFL.IDX PT, R23, R17, RZ, 0x181f ;  /* 0x00181fff11177589 */ /* 0x0002e600000e0000 */
        /* <DEDUP_REMOVED lines=44> */
.L_x_1666:
[----:B------:R-:W-:Y:S05]  /*9a40*/  BSYNC B0 ;  /* 0x0000000000007941 */ /* 0x000fea0003800000 */
.L_x_1665:
        /* <DEDUP_REMOVED lines=86> */
.L_x_1668:
[----:B------:R-:W-:Y:S05]  /*9fb0*/  BSYNC B0 ;  /* 0x0000000000007941 */ /* 0x000fea0003800000 */
.L_x_1667:
        /* <DEDUP_REMOVED lines=88> */
.L_x_1670:
[----:B----4-:R-:W-:Y:S05]  /*a540*/  BSYNC B0 ;  /* 0x0000000000007941 */ /* 0x010fea0003800000 */
.L_x_1669:
        /* <DEDUP_REMOVED lines=85> */
.L_x_1672:
[----:B----4-:R-:W-:Y:S05]  /*aaa0*/  BSYNC B0 ;  /* 0x0000000000007941 */ /* 0x010fea0003800000 */
.L_x_1671:
        /* <DEDUP_REMOVED lines=44> */
[----:B------:R-:W-:Y:S02]  /*ad70*/  SHF.R.U32.HI R130, RZ, 0x10, R137 ;  /* 0x00000010ff827819 */ /* 0x000fe40000011689 */
[--C-:B------:R-:W-:Y:S02]  /*ad80*/  SHF.R.U64 R131, R134, 0x10, R135.reuse ;  /* 0x0000001086837819 */ /* 0x100fe40000001287 */
[----:B------:R-:W-:Y:S02]  /*ad90*/  SHF.R.U32.HI R134, RZ, 0x10, R135 ;  /* 0x00000010ff867819 */ /* 0x000fe40000011687 */
[----:B------:R-:W-:Y:S02]  /*ada0*/  PRMT R121, R121, 0x5410, R130 ;  /* 0x0000541079797816 */ /* 0x000fe40000000082 */
[----:B------:R-:W-:Y:S02]  /*adb0*/  SHF.R.U64 R129, R136, 0x10, R137 ;  /* 0x0000001088817819 */ /* 0x000fe40000001289 */
        /* <DEDUP_REMOVED lines=40> */
.L_x_1676:
[----:B------:R-:W-:Y:S05]  /*b040*/  BSYNC B0 ;  /* 0x0000000000007941 */ /* 0x000fea0003800000 */
.L_x_1675:
        /* <DEDUP_REMOVED lines=50> */
.L_x_1678:
[----:B------:R-:W-:Y:S05]  /*b370*/  BSYNC B0 ;  /* 0x0000000000007941 */ /* 0x000fea0003800000 */
.L_x_1677:
        /* <DEDUP_REMOVED lines=50> */
.L_x_1680:
[----:B------:R-:W-:Y:S05]  /*b6a0*/  BSYNC B0 ;  /* 0x0000000000007941 */ /* 0x000fea0003800000 */
.L_x_1679:
        /* <DEDUP_REMOVED lines=49> */
.L_x_1674:
[----:B------:R-:W-:Y:S05]  /*b9c0*/  BSYNC B1 ;  /* 0x0000000000017941 */ /* 0x000fea0003800000 */
.L_x_1673:
        /* <DEDUP_REMOVED lines=53> */
.L_x_1684:
[----:B------:R-:W-:Y:S05]  /*bd20*/  BSYNC B0 ;  /* 0x0000000000007941 */ /* 0x000fea0003800000 */
.L_x_1683:
        /* <DEDUP_REMOVED lines=50> */
.L_x_1686:
[----:B------:R-:W-:Y:S05]  /*c050*/  BSYNC B0 ;  /* 0x0000000000007941 */ /* 0x000fea0003800000 */
.L_x_1685:
        /* <DEDUP_REMOVED lines=50> */
.L_x_1688:
[----:B------:R-:W-:Y:S05]  /*c380*/  BSYNC B0 ;  /* 0x0000000000007941 */ /* 0x000fea0003800000 */
.L_x_1687:
        /* <DEDUP_REMOVED lines=49> */
.L_x_1682:
[----:B------:R-:W-:Y:S05]  /*c6a0*/  BSYNC B1 ;  /* 0x0000000000017941 */ /* 0x000fea0003800000 */
.L_x_1681:
        /* <DEDUP_REMOVED lines=53> */
.L_x_1692:
[----:B------:R-:W-:Y:S05]  /*ca00*/  BSYNC B0 ;  /* 0x0000000000007941 */ /* 0x000fea0003800000 */
.L_x_1691:
        /* <DEDUP_REMOVED lines=50> */
.L_x_1694:
[----:B------:R-:W-:Y:S05]  /*cd30*/  BSYNC B0 ;  /* 0x0000000000007941 */ /* 0x000fea0003800000 */
.L_x_1693:
        /* <DEDUP_REMOVED lines=50> */
.L_x_1696:
[----:B------:R-:W-:Y:S05]  /*d060*/  BSYNC B0 ;  /* 0x0000000000007941 */ /* 0x000fea0003800000 */
.L_x_1695:
        /* <DEDUP_REMOVED lines=49> */
.L_x_1690:
[----:B------:R-:W-:Y:S05]  /*d380*/  BSYNC B1 ;  /* 0x0000000000017941 */ /* 0x000fea0003800000 */
.L_x_1689:
        /* <DEDUP_REMOVED lines=52> */
.L_x_1699:
[----:B------:R-:W-:Y:S05]  /*d6d0*/  BSYNC B0 ;  /* 0x0000000000007941 */ /* 0x000fea0003800000 */
.L_x_1698:
        /* <DEDUP_REMOVED lines=50> */
.L_x_1701:
[----:B------:R-:W-:Y:S05]  /*da00*/  BSYNC B0 ;  /* 0x0000000000007941 */ /* 0x000fea0003800000 */
.L_x_1700:
        /* <DEDUP_REMOVED lines=50> */
.L_x_1703:
[----:B------:R-:W-:Y:S05]  /*dd30*/  BSYNC B0 ;  /* 0x0000000000007941 */ /* 0x000fea0003800000 */
.L_x_1702:
        /* <DEDUP_REMOVED lines=50> */
.L_x_1664:
        /* <DEDUP_REMOVED lines=57> */
.L_x_1705:
[----:B--2---:R-:W-:Y:S05]  /*e3f0*/  BSYNC B0 ;  /* 0x0000000000007941 */ /* 0x004fea0003800000 */
.L_x_1704:
        /* <DEDUP_REMOVED lines=67> */
.L_x_1707:
[----:B--2---:R-:W-:Y:S05]  /*e830*/  BSYNC B0 ;  /* 0x0000000000007941 */ /* 0x004fea0003800000 */
.L_x_1706:
        /* <DEDUP_REMOVED lines=69> */
.L_x_1709:
[----:B--2---:R-:W-:Y:S05]  /*ec90*/  BSYNC B0 ;  /* 0x0000000000007941 */ /* 0x004fea0003800000 */
.L_x_1708:
        /* <DEDUP_REMOVED lines=66> */
.L_x_1711:
[----:B------:R-:W-:Y:S05]  /*f0c0*/  BSYNC B0 ;  /* 0x0000000000007941 */ /* 0x000fea0003800000 */
.L_x_1710:
        /* <DEDUP_REMOVED lines=45> */
[--C-:B------:R-:W-:Y:S02]  /*f3a0*/  SHF.R.U64 R157, R100, 0x10, R101.reuse ;  /* 0x00000010649d7819 */ /* 0x100fe40000001265 */
[----:B------:R-:W-:Y:S02]  /*f3b0*/  SHF.R.U32.HI R100, RZ, 0x10, R101 ;  /* 0x00000010ff647819 */ /* 0x000fe40000011665 */
[----:B------:R-:W-:Y:S02]  /*f3c0*/  LEA.HI R9, R9, R34, RZ, 0x1d ;  /* 0x0000002209097211 */ /* 0x000fe400078fe8ff */
[----:B------:R-:W-:Y:S02]  /*f3d0*/  SHF.R.U64 R101, R102, 0x10, R103 ;  /* 0x0000001066657819 */ /* 0x000fe40000001267 */
[----:B------:R-:W-:Y:S01]  /*f3e0*/  SHF.R.S32.HI R8, RZ, 0x1f, R9 ;  /* 0x0000001fff087819 */ /* 0x000fe20000011409 */
[----:B------:R-:W-:Y:S01]  /*f3f0*/  IMAD.SHL.U32 R10, R9, 0x8, RZ ;  /* 0x00000008090a7824 */ /* 0x000fe200078e00ff */
[----:B------:R-:W-:-:S02]  /*f400*/  SHF.R.U32.HI R102, RZ, 0x10, R103 ;  /* 0x00000010ff667819 */ /* 0x000fc40000011667 */
[----:B------:R-:W-:Y:S02]  /*f410*/  LEA.HI R8, R8, R9, RZ, 0x3 ;  /* 0x0000000908087211 */ /* 0x000fe400078f18ff */
[----:B------:R-:W-:Y:S02]  /*f420*/  LOP3.LUT R10, R147, 0x38, R10, 0xf8, !PT ;  /* 0x00000038930a7812 */ /* 0x000fe400078ef80a */
[--C-:B------:R-:W-:Y:S01]  /*f430*/  SHF.R.U64 R103, R96, 0x10, R97.reuse ;  /* 0x0000001060677819 */ /* 0x100fe20000001261 */
[----:B------:R-:W-:Y:S01]  /*f440*/  IMAD.SHL.U32 R8, R8, 0x400, RZ ;  /* 0x0000040008087824 */ /* 0x000fe200078e00ff */
[----:B------:R-:W-:Y:S02]  /*f450*/  LOP3.LUT R9, R10, R145, RZ, 0x3c, !PT ;  /* 0x000000910a097212 */ /* 0x000fe400078e3cff */
[----:B------:R-:W-:Y:S02]  /*f460*/  SHF.R.U32.HI R96, RZ, 0x10, R97 ;  /* 0x00000010ff607819 */ /* 0x000fe40000011661 */
[----:B------:R-:W-:-:S02]  /*f470*/  LOP3.LUT R8, R8, 0x7fffe000, RZ, 0xc0, !PT ;  /* 0x7fffe00008087812 */ /* 0x000fc400078ec0ff */
[----:B------:R-:W-:Y:S02]  /*f480*/  PRMT R150, R150, 0x5410, R103 ;  /* 0x0000541096967816 */ /* 0x000fe40000000067 */
[----:B------:R-:W-:Y:S02]  /*f490*/  IADD3 R148, R9, R8, R144 ;  /* 0x0000000809947210 */ /* 0x000fe40007ffe090 */
[----:B------:R-:W-:Y:S01]  /*f4a0*/  PRMT R154, R154, 0x5410, R157 ;  /* 0x000054109a9a7816 */ /* 0x000fe2000000009d */
[----:B------:R-:W-:Y:S01]  /*f4b0*/  IMAD.U32 R160, R150, 0x10000, RZ ;  /* 0x0001000096a07824 */ /* 0x000fe200078e00ff */
[--C-:B------:R-:W-:Y:S01]  /*f4c0*/  SHF.R.U64 R97, R98, 0x10, R99.reuse ;  /* 0x0000001062617819 */ /* 0x100fe20000001263 */
[----:B------:R-:W-:Y:S01]  /*f4d0*/  IMAD.SHL.U32 R148, R148, 0x2, RZ ;  /* 0x0000000294947824 */ /* 0x000fe200078e00ff */
[----:B------:R-:W-:Y:S01]  /*f4e0*/  SHF.R.U32.HI R98, RZ, 0x10, R99 ;  /* 0x00000010ff627819 */ /* 0x000fe20000011663 */
[----:B------:R-:W-:Y:S01]  /*f4f0*/  IMAD.U32 R158, R154, 0x10000, RZ ;  /* 0x000100009a9e7824 */ /* 0x000fe200078e00ff */
[----:B------:R-:W-:-:S02]  /*f500*/  PRMT R149, R149, 0x5410, R96 ;  /* 0x0000541095957816 */ /* 0x000fc40000000060 */
[----:B------:R-:W2:Y:S01]  /*f510*/  LDS.128 R8, [R148+0x10080] ;  /* 0x0100800094087984 */ /* 0x000ea20000000c00 */
[----:B------:R-:W-:Y:S02]  /*f520*/  PRMT R153, R153, 0x5410, R100 ;  /* 0x0000541099997816 */ /* 0x000fe40000000064 */
[----:B-1----:R-:W-:Y:S01]  /*f530*/  SHF.L.U32 R96, R13, 0x10, RZ ;  /* 0x000000100d607819 */ /* 0x002fe200000006ff */
[----:B------:R-:W-:Y:S01]  /*f540*/  IMAD.U32 R159, R149, 0x10000, RZ ;  /* 0x00010000959f7824 */ /* 0x000fe200078e00ff */
[----:B------:R-:W-:Y:S01]  /*f550*/  LOP3.LUT R99, R13, 0xffff0000, RZ, 0xc0, !PT ;  /* 0xffff00000d637812 */ /* 0x000fe200078ec0ff */
[----:B------:R-:W-:Y:S01]  /*f560*/  IMAD.U32 R13, R15, 0x10000, RZ ;  /* 0x000100000f0d7824 */ /* 0x000fe200078e00ff */
[----:B------:R-:W-:Y:S02]  /*f570*/  PRMT R155, R155, 0x5410, R102 ;  /* 0x000054109b9b7816 */ /* 0x000fe40000000066 */
[----:B------:R-:W-:Y:S02]  /*f580*/  LOP3.LUT R100, R15, 0xffff0000, RZ, 0xc0, !PT ;  /* 0xffff00000f647812 */ /* 0x000fe400078ec0ff */
[----:B------:R-:W-:-:S02]  /*f590*/  PRMT R156, R156, 0x5410, R101 ;  /* 0x000054109c9c7816 */ /* 0x000fc40000000065 */
[----:B------:R-:W-:Y:S01]  /*f5a0*/  PRMT R152, R152, 0x5410, R97 ;  /* 0x0000541098987816 */ /* 0x000fe20000000061 */
[----:B------:R-:W-:Y:S01]  /*f5b0*/  IMAD.U32 R97, R12, 0x10000, RZ ;  /* 0x000100000c617824 */ /* 0x000fe200078e00ff */
[----:B------:R-:W-:Y:S01]  /*f5c0*/  PRMT R151, R151, 0x5410, R98 ;  /* 0x0000541097977816 */ /* 0x000fe20000000062 */
[----:B------:R-:W-:Y:S01]  /*f5d0*/  IMAD.U32 R98, R14, 0x10000, RZ ;  /* 0x000100000e627824 */ /* 0x000fe200078e00ff */
[----:B------:R-:W-:Y:S02]  /*f5e0*/  LOP3.LUT R12, R12, 0xffff0000, RZ, 0xc0, !PT ;  /* 0xffff00000c0c7812 */ /* 0x000fe400078ec0ff */
[----:B------:R-:W-:Y:S02]  /*f5f0*/  LOP3.LUT R149, R149, 0xffff0000, RZ, 0xc0, !PT ;  /* 0xffff000095957812 */ /* 0x000fe400078ec0ff */
[----:B------:R-:W-:Y:S01]  /*f600*/  LOP3.LUT R14, R14, 0xffff0000, RZ, 0xc0, !PT ;  /* 0xffff00000e0e7812 */ /* 0x000fe200078ec0ff */
[----:B--2---:R-:W-:Y:S01]  /*f610*/  IMAD.U32 R161, R8, 0x10000, RZ ;  /* 0x0001000008a17824 */ /* 0x004fe200078e00ff */
[----:B------:R-:W-:Y:S01]  /*f620*/  SHF.L.U32 R15, R9, 0x10, RZ ;  /* 0x00000010090f7819 */ /* 0x000fe200000006ff */
[----:B------:R-:W-:Y:S01]  /*f630*/  IMAD.U32 R103, R11, 0x10000, RZ ;  /* 0x000100000b677824 */ /* 0x000fe200078e00ff */
[----:B------:R-:W-:Y:S01]  /*f640*/  LOP3.LUT R102, R9, 0xffff0000, RZ, 0xc0, !PT ;  /* 0xffff000009667812 */ /* 0x000fe200078ec0ff */
[----:B------:R-:W-:Y:S01]  /*f650*/  FMUL.FTZ R162, R161, R158 ;  /* 0x0000009ea1a27220 */ /* 0x000fe20000410000 */
[----:B------:R-:W-:-:S02]  /*f660*/  SHF.L.U32 R101, R10, 0x10, RZ ;  /* 0x000000100a657819 */ /* 0x000fc400000006ff */
[----:B------:R-:W-:Y:S01]  /*f670*/  LOP3.LUT R9, R10, 0xffff0000, RZ, 0xc0, !PT ;  /* 0xffff00000a097812 */ /* 0x000fe200078ec0ff */
[----:B------:R-:W-:Y:S01]  /*f680*/  FMUL.FTZ R10, R161, R160 ;  /* 0x000000a0a10a7220 */ /* 0x000fe20000410000 */
[----:B------:R-:W-:Y:S01]  /*f690*/  LOP3.LUT R157, R11, 0xffff0000, RZ, 0xc0, !PT ;  /* 0xffff00000b9d7812 */ /* 0x000fe200078ec0ff */
[----:B------:R-:W-:Y:S01]  /*f6a0*/  FMUL.FTZ R161, R15, R159 ;  /* 0x0000009f0fa17220 */ /* 0x000fe20000410000 */
[----:B------:R-:W-:Y:S01]  /*f6b0*/  LOP3.LUT R8, R8, 0xffff0000, RZ, 0xc0, !PT ;  /* 0xffff000008087812 */ /* 0x000fe200078ec0ff */
[----:B------:R-:W-:Y:S02]  /*f6c0*/  FFMA.FTZ R11, R97, R158, -R10 ;  /* 0x0000009e610b7223 */ /* 0x000fe4000001080a */
[C---:B------:R-:W-:Y:S01]  /*f6d0*/  IMAD.U32 R10, R153.reuse, 0x10000, RZ ;  /* 0x00010000990a7824 */ /* 0x040fe200078e00ff */
[----:B------:R-:W-:Y:S01]  /*f6e0*/  LOP3.LUT R153, R153, 0xffff0000, RZ, 0xc0, !PT ;  /* 0xffff000099997812 */ /* 0x000fe200078ec0ff */
[----:B------:R-:W-:Y:S01]  /*f6f0*/  FFMA.FTZ R97, R97, R160, R162 ;  /* 0x000000a061617223 */ /* 0x000fe200000100a2 */
[----:B------:R-:W-:Y:S01]  /*f700*/  SHF.L.U32 R160, R155, 0x10, RZ ;  /* 0x000000109ba07819 */ /* 0x000fe200000006ff */
[C---:B------:R-:W-:Y:S01]  /*f710*/  IMAD.U32 R158, R151.reuse, 0x10000, RZ ;  /* 0x00010000979e7824 */ /* 0x040fe200078e00ff */
[----:B------:R-:W-:Y:S01]  /*f720*/  LOP3.LUT R151, R151, 0xffff0000, RZ, 0xc0, !PT ;  /* 0xffff000097977812 */ /* 0x000fe200078ec0ff */
[-C--:B------:R-:W-:Y:S01]  /*f730*/  FMUL.FTZ R162, R15, R10.reuse ;  /* 0x0000000a0fa27220 */ /* 0x080fe20000410000 */
[----:B------:R-:W-:Y:S01]  /*f740*/  LOP3.LUT R155, R155, 0xffff0000, RZ, 0xc0, !PT ;  /* 0xffff00009b9b7812 */ /* 0x000fe200078ec0ff */
[----:B------:R-:W-:Y:S01]  /*f750*/  FFMA.FTZ R10, R96, R10, -R161 ;  /* 0x0000000a600a7223 */ /* 0x000fe200000108a1 */
[----:B------:R-:W-:Y:S01]  /*f760*/  LOP3.LUT R161, R150, 0xffff0000, RZ, 0xc0, !PT ;  /* 0xffff000096a17812 */ /* 0x000fe200078ec0ff */
[----:B------:R-:W-:-:S02]  /*f770*/  FMUL.FTZ R15, R103, R158 ;  /* 0x0000009e670f7220 */ /* 0x000fc40000410000 */
[-C--:B------:R-:W-:Y:S02]  /*f780*/  FMUL.FTZ R103, R103, R160.reuse ;  /* 0x000000a067677220 */ /* 0x080fe40000410000 */
[----:B------:R-:W-:Y:S01]  /*f790*/  FFMA.FTZ R96, R96, R159, R162 ;  /* 0x0000009f60607223 */ /* 0x000fe200000100a2 */
[----:B------:R-:W-:Y:S01]  /*f7a0*/  LOP3.LUT R159, R154, 0xffff0000, RZ, 0xc0, !PT ;  /* 0xffff00009a9f7812 */ /* 0x000fe200078ec0ff */
[C---:B------:R-:W-:Y:S02]  /*f7b0*/  FFMA.FTZ R15, R13.reuse, R160, -R15 ;  /* 0x000000a00d0f7223 */ /* 0x040fe4000001080f */
[----:B------:R-:W-:Y:S02]  /*f7c0*/  FFMA.FTZ R103, R13, R158, R103 ;  /* 0x0000009e0d677223 */ /* 0x000fe40000010067 */
[----:B------:R-:W-:Y:S02]  /*f7d0*/  FMUL.FTZ R13, R8, R161 ;  /* 0x000000a1080d7220 */ /* 0x000fe40000410000 */
[C---:B------:R-:W-:Y:S01]  /*f7e0*/  IMAD.U32 R158, R156.reuse, 0x10000, RZ ;  /* 0x000100009c9e7824 */ /* 0x040fe200078e00ff */
[----:B------:R-:W-:Y:S01]  /*f7f0*/  LOP3.LUT R156, R156, 0xffff0000, RZ, 0xc0, !PT ;  /* 0xffff00009c9c7812 */ /* 0x000fe200078ec0ff */
[----:B------:R-:W-:-:S02]  /*f800*/  FFMA.FTZ R154, R12, R159, -R13 ;  /* 0x0000009f0c9a7223 */ /* 0x000fc4000001080d */
[C---:B------:R-:W-:Y:S01]  /*f810*/  IMAD.U32 R13, R152.reuse, 0x10000, RZ ;  /* 0x00010000980d7824 */ /* 0x040fe200078e00ff */
[----:B------:R-:W-:Y:S01]  /*f820*/  LOP3.LUT R152, R152, 0xffff0000, RZ, 0xc0, !PT ;  /* 0xffff000098987812 */ /* 0x000fe200078ec0ff */
[----:B------:R-:W-:Y:S02]  /*f830*/  FMUL.FTZ R8, R8, R159 ;  /* 0x0000009f08087220 */ /* 0x000fe40000410000 */
[CC--:B------:R-:W-:Y:S02]  /*f840*/  FMUL.FTZ R159, R101.reuse, R13.reuse ;  /* 0x0000000d659f7220 */ /* 0x0c0fe40000410000 */
[-C--:B------:R-:W-:Y:S02]  /*f850*/  FMUL.FTZ R101, R101, R158.reuse ;  /* 0x0000009e65657220 */ /* 0x080fe40000410000 */
[C---:B------:R-:W-:Y:S02]  /*f860*/  FFMA.FTZ R159, R98.reuse, R158, -R159 ;  /* 0x0000009e629f7223 */ /* 0x040fe4000001089f */
[----:B------:R-:W-:-:S02]  /*f870*/  FFMA.FTZ R101, R98, R13, R101 ;  /* 0x0000000d62657223 */ /* 0x000fc40000010065 */
[C---:B------:R-:W-:Y:S02]  /*f880*/  FMUL.FTZ R150, R102.reuse, R149 ;  /* 0x0000009566967220 */ /* 0x040fe40000410000 */
[----:B------:R-:W-:Y:S02]  /*f890*/  FMUL.FTZ R13, R9, R152 ;  /* 0x00000098090d7220 */ /* 0x000fe40000410000 */
[----:B------:R-:W-:Y:S02]  /*f8a0*/  FMUL.FTZ R98, R157, R151 ;  /* 0x000000979d627220 */ /* 0x000fe40000410000 */
[----:B------:R-:W-:Y:S02]  /*f8b0*/  FMUL.FTZ R102, R102, R153 ;  /* 0x0000009966667220 */ /* 0x000fe40000410000 */
[----:B------:R-:W-:Y:S02]  /*f8c0*/  FMUL.FTZ R9, R9, R156 ;  /* 0x0000009c09097220 */ /* 0x000fe40000410000 */
[----:B------:R-:W-:-:S02]  /*f8d0*/  FMUL.FTZ R157, R157, R155 ;  /* 0x0000009b9d9d7220 */ /* 0x000fc40000410000 */
[----:B------:R-:W-:Y:S02]  /*f8e0*/  FFMA.FTZ R153, R99, R153, -R150 ;  /* 0x0000009963997223 */ /* 0x000fe40000010896 */
[----:B------:R-:W-:Y:S02]  /*f8f0*/  FFMA.FTZ R156, R14, R156, -R13 ;  /* 0x0000009c0e9c7223 */ /* 0x000fe4000001080d */
[----:B------:R-:W-:Y:S01]  /*f900*/  FFMA.FTZ R98, R100, R155, -R98 ;  /* 0x0000009b64627223 */ /* 0x000fe20000010862 */
[----:B------:R-:W-:Y:S01]  /*f910*/  F2FP.BF16.PACK_AB R13, R153, R10 ;  /* 0x0000000a990d723e */ /* 0x000fe200000010ff */
[----:B------:R-:W-:Y:S01]  /*f920*/  FFMA.FTZ R8, R12, R161, R8 ;  /* 0x000000a10c087223 */ /* 0x000fe20000010008 */
[----:B------:R-:W-:Y:S01]  /*f930*/  F2FP.BF16.PACK_AB R12, R154, R11 ;  /* 0x0000000b9a0c723e */ /* 0x000fe200000010ff */
[----:B------:R-:W-:Y:S01]  /*f940*/  FFMA.FTZ R99, R99, R149, R102 ;  /* 0x0000009563637223 */ /* 0x000fe20000010066 */
[----:B------:R-:W-:Y:S01]  /*f950*/  F2FP.BF16.PACK_AB R15, R98, R15 ;  /* 0x0000000f620f723e */ /* 0x000fe200000010ff */
[----:B------:R-:W-:Y:S01]  /*f960*/  FFMA.FTZ R152, R14, R152, R9 ;  /* 0x000000980e987223 */ /* 0x000fe20000010009 */
[----:B------:R-:W-:Y:S01]  /*f970*/  F2FP.BF16.PACK_AB R14, R156, R159 ;  /* 0x0000009f9c0e723e */ /* 0x000fe200000010ff */
[----:B------:R-:W-:Y:S01]  /*f980*/  FFMA.FTZ R100, R100, R151, R157 ;  /* 0x0000009764647223 */ /* 0x000fe2000001009d */
[----:B------:R-:W-:-:S02]  /*f990*/  F2FP.BF16.PACK_AB R8, R8, R97 ;  /* 0x000000610808723e */ /* 0x000fc400000010ff */
[----:B------:R-:W-:Y:S01]  /*f9a0*/  F2FP.BF16.PACK_AB R9, R99, R96 ;  /* 0x000000606309723e */ /* 0x000fe200000010ff */
[----:B------:R1:W-:Y:S01]  /*f9b0*/  STS.128 [R146+0x10080], R12 ;  /* 0x0100800c92007388 */ /* 0x0003e20000000c00 */
[----:B------:R-:W-:Y:S02]  /*f9c0*/  F2FP.BF16.PACK_AB R10, R152, R101 ;  /* 0x00000065980a723e */ /* 0x000fe400000010ff */
[----:B------:R-:W-:-:S05]  /*f9d0*/  F2FP.BF16.PACK_AB R11, R100, R103 ;  /* 0x00000067640b723e */ /* 0x000fca00000010ff */
[----:B------:R1:W-:Y:S02]  /*f9e0*/  STS.128 [R148+0x10080], R8 ;  /* 0x0100800894007388 */ /* 0x0003e40000000c00 */
.L_x_1715:
[----:B------:R-:W-:Y:S05]  /*f9f0*/  BSYNC B0 ;  /* 0x0000000000007941 */ /* 0x000fea0003800000 */
.L_x_1714:
        /* <DEDUP_REMOVED lines=26> */
[----:B------:R-:W-:Y:S02]  /*fba0*/  SHF.R.U64 R84, R84, 0x10, R85 ;  /* 0x0000001054547819 */ /* 0x000fe40000001255 */
[----:B------:R-:W-:Y:S01]  /*fbb0*/  SHF.R.U32.HI R83, RZ, 0x10, R83 ;  /* 0x00000010ff537819 */ /* 0x000fe20000011653 */
[----:B------:R-:W-:Y:S01]  /*fbc0*/  IMAD.SHL.U32 R97, R97, 0x2, RZ ;  /* 0x0000000261617824 */ /* 0x000fe200078e00ff */
[----:B------:R-:W-:-:S02]  /*fbd0*/  SHF.R.U32.HI R85, RZ, 0x10, R85 ;  /* 0x00000010ff557819 */ /* 0x000fc40000011655 */
[----:B------:R-:W-:Y:S02]  /*fbe0*/  PRMT R137, R137, 0x5410, R80 ;  /* 0x0000541089897816 */ /* 0x000fe40000000050 */
[----:B------:R-:W2:Y:S01]  /*fbf0*/  LDS.128 R8, [R97+0x10080] ;  /* 0x0100800061087984 */ /* 0x000ea20000000c00 */
[----:B------:R-:W-:Y:S02]  /*fc00*/  PRMT R136, R136, 0x5410, R81 ;  /* 0x0000541088887816 */ /* 0x000fe40000000051 */
[----:B------:R-:W-:Y:S02]  /*fc10*/  SHF.R.U64 R86, R86, 0x10, R87 ;  /* 0x0000001056567819 */ /* 0x000fe40000001257 */
[----:B------:R-:W-:Y:S01]  /*fc20*/  PRMT R138, R138, 0x5410, R83 ;  /* 0x000054108a8a7816 */ /* 0x000fe20000000053 */
[----:B------:R-:W-:Y:S01]  /*fc30*/  IMAD.U32 R101, R136, 0x10000, RZ ;  /* 0x0001000088657824 */ /* 0x000fe200078e00ff */
[----:B------:R-:W-:Y:S02]  /*fc40*/  SHF.R.U32.HI R87, RZ, 0x10, R87 ;  /* 0x00000010ff577819 */ /* 0x000fe40000011657 */
        /* <DEDUP_REMOVED lines=28> */
[C---:B------:R-:W-:Y:S02]  /*fe10*/  FMUL.FTZ R87, R15.reuse, R137 ;  /* 0x000000890f577220 */ /* 0x040fe40000410000 */
[C---:B------:R-:W-:Y:S01]  /*fe20*/  IMAD.U32 R9, R140.reuse, 0x10000, RZ ;  /* 0x000100008c097824 */ /* 0x040fe200078e00ff */
[----:B------:R-:W-:Y:S01]  /*fe30*/  LOP3.LUT R140, R140, 0xffff0000, RZ, 0xc0, !PT ;  /* 0xffff00008c8c7812 */ /* 0x000fe200078ec0ff */
[----:B------:R-:W-:-:S02]  /*fe40*/  FMUL.FTZ R15, R15, R102 ;  /* 0x000000660f0f7220 */ /* 0x000fc40000410000 */
[----:B------:R-:W-:Y:S02]  /*fe50*/  FMUL.FTZ R81, R8, R101 ;  /* 0x0000006508517220 */ /* 0x000fe40000410000 */
[----:B------:R-:W-:Y:S02]  /*fe60*/  FFMA.FTZ R87, R80, R102, -R87 ;  /* 0x0000006650577223 */ /* 0x000fe40000010857 */
[----:B------:R-:W-:Y:S02]  /*fe70*/  FMUL.FTZ R8, R8, R9 ;  /* 0x0000000908087220 */ /* 0x000fe40000410000 */
[C---:B------:R-:W-:Y:S01]  /*fe80*/  IMAD.U32 R86, R11.reuse, 0x10000, RZ ;  /* 0x000100000b567824 */ /* 0x040fe200078e00ff */
[----:B------:R-:W-:Y:S01]  /*fe90*/  LOP3.LUT R11, R11, 0xffff0000, RZ, 0xc0, !PT ;  /* 0xffff00000b0b7812 */ /* 0x000fe200078ec0ff */
[C---:B------:R-:W-:Y:S01]  /*fea0*/  IMAD.U32 R102, R138.reuse, 0x10000, RZ ;  /* 0x000100008a667824 */ /* 0x040fe200078e00ff */
[----:B------:R-:W-:Y:S01]  /*feb0*/  LOP3.LUT R138, R138, 0xffff0000, RZ, 0xc0, !PT ;  /* 0xffff00008a8a7812 */ /* 0x000fe200078ec0ff */
[----:B------:R-:W-:-:S02]  /*fec0*/  FFMA.FTZ R15, R80, R137, R15 ;  /* 0x00000089500f7223 */ /* 0x000fc4000001000f */
[C---:B------:R-:W-:Y:S01]  /*fed0*/  IMAD.U32 R80, R142.reuse, 0x10000, RZ ;  /* 0x000100008e507824 */ /* 0x040fe200078e00ff */
[----:B------:R-:W-:Y:S01]  /*fee0*/  LOP3.LUT R142, R142, 0xffff0000, RZ, 0xc0, !PT ;  /* 0xffff00008e8e7812 */ /* 0x000fe200078ec0ff */
[C---:B------:R-:W-:Y:S02]  /*fef0*/  FFMA.FTZ R81, R12.reuse, R9, -R81 ;  /* 0x000000090c517223 */ /* 0x040fe40000010851 */
[----:B------:R-:W-:Y:S02]  /*ff00*/  FFMA.FTZ R9, R12, R101, R8 ;  /* 0x000000650c097223 */ /* 0x000fe40000010008 */
[C---:B------:R-:W-:Y:S02]  /*ff10*/  FMUL.FTZ R8, R86.reuse, R102 ;  /* 0x0000006656087220 */ /* 0x040fe40000410000 */
[-C--:B------:R-:W-:Y:S02]  /*ff20*/  FMUL.FTZ R86, R86, R80.reuse ;  /* 0x0000005056567220 */ /* 0x080fe40000410000 */
[C---:B------:R-:W-:Y:S01]  /*ff30*/  IMAD.U32 R12, R139.reuse, 0x10000, RZ ;  /* 0x000100008b0c7824 */ /* 0x040fe200078e00ff */
[----:B------:R-:W-:Y:S01]  /*ff40*/  LOP3.LUT R139, R139, 0xffff0000, RZ, 0xc0, !PT ;  /* 0xffff00008b8b7812 */ /* 0x000fe200078ec0ff */
[C---:B------:R-:W-:Y:S01]  /*ff50*/  IMAD.U32 R101, R143.reuse, 0x10000, RZ ;  /* 0x000100008f657824 */ /* 0x040fe200078e00ff */
[----:B------:R-:W-:Y:S01]  /*ff60*/  LOP3.LUT R143, R143, 0xffff0000, RZ, 0xc0, !PT ;  /* 0xffff00008f8f7812 */ /* 0x000fe200078ec0ff */
[----:B------:R-:W-:-:S02]  /*ff70*/  FFMA.FTZ R80, R13, R80, -R8 ;  /* 0x000000500d507223 */ /* 0x000fc40000010808 */
[----:B------:R-:W-:Y:S02]  /*ff80*/  FFMA.FTZ R102, R13, R102, R86 ;  /* 0x000000660d667223 */ /* 0x000fe40000010056 */
[C---:B------:R-:W-:Y:S02]  /*ff90*/  FMUL.FTZ R13, R99.reuse, R12 ;  /* 0x0000000c630d7220 */ /* 0x040fe40000410000 */
[-C--:B------:R-:W-:Y:S02]  /*ffa0*/  FMUL.FTZ R99, R99, R101.reuse ;  /* 0x0000006563637220 */ /* 0x080fe40000410000 */
[C---:B------:R-:W-:Y:S02]  /*ffb0*/  FMUL.FTZ R8, R100.reuse, R136 ;  /* 0x0000008864087220 */ /* 0x040fe40000410000 */
[----:B------:R-:W-:Y:S02]  /*ffc0*/  FMUL.FTZ R100, R100, R140 ;  /* 0x0000008c64647220 */ /* 0x000fe40000410000 */
[----:B------:R-:W-:-:S02]  /*ffd0*/  FFMA.FTZ R101, R82, R101, -R13 ;  /* 0x0000006552657223 */ /* 0x000fc4000001080d */
[----:B------:R-:W-:Y:S02]  /*ffe0*/  FFMA.FTZ R99, R82, R12, R99 ;  /* 0x0000000c52637223 */ /* 0x000fe40000010063 */
[----:B------:R-:W-:Y:S02]  /*fff0*/  FFMA.FTZ R140, R83, R140, -R8 ;  /* 0x0000008c538c7223 */ /* 0x000fe40000010808 */
[----:B------:R-:W-:Y:S02]  /*10000*/  FMUL.FTZ R82, R98, R139 ;  /* 0x0000008b62527220 */ /* 0x000fe40000410000 */
[C---:B------:R-:W-:Y:S01]  /*10010*/  FMUL.FTZ R12, R11.reuse, R138 ;  /* 0x0000008a0b0c7220 */ /* 0x040fe20000410000 */
[----:B------:R-:W-:Y:S01]  /*10020*/  F2FP.BF16.PACK_AB R13, R140, R81 ;  /* 0x000000518c0d723e */ /* 0x000fe200000010ff */
[----:B------:R-:W-:Y:S02]  /*10030*/  FMUL.FTZ R86, R98, R143 ;  /* 0x0000008f62567220 */ /* 0x000fe40000410000 */
[----:B------:R-:W-:-:S02]  /*10040*/  FMUL.FTZ R8, R11, R142 ;  /* 0x0000008e0b087220 */ /* 0x000fc40000410000 */
[C---:B------:R-:W-:Y:S02]  /*10050*/  FFMA.FTZ R82, R14.reuse, R143, -R82 ;  /* 0x0000008f0e527223 */ /* 0x040fe40000010852 */
[----:B------:R-:W-:Y:S01]  /*10060*/  FFMA.FTZ R11, R85, R142, -R12 ;  /* 0x0000008e550b7223 */ /* 0x000fe2000001080c */
[----:B------:R-:W-:Y:S01]  /*10070*/  F2FP.BF16.PACK_AB R12, R87, R10 ;  /* 0x0000000a570c723e */ /* 0x000fe200000010ff */
[----:B------:R-:W-:Y:S02]  /*10080*/  FFMA.FTZ R100, R83, R136, R100 ;  /* 0x0000008853647223 */ /* 0x000fe40000010064 */
[----:B------:R-:W-:Y:S01]  /*10090*/  FFMA.FTZ R86, R14, R139, R86 ;  /* 0x0000008b0e567223 */ /* 0x000fe20000010056 */
[----:B------:R-:W-:Y:S01]  /*100a0*/  F2FP.BF16.PACK_AB R14, R82, R101 ;  /* 0x00000065520e723e */ /* 0x000fe200000010ff */
[----:B------:R-:W-:Y:S01]  /*100b0*/  FFMA.FTZ R85, R85, R138, R8 ;  /* 0x0000008a55557223 */ /* 0x000fe20000010008 */
[----:B------:R-:W-:Y:S02]  /*100c0*/  F2FP.BF16.PACK_AB R8, R15, R84 ;  /* 0x000000540f08723e */ /* 0x000fe400000010ff */
[----:B------:R-:W-:-:S02]  /*100d0*/  F2FP.BF16.PACK_AB R15, R11, R80 ;  /* 0x000000500b0f723e */ /* 0x000fc400000010ff */
[----:B------:R-:W-:Y:S02]  /*100e0*/  F2FP.BF16.PACK_AB R9, R100, R9 ;  /* 0x000000096409723e */ /* 0x000fe400000010ff */
[----:B------:R-:W-:Y:S01]  /*100f0*/  F2FP.BF16.PACK_AB R10, R86, R99 ;  /* 0x00000063560a723e */ /* 0x000fe200000010ff */
[----:B------:R1:W-:Y:S01]  /*10100*/  STS.128 [R96+0x10080], R12 ;  /* 0x0100800c60007388 */ /* 0x0003e20000000c00 */
[----:B------:R-:W-:-:S05]  /*10110*/  F2FP.BF16.PACK_AB R11, R85, R102 ;  /* 0x00000066550b723e */ /* 0x000fca00000010ff */
[----:B------:R1:W-:Y:S02]  /*10120*/  STS.128 [R97+0x10080], R8 ;  /* 0x0100800861007388 */ /* 0x0003e40000000c00 */
.L_x_1713:
[----:B------:R-:W-:Y:S05]  /*10130*/  BSYNC B1 ;  /* 0x0000000000017941 */ /* 0x000fea0003800000 */
.L_x_1712:
        /* <DEDUP_REMOVED lines=29> */
[----:B------:R-:W-:Y:S01]  /*10310*/  SHF.R.U64 R66, R66, 0x10, R67 ;  /* 0x0000001042427819 */ /* 0x000fe20000001243 */
[----:B------:R-:W-:Y:S01]  /*10320*/  IMAD.SHL.U32 R81, R81, 0x2, RZ ;  /* 0x0000000251517824 */ /* 0x000fe200078e00ff */
[----:B------:R-:W-:Y:S02]  /*10330*/  SHF.R.U64 R68, R68, 0x10, R69 ;  /* 0x0000001044447819 */ /* 0x000fe40000001245 */
[----:B------:R-:W1:Y:S01]  /*10340*/  LDS.128 R12, [R82+0x10080] ;  /* 0x01008000520c7984 */ /* 0x000e620000000c00 */
[----:B------:R-:W-:-:S02]  /*10350*/  SHF.R.U32.HI R67, RZ, 0x10, R67 ;  /* 0x00000010ff437819 */ /* 0x000fc40000011643 */
[----:B------:R-:W-:Y:S01]  /*10360*/  SHF.R.U32.HI R69, RZ, 0x10, R69 ;  /* 0x00000010ff457819 */ /* 0x000fe20000011645 */
[----:B------:R-:W2:Y:S01]  /*10370*/  LDS.128 R8, [R81+0x10080] ;  /* 0x0100800051087984 */ /* 0x000ea20000000c00 */
[----:B------:R-:W-:Y:S02]  /*10380*/  PRMT R129, R129, 0x5410, R64 ;  /* 0x0000541081817816 */ /* 0x000fe40000000040 */
[----:B------:R-:W-:Y:S02]  /*10390*/  PRMT R128, R128, 0x5410, R65 ;  /* 0x0000541080807816 */ /* 0x000fe40000000041 */
[----:B------:R-:W-:Y:S02]  /*103a0*/  SHF.R.U64 R70, R70, 0x10, R71 ;  /* 0x0000001046467819 */ /* 0x000fe40000001247 */
[----:B------:R-:W-:Y:S01]  /*103b0*/  PRMT R130, R130, 0x5410, R67 ;  /* 0x0000541082827816 */ /* 0x000fe20000000043 */
[----:B------:R-:W-:Y:S01]  /*103c0*/  IMAD.U32 R87, R128, 0x10000, RZ ;  /* 0x0001000080577824 */ /* 0x000fe200078e00ff */
[----:B------:R-:W-:-:S02]  /*103d0*/  SHF.R.U32.HI R71, RZ, 0x10, R71 ;  /* 0x00000010ff477819 */ /* 0x000fc40000011647 */
[----:B------:R-:W-:Y:S02]  /*103e0*/  PRMT R133, R133, 0x5410, R68 ;  /* 0x0000541085857816 */ /* 0x000fe40000000044 */
[----:B------:R-:W-:Y:S02]  /*103f0*/  PRMT R132, R132, 0x5410, R69 ;  /* 0x0000541084847816 */ /* 0x000fe40000000045 */
[----:B------:R-:W-:Y:S01]  /*10400*/  PRMT R134, R134, 0x5410, R71 ;  /* 0x0000541086867816 */ /* 0x000fe20000000047 */
[C---:B------:R-:W-:Y:S01]  /*10410*/  IMAD.U32 R71, R133.reuse, 0x10000, RZ ;  /* 0x0001000085477824 */ /* 0x040fe200078e00ff */
[----:B------:R-:W-:Y:S02]  /*10420*/  LOP3.LUT R86, R133, 0xffff0000, RZ, 0xc0, !PT ;  /* 0xffff000085567812 */ /* 0x000fe400078ec0ff */
[----:B------:R-:W-:Y:S02]  /*10430*/  PRMT R131, R131, 0x5410, R66 ;  /* 0x0000541083837816 */ /* 0x000fe40000000042 */
[----:B------:R-:W-:-:S02]  /*10440*/  PRMT R135, R135, 0x5410, R70 ;  /* 0x0000541087877816 */ /* 0x000fc40000000046 */
[----:B------:R-:W-:-:S03]  /*10450*/  LOP3.LUT R128, R128, 0xffff0000, RZ, 0xc0, !PT ;  /* 0xffff000080807812 */ /* 0x000fc600078ec0ff */
[C---:B------:R-:W-:Y:S01]  /*10460*/  IMAD.U32 R97, R135.reuse, 0x10000, RZ ;  /* 0x0001000087617824 */ /* 0x040fe200078e00ff */
        /* <DEDUP_REMOVED lines=13> */
[C---:B------:R-:W-:Y:S01]  /*10540*/  IMAD.U32 R9, R129.reuse, 0x10000, RZ ;  /* 0x0001000081097824 */ /* 0x040fe200078e00ff */
        /* <DEDUP_REMOVED lines=9> */
[C---:B------:R-:W-:Y:S01]  /*105e0*/  SHF.L.U32 R9, R132.reuse, 0x10, RZ ;  /* 0x0000001084097819 */ /* 0x040fe200000006ff */
[C---:B------:R-:W-:Y:S01]  /*105f0*/  FMUL.FTZ R71, R15.reuse, R129 ;  /* 0x000000810f477220 */ /* 0x040fe20000410000 */
[----:B------:R-:W-:Y:S01]  /*10600*/  LOP3.LUT R132, R132, 0xffff0000, RZ, 0xc0, !PT ;  /* 0xffff000084847812 */ /* 0x000fe200078ec0ff */
[C---:B------:R-:W-:Y:S02]  /*10610*/  FMUL.FTZ R65, R8.reuse, R87 ;  /* 0x0000005708417220 */ /* 0x040fe40000410000 */
[-C--:B------:R-:W-:Y:S02]  /*10620*/  FMUL.FTZ R15, R15, R86.reuse ;  /* 0x000000560f0f7220 */ /* 0x080fe40000410000 */
[----:B------:R-:W-:Y:S02]  /*10630*/  FMUL.FTZ R8, R8, R9 ;  /* 0x0000000908087220 */ /* 0x000fe40000410000 */
[----:B------:R-:W-:-:S02]  /*10640*/  FFMA.FTZ R71, R64, R86, -R71 ;  /* 0x0000005640477223 */ /* 0x000fc40000010847 */
[C---:B------:R-:W-:Y:S01]  /*10650*/  IMAD.U32 R86, R130.reuse, 0x10000, RZ ;  /* 0x0001000082567824 */ /* 0x040fe200078e00ff */
[----:B------:R-:W-:Y:S01]  /*10660*/  LOP3.LUT R130, R130, 0xffff0000, RZ, 0xc0, !PT ;  /* 0xffff000082827812 */ /* 0x000fe200078ec0ff */
[----:B------:R-:W-:Y:S02]  /*10670*/  FFMA.FTZ R65, R12, R9, -R65 ;  /* 0x000000090c417223 */ /* 0x000fe40000010841 */
[----:B------:R-:W-:Y:S02]  /*10680*/  FFMA.FTZ R15, R64, R129, R15 ;  /* 0x00000081400f7223 */ /* 0x000fe4000001000f */
[----:B------:R-:W-:Y:S02]  /*10690*/  FFMA.FTZ R9, R12, R87, R8 ;  /* 0x000000570c097223 */ /* 0x000fe40000010008 */
[C---:B------:R-:W-:Y:S01]  /*106a0*/  IMAD.U32 R64, R134.reuse, 0x10000, RZ ;  /* 0x0001000086407824 */ /* 0x040fe200078e00ff */
[----:B------:R-:W-:Y:S01]  /*106b0*/  LOP3.LUT R134, R134, 0xffff0000, RZ, 0xc0, !PT ;  /* 0xffff000086867812 */ /* 0x000fe200078ec0ff */
[C---:B------:R-:W-:Y:S01]  /*106c0*/  IMAD.U32 R87, R131.reuse, 0x10000, RZ ;  /* 0x0001000083577824 */ /* 0x040fe200078e00ff */
[----:B------:R-:W-:Y:S01]  /*106d0*/  LOP3.LUT R131, R131, 0xffff0000, RZ, 0xc0, !PT ;  /* 0xffff000083837812 */ /* 0x000fe200078ec0ff */
[----:B------:R-:W-:-:S02]  /*106e0*/  FMUL.FTZ R8, R70, R86 ;  /* 0x0000005646087220 */ /* 0x000fc40000410000 */
[-C--:B------:R-:W-:Y:S02]  /*106f0*/  FMUL.FTZ R70, R70, R64.reuse ;  /* 0x0000004046467220 */ /* 0x080fe40000410000 */
[C---:B------:R-:W-:Y:S02]  /*10700*/  FMUL.FTZ R12, R84.reuse, R87 ;  /* 0x00000057540c7220 */ /* 0x040fe40000410000 */
[----:B------:R-:W-:Y:S02]  /*10710*/  FFMA.FTZ R64, R13, R64, -R8 ;  /* 0x000000400d407223 */ /* 0x000fe40000010808 */
[----:B------:R-:W-:Y:S02]  /*10720*/  FMUL.FTZ R84, R84, R97 ;  /* 0x0000006154547220 */ /* 0x000fe40000410000 */
[C---:B------:R-:W-:Y:S02]  /*10730*/  FMUL.FTZ R8, R85.reuse, R128 ;  /* 0x0000008055087220 */ /* 0x040fe40000410000 */
[----:B------:R-:W-:-:S02]  /*10740*/  FMUL.FTZ R85, R85, R132 ;  /* 0x0000008455557220 */ /* 0x000fc40000410000 */
[C---:B------:R-:W-:Y:S02]  /*10750*/  FFMA.FTZ R97, R66.reuse, R97, -R12 ;  /* 0x0000006142617223 */ /* 0x040fe4000001080c */
[----:B------:R-:W-:Y:S02]  /*10760*/  FFMA.FTZ R84, R66, R87, R84 ;  /* 0x0000005742547223 */ /* 0x000fe40000010054 */
[----:B------:R-:W-:Y:S02]  /*10770*/  FFMA.FTZ R132, R67, R132, -R8 ;  /* 0x0000008443847223 */ /* 0x000fe40000010808 */
[----:B------:R-:W-:Y:S02]  /*10780*/  FMUL.FTZ R66, R83, R131 ;  /* 0x0000008353427220 */ /* 0x000fe40000410000 */
[----:B------:R-:W-:Y:S02]  /*10790*/  FMUL.FTZ R12, R11, R130 ;  /* 0x000000820b0c7220 */ /* 0x000fe40000410000 */
[----:B------:R-:W-:-:S02]  /*107a0*/  FMUL.FTZ R83, R83, R135 ;  /* 0x0000008753537220 */ /* 0x000fc40000410000 */
[-C--:B------:R-:W-:Y:S02]  /*107b0*/  FMUL.FTZ R8, R11, R134.reuse ;  /* 0x000000860b087220 */ /* 0x080fe40000410000 */
[----:B------:R-:W-:Y:S02]  /*107c0*/  FFMA.FTZ R66, R14, R135, -R66 ;  /* 0x000000870e427223 */ /* 0x000fe40000010842 */
[----:B------:R-:W-:Y:S01]  /*107d0*/  FFMA.FTZ R11, R69, R134, -R12 ;  /* 0x00000086450b7223 */ /* 0x000fe2000001080c */
[----:B------:R-:W-:Y:S01]  /*107e0*/  F2FP.BF16.PACK_AB R12, R71, R10 ;  /* 0x0000000a470c723e */ /* 0x000fe200000010ff */
[----:B------:R-:W-:Y:S01]  /*107f0*/  FFMA.FTZ R86, R13, R86, R70 ;  /* 0x000000560d567223 */ /* 0x000fe20000010046 */
[----:B------:R-:W-:Y:S01]  /*10800*/  F2FP.BF16.PACK_AB R13, R132, R65 ;  /* 0x00000041840d723e */ /* 0x000fe200000010ff */
[----:B------:R-:W-:Y:S02]  /*10810*/  FFMA.FTZ R128, R67, R128, R85 ;  /* 0x0000008043807223 */ /* 0x000fe40000010055 */
[----:B------:R-:W-:Y:S01]  /*10820*/  FFMA.FTZ R131, R14, R131, R83 ;  /* 0x000000830e837223 */ /* 0x000fe20000010053 */
[----:B------:R-:W-:Y:S01]  /*10830*/  F2FP.BF16.PACK_AB R14, R66, R97 ;  /* 0x00000061420e723e */ /* 0x000fe200000010ff */
[----:B------:R-:W-:Y:S01]  /*10840*/  FFMA.FTZ R69, R69, R130, R8 ;  /* 0x0000008245457223 */ /* 0x000fe20000010008 */
[----:B------:R-:W-:-:S02]  /*10850*/  F2FP.BF16.PACK_AB R8, R15, R68 ;  /* 0x000000440f08723e */ /* 0x000fc400000010ff */
[----:B------:R-:W-:Y:S02]  /*10860*/  F2FP.BF16.PACK_AB R15, R11, R64 ;  /* 0x000000400b0f723e */ /* 0x000fe400000010ff */
[----:B------:R-:W-:Y:S02]  /*10870*/  F2FP.BF16.PACK_AB R9, R128, R9 ;  /* 0x000000098009723e */ /* 0x000fe400000010ff */
[----:B------:R-:W-:Y:S01]  /*10880*/  F2FP.BF16.PACK_AB R10, R131, R84 ;  /* 0x00000054830a723e */ /* 0x000fe200000010ff */
[----:B------:R1:W-:Y:S01]  /*10890*/  STS.128 [R82+0x10080], R12 ;  /* 0x0100800c52007388 */ /* 0x0003e20000000c00 */
[----:B------:R-:W-:-:S05]  /*108a0*/  F2FP.BF16.PACK_AB R11, R69, R86 ;  /* 0x00000056450b723e */ /* 0x000fca00000010ff */
[----:B------:R1:W-:Y:S02]  /*108b0*/  STS.128 [R81+0x10080], R8 ;  /* 0x0100800851007388 */ /* 0x0003e40000000c00 */
.L_x_1719:
[----:B------:R-:W-:Y:S05]  /*108c0*/  BSYNC B0 ;  /* 0x0000000000007941 */ /* 0x000fea0003800000 */
.L_x_1718:
        /* <DEDUP_REMOVED lines=32> */
[----:B------:R-:W-:Y:S02]  /*10ad0*/  SHF.R.U64 R54, R54, 0x10, R55 ;  /* 0x0000001036367819 */ /* 0x000fe40000001237 */
[----:B------:R-:W1:Y:S01]  /*10ae0*/  LDS.128 R12, [R65+0x10080] ;  /* 0x01008000410c7984 */ /* 0x000e620000000c00 */
[----:B------:R-:W-:Y:S02]  /*10af0*/  SHF.R.U64 R56, R56, 0x10, R57 ;  /* 0x0000001038387819 */ /* 0x000fe40000001239 */
[----:B------:R-:W-:Y:S01]  /*10b00*/  SHF.R.U32.HI R55, RZ, 0x10, R55 ;  /* 0x00000010ff377819 */ /* 0x000fe20000011637 */
[----:B------:R-:W2:Y:S01]  /*10b10*/  LDS.128 R8, [R64+0x10080] ;  /* 0x0100800040087984 */ /* 0x000ea20000000c00 */
[----:B------:R-:W-:-:S02]  /*10b20*/  SHF.R.U32.HI R57, RZ, 0x10, R57 ;  /* 0x00000010ff397819 */ /* 0x000fc40000011639 */
[----:B------:R-:W-:Y:S02]  /*10b30*/  PRMT R121, R121, 0x5410, R52 ;  /* 0x0000541079797816 */ /* 0x000fe40000000034 */
        /* <DEDUP_REMOVED lines=56> */
[C---:B------:R-:W-:Y:S01]  /*10ec0*/  IMAD.U32 R54, R14.reuse, 0x10000, RZ ;  /* 0x000100000e367824 */ /* 0x040fe200078e00ff */
[----:B------:R-:W-:Y:S01]  /*10ed0*/  LOP3.LUT R14, R14, 0xffff0000, RZ, 0xc0, !PT ;  /* 0xffff00000e0e7812 */ /* 0x000fe200078ec0ff */
[----:B------:R-:W-:Y:S02]  /*10ee0*/  FMUL.FTZ R67, R67, R69 ;  /* 0x0000004543437220 */ /* 0x000fe40000410000 */
[C---:B------:R-:W-:Y:S02]  /*10ef0*/  FMUL.FTZ R8, R68.reuse, R120 ;  /* 0x0000007844087220 */ /* 0x040fe40000410000 */
[----:B------:R-:W-:-:S02]  /*10f00*/  FMUL.FTZ R68, R68, R124 ;  /* 0x0000007c44447220 */ /* 0x000fc40000410000 */
[C---:B------:R-:W-:Y:S02]  /*10f10*/  FFMA.FTZ R69, R54.reuse, R69, -R13 ;  /* 0x0000004536457223 */ /* 0x040fe4000001080d */
[----:B------:R-:W-:Y:S02]  /*10f20*/  FFMA.FTZ R67, R54, R12, R67 ;  /* 0x0000000c36437223 */ /* 0x000fe40000010043 */
[----:B------:R-:W-:Y:S02]  /*10f30*/  FFMA.FTZ R124, R55, R124, -R8 ;  /* 0x0000007c377c7223 */ /* 0x000fe40000010808 */
[----:B------:R-:W-:Y:S02]  /*10f40*/  FMUL.FTZ R54, R66, R123 ;  /* 0x0000007b42367220 */ /* 0x000fe40000410000 */
[----:B------:R-:W-:Y:S01]  /*10f50*/  FMUL.FTZ R12, R11, R122 ;  /* 0x0000007a0b0c7220 */ /* 0x000fe20000410000 */
[----:B------:R-:W-:Y:S01]  /*10f60*/  F2FP.BF16.PACK_AB R13, R124, R53 ;  /* 0x000000357c0d723e */ /* 0x000fe200000010ff */
[----:B------:R-:W-:-:S02]  /*10f70*/  FMUL.FTZ R58, R66, R127 ;  /* 0x0000007f423a7220 */ /* 0x000fc40000410000 */
[-C--:B------:R-:W-:Y:S02]  /*10f80*/  FMUL.FTZ R8, R11, R126.reuse ;  /* 0x0000007e0b087220 */ /* 0x080fe40000410000 */
[C---:B------:R-:W-:Y:S02]  /*10f90*/  FFMA.FTZ R54, R14.reuse, R127, -R54 ;  /* 0x0000007f0e367223 */ /* 0x040fe40000010836 */
[----:B------:R-:W-:Y:S01]  /*10fa0*/  FFMA.FTZ R11, R57, R126, -R12 ;  /* 0x0000007e390b7223 */ /* 0x000fe2000001080c */
        /* <DEDUP_REMOVED lines=12> */
.L_x_1717:
[----:B------:R-:W-:Y:S05]  /*11070*/  BSYNC B1 ;  /* 0x0000000000017941 */ /* 0x000fea0003800000 */
.L_x_1716:
        /* <DEDUP_REMOVED lines=120> */
.L_x_1723:
[----:B------:R-:W-:Y:S05]  /*11800*/  BSYNC B0 ;  /* 0x0000000000007941 */ /* 0x000fea0003800000 */
.L_x_1722:
        /* <DEDUP_REMOVED lines=122> */
.L_x_1721:
[----:B------:R-:W-:Y:S05]  /*11fb0*/  BSYNC B1 ;  /* 0x0000000000017941 */ /* 0x000fea0003800000 */
.L_x_1720:
        /* <DEDUP_REMOVED lines=119> */
.L_x_1725:
[----:B------:R-:W-:Y:S05]  /*12730*/  BSYNC B0 ;  /* 0x0000000000007941 */ /* 0x000fea0003800000 */
.L_x_1724:
        /* <DEDUP_REMOVED lines=37> */
[----:B------:R-:W-:-:S02]  /*12990*/  PRMT R77, R77, 0x5410, R18 ;  /* 0x000054104d4d7816 */ /* 0x000fc40000000012 */
[----:B------:R-:W-:Y:S02]  /*129a0*/  PRMT R73, R73, 0x5410, R20 ;  /* 0x0000541049497816 */ /* 0x000fe40000000014 */
[----:B------:R-:W-:Y:S01]  /*129b0*/  PRMT R72, R72, 0x5410, R21 ;  /* 0x0000541048487816 */ /* 0x000fe20000000015 */
[----:B------:R-:W-:Y:S01]  /*129c0*/  IMAD.U32 R25, R77, 0x10000, RZ ;  /* 0x000100004d197824 */ /* 0x000fe200078e00ff */
[----:B------:R-:W-:Y:S02]  /*129d0*/  PRMT R74, R74, 0x5410, R23 ;  /* 0x000054104a4a7816 */ /* 0x000fe40000000017 */
[----:B------:R-:W-:Y:S02]  /*129e0*/  PRMT R75, R75, 0x5410, R22 ;  /* 0x000054104b4b7816 */ /* 0x000fe40000000016 */
[----:B------:R-:W-:Y:S02]  /*129f0*/  SHF.R.U32.HI R29, RZ, 0x10, R29 ;  /* 0x00000010ff1d7819 */ /* 0x000fe4000001161d */
[----:B------:R-:W-:-:S02]  /*12a00*/  SHF.R.U64 R24, R30, 0x10, R31 ;  /* 0x000000101e187819 */ /* 0x000fc4000000121f */
[----:B------:R-:W-:Y:S01]  /*12a10*/  PRMT R76, R76, 0x5410, R29 ;  /* 0x000054104c4c7816 */ /* 0x000fe2000000001d */
[----:B------:R-:W-:Y:S01]  /*12a20*/  IMAD.U32 R29, R72, 0x10000, RZ ;  /* 0x00010000481d7824 */ /* 0x000fe200078e00ff */
[----:B------:R-:W-:Y:S02]  /*12a30*/  LOP3.LUT R30, R77, 0xffff0000, RZ, 0xc0, !PT ;  /* 0xffff00004d1e7812 */ /* 0x000fe400078ec0ff */
[----:B------:R-:W-:Y:S02]  /*12a40*/  SHF.R.U32.HI R31, RZ, 0x10, R31 ;  /* 0x00000010ff1f7819 */ /* 0x000fe4000001161f */
        /* <DEDUP_REMOVED lines=73> */
.L_x_1697:
[----:B------:R-:W-:Y:S05]  /*12ee0*/  BSYNC B2 ;  /* 0x0000000000027941 */ /* 0x000fea0003800000 */
.L_x_1663:
[----:B-1----:R-:W-:Y:S01]  /*12ef0*/  IMAD R9, R61, c[0x0][0x208], RZ ;  /* 0x000082003d097a24 */ /* 0x002fe200078e02ff */
[----:B------:R-:W-:Y:S01]  /*12f00*/  SHF.R.S32.HI R8, RZ, 0x4, R63 ;  /* 0x00000004ff087819 */ /* 0x000fe2000001143f */
[----:B--2---:R-:W-:Y:S01]  /*12f10*/  IMAD.WIDE.U32 R16, R220, c[0x0][0x208], RZ ;  /* 0x00008200dc107a25 */ /* 0x004fe200078e00ff */
[----:B------:R-:W-:-:S04]  /*12f20*/  DEPBAR.LE SB0, 0x0 ;  /* 0x000080000000791a */ /* 0x000fc80000000000 */
[----:B------:R-:W-:Y:S01]  /*12f30*/  IMAD R9, R220, c[0x0][0x20c], R9 ;  /* 0x00008300dc097a24 */ /* 0x000fe200078e0209 */
[----:B------:R-:W-:Y:S01]  /*12f40*/  LEA.HI R11, R63, R8, RZ, 0x1 ;  /* 0x000000083f0b7211 */ /* 0x000fe200078f08ff */
[----:B------:R-:W-:Y:S01]  /*12f50*/  IMAD R12, R60, c[0x0][0x218], RZ ;  /* 0x000086003c0c7a24 */ /* 0x000fe200078e02ff */
[----:B------:R-:W-:Y:S01]  /*12f60*/  ISETP.GE.AND P1, PT, R188, c[0x0][0x1d4], PT ;  /* 0x00007500bc007a0c */ /* 0x000fe20003f26270 */
[----:B------:R-:W-:Y:S01]  /*12f70*/  IMAD.IADD R17, R17, 0x1, R9 ;  /* 0x0000000111117824 */ /* 0x000fe200078e0209 */
[----:B------:R-:W-:Y:S01]  /*12f80*/  LOP3.LUT R11, R11, 0xfffffffe, RZ, 0xc0, !PT ;  /* 0xfffffffe0b0b7812 */ /* 0x000fe200078ec0ff */
[----:B------:R-:W-:Y:S01]  /*12f90*/  IMAD.SHL.U32 R9, R34, 0x40, RZ ;  /* 0x0000004022097824 */ /* 0x000fe200078e00ff */
[----:B------:R-:W-:Y:S01]  /*12fa0*/  IADD3 R23, -R189, UR20, RZ ;  /* 0x00000014bd177c10 */ /* 0x000fe2000fffe1ff */
[----:B------:R-:W-:Y:S01]  /*12fb0*/  IMAD.WIDE.U32 R16, R219, c[0x0][0x218], R16 ;  /* 0x00008600db107a25 */ /* 0x000fe200078e0010 */
[----:B------:R-:W-:Y:S01]  /*12fc0*/  ISETP.GE.AND P2, PT, R221, c[0x0][0x1d4], PT ;  /* 0x00007500dd007a0c */ /* 0x000fe20003f46270 */
[----:B------:R-:W-:Y:S01]  /*12fd0*/  BSSY B0, `(.L_x_1726) ;  /* 0x000006b000007945 */ /* 0x000fe20003800000 */
[----:B------:R-:W-:Y:S01]  /*12fe0*/  LOP3.LUT R9, R9, 0x1c0, RZ, 0xc0, !PT ;  /* 0x000001c009097812 */ /* 0x000fe200078ec0ff */
[----:B------:R-:W-:Y:S01]  /*12ff0*/  IMAD R12, R219, c[0x0][0x21c], R12 ;  /* 0x00008700db0c7a24 */ /* 0x000fe200078e020c */
[----:B------:R-:W-:Y:S01]  /*13000*/  IADD3 R15, P0, R16, UR28, RZ ;  /* 0x0000001c100f7c10 */ /* 0x000fe2000ff1e0ff */
[----:B------:R-:W-:Y:S01]  /*13010*/  IMAD.SHL.U32 R10, R189, 0x8, RZ ;  /* 0x00000008bd0a7824 */ /* 0x000fe200078e00ff */
[----:B------:R-:W-:Y:S01]  /*13020*/  LOP3.LUT R33, R33, 0xfffffffb, RZ, 0xc0, !PT ;  /* 0xfffffffb21217812 */ /* 0x000fe200078ec0ff */
[----:B------:R-:W-:Y:S01]  /*13030*/  IMAD.IADD R11, R8, 0x1, -R11 ;  /* 0x00000001080b7824 */ /* 0x000fe200078e0a0b */
[----:B------:R-:W-:Y:S01]  /*13040*/  IADD3.X R12, R17, UR12, R12, P0, !PT ;  /* 0x0000000c110c7c10 */ /* 0x000fe200087fe40c */
[----:B------:R-:W-:Y:S01]  /*13050*/  IMAD.SHL.U32 R8, R62, 0x40, RZ ;  /* 0x000000403e087824 */ /* 0x000fe200078e00ff */
[----:B------:R-:W-:Y:S01]  /*13060*/  LEA R22, P0, R15, c[0x0][0x1f8], 0x1 ;  /* 0x00007e000f167a11 */ /* 0x000fe200078008ff */
[----:B------:R-:W-:Y:S01]  /*13070*/  IMAD.SHL.U32 R64, R6, 0x40, RZ ;  /* 0x0000004006407824 */ /* 0x000fe200078e00ff */
[----:B------:R-:W-:Y:S01]  /*13080*/  LOP3.LUT R10, R9, 0x8, R10, 0xf8, !PT ;  /* 0x00000008090a7812 */ /* 0x000fe200078ef80a */
[----:B------:R-:W-:Y:S01]  /*13090*/  IMAD.SHL.U32 R222, R0, 0x2, RZ ;  /* 0x0000000200de7824 */ /* 0x000fe200078e00ff */
[----:B------:R-:W-:-:S02]  /*130a0*/  SHF.R.U32.HI R9, RZ, 0x3, R9 ;  /* 0x00000003ff097819 */ /* 0x000fc40000011609 */
[----:B------:R-:W-:Y:S02]  /*130b0*/  LEA.HI.X R15, R15, c[0x0][0x1fc], R12, 0x1, P0 ;  /* 0x00007f000f0f7a11 */ /* 0x000fe400000f0c0c */
[----:B------:R-:W-:Y:S01]  /*130c0*/  LOP3.LUT R10, R10, R9, RZ, 0x3c, !PT ;  /* 0x000000090a0a7212 */ /* 0x000fe200078e3cff */
[C---:B------:R-:W-:Y:S01]  /*130d0*/  IMAD.SHL.U32 R9, R11.reuse, 0x8, RZ ;  /* 0x000000080b097824 */ /* 0x040fe200078e00ff */
[----:B------:R-:W-:Y:S01]  /*130e0*/  LOP3.LUT R8, R8, 0x1c0, RZ, 0xc0, !PT ;  /* 0x000001c008087812 */ /* 0x000fe200078ec0ff */
[----:B------:R-:W-:Y:S01]  /*130f0*/  SHFL.IDX PT, R12, R22, RZ, 0x181f ;  /* 0x00181fff160c7589 */ /* 0x000fe200000e0000 */
[----:B------:R-:W-:Y:S01]  /*13100*/  LOP3.LUT P0, RZ, R34, 0x2, RZ, 0xc0, !PT ;  /* 0x0000000222ff7812 */ /* 0x000fe2000780c0ff */
[----:B------:R-:W-:Y:S01]  /*13110*/  IMAD R213, R11, 0x200, R10 ;  /* 0x000002000bd57824 */ /* 0x000fe200078e020a */
[----:B------:R-:W-:Y:S01]  /*13120*/  LOP3.LUT R9, R8, 0x8, R9, 0xf8, !PT ;  /* 0x0000000808097812 */ /* 0x000fe200078ef809 */
[----:B------:R-:W1:Y:S01]  /*13130*/  SHFL.IDX PT, R13, R15, RZ, 0x181f ;  /* 0x00181fff0f0d7589 */ /* 0x000e6200000e0000 */
[----:B------:R-:W-:Y:S01]  /*13140*/  SHF.R.U32.HI R6, RZ, 0x3, R8 ;  /* 0x00000003ff067819 */ /* 0x000fe20000011608 */
[----:B------:R-:W-:Y:S01]  /*13150*/  IMAD.SHL.U32 R213, R213, 0x2, RZ ;  /* 0x00000002d5d57824 */ /* 0x000fe200078e00ff */
[----:B------:R-:W-:Y:S01]  /*13160*/  LOP3.LUT R64, R64, 0xfffffe00, RZ, 0xc0, !PT ;  /* 0xfffffe0040407812 */ /* 0x000fe200078ec0ff */
[----:B------:R-:W-:Y:S01]  /*13170*/  BAR.SYNC.DEFER_BLOCKING 0x0 ;  /* 0x0000000000007b1d */ /* 0x000fe20000010000 */
[----:B------:R-:W-:-:S02]  /*13180*/  LOP3.LUT R6, R9, R6, RZ, 0x3c, !PT ;  /* 0x0000000609067212 */ /* 0x000fc400078e3cff */
[----:B------:R-:W-:Y:S01]  /*13190*/  IADD3 R8, R213, 0xa080, RZ ;  /* 0x0000a080d5087810 */ /* 0x000fe20007ffe0ff */
[----:B------:R-:W-:Y:S01]  /*131a0*/  IMAD R9, R3, 0x400, R64 ;  /* 0x0000040003097824 */ /* 0x000fe200078e0240 */
[----:B------:R-:W-:Y:S02]  /*131b0*/  IADD3 R211, R213, 0xa0a0, RZ ;  /* 0x0000a0a0d5d37810 */ /* 0x000fe40007ffe0ff */
[----:B------:R-:W-:Y:S01]  /*131c0*/  @P0 IADD3 R211, R8, -0x20, RZ ;  /* 0xffffffe008d30810 */ /* 0x000fe20007ffe0ff */
[----:B------:R-:W-:Y:S01]  /*131d0*/  IMAD.IADD R0, R6, 0x1, R9 ;  /* 0x0000000106007824 */ /* 0x000fe200078e0209 */
[----:B------:R-:W-:Y:S02]  /*131e0*/  ISETP.LT.OR P0, PT, R23, 0x1, P1 ;  /* 0x000000011700780c */ /* 0x000fe40000f01670 */
[----:B------:R-:W-:Y:S01]  /*131f0*/  @P2 LOP3.LUT R33, R33, 0x4, RZ, 0xfc, !PT ;  /* 0x0000000421212812 */ /* 0x000fe200078efcff */
[C---:B------:R-:W-:Y:S01]  /*13200*/  IMAD.SHL.U32 R60, R0.reuse, 0x2, RZ ;  /* 0x00000002003c7824 */ /* 0x040fe200078e00ff */
[----:B------:R-:W-:-:S02]  /*13210*/  LEA R214, R0, 0x10080, 0x1 ;  /* 0x0001008000d67811 */ /* 0x000fc400078e08ff */
[----:B------:R-:W-:Y:S02]  /*13220*/  SHF.R.S32.HI R0, RZ, 0x1f, R221 ;  /* 0x0000001fff007819 */ /* 0x000fe400000114dd */
[----:B------:R-:W-:Y:S01]  /*13230*/  SHF.R.S32.HI R21, RZ, 0x1f, R32 ;  /* 0x0000001fff157819 */ /* 0x000fe20000011420 */
[----:B------:R-:W-:Y:S01]  /*13240*/  IMAD R212, R7, 0x2, R214 ;  /* 0x0000000207d47824 */ /* 0x000fe200078e02d6 */
[----:B------:R-:W-:Y:S01]  /*13250*/  LEA.HI R227, R0, R221, RZ, 0x3 ;  /* 0x000000dd00e37211 */ /* 0x000fe200078f18ff */
[----:B-1----:R-:W-:Y:S01]  /*13260*/  IMAD.WIDE R26, R188, 0x2, R12 ;  /* 0x00000002bc1a7825 */ /* 0x002fe200078e020c */
[----:B------:R-:W-:Y:S02]  /*13270*/  LEA.HI R226, R21, R32, RZ, 0x3 ;  /* 0x0000002015e27211 */ /* 0x000fe400078f18ff */
[----:B------:R-:W-:Y:S01]  /*13280*/  LOP3.LUT R227, R227, 0xfffffff8, RZ, 0xc0, !PT ;  /* 0xfffffff8e3e37812 */ /* 0x000fe200078ec0ff */
[----:B------:R1:W2:Y:S01]  /*13290*/  LDSM.16.M88.4 R16, [R213+0xa080] ;  /* 0x00a08000d510783b */ /* 0x0002a20000000200 */
[----:B------:R-:W-:-:S02]  /*132a0*/  LOP3.LUT R226, R226, 0xfffffff8, RZ, 0xc0, !PT ;  /* 0xfffffff8e2e27812 */ /* 0x000fc400078ec0ff */
[----:B------:R-:W-:Y:S01]  /*132b0*/  LOP3.LUT R33, R33, 0xfffffffd, RZ, 0xc0, !PT ;  /* 0xfffffffd21217812 */ /* 0x000fe200078ec0ff */
[----:B------:R1:W3:Y:S01]  /*132c0*/  LDSM.16.M88.4 R8, [R213+0xa880] ;  /* 0x00a88000d508783b */ /* 0x0002e20000000200 */
[----:B------:R-:W-:Y:S01]  /*132d0*/  IMAD.WIDE R24, R227, 0x2, R12 ;  /* 0x00000002e3187825 */ /* 0x000fe200078e020c */
[----:B------:R-:W-:Y:S02]  /*132e0*/  SHF.R.S32.HI R224, RZ, 0x1f, R35 ;  /* 0x0000001fffe07819 */ /* 0x000fe40000011423 */
[----:B------:R1:W4:Y:S01]  /*132f0*/  LDSM.16.M88.4 R28, [R213+0xb080] ;  /* 0x00b08000d51c783b */ /* 0x0003220000000200 */
[----:B------:R-:W-:Y:S01]  /*13300*/  IMAD.WIDE R20, R226, 0x2, R12 ;  /* 0x00000002e2147825 */ /* 0x000fe200078e020c */
[----:B------:R-:W-:Y:S02]  /*13310*/  LEA.HI R224, R224, R35, RZ, 0x3 ;  /* 0x00000023e0e07211 */ /* 0x000fe400078f18ff */
[----:B------:R1:W1:Y:S01]  /*13320*/  LDSM.16.M88.4 R56, [R211] ;  /* 0x00000000d338783b */ /* 0x0002620000000200 */
[----:B------:R-:W-:-:S02]  /*13330*/  SHF.R.S32.HI R191, RZ, 0x1f, R188 ;  /* 0x0000001fffbf7819 */ /* 0x000fc400000114bc */
[----:B------:R-:W-:Y:S01]  /*13340*/  LOP3.LUT R224, R224, 0xfffffff8, RZ, 0xc0, !PT ;  /* 0xfffffff8e0e07812 */ /* 0x000fe200078ec0ff */
[----:B------:R1:W1:Y:S01]  /*13350*/  LDSM.16.M88.4 R52, [R211+0x800] ;  /* 0x00080000d334783b */ /* 0x0002620000000200 */
[----:B------:R-:W-:Y:S02]  /*13360*/  SHF.R.S32.HI R228, RZ, 0x1f, R227 ;  /* 0x0000001fffe47819 */ /* 0x000fe400000114e3 */
[----:B------:R-:W-:Y:S01]  /*13370*/  SHF.R.S32.HI R225, RZ, 0x1f, R226 ;  /* 0x0000001fffe17819 */ /* 0x000fe200000114e2 */
[----:B------:R1:W1:Y:S01]  /*13380*/  LDSM.16.M88.4 R48, [R211+0x1000] ;  /* 0x00100000d330783b */ /* 0x0002620000000200 */
[----:B------:R-:W-:Y:S01]  /*13390*/  IMAD.WIDE R12, R224, 0x2, R12 ;  /* 0x00000002e00c7825 */ /* 0x000fe200078e020c */
[----:B------:R-:W-:Y:S02]  /*133a0*/  SHF.R.S32.HI R223, RZ, 0x1f, R224 ;  /* 0x0000001fffdf7819 */ /* 0x000fe400000114e0 */
[----:B------:R-:W1:Y:S01]  /*133b0*/  LDSM.16.M88.4 R60, [R60+0x10080] ;  /* 0x010080003c3c783b */ /* 0x000e620000000200 */
[----:B------:R-:W-:-:S02]  /*133c0*/  IADD3 R203, R211, 0x800, RZ ;  /* 0x00000800d3cb7810 */ /* 0x000fc40007ffe0ff */
[----:B------:R-:W-:Y:S01]  /*133d0*/  IADD3 R202, R211, 0x1000, RZ ;  /* 0x00001000d3ca7810 */ /* 0x000fe20007ffe0ff */
[----:B------:R1:W1:Y:S04]  /*133e0*/  LDSM.16.M88.4 R44, [R212] ;  /* 0x00000000d42c783b */ /* 0x0002680000000200 */
[----:B------:R-:W-:Y:S01]  /*133f0*/  @!PT LDS RZ, [RZ] ;  /* 0x00000000fffff984 */ /* 0x000fe20000000800 */
[----:B------:R-:W-:Y:S01]  /*13400*/  @!PT LDS RZ, [RZ] ;  /* 0x00000000fffff984 */ /* 0x000fe20000000800 */
[----:B------:R-:W-:Y:S01]  /*13410*/  @!PT LDS RZ, [RZ] ;  /* 0x00000000fffff984 */ /* 0x000fe20000000800 */
[----:B------:R1:W-:Y:S01]  /*13420*/  LDGSTS.E.BYPASS.LTC128B.128 [R222+0x4080], [R26.64], !P0 ;  /* 0x040800001ade7fae */ /* 0x0003e2000c101d5a */
[----:B------:R-:W-:Y:S02]  /*13430*/  ISETP.LT.OR P0, PT, R23, 0x1, P2 ;  /* 0x000000011700780c */ /* 0x000fe40001701670 */
[----:B------:R-:W-:-:S11]  /*13440*/  ISETP.GE.AND P2, PT, R32, c[0x0][0x1d4], PT ;  /* 0x0000750020007a0c */ /* 0x000fd60003f46270 */
[----:B------:R1:W-:Y:S01]  /*13450*/  LDGSTS.E.BYPASS.LTC128B.128 [R222+0x5880], [R24.64], !P0 ;  /* 0x0588000018de7fae */ /* 0x0003e2000c101d5a */
[----:B------:R-:W-:Y:S02]  /*13460*/  ISETP.LT.OR P0, PT, R23, 0x1, P2 ;  /* 0x000000011700780c */ /* 0x000fe40001701670 */
[----:B------:R-:W-:Y:S02]  /*13470*/  @P2 LOP3.LUT R33, R33, 0x2, RZ, 0xfc, !PT ;  /* 0x0000000221212812 */ /* 0x000fe400078efcff */
[----:B------:R-:W-:Y:S02]  /*13480*/  ISETP.GE.AND P2, PT, R35, c[0x0][0x1d4], PT ;  /* 0x0000750023007a0c */ /* 0x000fe40003f46270 */
[----:B------:R-:W-:-:S07]  /*13490*/  LOP3.LUT R33, R33, 0xffffffef, RZ, 0xc0, !PT ;  /* 0xffffffef21217812 */ /* 0x000fce00078ec0ff */
[----:B------:R1:W-:Y:S01]  /*134a0*/  LDGSTS.E.BYPASS.LTC128B.128 [R222+0x7080], [R20.64], !P0 ;  /* 0x0708000014de7fae */ /* 0x0003e2000c101d5a */
[----:B------:R-:W-:-:S13]  /*134b0*/  ISETP.LT.OR P0, PT, R23, 0x1, P2 ;  /* 0x000000011700780c */ /* 0x000fda0001701670 */
[----:B------:R1:W-:Y:S01]  /*134c0*/  LDGSTS.E.BYPASS.LTC128B.128 [R222+0x8880], [R12.64], !P0 ;  /* 0x088800000cde7fae */ /* 0x0003e2000c101d5a */
[----:B------:R-:W-:-:S13]  /*134d0*/  ISETP.GT.AND P0, PT, R215, 0x7f, PT ;  /* 0x0000007fd700780c */ /* 0x000fda0003f04270 */
[----:B------:R-:W-:Y:S01]  /*134e0*/  @P0 LOP3.LUT R33, R33, 0x10, RZ, 0xfc, !PT ;  /* 0x0000001021210812 */ /* 0x000fe200078efcff */
[----:B------:R-:W-:Y:S05]  /*134f0*/  @P0 BRA `(.L_x_1727) ;  /* 0x0000018000000947 */ /* 0x000fea0003800000 */
[----:B--234-:R-:W-:Y:S05]  /*13500*/  BRA.DIV ~URZ, `(.L_x_1728) ;  /* 0x0000b7b27f007947 */ /* 0x01cfea000b800000 */
[----:B------:R2:W3:Y:S04]  /*13510*/  SHFL.IDX PT, R0, R15, 0x1, 0x181f ;  /* 0x00381f000f007f89 */ /* 0x0004e800000e0000 */
[----:B-1----:R2:W1:Y:S02]  /*13520*/  SHFL.IDX PT, R13, R22, 0x1, 0x181f ;  /* 0x00381f00160d7f89 */ /* 0x00246400000e0000 */
.L_x_1762:
[----:B-1----:R-:W-:-:S04]  /*13530*/  LEA R20, P0, R227, R13, 0x1 ;  /* 0x0000000de3147211 */ /* 0x002fc800078008ff */
[----:B---3--:R-:W-:Y:S02]  /*13540*/  LEA.HI.X R21, R227, R0, R228, 0x1, P0 ;  /* 0x00000000e3157211 */ /* 0x008fe400000f0ce4 */
[----:B------:R-:W-:-:S04]  /*13550*/  LEA R14, P0, R226, R13, 0x1 ;  /* 0x0000000de20e7211 */ /* 0x000fc800078008ff */
[----:B--2---:R-:W-:Y:S02]  /*13560*/  LEA.HI.X R15, R226, R0, R225, 0x1, P0 ;  /* 0x00000000e20f7211 */ /* 0x004fe400000f0ce1 */
        /* <DEDUP_REMOVED lines=17> */
.L_x_1727:
[----:B--234-:R-:W-:Y:S05]  /*13680*/  BSYNC B0 ;  /* 0x0000000000007941 */ /* 0x01cfea0003800000 */
.L_x_1726:
[----:B------:R-:W-:Y:S01]  /*13690*/  IMAD.MOV.U32 R0, RZ, RZ, 0x40 ;  /* 0x00000040ff007424 */ /* 0x000fe200078e00ff */
[----:B------:R-:W-:Y:S01]  /*136a0*/  LOP3.LUT P0, RZ, R34, 0x4, RZ, 0xc0, !PT ;  /* 0x0000000422ff7812 */ /* 0x000fe2000780c0ff */
[----:B------:R-:W0:Y:S01]  /*136b0*/  LDGDEPBAR ;  /* 0x00000000000079af */ /* 0x000e220000000000 */
[----:B------:R-:W-:Y:S01]  /*136c0*/  WARPSYNC 0xffffffff ;  /* 0xffffffff00007948 */ /* 0x000fe20003800000 */
[C---:B-1----:R-:W-:Y:S01]  /*136d0*/  HMMA.16816.F32.BF16 R24, R60.reuse, R16, RZ ;  /* 0x000000103c18723c */ /* 0x042fe200000418ff */
[----:B------:R-:W-:Y:S01]  /*136e0*/  SEL R0, R0, 0xffffffc0, !P0 ;  /* 0xffffffc000007807 */ /* 0x000fe20004000000 */
[C---:B------:R-:W-:Y:S01]  /*136f0*/  IMAD R210, R5.reuse, 0x2, R214 ;  /* 0x0000000205d27824 */ /* 0x040fe200078e02d6 */
[----:B------:R-:W-:Y:S01]  /*13700*/  UISETP.GE.AND UP0, UPT, UR13, 0x2, UPT ;  /* 0x000000020d00788c */ /* 0x000fe2000bf06270 */
[----:B------:R-:W-:Y:S01]  /*13710*/  IMAD R209, R5, 0x2, R212 ;  /* 0x0000000205d17824 */ /* 0x000fe200078e02d4 */
[----:B------:R-:W-:Y:S01]  /*13720*/  IADD3 R200, R211, 0x1800, RZ ;  /* 0x00001800d3c87810 */ /* 0x000fe20007ffe0ff */
[--C-:B------:R-:W-:Y:S01]  /*13730*/  IMAD.IADD R207, R213, 0x1, R0.reuse ;  /* 0x00000001d5cf7824 */ /* 0x100fe200078e0200 */
[----:B------:R-:W-:Y:S01]  /*13740*/  LDSM.16.M88.4 R40, [R210] ;  /* 0x00000000d228783b */ /* 0x000fe20000000200 */
[----:B------:R-:W-:Y:S01]  /*13750*/  HMMA.16816.F32.BF16 R20, R60, R18, RZ ;  /* 0x000000123c14723c */ /* 0x000fe200000418ff */
[C---:B------:R-:W-:Y:S01]  /*13760*/  IMAD.IADD R201, R211.reuse, 0x1, R0 ;  /* 0x00000001d3c97824 */ /* 0x040fe200078e0200 */
[----:B------:R-:W-:Y:S01]  /*13770*/  PLOP3.LUT P0, PT, PT, PT, UP0, 0x40, 0x0 ;  /* 0x000000000000781c */ /* 0x000fe20003f0e808 */
[----:B------:R-:W1:Y:S01]  /*13780*/  LDSM.16.M88.4 R36, [R207+0xa080] ;  /* 0x00a08000cf24783b */ /* 0x000e620000000200 */
[----:B------:R-:W-:Y:S01]  /*13790*/  IMAD.IADD R0, R64, 0x1, R6 ;  /* 0x0000000140007824 */ /* 0x000fe200078e0206 */
[----:B------:R-:W-:-:S02]  /*137a0*/  IADD3 R199, R211, 0x2000, RZ ;  /* 0x00002000d3c77810 */ /* 0x000fc40007ffe0ff */
[----:B------:R-:W2:Y:S01]  /*137b0*/  LDSM.16.M88.4 R32, [R207+0xa880] ;  /* 0x00a88000cf20783b */ /* 0x000ea20000000200 */
[C---:B------:R-:W-:Y:S01]  /*137c0*/  HMMA.16816.F32.BF16 R16, R60.reuse, R8, RZ ;  /* 0x000000083c10723c */ /* 0x040fe200000418ff */
[C---:B------:R-:W-:Y:S02]  /*137d0*/  IADD3 R198, R211.reuse, 0x2800, RZ ;  /* 0x00002800d3c67810 */ /* 0x040fe40007ffe0ff */
[C---:B------:R-:W-:Y:S02]  /*137e0*/  IADD3 R197, R211.reuse, 0x3000, RZ ;  /* 0x00003000d3c57810 */ /* 0x040fe40007ffe0ff */
[C---:B------:R-:W-:Y:S02]  /*137f0*/  IADD3 R196, R211.reuse, 0x3800, RZ ;  /* 0x00003800d3c47810 */ /* 0x040fe40007ffe0ff */
[C---:B------:R-:W-:Y:S01]  /*13800*/  IADD3 R195, R211.reuse, 0x4000, RZ ;  /* 0x00004000d3c37810 */ /* 0x040fe20007ffe0ff */
[----:B------:R-:W-:Y:S01]  /*13810*/  HMMA.16816.F32.BF16 R12, R60, R10, RZ ;  /* 0x0000000a3c0c723c */ /* 0x000fe200000418ff */
[----:B------:R-:W-:-:S02]  /*13820*/  IADD3 R194, R211, 0x4800, RZ ;  /* 0x00004800d3c27810 */ /* 0x000fc40007ffe0ff */
[C---:B------:R-:W-:Y:S02]  /*13830*/  IADD3 R193, R211.reuse, 0x5000, RZ ;  /* 0x00005000d3c17810 */ /* 0x040fe40007ffe0ff */
[----:B------:R-:W-:-:S03]  /*13840*/  IADD3 R192, R211, 0x5800, RZ ;  /* 0x00005800d3c07810 */ /* 0x000fc60007ffe0ff */
[C---:B------:R-:W-:Y:S08]  /*13850*/  HMMA.16816.F32.BF16 R8, R60.reuse, R28, RZ ;  /* 0x0000001c3c08723c */ /* 0x040ff000000418ff */
[----:B------:R-:W-:Y:S01]  /*13860*/  HMMA.16816.F32.BF16 R60, R60, R30, RZ ;  /* 0x0000001e3c3c723c */ /* 0x000fe200000418ff */
[----:B------:R-:W3:Y:S07]  /*13870*/  LDSM.16.M88.4 R28, [R207+0xb080] ;  /* 0x00b08000cf1c783b */ /* 0x000eee0000000200 */
[C---:B------:R-:W-:Y:S08]  /*13880*/  HMMA.16816.F32.BF16 R24, R44.reuse, R56, R24 ;  /* 0x000000382c18723c */ /* 0x040ff00000041818 */
[C---:B------:R-:W-:Y:S01]  /*13890*/  HMMA.16816.F32.BF16 R20, R44.reuse, R58, R20 ;  /* 0x0000003a2c14723c */ /* 0x040fe20000041814 */
[----:B------:R-:W-:Y:S07]  /*138a0*/  LDSM.16.M88.4 R56, [R209] ;  /* 0x00000000d138783b */ /* 0x000fee0000000200 */
[C---:B------:R-:W-:Y:S08]  /*138b0*/  HMMA.16816.F32.BF16 R16, R44.reuse, R52, R16 ;  /* 0x000000342c10723c */ /* 0x040ff00000041810 */
[C---:B------:R-:W-:Y:S01]  /*138c0*/  HMMA.16816.F32.BF16 R12, R44.reuse, R54, R12 ;  /* 0x000000362c0c723c */ /* 0x040fe2000004180c */
[----:B------:R-:W4:Y:S07]  /*138d0*/  LDSM.16.M88.4 R52, [R201] ;  /* 0x00000000c934783b */ /* 0x000f2e0000000200 */
[C---:B------:R-:W-:Y:S08]  /*138e0*/  HMMA.16816.F32.BF16 R8, R44.reuse, R48, R8 ;  /* 0x000000302c08723c */ /* 0x040ff00000041808 */
[----:B------:R-:W-:Y:S01]  /*138f0*/  HMMA.16816.F32.BF16 R60, R44, R50, R60 ;  /* 0x000000322c3c723c */ /* 0x000fe2000004183c */
[----:B------:R-:W5:Y:S04]  /*13900*/  LDSM.16.M88.4 R48, [R201+0x800] ;  /* 0x00080000c930783b */ /* 0x000f680000000200 */
[----:B------:R-:W4:Y:S03]  /*13910*/  LDSM.16.M88.4 R44, [R201+0x1000] ;  /* 0x00100000c92c783b */ /* 0x000f260000000200 */
[C---:B-1----:R-:W-:Y:S08]  /*13920*/  HMMA.16816.F32.BF16 R24, R40.reuse, R36, R24 ;  /* 0x000000242818723c */ /* 0x042ff00000041818 */
[C---:B------:R-:W-:Y:S01]  /*13930*/  HMMA.16816.F32.BF16 R20, R40.reuse, R38, R20 ;  /* 0x000000262814723c */ /* 0x040fe20000041814 */
[----:B------:R-:W-:Y:S07]  /*13940*/  LDSM.16.M88.4 R36, [R213+0xb880] ;  /* 0x00b88000d524783b */ /* 0x000fee0000000200 */
[C---:B--2---:R-:W-:Y:S08]  /*13950*/  HMMA.16816.F32.BF16 R16, R40.reuse, R32, R16 ;  /* 0x000000202810723c */ /* 0x044ff00000041810 */
[C---:B------:R-:W-:Y:S01]  /*13960*/  HMMA.16816.F32.BF16 R12, R40.reuse, R34, R12 ;  /* 0x00000022280c723c */ /* 0x040fe2000004180c */
[----:B------:R-:W-:Y:S07]  /*13970*/  LDSM.16.M88.4 R32, [R213+0xc080] ;  /* 0x00c08000d520783b */ /* 0x000fee0000000200 */
[C---:B---3--:R-:W-:Y:S08]  /*13980*/  HMMA.16816.F32.BF16 R8, R40.reuse, R28, R8 ;  /* 0x0000001c2808723c */ /* 0x048ff00000041808 */
[----:B------:R-:W-:Y:S01]  /*13990*/  HMMA.16816.F32.BF16 R60, R40, R30, R60 ;  /* 0x0000001e283c723c */ /* 0x000fe2000004183c */
[----:B------:R-:W1:Y:S04]  /*139a0*/  LDSM.16.M88.4 R40, [R214+0x4000] ;  /* 0x00400000d628783b */ /* 0x000e680000000200 */
[----:B------:R-:W2:Y:S03]  /*139b0*/  LDSM.16.M88.4 R28, [R213+0xc880] ;  /* 0x00c88000d51c783b */ /* 0x000ea60000000200 */
[C---:B----4-:R-:W-:Y:S08]  /*139c0*/  HMMA.16816.F32.BF16 R24, R56.reuse, R52, R24 ;  /* 0x000000343818723c */ /* 0x050ff00000041818 */
[C---:B------:R-:W-:Y:S01]  /*139d0*/  HMMA.16816.F32.BF16 R20, R56.reuse, R54, R20 ;  /* 0x000000363814723c */ /* 0x040fe20000041814 */
[----:B------:R-:W-:Y:S07]  /*139e0*/  LDSM.16.M88.4 R52, [R211+0x1800] ;  /* 0x00180000d334783b */ /* 0x000fee0000000200 */
[C---:B-----5:R-:W-:Y:S08]  /*139f0*/  HMMA.16816.F32.BF16 R16, R56.reuse, R48, R16 ;  /* 0x000000303810723c */ /* 0x060ff00000041810 */
[C---:B------:R-:W-:Y:S01]  /*13a00*/  HMMA.16816.F32.BF16 R12, R56.reuse, R50, R12 ;  /* 0x00000032380c723c */ /* 0x040fe2000004180c */
[----:B------:R-:W-:Y:S07]  /*13a10*/  LDSM.16.M88.4 R48, [R211+0x2000] ;  /* 0x00200000d330783b */ /* 0x000fee0000000200 */
[C---:B------:R-:W-:Y:S08]  /*13a20*/  HMMA.16816.F32.BF16 R8, R56.reuse, R44, R8 ;  /* 0x0000002c3808723c */ /* 0x040ff00000041808 */
        /* <DEDUP_REMOVED lines=9> */
[C---:B--2---:R-:W-:Y:S08]  /*13ac0*/  HMMA.16816.F32.BF16 R8, R40.reuse, R28, R8 ;  /* 0x0000001c2808723c */ /* 0x044ff00000041808 */
[----:B------:R-:W-:Y:S01]  /*13ad0*/  HMMA.16816.F32.BF16 R60, R40, R30, R60 ;  /* 0x0000001e283c723c */ /* 0x000fe2000004183c */
[----:B------:R-:W1:Y:S04]  /*13ae0*/  LDSM.16.M88.4 R40, [R210+0x4000] ;  /* 0x00400000d228783b */ /* 0x000e680000000200 */
[----:B------:R-:W2:Y:S03]  /*13af0*/  LDSM.16.M88.4 R28, [R207+0xc880] ;  /* 0x00c88000cf1c783b */ /* 0x000ea60000000200 */
[C---:B---3--:R-:W-:Y:S08]  /*13b00*/  HMMA.16816.F32.BF16 R24, R56.reuse, R52, R24 ;  /* 0x000000343818723c */ /* 0x048ff00000041818 */
[C---:B------:R-:W-:Y:S01]  /*13b10*/  HMMA.16816.F32.BF16 R20, R56.reuse, R54, R20 ;  /* 0x000000363814723c */ /* 0x040fe20000041814 */
[----:B------:R-:W-:Y:S07]  /*13b20*/  LDSM.16.M88.4 R52, [R201+0x1800] ;  /* 0x00180000c934783b */ /* 0x000fee0000000200 */
[C---:B------:R-:W-:Y:S08]  /*13b30*/  HMMA.16816.F32.BF16 R16, R56.reuse, R48, R16 ;  /* 0x000000303810723c */ /* 0x040ff00000041810 */
        /* <DEDUP_REMOVED lines=84> */
[----:B------:R-:W-:Y:S04]  /*14080*/  LDSM.16.M88.4 R44, [R209+0xc000] ;  /* 0x00c00000d12c783b */ /* 0x000fe80000000200 */
[----:B------:R-:W3:Y:S01]  /*14090*/  LDSM.16.M88.4 R56, [R201+0x4800] ;  /* 0x00480000c938783b */ /* 0x000ee20000000200 */
[----:B------:R-:W-:-:S04]  /*140a0*/  DEPBAR.LE SB0, 0x0 ;  /* 0x000080000000791a */ /* 0x000fc80000000000 */
        /* <DEDUP_REMOVED lines=28> */
[----:B------:R-:W-:Y:S01]  /*14270*/  BSSY B0, `(.L_x_1730) ;  /* 0x0000022000007945 */ /* 0x000fe20003800000 */
[----:B------:R-:W-:Y:S02]  /*14280*/  ISETP.GE.AND P1, PT, R221, c[0x0][0x1d4], PT ;  /* 0x00007500dd007a0c */ /* 0x000fe40003f26270 */
        /* <DEDUP_REMOVED lines=12> */
[C---:B------:R-:W-:Y:S02]  /*14350*/  LEA R29, P0, R28.reuse, c[0x0][0x1c8], 0x1 ;  /* 0x000072001c1d7a11 */ /* 0x040fe400078008ff */
[----:B------:R-:W-:Y:S02]  /*14360*/  IADD3 R6, -R189, 0x30, RZ ;  /* 0x00000030bd067810 */ /* 0x000fe40007ffe1ff */
[----:B------:R-:W-:Y:S02]  /*14370*/  LEA.HI.X R28, R28, c[0x0][0x1cc], R31, 0x1, P0 ;  /* 0x000073001c1c7a11 */ /* 0x000fe400000f0c1f */
        /* <DEDUP_REMOVED lines=17> */
.L_x_1731:
[----:B------:R-:W-:Y:S05]  /*14490*/  BSYNC B0 ;  /* 0x0000000000007941 */ /* 0x000fea0003800000 */
.L_x_1730:
[----:B------:R-:W-:Y:S01]  /*144a0*/  ISETP.GE.AND P0, PT, R6, 0x21, PT ;  /* 0x000000210600780c */ /* 0x000fe20003f06270 */
[----:B-1----:R-:W1:Y:S01]  /*144b0*/  SHFL.IDX PT, R28, R28, 0x1, 0x181f ;  /* 0x00381f001c1c7f89 */ /* 0x002e6200000e0000 */
[----:B------:R-:W-:Y:S03]  /*144c0*/  BSSY B0, `(.L_x_1729) ;  /* 0x0000010000007945 */ /* 0x000fe60003800000 */
[----:B------:R-:W4:Y:S08]  /*144d0*/  SHFL.IDX PT, R29, R29, 0x1, 0x181f ;  /* 0x00381f001d1d7f89 */ /* 0x000f3000000e0000 */
[----:B------:R-:W-:Y:S05]  /*144e0*/  @!P0 BRA `(.L_x_1732) ;  /* 0x000000d000008947 */ /* 0x000fea0003800000 */
[----:B--2-4-:R-:W-:-:S04]  /*144f0*/  LEA R34, P0, R188, R29, 0x1 ;  /* 0x0000001dbc227211 */ /* 0x014fc800078008ff */
[----:B-1----:R-:W-:Y:S02]  /*14500*/  LEA.HI.X R35, R188, R28, R191, 0x1, P0 ;  /* 0x0000001cbc237211 */ /* 0x002fe400000f0cbf */
[----:B------:R-:W-:-:S03]  /*14510*/  LEA R32, P0, R227, R29, 0x1 ;  /* 0x0000001de3207211 */ /* 0x000fc600078008ff */
[----:B------:R-:W-:Y:S01]  /*14520*/  @!PT LDS RZ, [RZ] ;  /* 0x00000000fffff984 */ /* 0x000fe20000000800 */
[----:B------:R1:W-:Y:S01]  /*14530*/  LDGSTS.E.BYPASS.LTC128B.128 [R222+0xb080], [R34.64], !P6 ;  /* 0x0b08000022de7fae */ /* 0x0003e2000f101d5a */
[----:B------:R-:W-:Y:S02]  /*14540*/  LEA.HI.X R33, R227, R28, R228, 0x1, P0 ;  /* 0x0000001ce3217211 */ /* 0x000fe400000f0ce4 */
[----:B---3--:R-:W-:-:S03]  /*14550*/  LEA R30, P0, R226, R29, 0x1 ;  /* 0x0000001de21e7211 */ /* 0x008fc600078008ff */
[----:B------:R1:W-:Y:S01]  /*14560*/  LDGSTS.E.BYPASS.LTC128B.128 [R222+0xc880], [R32.64], !P1 ;  /* 0x0c88000020de7fae */ /* 0x0003e2000c901d5a */
[----:B------:R-:W-:Y:S02]  /*14570*/  LEA.HI.X R31, R226, R28, R225, 0x1, P0 ;  /* 0x0000001ce21f7211 */ /* 0x000fe400000f0ce1 */
[----:B------:R-:W-:-:S03]  /*14580*/  LEA R36, P0, R224, R29, 0x1 ;  /* 0x0000001de0247211 */ /* 0x000fc600078008ff */
[----:B------:R1:W-:Y:S01]  /*14590*/  LDGSTS.E.BYPASS.LTC128B.128 [R222+0xe080], [R30.64], !P5 ;  /* 0x0e0800001ede7fae */ /* 0x0003e2000e901d5a */
[----:B------:R-:W-:-:S05]  /*145a0*/  LEA.HI.X R37, R224, R28, R223, 0x1, P0 ;  /* 0x0000001ce0257211 */ /* 0x000fca00000f0cdf */
[----:B------:R1:W-:Y:S04]  /*145b0*/  LDGSTS.E.BYPASS.LTC128B.128 [R222+0xf880], [R36.64], !P4 ;  /* 0x0f88000024de7fae */ /* 0x0003e8000e101d5a */
.L_x_1732:
[----:B------:R-:W-:Y:S05]  /*145c0*/  BSYNC B0 ;  /* 0x0000000000007941 */ /* 0x000fea0003800000 */
.L_x_1729:
[----:B-1----:R-:W-:Y:S01]  /*145d0*/  LOP3.LUT R28, R4, 0xffffffe0, RZ, 0xc0, !PT ;  /* 0xffffffe0041c7812 */ /* 0x002fe200078ec0ff */
[----:B------:R-:W-:Y:S01]  /*145e0*/  IMAD.SHL.U32 R208, R0, 0x2, RZ ;  /* 0x0000000200d07824 */ /* 0x000fe200078e00ff */
[----:B------:R-:W-:Y:S01]  /*145f0*/  LEA.HI R6, R2, R215, RZ, 0x2 ;  /* 0x000000d702067211 */ /* 0x000fe200078f10ff */
[----:B------:R-:W-:Y:S01]  /*14600*/  @UP2 USHF.L.U32 UR17, UR17, 0x7, URZ ;  /* 0x0000000711112899 */ /* 0x000fe2000800063f */
[----:B---3--:R-:W-:Y:S01]  /*14610*/  SHF.R.S32.HI R30, RZ, 0x1f, R3 ;  /* 0x0000001fff1e7819 */ /* 0x008fe20000011403 */
[----:B------:R-:W-:Y:S01]  /*14620*/  IMAD.IADD R28, R215, 0x1, -R28 ;  /* 0x00000001d71c7824 */ /* 0x000fe200078e0a1c */
[----:B------:R-:W-:Y:S01]  /*14630*/  LOP3.LUT R6, R6, 0xfffffffc, RZ, 0xc0, !PT ;  /* 0xfffffffc06067812 */ /* 0x000fe200078ec0ff */
[--C-:B------:R-:W-:Y:S01]  /*14640*/  IMAD R206, R7, 0x2, R208.reuse ;  /* 0x0000000207ce7824 */ /* 0x100fe200078e02d0 */
[----:B------:R-:W-:Y:S01]  /*14650*/  LEA.HI R30, R30, R3, RZ, 0x3 ;  /* 0x000000031e1e7211 */ /* 0x000fe200078f18ff */
[----:B------:R-:W-:Y:S01]  /*14660*/  IMAD R205, R5, 0x2, R208 ;  /* 0x0000000205cd7824 */ /* 0x000fe200078e02d0 */
[----:B----4-:R-:W-:Y:S01]  /*14670*/  SHF.R.S32.HI R29, RZ, 0x1f, R28 ;  /* 0x0000001fff1d7819 */ /* 0x010fe2000001141c */
[----:B------:R-:W-:Y:S01]  /*14680*/  IMAD.IADD R6, R215, 0x1, -R6 ;  /* 0x00000001d7067824 */ /* 0x000fe200078e0a06 */
[----:B------:R-:W-:Y:S01]  /*14690*/  LOP3.LUT R30, R30, 0xffffff8, RZ, 0xc0, !PT ;  /* 0x0ffffff81e1e7812 */ /* 0x000fe200078ec0ff */
[----:B------:R-:W-:Y:S01]  /*146a0*/  LDSM.16.MT88.4 R140, [R206+0x4080] ;  /* 0x00408000ce8c783b */ /* 0x000fe20000004200 */
[----:B------:R-:W-:Y:S01]  /*146b0*/  LEA.HI R4, R29, R28, RZ, 0x2 ;  /* 0x0000001c1d047211 */ /* 0x000fe200078f10ff */
[----:B------:R-:W-:Y:S01]  /*146c0*/  IMAD R204, R5, 0x2, R206 ;  /* 0x0000000205cc7824 */ /* 0x000fe200078e02ce */
[----:B------:R-:W-:Y:S01]  /*146d0*/  LEA.HI R2, R6, R6, RZ, 0x1 ;  /* 0x0000000606027211 */ /* 0x000fe200078f08ff */
[----:B------:R-:W-:Y:S01]  /*146e0*/  IMAD.IADD R30, R3, 0x1, -R30 ;  /* 0x00000001031e7824 */ /* 0x000fe200078e0a1e */
[----:B------:R-:W-:Y:S01]  /*146f0*/  LEA.HI.SX32 R3, R4, UR18, 0x1e ;  /* 0x0000001204037c11 */ /* 0x000fe2000f8ff2ff */
[----:B------:R-:W-:Y:S01]  /*14700*/  LDSM.16.MT88.4 R132, [R208+0x4080] ;  /* 0x00408000d084783b */ /* 0x000fe20000004200 */
[----:B------:R-:W-:Y:S01]  /*14710*/  LOP3.LUT R29, R2, 0x1ffffffe, RZ, 0xc0, !PT ;  /* 0x1ffffffe021d7812 */ /* 0x000fe200078ec0ff */
[----:B------:R-:W-:Y:S01]  /*14720*/  ULDC.64 UR4, c[0x0][0x2c8] ;  /* 0x0000b20000047ab9 */ /* 0x000fe20000000a00 */
[----:B------:R-:W-:Y:S01]  /*14730*/  PLOP3.LUT P0, PT, PT, PT, UP2, 0x80, 0x0 ;  /* 0x000000000000781c */ /* 0x000fe20003f0f028 */
[----:B------:R-:W-:Y:S01]  /*14740*/  IMAD R3, R30, 0x10, R3 ;  /* 0x000000101e037824 */ /* 0x000fe200078e0203 */
[----:B------:R-:W-:Y:S01]  /*14750*/  LDSM.16.MT88.4 R148, [R205+0x4080] ;  /* 0x00408000cd94783b */ /* 0x000fe20000004200 */
[----:B------:R-:W-:Y:S01]  /*14760*/  IMAD.IADD R190, R6, 0x1, -R29 ;  /* 0x0000000106be7824 */ /* 0x000fe200078e0a1d */
[----:B------:R-:W-:-:S02]  /*14770*/  UIMAD.WIDE.U32 UR30, UR17, UR4, URZ ;  /* 0x00000004111e72a5 */ /* 0x000fc4000f8e003f */
[----:B--2---:R-:W-:Y:S01]  /*14780*/  LDSM.16.MT88.4 R32, [R204+0x4080] ;  /* 0x00408000cc20783b */ /* 0x004fe20000004200 */
[----:B------:R-:W-:Y:S01]  /*14790*/  IMAD R190, R190, 0x8, R3 ;  /* 0x00000008bebe7824 */ /* 0x000fe200078e0203 */
[----:B------:R-:W-:Y:S01]  /*147a0*/  LOP3.LUT R3, R4, 0x7ffffffc, RZ, 0xc0, !PT ;  /* 0x7ffffffc04037812 */ /* 0x000fe200078ec0ff */
[----:B------:R-:W-:Y:S01]  /*147b0*/  UIADD3 UR13, UR13, -0x2, URZ ;  /* 0xfffffffe0d0d7890 */ /* 0x000fe2000fffe03f */
[----:B------:R-:W-:Y:S01]  /*147c0*/  LDSM.16.MT88.4 R40, [R208+0x5880] ;  /* 0x00588000d028783b */ /* 0x000fe20000004200 */
[----:B------:R-:W-:Y:S01]  /*147d0*/  IMAD.MOV.U32 R6, RZ, RZ, R190 ;  /* 0x000000ffff067224 */ /* 0x000fe200078e00be */
[----:B------:R-:W-:Y:S01]  /*147e0*/  @UP2 UMOV UR17, UR31 ;  /* 0x0000001f00112c82 */ /* 0x000fe20008000000 */
[----:B------:R-:W-:Y:S01]  /*147f0*/  @P0 IMAD.HI.U32 R2, R190, c[0x0][0x2c8], RZ ;  /* 0x0000b200be020a27 */ /* 0x000fe200078e00ff */
[----:B------:R-:W-:Y:S01]  /*14800*/  PLOP3.LUT P0, PT, PT, PT, UP2, 0x80, 0x0 ;  /* 0x000000000000781c */ /* 0x000fe20003f0f028 */
[----:B------:R-:W-:Y:S01]  /*14810*/  LDSM.16.MT88.4 R48, [R206+0x5880] ;  /* 0x00588000ce30783b */ /* 0x000fe20000004200 */
[----:B------:R-:W-:Y:S01]  /*14820*/  @UP2 USHF.R.U32.HI UR18, URZ, UR5, UR17 ;  /* 0x000000053f122299 */ /* 0x000fe20008011611 */
[----:B------:R-:W-:-:S02]  /*14830*/  IMAD.IADD R230, R28, 0x1, -R3 ;  /* 0x000000011ce67824 */ /* 0x000fc400078e0a03 */
[----:B------:R-:W-:Y:S01]  /*14840*/  IMAD.U32 R3, RZ, RZ, UR20 ;  /* 0x00000014ff037e24 */ /* 0x000fe2000f8e00ff */
[----:B------:R-:W-:Y:S01]  /*14850*/  LDSM.16.MT88.4 R56, [R205+0x5880] ;  /* 0x00588000cd38783b */ /* 0x000fe20000004200 */
[----:B------:R-:W-:Y:S01]  /*14860*/  IMAD.SHL.U32 R230, R230, 0x2, RZ ;  /* 0x00000002e6e67824 */ /* 0x000fe200078e00ff */
[----:B------:R-:W-:Y:S02]  /*14870*/  UIADD3 UR18, UR18, UR14, -UR21 ;  /* 0x0000000e12127290 */ /* 0x000fe4000fffe815 */
[----:B------:R-:W-:Y:S02]  /*14880*/  LDSM.16.MT88.4 R64, [R204+0x5880] ;  /* 0x00588000cc40783b */ /* 0x000fe40000004200 */
[C---:B------:R-:W-:Y:S01]  /*14890*/  IADD3 R3, -R230.reuse, 0x1, R3 ;  /* 0x00000001e6037810 */ /* 0x040fe20007ffe103 */
[----:B------:R-:W-:Y:S01]  /*148a0*/  UIMAD.WIDE UR4, UR18, 0x2aaaaaab, URZ ;  /* 0x2aaaaaab120478a5 */ /* 0x000fe2000f8e023f */
[----:B------:R-:W-:Y:S01]  /*148b0*/  @P0 SHF.R.U32.HI R6, RZ, c[0x0][0x2cc], R2 ;  /* 0x0000b300ff060a19 */ /* 0x000fe20000011602 */
[----:B------:R-:W-:Y:S01]  /*148c0*/  LDSM.16.MT88.4 R72, [R208+0x7080] ;  /* 0x00708000d048783b */ /* 0x000fe20000004200 */
[----:B------:R-:W-:Y:S01]  /*148d0*/  IADD3 R3, R3, -UR21, RZ ;  /* 0x8000001503037c10 */ /* 0x000fe2000fffe0ff */
[----:B------:R-:W-:Y:S01]  /*148e0*/  USHF.R.U32.HI UR4, URZ, 0x1f, UR5 ;  /* 0x0000001f3f047899 */ /* 0x000fe20008011605 */
[----:B------:R-:W-:Y:S01]  /*148f0*/  IADD3 R4, -R230, UR20, RZ ;  /* 0x00000014e6047c10 */ /* 0x000fe2000fffe1ff */
[----:B------:R-:W1:Y:S02]  /*14900*/  SHFL.IDX PT, R2, R6, RZ, 0x1c1f ;  /* 0x001c1fff06027589 */ /* 0x000e6400000e0000 */
[----:B------:R-:W-:-:S02]  /*14910*/  ULEA.HI.SX32 UR4, UR5, UR4, 0x1d ;  /* 0x0000000405047291 */ /* 0x000fc4000f8fea3f */
[----:B------:R-:W2:Y:S04]  /*14920*/  SHFL.IDX PT, R6, R6, 0x1, 0x1c1f ;  /* 0x003c1f0006067f89 */ /* 0x000ea800000e0000 */
[----:B------:R-:W-:Y:S04]  /*14930*/  LDSM.16.MT88.4 R80, [R206+0x7080] ;  /* 0x00708000ce50783b */ /* 0x000fe80000004200 */
[----:B------:R-:W-:Y:S04]  /*14940*/  LDSM.16.MT88.4 R88, [R205+0x7080] ;  /* 0x00708000cd58783b */ /* 0x000fe80000004200 */
[----:B------:R-:W-:Y:S04]  /*14950*/  LDSM.16.MT88.4 R96, [R204+0x7080] ;  /* 0x00708000cc60783b */ /* 0x000fe80000004200 */
[----:B------:R-:W-:Y:S01]  /*14960*/  LDSM.16.MT88.4 R104, [R208+0x8880] ;  /* 0x00888000d068783b */ /* 0x000fe20000004200 */
[----:B-1----:R-:W-:-:S03]  /*14970*/  IMAD.IADD R29, R3, 0x1, R2 ;  /* 0x00000001031d7824 */ /* 0x002fc600078e0202 */
[----:B------:R-:W-:Y:S01]  /*14980*/  LDSM.16.MT88.4 R112, [R206+0x8880] ;  /* 0x00888000ce70783b */ /* 0x000fe20000004200 */
[----:B--2---:R-:W-:Y:S01]  /*14990*/  IMAD.IADD R3, R3, 0x1, R6 ;  /* 0x0000000103037824 */ /* 0x004fe200078e0206 */
[C---:B------:R-:W-:Y:S02]  /*149a0*/  IMNMX R29, R4.reuse, R29, PT ;  /* 0x0000001d041d7217 */ /* 0x040fe40003800200 */
[----:B------:R-:W-:Y:S02]  /*149b0*/  LDSM.16.MT88.4 R120, [R205+0x8880] ;  /* 0x00888000cd78783b */ /* 0x000fe40000004200 */
[C---:B------:R-:W-:Y:S02]  /*149c0*/  ISETP.GT.AND P0, PT, R29.reuse, RZ, PT ;  /* 0x000000ff1d00720c */ /* 0x040fe40003f04270 */
[----:B------:R-:W-:Y:S01]  /*149d0*/  LDSM.16.MT88.4 R164, [R205+0x6080] ;  /* 0x00608000cda4783b */ /* 0x000fe20000004200 */
[----:B------:R-:W-:Y:S02]  /*149e0*/  IMNMX R3, R4, R3, PT ;  /* 0x0000000304037217 */ /* 0x000fe40003800200 */
[----:B------:R-:W-:Y:S01]  /*149f0*/  FSEL R24, R24, -INF , P0 ;  /* 0xff80000018187808 */ /* 0x000fe20000000000 */
[----:B------:R-:W-:Y:S01]  /*14a00*/  LDSM.16.MT88.4 R172, [R208+0x6080] ;  /* 0x00608000d0ac783b */ /* 0x000fe20000004200 */
[----:B------:R-:W-:-:S03]  /*14a10*/  ISETP.GT.AND P0, PT, R29, 0x1, PT ;  /* 0x000000011d00780c */ /* 0x000fc60003f04270 */
[----:B------:R-:W-:Y:S01]  /*14a20*/  LDSM.16.MT88.4 R168, [R206+0x6080] ;  /* 0x00608000cea8783b */ /* 0x000fe20000004200 */
[----:B------:R-:W-:Y:S02]  /*14a30*/  FSEL R2, R25, -INF , P0 ;  /* 0xff80000019027808 */ /* 0x000fe40000000000 */
[C---:B------:R-:W-:Y:S01]  /*14a40*/  ISETP.GT.AND P0, PT, R3.reuse, RZ, PT ;  /* 0x000000ff0300720c */ /* 0x040fe20003f04270 */
[----:B------:R-:W-:Y:S03]  /*14a50*/  LDSM.16.MT88.4 R160, [R204+0x6080] ;  /* 0x00608000cca0783b */ /* 0x000fe60000004200 */
[----:B------:R-:W-:Y:S01]  /*14a60*/  FSEL R26, R26, -INF , P0 ;  /* 0xff8000001a1a7808 */ /* 0x000fe20000000000 */
[----:B------:R-:W0:Y:S01]  /*14a70*/  LDGDEPBAR ;  /* 0x00000000000079af */ /* 0x000e220000000000 */
        /* <DEDUP_REMOVED lines=35> */
[----:B------:R-:W-:Y:S02]  /*14cb0*/  FMNMX.FTZ R9, R20, R9, !PT ;  /* 0x0000000914097209 */ /* 0x000fe40007810000 */
[----:B------:R-:W-:Y:S02]  /*14cc0*/  ISETP.GT.AND P0, PT, R3, 0x21, PT ;  /* 0x000000210300780c */ /* 0x000fe40003f04270 */
[----:B------:R-:W-:Y:S02]  /*14cd0*/  FMNMX.FTZ R9, R16, R9, !PT ;  /* 0x0000000910097209 */ /* 0x000fe40007810000 */
[----:B------:R-:W-:-:S02]  /*14ce0*/  FSEL R235, R11, -INF , P0 ;  /* 0xff8000000beb7808 */ /* 0x000fc40000000000 */
[----:B------:R-:W-:Y:S02]  /*14cf0*/  FMNMX.FTZ R9, R6, R9, !PT ;  /* 0x0000000906097209 */ /* 0x000fe40007810000 */
[C---:B------:R-:W-:Y:S02]  /*14d00*/  ISETP.GT.AND P0, PT, R29.reuse, 0x28, PT ;  /* 0x000000281d00780c */ /* 0x040fe40003f04270 */
[----:B------:R-:W-:Y:S02]  /*14d10*/  FMNMX.FTZ R9, R4, R9, !PT ;  /* 0x0000000904097209 */ /* 0x000fe40007810000 */
[----:B------:R-:W-:Y:S02]  /*14d20*/  FSEL R234, R60, -INF , P0 ;  /* 0xff8000003cea7808 */ /* 0x000fe40000000000 */
[----:B------:R-:W-:Y:S02]  /*14d30*/  FMNMX.FTZ R9, R12, R9, !PT ;  /* 0x000000090c097209 */ /* 0x000fe40007810000 */
[----:B------:R-:W-:-:S02]  /*14d40*/  ISETP.GT.AND P0, PT, R29, 0x29, PT ;  /* 0x000000291d00780c */ /* 0x000fc40003f04270 */
[----:B------:R-:W-:Y:S02]  /*14d50*/  FMNMX.FTZ R9, R186, R9, !PT ;  /* 0x00000009ba097209 */ /* 0x000fe40007810000 */
[----:B------:R-:W-:Y:S02]  /*14d60*/  FMNMX.FTZ R8, R21, R8, !PT ;  /* 0x0000000815087209 */ /* 0x000fe40007810000 */
[----:B------:R-:W-:Y:S02]  /*14d70*/  FMNMX.FTZ R9, R236, R9, !PT ;  /* 0x00000009ec097209 */ /* 0x000fe40007810000 */
[----:B------:R-:W-:Y:S02]  /*14d80*/  FSEL R232, R61, -INF , P0 ;  /* 0xff8000003de87808 */ /* 0x000fe40000000000 */
[----:B------:R-:W-:Y:S02]  /*14d90*/  FMNMX.FTZ R9, R234, R9, !PT ;  /* 0x00000009ea097209 */ /* 0x000fe40007810000 */
[----:B------:R-:W-:-:S02]  /*14da0*/  FMNMX.FTZ R8, R23, R8, !PT ;  /* 0x0000000817087209 */ /* 0x000fc40007810000 */
[----:B------:R-:W-:Y:S02]  /*14db0*/  FMNMX.FTZ R9, R232, R9, !PT ;  /* 0x00000009e8097209 */ /* 0x000fe40007810000 */
[----:B------:R-:W-:Y:S02]  /*14dc0*/  FMNMX.FTZ R8, R17, R8, !PT ;  /* 0x0000000811087209 */ /* 0x000fe40007810000 */
[----:B------:R-:W-:Y:S01]  /*14dd0*/  ISETP.GT.AND P0, PT, R3, 0x28, PT ;  /* 0x000000280300780c */ /* 0x000fe20003f04270 */
[----:B------:R-:W1:Y:S01]  /*14de0*/  SHFL.BFLY PT, R10, R9, 0x2, 0x1f ;  /* 0x0c401f00090a7f89 */ /* 0x000e6200000e0000 */
[----:B------:R-:W-:Y:S02]  /*14df0*/  FMNMX.FTZ R8, R19, R8, !PT ;  /* 0x0000000813087209 */ /* 0x000fe40007810000 */
[----:B------:R-:W-:Y:S02]  /*14e00*/  FSEL R233, R62, -INF , P0 ;  /* 0xff8000003ee97808 */ /* 0x000fe40000000000 */
[----:B------:R-:W-:-:S02]  /*14e10*/  FMNMX.FTZ R8, R13, R8, !PT ;  /* 0x000000080d087209 */ /* 0x000fc40007810000 */
[----:B------:R-:W-:Y:S02]  /*14e20*/  ISETP.GT.AND P0, PT, R3, 0x29, PT ;  /* 0x000000290300780c */ /* 0x000fe40003f04270 */
[----:B------:R-:W-:Y:S02]  /*14e30*/  FMNMX.FTZ R8, R15, R8, !PT ;  /* 0x000000080f087209 */ /* 0x000fe40007810000 */
[----:B------:R-:W-:Y:S02]  /*14e40*/  FSEL R231, R63, -INF , P0 ;  /* 0xff8000003fe77808 */ /* 0x000fe40000000000 */
        /* <DEDUP_REMOVED lines=20> */
[----:B------:R-:W2:Y:S01]  /*14f90*/  LDSM.16.MT88.4 R4, [R204+0x8880] ;  /* 0x00888000cc04783b */ /* 0x000ea20000004200 */
[--C-:B------:R-:W-:Y:S02]  /*14fa0*/  FFMA.FTZ R2, R16, c[0x0][0x2d0], -R241.reuse ;  /* 0x0000b40010027a23 */ /* 0x100fe400000108f1 */
[----:B------:R-:W3:Y:S01]  /*14fb0*/  MUFU.EX2 R178, R178 ;  /* 0x000000b200b27308 */ /* 0x000ee20000000800 */
[--C-:B------:R-:W-:Y:S01]  /*14fc0*/  FFMA.FTZ R177, R12, c[0x0][0x2d0], -R241.reuse ;  /* 0x0000b4000cb17a23 */ /* 0x100fe200000108f1 */
[----:B-1----:R-:W-:Y:S01]  /*14fd0*/  FMNMX.FTZ R157, R157, R8, !PT ;  /* 0x000000089d9d7209 */ /* 0x002fe20007810000 */
[--C-:B------:R-:W-:Y:S01]  /*14fe0*/  FFMA.FTZ R186, R186, c[0x0][0x2d0], -R241.reuse ;  /* 0x0000b400baba7a23 */ /* 0x100fe200000108f1 */
[----:B------:R-:W1:Y:S01]  /*14ff0*/  LDSM.16.MT88.4 R8, [R206+0x4880] ;  /* 0x00488000ce08783b */ /* 0x000e620000004200 */
[--C-:B------:R-:W-:Y:S01]  /*15000*/  FFMA.FTZ R239, R236, c[0x0][0x2d0], -R241.reuse ;  /* 0x0000b400ecef7a23 */ /* 0x100fe200000108f1 */
[C---:B------:R-:W-:Y:S01]  /*15010*/  FSETP.NEU.FTZ.AND P0, PT, R157.reuse, -INF , PT ;  /* 0xff8000009d00780b */ /* 0x040fe20003f1d000 */
[----:B------:R-:W-:Y:S01]  /*15020*/  FMUL.FTZ R184, R157, c[0x0][0x2d0] ;  /* 0x0000b4009db87a20 */ /* 0x000fe20000410000 */
[----:B------:R-:W-:Y:S01]  /*15030*/  MUFU.EX2 R181, R181 ;  /* 0x000000b500b57308 */ /* 0x000fe20000000800 */
[----:B------:R-:W-:-:S02]  /*15040*/  FFMA.FTZ R234, R234, c[0x0][0x2d0], -R241 ;  /* 0x0000b400eaea7a23 */ /* 0x000fc400000108f1 */
[----:B------:R-:W-:Y:S01]  /*15050*/  FFMA.FTZ R241, R232, c[0x0][0x2d0], -R241 ;  /* 0x0000b400e8f17a23 */ /* 0x000fe200000108f1 */
[----:B------:R-:W-:Y:S02]  /*15060*/  FSEL R184, R184, RZ, P0 ;  /* 0x000000ffb8b87208 */ /* 0x000fe40000000000 */
[----:B---3--:R-:W-:Y:S02]  /*15070*/  F2FP.BF16.PACK_AB R128, R178, R183 ;  /* 0x000000b7b280723e */ /* 0x008fe400000010ff */
[----:B------:R-:W3:Y:S01]  /*15080*/  MUFU.EX2 R156, R156 ;  /* 0x0000009c009c7308 */ /* 0x000ee20000000800 */
[--C-:B------:R-:W-:Y:S02]  /*15090*/  FFMA.FTZ R176, R26, c[0x0][0x2d0], -R184.reuse ;  /* 0x0000b4001ab07a23 */ /* 0x100fe400000108b8 */
[--C-:B------:R-:W-:Y:S02]  /*150a0*/  FFMA.FTZ R185, R27, c[0x0][0x2d0], -R184.reuse ;  /* 0x0000b4001bb97a23 */ /* 0x100fe400000108b8 */
[--C-:B------:R-:W-:Y:S01]  /*150b0*/  FFMA.FTZ R159, R21, c[0x0][0x2d0], -R184.reuse ;  /* 0x0000b400159f7a23 */ /* 0x100fe200000108b8 */
[----:B------:R-:W-:Y:S01]  /*150c0*/  LDSM.16.MT88.4 R24, [R206+0x7880] ;  /* 0x00788000ce18783b */ /* 0x000fe20000004200 */
[--C-:B------:R-:W-:Y:S01]  /*150d0*/  FFMA.FTZ R158, R23, c[0x0][0x2d0], -R184.reuse ;  /* 0x0000b400179e7a23 */ /* 0x100fe200000108b8 */
[----:B------:R-:W-:Y:S01]  /*150e0*/  MUFU.EX2 R176, R176 ;  /* 0x000000b000b07308 */ /* 0x000fe20000000800 */
[--C-:B------:R-:W-:Y:S01]  /*150f0*/  FFMA.FTZ R229, R17, c[0x0][0x2d0], -R184.reuse ;  /* 0x0000b40011e57a23 */ /* 0x100fe200000108b8 */
[----:B------:R-:W-:Y:S01]  /*15100*/  LDSM.16.MT88.4 R20, [R208+0x4880] ;  /* 0x00488000d014783b */ /* 0x000fe20000004200 */
[----:B------:R-:W-:-:S02]  /*15110*/  FFMA.FTZ R182, R19, c[0x0][0x2d0], -R184 ;  /* 0x0000b40013b67a23 */ /* 0x000fc400000108b8 */
[--C-:B------:R-:W-:Y:S01]  /*15120*/  FFMA.FTZ R187, R13, c[0x0][0x2d0], -R184.reuse ;  /* 0x0000b4000dbb7a23 */ /* 0x100fe200000108b8 */
[----:B------:R-:W-:Y:S01]  /*15130*/  LDSM.16.MT88.4 R16, [R205+0x4880] ;  /* 0x00488000cd10783b */ /* 0x000fe20000004200 */
[--C-:B------:R-:W-:Y:S01]  /*15140*/  FFMA.FTZ R180, R15, c[0x0][0x2d0], -R184.reuse ;  /* 0x0000b4000fb47a23 */ /* 0x100fe200000108b8 */
[----:B------:R-:W4:Y:S01]  /*15150*/  MUFU.EX2 R185, R185 ;  /* 0x000000b900b97308 */ /* 0x000f220000000800 */
[----:B---3--:R-:W-:Y:S01]  /*15160*/  F2FP.BF16.PACK_AB R130, R156, R181 ;  /* 0x000000b59c82723e */ /* 0x008fe200000010ff */
[----:B------:R-:W3:Y:S01]  /*15170*/  LDSM.16.MT88.4 R12, [R204+0x4880] ;  /* 0x00488000cc0c783b */ /* 0x000ee20000004200 */
[--C-:B------:R-:W-:Y:S02]  /*15180*/  FFMA.FTZ R232, R237, c[0x0][0x2d0], -R184.reuse ;  /* 0x0000b400ede87a23 */ /* 0x100fe400000108b8 */
[--C-:B------:R-:W-:Y:S02]  /*15190*/  FFMA.FTZ R235, R235, c[0x0][0x2d0], -R184.reuse ;  /* 0x0000b400ebeb7a23 */ /* 0x100fe400000108b8 */
[--C-:B------:R-:W-:Y:S01]  /*151a0*/  FFMA.FTZ R233, R233, c[0x0][0x2d0], -R184.reuse ;  /* 0x0000b400e9e97a23 */ /* 0x100fe200000108b8 */
[----:B------:R-:W-:Y:S01]  /*151b0*/  MUFU.EX2 R159, R159 ;  /* 0x0000009f009f7308 */ /* 0x000fe20000000800 */
[----:B------:R-:W-:-:S02]  /*151c0*/  FFMA.FTZ R184, R231, c[0x0][0x2d0], -R184 ;  /* 0x0000b400e7b87a23 */ /* 0x000fc400000108b8 */
[----:B------:R-:W-:-:S04]  /*151d0*/  FADD.FTZ R178, R183, R178 ;  /* 0x000000b2b7b27221 */ /* 0x000fc80000010000 */
[----:B------:R-:W-:Y:S01]  /*151e0*/  FADD.FTZ R181, R181, R178 ;  /* 0x000000b2b5b57221 */ /* 0x000fe20000010000 */
[----:B------:R-:W5:Y:S01]  /*151f0*/  MUFU.EX2 R158, R158 ;  /* 0x0000009e009e7308 */ /* 0x000f620000000800 */
[----:B----4-:R-:W-:Y:S01]  /*15200*/  F2FP.BF16.PACK_AB R129, R185, R176 ;  /* 0x000000b0b981723e */ /* 0x010fe200000010ff */
[----:B------:R-:W-:Y:S02]  /*15210*/  FADD.FTZ R176, R176, R185 ;  /* 0x000000b9b0b07221 */ /* 0x000fe40000010000 */
[----:B------:R-:W-:-:S04]  /*15220*/  FADD.FTZ R181, R156, R181 ;  /* 0x000000b59cb57221 */ /* 0x000fc80000010000 */
[----:B------:R-:W-:Y:S01]  /*15230*/  MUFU.EX2 R2, R2 ;  /* 0x0000000200027308 */ /* 0x000fe20000000800 */
[----:B-----5:R-:W-:-:S07]  /*15240*/  F2FP.BF16.PACK_AB R131, R158, R159 ;  /* 0x0000009f9e83723e */ /* 0x020fce00000010ff */
[----:B------:R-:W4:Y:S01]  /*15250*/  MUFU.EX2 R179, R179 ;  /* 0x000000b300b37308 */ /* 0x000f220000000800 */
        /* <DEDUP_REMOVED lines=47> */
[----:B----4-:R-:W-:Y:S01]  /*15550*/  F2FP.BF16.PACK_AB R4, R179, R2 ;  /* 0x00000002b304723e */ /* 0x010fe200000010ff */
        /* <DEDUP_REMOVED lines=15> */
[C---:B---3--:R-:W-:Y:S08]  /*15650*/  HMMA.16816.F32.BF16 R28, R4.reuse, R12, R28 ;  /* 0x0000000c041c723c */ /* 0x048ff0000004181c */
        /* <DEDUP_REMOVED lines=9> */
[C---:B------:R-:W-:Y:S01]  /*156f0*/  HMMA.16816.F32.BF16 R148, R4.reuse, R18, R148 ;  /* 0x000000120494723c */ /* 0x040fe20000041894 */
[----:B------:R-:W3:Y:S07]  /*15700*/  LDSM.16.MT88.4 R16, [R208+0x9080] ;  /* 0x00908000d010783b */ /* 0x000eee0000004200 */
        /* <DEDUP_REMOVED lines=17> */
[----:B------:R-:W4:Y:S07]  /*15820*/  LDSM.16.MT88.4 R160, [R208+0x5080] ;  /* 0x00508000d0a0783b */ /* 0x000f2e0000004200 */
        /* <DEDUP_REMOVED lines=13> */
[----:B------:R-:W-:Y:S01]  /*15900*/  HMMA.16816.F32.BF16 R128, R4, R166, R128 ;  /* 0x000000a60480723c */ /* 0x000fe20000041880 */
[----:B------:R-:W-:Y:S06]  /*15910*/  LDSM.16.MT88.4 R164, [R206+0x8080] ;  /* 0x00808000cea4783b */ /* 0x000fec0000004200 */
[----:B------:R-:W-:Y:S01]  /*15920*/  F2FP.BF16.PACK_AB R4, R239, R186 ;  /* 0x000000baef04723e */ /* 0x000fe200000010ff */
[----:B------:R-:W-:Y:S01]  /*15930*/  FADD.FTZ R186, R186, R177 ;  /* 0x000000b1baba7221 */ /* 0x000fe20000010000 */
[----:B------:R-:W-:Y:S01]  /*15940*/  F2FP.BF16.PACK_AB R5, R235, R232 ;  /* 0x000000e8eb05723e */ /* 0x000fe200000010ff */
[----:B------:R-:W-:Y:S01]  /*15950*/  FADD.FTZ R232, R232, R187 ;  /* 0x000000bbe8e87221 */ /* 0x000fe20000010000 */
[----:B------:R-:W-:Y:S01]  /*15960*/  F2FP.BF16.PACK_AB R6, R241, R234 ;  /* 0x000000eaf106723e */ /* 0x000fe200000010ff */
[----:B------:R-:W-:Y:S01]  /*15970*/  FADD.FTZ R239, R239, R186 ;  /* 0x000000baefef7221 */ /* 0x000fe20000010000 */
[----:B------:R-:W-:Y:S01]  /*15980*/  F2FP.BF16.PACK_AB R7, R184, R233 ;  /* 0x000000e9b807723e */ /* 0x000fe200000010ff */
[----:B------:R-:W-:-:S02]  /*15990*/  FADD.FTZ R232, R235, R232 ;  /* 0x000000e8ebe87221 */ /* 0x000fc40000010000 */
[----:B------:R-:W-:Y:S02]  /*159a0*/  FADD.FTZ R234, R234, R239 ;  /* 0x000000efeaea7221 */ /* 0x000fe40000010000 */
[----:B------:R-:W-:Y:S01]  /*159b0*/  FADD.FTZ R229, R233, R232 ;  /* 0x000000e8e9e57221 */ /* 0x000fe20000010000 */
[----:B------:R-:W-:Y:S01]  /*159c0*/  IMNMX R232, RZ, UR4, !PT ;  /* 0x00000004ffe87c17 */ /* 0x000fe2000f800200 */
[----:B-1----:R-:W-:Y:S01]  /*159d0*/  HMMA.16816.F32.BF16 R144, R4, R8, R144 ;  /* 0x000000080490723c */ /* 0x002fe20000041890 */
[----:B------:R-:W-:Y:S02]  /*159e0*/  FADD.FTZ R231, R241, R234 ;  /* 0x000000eaf1e77221 */ /* 0x000fe40000010000 */
[----:B------:R-:W-:Y:S01]  /*159f0*/  ISETP.LE.AND P0, PT, R232, UR13, PT ;  /* 0x0000000de8007c0c */ /* 0x000fe2000bf03270 */
[----:B------:R-:W-:-:S04]  /*15a00*/  FADD.FTZ R229, R184, R229 ;  /* 0x000000e5b8e57221 */ /* 0x000fc80000010000 */
        /* <DEDUP_REMOVED lines=29> */
[C---:B------:R-:W-:Y:S08]  /*15be0*/  HMMA.16816.F32.BF16 R96, R4.reuse, R26, R96 ;  /* 0x0000001a0460723c */ /* 0x040ff00000041860 */
[C---:B------:R-:W-:Y:S08]  /*15bf0*/  HMMA.16816.F32.BF16 R100, R4.reuse, R20, R100 ;  /* 0x000000140464723c */ /* 0x040ff00000041864 */
[C---:B------:R-:W-:Y:S08]  /*15c00*/  HMMA.16816.F32.BF16 R104, R4.reuse, R22, R104 ;  /* 0x000000160468723c */ /* 0x040ff00000041868 */
[C---:B---3--:R-:W-:Y:S08]  /*15c10*/  HMMA.16816.F32.BF16 R108, R4.reuse, R16, R108 ;  /* 0x00000010046c723c */ /* 0x048ff0000004186c */
[C---:B------:R-:W-:Y:S08]  /*15c20*/  HMMA.16816.F32.BF16 R112, R4.reuse, R18, R112 ;  /* 0x000000120470723c */ /* 0x040ff00000041870 */
[C---:B--2---:R-:W-:Y:S08]  /*15c30*/  HMMA.16816.F32.BF16 R116, R4.reuse, R12, R116 ;  /* 0x0000000c0474723c */ /* 0x044ff00000041874 */
[C---:B------:R-:W-:Y:S08]  /*15c40*/  HMMA.16816.F32.BF16 R120, R4.reuse, R14, R120 ;  /* 0x0000000e0478723c */ /* 0x040ff00000041878 */
[C---:B-1----:R-:W-:Y:S08]  /*15c50*/  HMMA.16816.F32.BF16 R124, R4.reuse, R8, R124 ;  /* 0x00000008047c723c */ /* 0x042ff0000004187c */
[----:B------:R-:W-:Y:S01]  /*15c60*/  HMMA.16816.F32.BF16 R128, R4, R10, R128 ;  /* 0x0000000a0480723c */ /* 0x000fe20000041880 */
[----:B------:R-:W-:Y:S07]  /*15c70*/  @!P0 BRA `(.L_x_1733) ;  /* 0x0000303000008947 */ /* 0x000fee0003800000 */
[----:B------:R-:W-:Y:S01]  /*15c80*/  IMAD.MOV.U32 R0, RZ, RZ, R157 ;  /* 0x000000ffff007224 */ /* 0x000fe200078e009d */
[C---:B------:R-:W-:Y:S01]  /*15c90*/  SHF.L.U64.HI R233, R188.reuse, 0x1, R191 ;  /* 0x00000001bce97819 */ /* 0x040fe200000102bf */
[----:B------:R-:W-:Y:S01]  /*15ca0*/  IMAD.MOV.U32 R2, RZ, RZ, R3 ;  /* 0x000000ffff027224 */ /* 0x000fe200078e0003 */
[----:B------:R-:W-:Y:S01]  /*15cb0*/  SHF.L.U32 R234, R188, 0x1, RZ ;  /* 0x00000001bcea7819 */ /* 0x000fe200000006ff */
[C---:B------:R-:W-:Y:S01]  /*15cc0*/  IMAD.SHL.U32 R236, R227.reuse, 0x2, RZ ;  /* 0x00000002e3ec7824 */ /* 0x040fe200078e00ff */
[----:B------:R-:W-:Y:S01]  /*15cd0*/  SHF.L.U64.HI R235, R227, 0x1, R228 ;  /* 0x00000001e3eb7819 */ /* 0x000fe200000102e4 */
[----:B------:R-:W-:Y:S01]  /*15ce0*/  UMOV UR4, UR13 ;  /* 0x0000000d00047c82 */ /* 0x000fe20008000000 */
[----:B------:R-:W-:-:S02]  /*15cf0*/  SHF.L.U64.HI R237, R226, 0x1, R225 ;  /* 0x00000001e2ed7819 */ /* 0x000fc400000102e1 */
[----:B------:R-:W-:-:S07]  /*15d00*/  SHF.L.U32 R238, R226, 0x1, RZ ;  /* 0x00000001e2ee7819 */ /* 0x000fce00000006ff */
.L_x_1738:
[----:B------:R-:W-:Y:S04]  /*15d10*/  DEPBAR.LE SB0, 0x0 ;  /* 0x000080000000791a */ /* 0x000fe80000000000 */
[----:B------:R-:W-:Y:S01]  /*15d20*/  BAR.SYNC.DEFER_BLOCKING 0x0 ;  /* 0x0000000000007b1d */ /* 0x000fe20000010000 */
[----:B------:R-:W-:Y:S05]  /*15d30*/  ISETP.LE.AND P0, PT, RZ, UR4, PT ;  /* 0x00000004ff007c0c */ /* 0x000fea000bf03270 */
[----:B------:R1:W2:Y:S04]  /*15d40*/  LDSM.16.M88.4 R156, [R214] ;  /* 0x00000000d69c783b */ /* 0x0002a80000000200 */
[----:B------:R1:W3:Y:S04]  /*15d50*/  LDSM.16.M88.4 R160, [R213+0xa080] ;  /* 0x00a08000d5a0783b */ /* 0x0002e80000000200 */
[----:B------:R1:W4:Y:S04]  /*15d60*/  LDSM.16.M88.4 R164, [R213+0xa880] ;  /* 0x00a88000d5a4783b */ /* 0x0003280000000200 */
[----:B------:R1:W1:Y:S04]  /*15d70*/  LDSM.16.M88.4 R168, [R213+0xb080] ;  /* 0x00b08000d5a8783b */ /* 0x0002680000000200 */
[----:B------:R1:W1:Y:S04]  /*15d80*/  LDSM.16.M88.4 R172, [R212] ;  /* 0x00000000d4ac783b */ /* 0x0002680000000200 */
[----:B------:R1:W1:Y:S04]  /*15d90*/  LDSM.16.M88.4 R176, [R211] ;  /* 0x00000000d3b0783b */ /* 0x0002680000000200 */
[----:B------:R1:W1:Y:S04]  /*15da0*/  LDSM.16.M88.4 R180, [R203] ;  /* 0x00000000cbb4783b */ /* 0x0002680000000200 */
[----:B------:R1:W1:Y:S01]  /*15db0*/  LDSM.16.M88.4 R184, [R202] ;  /* 0x00000000cab8783b */ /* 0x0002620000000200 */
[----:B------:R-:W-:-:S05]  /*15dc0*/  @!P0 BRA `(.L_x_1734) ;  /* 0x0000036000008947 */ /* 0x000fca0003800000 */
[C---:B------:R-:W-:Y:S01]  /*15dd0*/  IMAD.WIDE.U32 R6, R220.reuse, c[0x0][0x208], RZ ;  /* 0x00008200dc067a25 */ /* 0x040fe200078e00ff */
[----:B------:R-:W-:Y:S01]  /*15de0*/  SHF.R.S32.HI R3, RZ, 0x1f, R220 ;  /* 0x0000001fff037819 */ /* 0x000fe200000114dc */
[----:B------:R-:W-:Y:S01]  /*15df0*/  BSSY B0, `(.L_x_1734) ;  /* 0x0000033000007945 */ /* 0x000fe20003800000 */
[----:B------:R-:W-:Y:S02]  /*15e00*/  SHF.R.S32.HI R5, RZ, 0x1f, R219 ;  /* 0x0000001fff057819 */ /* 0x000fe400000114db */
        /* <DEDUP_REMOVED lines=8> */
[----:B------:R-:W-:Y:S03]  /*15e90*/  IMAD.SHL.U32 R6, R224, 0x2, RZ ;  /* 0x00000002e0067824 */ /* 0x000fe600078e00ff */
[----:B------:R-:W-:Y:S02]  /*15ea0*/  IADD3.X R5, R7, UR12, R5, P0, !PT ;  /* 0x0000000c07057c10 */ /* 0x000fe400087fe405 */
[C---:B------:R-:W-:Y:S04]  /*15eb0*/  LEA R3, P0, R4.reuse, c[0x0][0x1f8], 0x1 ;  /* 0x00007e0004037a11 */ /* 0x040fe800078008ff */
[----:B------:R-:W-:Y:S02]  /*15ec0*/  LEA.HI.X R15, R4, c[0x0][0x1fc], R5, 0x1, P0 ;  /* 0x00007f00040f7a11 */ /* 0x000fe400000f0c05 */
[----:B------:R-:W5:Y:S01]  /*15ed0*/  SHFL.IDX PT, R5, R3, RZ, 0x181f ;  /* 0x00181fff03057589 */ /* 0x000f6200000e0000 */
[----:B------:R-:W-:Y:S03]  /*15ee0*/  SHF.L.U64.HI R4, R224, 0x1, R223 ;  /* 0x00000001e0047819 */ /* 0x000fe600000102df */
[----:B------:R-:W4:Y:S01]  /*15ef0*/  SHFL.IDX PT, R8, R15, RZ, 0x181f ;  /* 0x00181fff0f087589 */ /* 0x000f2200000e0000 */
[C---:B-----5:R-:W-:Y:S05]  /*15f00*/  IADD3 R16, P0, R5.reuse, R234, RZ ;  /* 0x000000ea05107210 */ /* 0x060fea0007f1e0ff */
[C---:B----4-:R-:W-:Y:S01]  /*15f10*/  IMAD.X R17, R8.reuse, 0x1, R233, P0 ;  /* 0x0000000108117824 */ /* 0x050fe200000e06e9 */
[C---:B------:R-:W-:Y:S04]  /*15f20*/  IADD3 R12, P0, R5.reuse, R236, RZ ;  /* 0x000000ec050c7210 */ /* 0x040fe80007f1e0ff */
[----:B------:R-:W-:Y:S01]  /*15f30*/  @!PT LDS RZ, [RZ] ;  /* 0x00000000fffff984 */ /* 0x000fe20000000800 */
[----:B------:R4:W-:Y:S01]  /*15f40*/  LDGSTS.E.BYPASS.LTC128B.128 [R222+0x4080], [R16.64], !P6 ;  /* 0x0408000010de7fae */ /* 0x0009e2000f101d5a */
[C---:B------:R-:W-:Y:S01]  /*15f50*/  IMAD.X R13, R8.reuse, 0x1, R235, P0 ;  /* 0x00000001080d7824 */ /* 0x040fe200000e06eb */
[C---:B------:R-:W-:Y:S04]  /*15f60*/  IADD3 R10, P0, R5.reuse, R238, RZ ;  /* 0x000000ee050a7210 */ /* 0x040fe80007f1e0ff */
[----:B------:R4:W-:Y:S01]  /*15f70*/  LDGSTS.E.BYPASS.LTC128B.128 [R222+0x5880], [R12.64], !P1 ;  /* 0x058800000cde7fae */ /* 0x0009e2000c901d5a */
[C---:B------:R-:W-:Y:S01]  /*15f80*/  IMAD.X R11, R8.reuse, 0x1, R237, P0 ;  /* 0x00000001080b7824 */ /* 0x040fe200000e06ed */
[----:B------:R-:W-:Y:S02]  /*15f90*/  IADD3 R18, P0, R5, R6, RZ ;  /* 0x0000000605127210 */ /* 0x000fe40007f1e0ff */
[----:B------:R-:W-:Y:S02]  /*15fa0*/  ISETP.GT.AND P1, PT, R215, 0x7f, PT ;  /* 0x0000007fd700780c */ /* 0x000fe40003f24270 */
[----:B------:R4:W-:Y:S01]  /*15fb0*/  LDGSTS.E.BYPASS.LTC128B.128 [R222+0x7080], [R10.64], !P5 ;  /* 0x070800000ade7fae */ /* 0x0009e2000e901d5a */
[----:B------:R-:W-:Y:S05]  /*15fc0*/  IMAD.X R19, R8, 0x1, R4, P0 ;  /* 0x0000000108137824 */ /* 0x000fea00000e0604 */
[----:B------:R4:W-:Y:S05]  /*15fd0*/  LDGSTS.E.BYPASS.LTC128B.128 [R222+0x8880], [R18.64], !P4 ;  /* 0x0888000012de7fae */ /* 0x0009ea000e101d5a */
[----:B------:R-:W-:-:S05]  /*15fe0*/  @P1 BRA `(.L_x_1735) ;  /* 0x0000013000001947 */ /* 0x000fca0003800000 */
[----:B------:R-:W-:-:S05]  /*15ff0*/  BRA.DIV ~URZ, `(.L_x_1736) ;  /* 0x00008d727f007947 */ /* 0x000fca000b800000 */
[----:B------:R4:W3:Y:S04]  /*16000*/  SHFL.IDX PT, R8, R15, 0x1, 0x181f ;  /* 0x00381f000f087f89 */ /* 0x0008e800000e0000 */
[----:B----4-:R4:W2:Y:S02]  /*16010*/  SHFL.IDX PT, R13, R3, 0x1, 0x181f ;  /* 0x00381f00030d7f89 */ /* 0x0108a400000e0000 */
.L_x_1763:
[----:B--2---:R-:W-:Y:S02]  /*16020*/  IADD3 R16, P0, R13, R234, RZ ;  /* 0x000000ea0d107210 */ /* 0x004fe40007f1e0ff */
[----:B------:R-:W-:Y:S03]  /*16030*/  ISETP.GE.AND P1, PT, R221, c[0x0][0x1d4], PT ;  /* 0x00007500dd007a0c */ /* 0x000fe60003f26270 */
[C---:B---3--:R-:W-:Y:S01]  /*16040*/  IMAD.X R17, R8.reuse, 0x1, R233, P0 ;  /* 0x0000000108117824 */ /* 0x048fe200000e06e9 */
[C---:B------:R-:W-:Y:S04]  /*16050*/  IADD3 R14, P0, R13.reuse, R236, RZ ;  /* 0x000000ec0d0e7210 */ /* 0x040fe80007f1e0ff */
[----:B------:R-:W-:Y:S01]  /*16060*/  @!PT LDS RZ, [RZ] ;  /* 0x00000000fffff984 */ /* 0x000fe20000000800 */
[----:B------:R-:W-:Y:S01]  /*16070*/  @!PT LDS RZ, [RZ] ;  /* 0x00000000fffff984 */ /* 0x000fe20000000800 */
        /* <DEDUP_REMOVED lines=9> */
[----:B------:R2:W-:Y:S03]  /*16110*/  LDGSTS.E.BYPASS.LTC128B.128 [R222+0x9880], [R6.64], !P4 ;  /* 0x0988000006de7fae */ /* 0x0005e6000e101d5a */
.L_x_1735:
[----:B------:R-:W-:Y:S05]  /*16120*/  BSYNC B0 ;  /* 0x0000000000007941 */ /* 0x000fea0003800000 */
.L_x_1734:
[----:B------:R-:W0:Y:S01]  /*16130*/  LDGDEPBAR ;  /* 0x00000000000079af */ /* 0x000e220000000000 */
[----:B------:R-:W-:Y:S01]  /*16140*/  WARPSYNC 0xffffffff ;  /* 0xffffffff00007948 */ /* 0x000fe20003800000 */
[C---:B--23--:R-:W-:Y:S01]  /*16150*/  HMMA.16816.F32.BF16 R4, R156.reuse, R160, RZ ;  /* 0x000000a09c04723c */ /* 0x04cfe200000418ff */
[----:B------:R-:W-:Y:S06]  /*16160*/  UISETP.GE.AND UP0, UPT, UR4, 0x1, UPT ;  /* 0x000000010400788c */ /* 0x000fec000bf06270 */
[----:B------:R-:W-:Y:S01]  /*16170*/  PLOP3.LUT P0, PT, PT, PT, UP0, 0x40, 0x0 ;  /* 0x000000000000781c */ /* 0x000fe20003f0e808 */
[C---:B----4-:R-:W-:Y:S01]  /*16180*/  HMMA.16816.F32.BF16 R8, R156.reuse, R162, RZ ;  /* 0x000000a29c08723c */ /* 0x050fe200000418ff */
[----:B------:R-:W-:Y:S07]  /*16190*/  LDSM.16.M88.4 R160, [R210] ;  /* 0x00000000d2a0783b */ /* 0x000fee0000000200 */
[C---:B------:R-:W-:Y:S08]  /*161a0*/  HMMA.16816.F32.BF16 R12, R156.reuse, R164, RZ ;  /* 0x000000a49c0c723c */ /* 0x040ff000000418ff */
[C---:B------:R-:W-:Y:S01]  /*161b0*/  HMMA.16816.F32.BF16 R16, R156.reuse, R166, RZ ;  /* 0x000000a69c10723c */ /* 0x040fe200000418ff */
[----:B------:R-:W2:Y:S07]  /*161c0*/  LDSM.16.M88.4 R164, [R207+0xa080] ;  /* 0x00a08000cfa4783b */ /* 0x000eae0000000200 */
[C---:B-1----:R-:W-:Y:S08]  /*161d0*/  HMMA.16816.F32.BF16 R20, R156.reuse, R168, RZ ;  /* 0x000000a89c14723c */ /* 0x042ff000000418ff */
[----:B------:R-:W-:Y:S01]  /*161e0*/  HMMA.16816.F32.BF16 R24, R156, R170, RZ ;  /* 0x000000aa9c18723c */ /* 0x000fe200000418ff */
[----:B------:R-:W1:Y:S05]  /*161f0*/  LDSM.16.M88.4 R156, [R207+0xa880] ;  /* 0x00a88000cf9c783b */ /* 0x000e6a0000000200 */
[----:B------:R-:W3:Y:S02]  /*16200*/  LDSM.16.M88.4 R168, [R207+0xb080] ;  /* 0x00b08000cfa8783b */ /* 0x000ee40000000200 */
        /* <DEDUP_REMOVED lines=8> */
[----:B------:R-:W5:Y:S05]  /*16290*/  LDSM.16.M88.4 R172, [R201+0x800] ;  /* 0x00080000c9ac783b */ /* 0x000f6a0000000200 */
[----:B------:R-:W4:Y:S02]  /*162a0*/  LDSM.16.M88.4 R184, [R201+0x1000] ;  /* 0x00100000c9b8783b */ /* 0x000f240000000200 */
[C---:B--2---:R-:W-:Y:S08]  /*162b0*/  HMMA.16816.F32.BF16 R4, R160.reuse, R164, R4 ;  /* 0x000000a4a004723c */ /* 0x044ff00000041804 */
[C---:B------:R-:W-:Y:S01]  /*162c0*/  HMMA.16816.F32.BF16 R8, R160.reuse, R166, R8 ;  /* 0x000000a6a008723c */ /* 0x040fe20000041808 */
[----:B------:R-:W-:Y:S07]  /*162d0*/  LDSM.16.M88.4 R164, [R213+0xb880] ;  /* 0x00b88000d5a4783b */ /* 0x000fee0000000200 */
[C---:B-1----:R-:W-:Y:S08]  /*162e0*/  HMMA.16816.F32.BF16 R12, R160.reuse, R156, R12 ;  /* 0x0000009ca00c723c */ /* 0x042ff0000004180c */
[C---:B------:R-:W-:Y:S01]  /*162f0*/  HMMA.16816.F32.BF16 R16, R160.reuse, R158, R16 ;  /* 0x0000009ea010723c */ /* 0x040fe20000041810 */
[----:B------:R-:W1:Y:S07]  /*16300*/  LDSM.16.M88.4 R156, [R214+0x4000] ;  /* 0x00400000d69c783b */ /* 0x000e6e0000000200 */
[C---:B---3--:R-:W-:Y:S08]  /*16310*/  HMMA.16816.F32.BF16 R20, R160.reuse, R168, R20 ;  /* 0x000000a8a014723c */ /* 0x048ff00000041814 */
[----:B------:R-:W-:Y:S01]  /*16320*/  HMMA.16816.F32.BF16 R24, R160, R170, R24 ;  /* 0x000000aaa018723c */ /* 0x000fe20000041818 */
[----:B------:R-:W2:Y:S05]  /*16330*/  LDSM.16.M88.4 R160, [R213+0xc080] ;  /* 0x00c08000d5a0783b */ /* 0x000eaa0000000200 */
[----:B------:R-:W3:Y:S02]  /*16340*/  LDSM.16.M88.4 R168, [R213+0xc880] ;  /* 0x00c88000d5a8783b */ /* 0x000ee40000000200 */
[C---:B----4-:R-:W-:Y:S08]  /*16350*/  HMMA.16816.F32.BF16 R4, R176.reuse, R180, R4 ;  /* 0x000000b4b004723c */ /* 0x050ff00000041804 */
[C---:B------:R-:W-:Y:S01]  /*16360*/  HMMA.16816.F32.BF16 R8, R176.reuse, R182, R8 ;  /* 0x000000b6b008723c */ /* 0x040fe20000041808 */
[----:B------:R-:W-:Y:S07]  /*16370*/  LDSM.16.M88.4 R180, [R200] ;  /* 0x00000000c8b4783b */ /* 0x000fee0000000200 */
[C---:B-----5:R-:W-:Y:S08]  /*16380*/  HMMA.16816.F32.BF16 R12, R176.reuse, R172, R12 ;  /* 0x000000acb00c723c */ /* 0x060ff0000004180c */
[C---:B------:R-:W-:Y:S01]  /*16390*/  HMMA.16816.F32.BF16 R16, R176.reuse, R174, R16 ;  /* 0x000000aeb010723c */ /* 0x040fe20000041810 */
[----:B------:R-:W4:Y:S07]  /*163a0*/  LDSM.16.M88.4 R172, [R212+0x4000] ;  /* 0x00400000d4ac783b */ /* 0x000f2e0000000200 */
[C---:B------:R-:W-:Y:S08]  /*163b0*/  HMMA.16816.F32.BF16 R20, R176.reuse, R184, R20 ;  /* 0x000000b8b014723c */ /* 0x040ff00000041814 */
[----:B------:R-:W-:Y:S01]  /*163c0*/  HMMA.16816.F32.BF16 R24, R176, R186, R24 ;  /* 0x000000bab018723c */ /* 0x000fe20000041818 */
[----:B------:R-:W5:Y:S05]  /*163d0*/  LDSM.16.M88.4 R176, [R199] ;  /* 0x00000000c7b0783b */ /* 0x000f6a0000000200 */
[----:B------:R-:W4:Y:S02]  /*163e0*/  LDSM.16.M88.4 R184, [R198] ;  /* 0x00000000c6b8783b */ /* 0x000f240000000200 */
[C---:B-1----:R-:W-:Y:S08]  /*163f0*/  HMMA.16816.F32.BF16 R4, R156.reuse, R164, R4 ;  /* 0x000000a49c04723c */ /* 0x042ff00000041804 */
[C---:B------:R-:W-:Y:S01]  /*16400*/  HMMA.16816.F32.BF16 R8, R156.reuse, R166, R8 ;  /* 0x000000a69c08723c */ /* 0x040fe20000041808 */
[----:B------:R-:W-:Y:S07]  /*16410*/  LDSM.16.M88.4 R164, [R207+0xb880] ;  /* 0x00b88000cfa4783b */ /* 0x000fee0000000200 */
[C---:B--2---:R-:W-:Y:S08]  /*16420*/  HMMA.16816.F32.BF16 R12, R156.reuse, R160, R12 ;  /* 0x000000a09c0c723c */ /* 0x044ff0000004180c */
        /* <DEDUP_REMOVED lines=14> */
[----:B------:R-:W5:Y:S05]  /*16510*/  LDSM.16.M88.4 R172, [R201+0x2000] ;  /* 0x00200000c9ac783b */ /* 0x000f6a0000000200 */
[----:B------:R-:W4:Y:S02]  /*16520*/  LDSM.16.M88.4 R184, [R201+0x2800] ;  /* 0x00280000c9b8783b */ /* 0x000f240000000200 */
        /* <DEDUP_REMOVED lines=80> */
[C---:B-1----:R-:W-:Y:S01]  /*16a30*/  HMMA.16816.F32.BF16 R4, R160.reuse, R164, R4 ;  /* 0x000000a4a004723c */ /* 0x042fe20000041804 */
[----:B------:R-:W-:Y:S04]  /*16a40*/  DEPBAR.LE SB0, 0x0 ;  /* 0x000080000000791a */ /* 0x000fe80000000000 */
[----:B------:R-:W-:Y:S03]  /*16a50*/  BAR.SYNC.DEFER_BLOCKING 0x0 ;  /* 0x0000000000007b1d */ /* 0x000fe60000010000 */
[C---:B------:R-:W-:Y:S08]  /*16a60*/  HMMA.16816.F32.BF16 R8, R160.reuse, R166, R8 ;  /* 0x000000a6a008723c */ /* 0x040ff00000041808 */
[C---:B--2---:R-:W-:Y:S08]  /*16a70*/  HMMA.16816.F32.BF16 R12, R160.reuse, R156, R12 ;  /* 0x0000009ca00c723c */ /* 0x044ff0000004180c */
[C---:B------:R-:W-:Y:S08]  /*16a80*/  HMMA.16816.F32.BF16 R16, R160.reuse, R158, R16 ;  /* 0x0000009ea010723c */ /* 0x040ff00000041810 */
[C---:B---3--:R-:W-:Y:S08]  /*16a90*/  HMMA.16816.F32.BF16 R20, R160.reuse, R168, R20 ;  /* 0x000000a8a014723c */ /* 0x048ff00000041814 */
[----:B------:R-:W-:Y:S08]  /*16aa0*/  HMMA.16816.F32.BF16 R24, R160, R170, R24 ;  /* 0x000000aaa018723c */ /* 0x000ff00000041818 */
[C---:B----4-:R-:W-:Y:S08]  /*16ab0*/  HMMA.16816.F32.BF16 R4, R176.reuse, R180, R4 ;  /* 0x000000b4b004723c */ /* 0x050ff00000041804 */
[C---:B------:R-:W-:Y:S08]  /*16ac0*/  HMMA.16816.F32.BF16 R8, R176.reuse, R182, R8 ;  /* 0x000000b6b008723c */ /* 0x040ff00000041808 */
[C---:B-----5:R-:W-:Y:S08]  /*16ad0*/  HMMA.16816.F32.BF16 R12, R176.reuse, R172, R12 ;  /* 0x000000acb00c723c */ /* 0x060ff0000004180c */
[C---:B------:R-:W-:Y:S08]  /*16ae0*/  HMMA.16816.F32.BF16 R16, R176.reuse, R174, R16 ;  /* 0x000000aeb010723c */ /* 0x040ff00000041810 */
[C---:B------:R-:W-:Y:S08]  /*16af0*/  HMMA.16816.F32.BF16 R20, R176.reuse, R184, R20 ;  /* 0x000000b8b014723c */ /* 0x040ff00000041814 */
[----:B------:R-:W-:Y:S01]  /*16b00*/  HMMA.16816.F32.BF16 R24, R176, R186, R24 ;  /* 0x000000bab018723c */ /* 0x000fe20000041818 */
[----:B------:R-:W-:-:S07]  /*16b10*/  @P0 BRA `(.L_x_1737) ;  /* 0x0000040000000947 */ /* 0x000fce0003800000 */
[----:B------:R-:W-:Y:S01]  /*16b20*/  ISETP.NE.AND P1, PT, R216, 0x1, PT ;  /* 0x00000001d800780c */ /* 0x000fe20003f25270 */
[----:B------:R-:W-:Y:S01]  /*16b30*/  UIMAD UR5, UR4, 0x30, UR19 ;  /* 0x00000030040578a4 */ /* 0x000fe2000f8e0213 */
        /* <DEDUP_REMOVED lines=26> */
[----:B------:R-:W1:Y:S01]  /*16ce0*/  SHFL.IDX PT, R159, R156, RZ, 0x181f ;  /* 0x00181fff9c9f7589 */ /* 0x000e6200000e0000 */
[----:B------:R-:W-:Y:S03]  /*16cf0*/  IADD3 R157, -R189, 0x30, RZ ;  /* 0x00000030bd9d7810 */ /* 0x000fe60007ffe1ff */
[----:B------:R-:W2:Y:S01]  /*16d00*/  SHFL.IDX PT, R158, R3, RZ, 0x181f ;  /* 0x00181fff039e7589 */ /* 0x000ea200000e0000 */
[----:B------:R-:W-:Y:S11]  /*16d10*/  ISETP.GE.AND P1, PT, R157, 0x1, PT ;  /* 0x000000019d00780c */ /* 0x000ff60003f26270 */
[----:B------:R-:W-:Y:S02]  /*16d20*/  @!UPT UIADD3 URZ, URZ, URZ, URZ ;  /* 0x0000003f3f3ff290 */ /* 0x000fe4000fffe03f */
[C---:B-1----:R-:W-:Y:S05]  /*16d30*/  @P1 IADD3 R164, P0, R159.reuse, R234, RZ ;  /* 0x000000ea9fa41210 */ /* 0x042fea0007f1e0ff */
[C---:B--2---:R-:W-:Y:S01]  /*16d40*/  @P1 IMAD.X R165, R158.reuse, 0x1, R233, P0 ;  /* 0x000000019ea51824 */ /* 0x044fe200000e06e9 */
[C---:B------:R-:W-:Y:S04]  /*16d50*/  @P1 IADD3 R162, P0, R159.reuse, R236, RZ ;  /* 0x000000ec9fa21210 */ /* 0x040fe80007f1e0ff */
[----:B------:R-:W-:Y:S01]  /*16d60*/  @!PT LDS RZ, [RZ] ;  /* 0x00000000fffff984 */ /* 0x000fe20000000800 */
[----:B------:R1:W-:Y:S01]  /*16d70*/  @P1 LDGSTS.E.BYPASS.LTC128B.128 [R222+0xa080], [R164.64], !P6 ;  /* 0x0a080000a4de1fae */ /* 0x0003e2000f101d5a */
[C---:B------:R-:W-:Y:S01]  /*16d80*/  @P1 IMAD.X R163, R158.reuse, 0x1, R235, P0 ;  /* 0x000000019ea31824 */ /* 0x040fe200000e06eb */
[----:B------:R-:W-:Y:S05]  /*16d90*/  @P1 IADD3 R160, P0, R159, R238, RZ ;  /* 0x000000ee9fa01210 */ /* 0x000fea0007f1e0ff */
[----:B------:R-:W-:Y:S01]  /*16da0*/  @P1 IMAD.X R161, R158, 0x1, R237, P0 ;  /* 0x000000019ea11824 */ /* 0x000fe200000e06ed */
[C---:B------:R-:W-:Y:S02]  /*16db0*/  @P1 LEA R166, P0, R224.reuse, R159, 0x1 ;  /* 0x0000009fe0a61211 */ /* 0x040fe400078008ff */
[----:B------:R-:W2:Y:S02]  /*16dc0*/  SHFL.IDX PT, R159, R156, 0x1, 0x181f ;  /* 0x00381f009c9f7f89 */ /* 0x000ea400000e0000 */
[----:B------:R-:W-:Y:S02]  /*16dd0*/  @P1 LEA.HI.X R167, R224, R158, R223, 0x1, P0 ;  /* 0x0000009ee0a71211 */ /* 0x000fe400000f0cdf */
[----:B------:R-:W3:Y:S01]  /*16de0*/  SHFL.IDX PT, R158, R3, 0x1, 0x181f ;  /* 0x00381f00039e7f89 */ /* 0x000ee200000e0000 */
[----:B------:R-:W-:Y:S11]  /*16df0*/  ISETP.GE.AND P0, PT, R157, 0x21, PT ;  /* 0x000000219d00780c */ /* 0x000ff60003f06270 */
[----:B------:R-:W-:Y:S02]  /*16e00*/  @!UPT UIADD3 URZ, URZ, URZ, URZ ;  /* 0x0000003f3f3ff290 */ /* 0x000fe4000fffe03f */
[C---:B--2---:R-:W-:Y:S05]  /*16e10*/  @P0 IADD3 R170, P2, R159.reuse, R234, RZ ;  /* 0x000000ea9faa0210 */ /* 0x044fea0007f5e0ff */
[C---:B---3--:R-:W-:Y:S01]  /*16e20*/  @P0 IMAD.X R171, R158.reuse, 0x1, R233, P2 ;  /* 0x000000019eab0824 */ /* 0x048fe200010e06e9 */
[----:B------:R-:W-:Y:S05]  /*16e30*/  @P0 IADD3 R168, P2, R159, R236, RZ ;  /* 0x000000ec9fa80210 */ /* 0x000fea0007f5e0ff */
[C---:B------:R-:W-:Y:S01]  /*16e40*/  @P0 IMAD.X R169, R158.reuse, 0x1, R235, P2 ;  /* 0x000000019ea90824 */ /* 0x040fe200010e06eb */
[----:B------:R-:W-:Y:S11]  /*16e50*/  ISETP.GE.AND P2, PT, R221, c[0x0][0x1d4], PT ;  /* 0x00007500dd007a0c */ /* 0x000ff60003f46270 */
[----:B------:R-:W-:Y:S02]  /*16e60*/  @!UPT UIADD3 URZ, URZ, URZ, URZ ;  /* 0x0000003f3f3ff290 */ /* 0x000fe4000fffe03f */
[----:B------:R1:W-:Y:S04]  /*16e70*/  @P1 LDGSTS.E.BYPASS.LTC128B.128 [R222+0xb880], [R162.64], !P2 ;  /* 0x0b880000a2de1fae */ /* 0x0003e8000d101d5a */
[----:B------:R1:W-:Y:S04]  /*16e80*/  @P1 LDGSTS.E.BYPASS.LTC128B.128 [R222+0xd080], [R160.64], !P5 ;  /* 0x0d080000a0de1fae */ /* 0x0003e8000e901d5a */
[----:B------:R1:W-:Y:S01]  /*16e90*/  @P1 LDGSTS.E.BYPASS.LTC128B.128 [R222+0xe880], [R166.64], !P4 ;  /* 0x0e880000a6de1fae */ /* 0x0003e2000e101d5a */
[----:B------:R-:W-:Y:S03]  /*16ea0*/  @P0 IADD3 R156, P1, R159, R238, RZ ;  /* 0x000000ee9f9c0210 */ /* 0x000fe60007f3e0ff */
[----:B------:R1:W-:Y:S02]  /*16eb0*/  @P0 LDGSTS.E.BYPASS.LTC128B.128 [R222+0xb080], [R170.64], !P6 ;  /* 0x0b080000aade0fae */ /* 0x0003e4000f101d5a */
[----:B------:R-:W-:Y:S01]  /*16ec0*/  @P0 IMAD.X R157, R158, 0x1, R237, P1 ;  /* 0x000000019e9d0824 */ /* 0x000fe200008e06ed */
[C---:B------:R-:W-:Y:S01]  /*16ed0*/  @P0 LEA R172, P1, R224.reuse, R159, 0x1 ;  /* 0x0000009fe0ac0211 */ /* 0x040fe200078208ff */
[----:B------:R1:W-:Y:S03]  /*16ee0*/  @P0 LDGSTS.E.BYPASS.LTC128B.128 [R222+0xc880], [R168.64], !P2 ;  /* 0x0c880000a8de0fae */ /* 0x0003e6000d101d5a */
[----:B------:R-:W-:Y:S01]  /*16ef0*/  @P0 LEA.HI.X R173, R224, R158, R223, 0x1, P1 ;  /* 0x0000009ee0ad0211 */ /* 0x000fe200008f0cdf */
[----:B------:R1:W-:Y:S04]  /*16f00*/  @P0 LDGSTS.E.BYPASS.LTC128B.128 [R222+0xe080], [R156.64], !P5 ;  /* 0x0e0800009cde0fae */ /* 0x0003e8000e901d5a */
[----:B------:R1:W-:Y:S04]  /*16f10*/  @P0 LDGSTS.E.BYPASS.LTC128B.128 [R222+0xf880], [R172.64], !P4 ;  /* 0x0f880000acde0fae */ /* 0x0003e8000e101d5a */
.L_x_1737:
[----:B------:R-:W-:Y:S01]  /*16f20*/  PLOP3.LUT P0, PT, PT, PT, UP2, 0x80, 0x0 ;  /* 0x000000000000781c */ /* 0x000fe20003f0f028 */
[----:B------:R-:W-:Y:S01]  /*16f30*/  UIMAD UR5, UR4, -0x30, URZ ;  /* 0xffffffd0040578a4 */ /* 0x000fe2000f8e023f */
[----:B-1----:R-:W-:Y:S01]  /*16f40*/  MOV R157, R190 ;  /* 0x000000be009d7202 */ /* 0x002fe20000000f00 */
[----:B------:R-:W0:Y:S01]  /*16f50*/  LDGDEPBAR ;  /* 0x00000000000079af */ /* 0x000e220000000000 */
[----:B------:R-:W-:Y:S03]  /*16f60*/  UIADD3 UR13, UR4, -0x1, URZ ;  /* 0xffffffff040d7890 */ /* 0x000fe6000fffe03f */
[----:B------:R-:W-:Y:S04]  /*16f70*/  MOV R159, UR5 ;  /* 0x00000005009f7c02 */ /* 0x000fe80008000f00 */
[----:B------:R-:W-:Y:S02]  /*16f80*/  IADD3 R158, -R230, 0x1, R159 ;  /* 0x00000001e69e7810 */ /* 0x000fe40007ffe19f */
[----:B------:R-:W-:Y:S01]  /*16f90*/  @P0 IMAD.HI.U32 R3, R190, c[0x0][0x2c8], RZ ;  /* 0x0000b200be030a27 */ /* 0x000fe200078e00ff */
[----:B------:R-:W-:Y:S11]  /*16fa0*/  PLOP3.LUT P0, PT, PT, PT, UP2, 0x80, 0x0 ;  /* 0x000000000000781c */ /* 0x000ff60003f0f028 */
[----:B------:R-:W-:Y:S02]  /*16fb0*/  @!UPT UIADD3 URZ, URZ, URZ, URZ ;  /* 0x0000003f3f3ff290 */ /* 0x000fe4000fffe03f */
[----:B------:R-:W-:Y:S02]  /*16fc0*/  @P0 SHF.R.U32.HI R157, RZ, c[0x0][0x2cc], R3 ;  /* 0x0000b300ff9d0a19 */ /* 0x000fe40000011603 */
[----:B------:R-:W-:Y:S03]  /*16fd0*/  MOV R3, UR21 ;  /* 0x0000001500037c02 */ /* 0x000fe60008000f00 */
[----:B------:R-:W1:Y:S01]  /*16fe0*/  SHFL.IDX PT, R156, R157, RZ, 0x1c1f ;  /* 0x001c1fff9d9c7589 */ /* 0x000e6200000e0000 */
[----:B------:R-:W-:Y:S04]  /*16ff0*/  IADD3 R3, -R3, UR14, R158 ;  /* 0x0000000e03037c10 */ /* 0x000fe8000fffe19e */
[----:B-1----:R-:W-:Y:S04]  /*17000*/  IADD3 R156, R3, R156, RZ ;  /* 0x0000009c039c7210 */ /* 0x002fe80007ffe0ff */
[----:B------:R-:W-:Y:S04]  /*17010*/  ISETP.GT.AND P0, PT, R156, RZ, PT ;  /* 0x000000ff9c00720c */ /* 0x000fe80003f04270 */
[----:B------:R-:W-:Y:S02]  /*17020*/  FSEL R160, R4, -INF , P0 ;  /* 0xff80000004a07808 */ /* 0x000fe40000000000 */
[----:B------:R-:W1:Y:S01]  /*17030*/  SHFL.IDX PT, R4, R157, 0x1, 0x1c1f ;  /* 0x003c1f009d047f89 */ /* 0x000e6200000e0000 */
[----:B------:R-:W-:Y:S04]  /*17040*/  ISETP.GT.AND P0, PT, R156, 0x1, PT ;  /* 0x000000019c00780c */ /* 0x000fe80003f04270 */
[----:B------:R-:W-:Y:S02]  /*17050*/  FSEL R158, R5, -INF , P0 ;  /* 0xff800000059e7808 */ /* 0x000fe40000000000 */
[----:B-1----:R-:W-:Y:S04]  /*17060*/  IADD3 R3, R3, R4, RZ ;  /* 0x0000000403037210 */ /* 0x002fe80007ffe0ff */
[C---:B------:R-:W-:Y:S04]  /*17070*/  ISETP.GT.AND P0, PT, R3.reuse, RZ, PT ;  /* 0x000000ff0300720c */ /* 0x040fe80003f04270 */
[----:B------:R-:W-:Y:S02]  /*17080*/  FSEL R161, R6, -INF , P0 ;  /* 0xff80000006a17808 */ /* 0x000fe40000000000 */
[----:B------:R-:W-:Y:S04]  /*17090*/  ISETP.GT.AND P0, PT, R3, 0x1, PT ;  /* 0x000000010300780c */ /* 0x000fe80003f04270 */
[----:B------:R-:W-:Y:S02]  /*170a0*/  FSEL R159, R7, -INF , P0 ;  /* 0xff800000079f7808 */ /* 0x000fe40000000000 */
[----:B------:R-:W-:Y:S04]  /*170b0*/  ISETP.GT.AND P0, PT, R156, 0x8, PT ;  /* 0x000000089c00780c */ /* 0x000fe80003f04270 */
[----:B------:R-:W-:Y:S02]  /*170c0*/  FSEL R8, R8, -INF , P0 ;  /* 0xff80000008087808 */ /* 0x000fe40000000000 */
[----:B------:R-:W-:Y:S04]  /*170d0*/  ISETP.GT.AND P0, PT, R156, 0x9, PT ;  /* 0x000000099c00780c */ /* 0x000fe80003f04270 */
[----:B------:R-:W-:Y:S02]  /*170e0*/  FSEL R6, R9, -INF , P0 ;  /* 0xff80000009067808 */ /* 0x000fe40000000000 */
[C---:B------:R-:W-:Y:S04]  /*170f0*/  ISETP.GT.AND P0, PT, R3.reuse, 0x8, PT ;  /* 0x000000080300780c */ /* 0x040fe80003f04270 */
        /* <DEDUP_REMOVED lines=11> */
[----:B------:R-:W-:Y:S01]  /*171b0*/  ISETP.GT.AND P0, PT, R156, 0x18, PT ;  /* 0x000000189c00780c */ /* 0x000fe20003f04270 */
[----:B------:R-:W-:Y:S03]  /*171c0*/  LDSM.16.MT88.4 R12, [R208+0x4080] ;  /* 0x00408000d00c783b */ /* 0x000fe60000004200 */
        /* <DEDUP_REMOVED lines=22> */
[----:B------:R-:W-:Y:S02]  /*17330*/  ISETP.GT.AND P0, PT, R3, 0x29, PT ;  /* 0x000000290300780c */ /* 0x000fe40003f04270 */
        /* <DEDUP_REMOVED lines=14> */
[----:B-1----:R-:W-:Y:S02]  /*17420*/  FMNMX.FTZ R10, R4, R5, !PT ;  /* 0x00000005040a7209 */ /* 0x002fe40007810000 */
[----:B------:R-:W-:Y:S04]  /*17430*/  FMNMX.FTZ R4, R161, R0, !PT ;  /* 0x00000000a1047209 */ /* 0x000fe80007810000 */
[----:B------:R-:W1:Y:S01]  /*17440*/  SHFL.BFLY PT, R3, R10, 0x1, 0x1f ;  /* 0x0c201f000a037f89 */ /* 0x000e6200000e0000 */
[----:B------:R-:W-:Y:S04]  /*17450*/  FMNMX.FTZ R4, R159, R4, !PT ;  /* 0x000000049f047209 */ /* 0x000fe80007810000 */
[----:B------:R-:W-:Y:S04]  /*17460*/  FMNMX.FTZ R4, R173, R4, !PT ;  /* 0x00000004ad047209 */ /* 0x000fe80007810000 */
[----:B------:R-:W-:Y:S04]  /*17470*/  FMNMX.FTZ R4, R163, R4, !PT ;  /* 0x00000004a3047209 */ /* 0x000fe80007810000 */
[----:B------:R-:W-:Y:S04]  /*17480*/  FMNMX.FTZ R4, R171, R4, !PT ;  /* 0x00000004ab047209 */ /* 0x000fe80007810000 */
[----:B------:R-:W-:Y:S04]  /*17490*/  FMNMX.FTZ R4, R169, R4, !PT ;  /* 0x00000004a9047209 */ /* 0x000fe80007810000 */
[----:B------:R-:W-:Y:S02]  /*174a0*/  FMNMX.FTZ R4, R167, R4, !PT ;  /* 0x00000004a7047209 */ /* 0x000fe40007810000 */
[----:B-1----:R-:W-:Y:S02]  /*174b0*/  FMNMX.FTZ R3, R10, R3, !PT ;  /* 0x000000030a037209 */ /* 0x002fe40007810000 */
[----:B------:R-:W-:Y:S02]  /*174c0*/  FMNMX.FTZ R4, R165, R4, !PT ;  /* 0x00000004a5047209 */ /* 0x000fe40007810000 */
[C---:B------:R-:W-:Y:S01]  /*174d0*/  FSETP.NEU.FTZ.AND P0, PT, R3.reuse, -INF , PT ;  /* 0xff8000000300780b */ /* 0x040fe20003f1d000 */
[----:B------:R-:W-:Y:S01]  /*174e0*/  FMUL.FTZ R185, R3, c[0x0][0x2d0] ;  /* 0x0000b40003b97a20 */ /* 0x000fe20000410000 */
[----:B------:R-:W-:Y:S02]  /*174f0*/  FMNMX.FTZ R4, R239, R4, !PT ;  /* 0x00000004ef047209 */ /* 0x000fe40007810000 */
[----:B------:R-:W-:Y:S02]  /*17500*/  FSEL R7, R3, RZ, P0 ;  /* 0x000000ff03077208 */ /* 0x000fe40000000000 */
[----:B------:R-:W-:Y:S02]  /*17510*/  FMNMX.FTZ R4, R187, R4, !PT ;  /* 0x00000004bb047209 */ /* 0x000fe40007810000 */
[----:B------:R-:W-:Y:S01]  /*17520*/  FSEL R185, R185, RZ, P0 ;  /* 0x000000ffb9b97208 */ /* 0x000fe20000000000 */
[----:B------:R-:W-:Y:S01]  /*17530*/  FADD.FTZ R7, -R7, R2 ;  /* 0x0000000207077221 */ /* 0x000fe20000010100 */
[----:B------:R-:W-:Y:S03]  /*17540*/  FMNMX.FTZ R4, R183, R4, !PT ;  /* 0x00000004b7047209 */ /* 0x000fe60007810000 */
[--C-:B------:R-:W-:Y:S01]  /*17550*/  FFMA.FTZ R181, R160, c[0x0][0x2d0], -R185.reuse ;  /* 0x0000b400a0b57a23 */ /* 0x100fe200000108b9 */
[----:B------:R-:W-:Y:S01]  /*17560*/  FMNMX.FTZ R11, R157, R4, !PT ;  /* 0x000000049d0b7209 */ /* 0x000fe20007810000 */
[--C-:B------:R-:W-:Y:S02]  /*17570*/  FFMA.FTZ R179, R8, c[0x0][0x2d0], -R185.reuse ;  /* 0x0000b40008b37a23 */ /* 0x100fe400000108b9 */
[--C-:B------:R-:W-:Y:S02]  /*17580*/  FFMA.FTZ R178, R6, c[0x0][0x2d0], -R185.reuse ;  /* 0x0000b40006b27a23 */ /* 0x100fe400000108b9 */
[----:B------:R-:W1:Y:S01]  /*17590*/  SHFL.BFLY PT, R4, R11, 0x2, 0x1f ;  /* 0x0c401f000b047f89 */ /* 0x000e6200000e0000 */
[----:B------:R-:W-:Y:S01]  /*175a0*/  FMUL.FTZ R2, R7, c[0x0][0x2d0] ;  /* 0x0000b40007027a20 */ /* 0x000fe20000410000 */
        /* <DEDUP_REMOVED lines=10> */
[----:B------:R-:W-:Y:S03]  /*17650*/  FFMA.FTZ R185, R184, c[0x0][0x2d0], -R185 ;  /* 0x0000b400b8b97a23 */ /* 0x000fe600000108b9 */
[----:B------:R-:W-:Y:S01]  /*17660*/  MUFU.EX2 R179, R179 ;  /* 0x000000b300b37308 */ /* 0x000fe20000000800 */
[----:B-1----:R-:W-:Y:S05]  /*17670*/  FMNMX.FTZ R9, R11, R4, !PT ;  /* 0x000000040b097209 */ /* 0x002fea0007810000 */
[----:B------:R-:W1:Y:S04]  /*17680*/  SHFL.BFLY PT, R156, R9, 0x1, 0x1f ;  /* 0x0c201f00099c7f89 */ /* 0x000e6800000e0000 */
[----:B------:R-:W3:Y:S01]  /*17690*/  MUFU.EX2 R178, R178 ;  /* 0x000000b200b27308 */ /* 0x000ee20000000800 */
[----:B--2---:R-:W-:Y:S09]  /*176a0*/  F2FP.BF16.PACK_AB R160, R180, R181 ;  /* 0x000000b5b4a0723e */ /* 0x004ff200000010ff */
[----:B------:R-:W2:Y:S10]  /*176b0*/  MUFU.EX2 R2, R2 ;  /* 0x0000000200027308 */ /* 0x000eb40000000800 */
[----:B------:R-:W-:Y:S01]  /*176c0*/  MUFU.EX2 R241, R241 ;  /* 0x000000f100f17308 */ /* 0x000fe20000000800 */
[----:B-1----:R-:W-:Y:S02]  /*176d0*/  FMNMX.FTZ R156, R156, R9, !PT ;  /* 0x000000099c9c7209 */ /* 0x002fe40007810000 */
[----:B---3--:R-:W-:Y:S02]  /*176e0*/  F2FP.BF16.PACK_AB R162, R178, R179 ;  /* 0x000000b3b2a2723e */ /* 0x008fe400000010ff */
[C---:B------:R-:W-:Y:S01]  /*176f0*/  FSETP.NEU.FTZ.AND P0, PT, R156.reuse, -INF , PT ;  /* 0xff8000009c00780b */ /* 0x040fe20003f1d000 */
[C---:B------:R-:W-:Y:S03]  /*17700*/  FMUL.FTZ R182, R156.reuse, c[0x0][0x2d0] ;  /* 0x0000b4009cb67a20 */ /* 0x040fe60000410000 */
[----:B------:R-:W-:Y:S01]  /*17710*/  FSEL R5, R156, RZ, P0 ;  /* 0x000000ff9c057208 */ /* 0x000fe20000000000 */
[----:B------:R-:W-:Y:S01]  /*17720*/  MUFU.EX2 R244, R244 ;  /* 0x000000f400f47308 */ /* 0x000fe20000000800 */
[----:B------:R-:W-:Y:S01]  /*17730*/  FSEL R182, R182, RZ, P0 ;  /* 0x000000ffb6b67208 */ /* 0x000fe20000000000 */
[----:B--2---:R-:W-:Y:S01]  /*17740*/  FMUL.FTZ R4, R2, R152 ;  /* 0x0000009802047220 */ /* 0x004fe20000410000 */
[----:B------:R-:W-:Y:S01]  /*17750*/  ISETP.LT.AND P0, PT, R232, UR4, PT ;  /* 0x00000004e8007c0c */ /* 0x000fe2000bf01270 */
[----:B------:R-:W-:Y:S01]  /*17760*/  FADD.FTZ R5, -R5, R0 ;  /* 0x0000000005057221 */ /* 0x000fe20000010100 */
[----:B------:R-:W-:Y:S01]  /*17770*/  UMOV UR4, UR13 ;  /* 0x0000000d00047c82 */ /* 0x000fe20008000000 */
[--C-:B------:R-:W-:Y:S02]  /*17780*/  FFMA.FTZ R177, R161, c[0x0][0x2d0], -R182.reuse ;  /* 0x0000b400a1b17a23 */ /* 0x100fe400000108b6 */
[--C-:B------:R-:W-:Y:S02]  /*17790*/  FFMA.FTZ R176, R159, c[0x0][0x2d0], -R182.reuse ;  /* 0x0000b4009fb07a23 */ /* 0x100fe400000108b6 */
[----:B------:R-:W-:Y:S01]  /*177a0*/  MUFU.EX2 R248, R248 ;  /* 0x000000f800f87308 */ /* 0x000fe20000000800 */
[--C-:B------:R-:W-:Y:S02]  /*177b0*/  FFMA.FTZ R159, R173, c[0x0][0x2d0], -R182.reuse ;  /* 0x0000b400ad9f7a23 */ /* 0x100fe400000108b6 */
[--C-:B------:R-:W-:Y:S01]  /*177c0*/  FFMA.FTZ R158, R163, c[0x0][0x2d0], -R182.reuse ;  /* 0x0000b400a39e7a23 */ /* 0x100fe200000108b6 */
[----:B------:R-:W-:Y:S01]  /*177d0*/  LDSM.16.MT88.4 R172, [R208+0x7880] ;  /* 0x00788000d0ac783b */ /* 0x000fe20000004200 */
[----:B------:R-:W-:Y:S02]  /*177e0*/  FMUL.FTZ R0, R5, c[0x0][0x2d0] ;  /* 0x0000b40005007a20 */ /* 0x000fe40000410000 */
        /* <DEDUP_REMOVED lines=9> */
[--C-:B------:R-:W-:Y:S02]  /*17880*/  FFMA.FTZ R243, R171, c[0x0][0x2d0], -R182.reuse ;  /* 0x0000b400abf37a23 */ /* 0x100fe400000108b6 */
[--C-:B------:R-:W-:Y:S02]  /*17890*/  FFMA.FTZ R246, R169, c[0x0][0x2d0], -R182.reuse ;  /* 0x0000b400a9f67a23 */ /* 0x100fe400000108b6 */
[----:B------:R-:W-:Y:S01]  /*178a0*/  LDSM.16.MT88.4 R168, [R204+0x6080] ;  /* 0x00608000cca8783b */ /* 0x000fe20000004200 */
[--C-:B------:R-:W-:Y:S02]  /*178b0*/  FFMA.FTZ R247, R167, c[0x0][0x2d0], -R182.reuse ;  /* 0x0000b400a7f77a23 */ /* 0x100fe400000108b6 */
[--C-:B------:R-:W-:Y:S02]  /*178c0*/  FFMA.FTZ R250, R165, c[0x0][0x2d0], -R182.reuse ;  /* 0x0000b400a5fa7a23 */ /* 0x100fe400000108b6 */
[----:B------:R-:W-:Y:S01]  /*178d0*/  MUFU.EX2 R159, R159 ;  /* 0x0000009f009f7308 */ /* 0x000fe20000000800 */
[C---:B------:R-:W-:Y:S02]  /*178e0*/  FMUL.FTZ R28, R2.reuse, R28 ;  /* 0x0000001c021c7220 */ /* 0x040fe40000410000 */
[----:B------:R-:W-:Y:S01]  /*178f0*/  LDSM.16.MT88.4 R164, [R205+0x6080] ;  /* 0x00608000cda4783b */ /* 0x000fe20000004200 */
[C---:B------:R-:W-:Y:S02]  /*17900*/  FMUL.FTZ R29, R2.reuse, R29 ;  /* 0x0000001d021d7220 */ /* 0x040fe40000410000 */
[C---:B------:R-:W-:Y:S02]  /*17910*/  FMUL.FTZ R32, R2.reuse, R32 ;  /* 0x0000002002207220 */ /* 0x040fe40000410000 */
[C---:B------:R-:W-:Y:S02]  /*17920*/  FMUL.FTZ R33, R2.reuse, R33 ;  /* 0x0000002102217220 */ /* 0x040fe40000410000 */
[----:B------:R-:W2:Y:S01]  /*17930*/  MUFU.EX2 R158, R158 ;  /* 0x0000009e009e7308 */ /* 0x000ea20000000800 */
[C---:B------:R-:W-:Y:S02]  /*17940*/  FMUL.FTZ R36, R2.reuse, R36 ;  /* 0x0000002402247220 */ /* 0x040fe40000410000 */
[----:B------:R-:W-:Y:S01]  /*17950*/  FMUL.FTZ R37, R2, R37 ;  /* 0x0000002502257220 */ /* 0x000fe20000410000 */
[----:B-1----:R-:W-:Y:S01]  /*17960*/  F2FP.BF16.PACK_AB R161, R176, R177 ;  /* 0x000000b1b0a1723e */ /* 0x002fe200000010ff */
        /* <DEDUP_REMOVED lines=19> */
[C---:B-1----:R-:W-:Y:S02]  /*17aa0*/  FMUL.FTZ R6, R0.reuse, R154 ;  /* 0x0000009a00067220 */ /* 0x042fe40000410000 */
[C---:B------:R-:W-:Y:S02]  /*17ab0*/  FMUL.FTZ R7, R0.reuse, R155 ;  /* 0x0000009b00077220 */ /* 0x040fe40000410000 */
[----:B------:R-:W1:Y:S01]  /*17ac0*/  LDSM.16.MT88.4 R152, [R205+0x4080] ;  /* 0x00408000cd98783b */ /* 0x000e620000004200 */
[C---:B------:R-:W-:Y:S01]  /*17ad0*/  FMUL.FTZ R10, R0.reuse, R134 ;  /* 0x00000086000a7220 */ /* 0x040fe20000410000 */
[----:B------:R-:W3:Y:S01]  /*17ae0*/  MUFU.EX2 R245, R245 ;  /* 0x000000f500f57308 */ /* 0x000ee20000000800 */
[C---:B------:R-:W-:Y:S02]  /*17af0*/  FMUL.FTZ R11, R0.reuse, R135 ;  /* 0x00000087000b7220 */ /* 0x040fe40000410000 */
[C---:B------:R-:W-:Y:S03]  /*17b00*/  HMMA.16816.F32.BF16 R4, R160.reuse, R12, R4 ;  /* 0x0000000ca004723c */ /* 0x040fe60000041804 */
[----:B------:R-:W4:Y:S02]  /*17b10*/  LDSM.16.MT88.4 R132, [R204+0x4080] ;  /* 0x00408000cc84783b */ /* 0x000f240000004200 */
[----:B------:R-:W-:Y:S02]  /*17b20*/  FMUL.FTZ R18, R0, R142 ;  /* 0x0000008e00127220 */ /* 0x000fe40000410000 */
[C---:B------:R-:W-:Y:S01]  /*17b30*/  FMUL.FTZ R12, R2.reuse, R136 ;  /* 0x00000088020c7220 */ /* 0x040fe20000410000 */
[C---:B------:R-:W-:Y:S01]  /*17b40*/  HMMA.16816.F32.BF16 R8, R160.reuse, R14, R8 ;  /* 0x0000000ea008723c */ /* 0x040fe20000041808 */
[----:B------:R-:W-:Y:S03]  /*17b50*/  MUFU.EX2 R247, R247 ;  /* 0x000000f700f77308 */ /* 0x000fe60000000800 */
[----:B------:R-:W-:Y:S02]  /*17b60*/  FMUL.FTZ R13, R2, R137 ;  /* 0x00000089020d7220 */ /* 0x000fe40000410000 */
[C---:B------:R-:W-:Y:S02]  /*17b70*/  FMUL.FTZ R19, R0.reuse, R143 ;  /* 0x0000008f00137220 */ /* 0x040fe40000410000 */
[C---:B------:R-:W-:Y:S01]  /*17b80*/  FMUL.FTZ R14, R0.reuse, R138 ;  /* 0x0000008a000e7220 */ /* 0x040fe20000410000 */
[----:B------:R-:W-:Y:S02]  /*17b90*/  LDSM.16.MT88.4 R140, [R206+0x5880] ;  /* 0x00588000ce8c783b */ /* 0x000fe40000004200 */
[----:B------:R-:W5:Y:S01]  /*17ba0*/  MUFU.EX2 R250, R250 ;  /* 0x000000fa00fa7308 */ /* 0x000f620000000800 */
[C---:B------:R-:W-:Y:S02]  /*17bb0*/  FMUL.FTZ R15, R0.reuse, R139 ;  /* 0x0000008b000f7220 */ /* 0x040fe40000410000 */
[C---:B------:R-:W-:Y:S02]  /*17bc0*/  FMUL.FTZ R26, R0.reuse, R150 ;  /* 0x00000096001a7220 */ /* 0x040fe40000410000 */
[C---:B------:R-:W-:Y:S01]  /*17bd0*/  FMUL.FTZ R27, R0.reuse, R151 ;  /* 0x00000097001b7220 */ /* 0x040fe20000410000 */
[----:B------:R-:W2:Y:S01]  /*17be0*/  LDSM.16.MT88.4 R136, [R208+0x5880] ;  /* 0x00588000d088783b */ /* 0x000ea20000004200 */
[C---:B------:R-:W-:Y:S01]  /*17bf0*/  FMUL.FTZ R30, R0.reuse, R30 ;  /* 0x0000001e001e7220 */ /* 0x040fe20000410000 */
[C---:B------:R-:W-:Y:S02]  /*17c00*/  HMMA.16816.F32.BF16 R12, R160.reuse, R20, R12 ;  /* 0x00000014a00c723c */ /* 0x040fe4000004180c */
[----:B------:R-:W-:Y:S01]  /*17c10*/  MUFU.EX2 R242, R242 ;  /* 0x000000f200f27308 */ /* 0x000fe20000000800 */
[C---:B------:R-:W-:Y:S02]  /*17c20*/  FMUL.FTZ R31, R0.reuse, R31 ;  /* 0x0000001f001f7220 */ /* 0x040fe40000410000 */
[----:B------:R-:W-:Y:S01]  /*17c30*/  FMUL.FTZ R34, R0, R34 ;  /* 0x0000002200227220 */ /* 0x000fe20000410000 */
[----:B------:R-:W-:Y:S01]  /*17c40*/  LDSM.16.MT88.4 R148, [R204+0x4880] ;  /* 0x00488000cc94783b */ /* 0x000fe20000004200 */
[C---:B------:R-:W-:Y:S01]  /*17c50*/  FMUL.FTZ R20, R2.reuse, R144 ;  /* 0x0000009002147220 */ /* 0x040fe20000410000 */
[C---:B------:R-:W-:Y:S04]  /*17c60*/  HMMA.16816.F32.BF16 R16, R160.reuse, R22, R16 ;  /* 0x00000016a010723c */ /* 0x040fe80000041810 */
[----:B------:R-:W-:Y:S01]  /*17c70*/  FMUL.FTZ R21, R2, R145 ;  /* 0x0000009102157220 */ /* 0x000fe20000410000 */
[----:B------:R-:W2:Y:S01]  /*17c80*/  MUFU.EX2 R249, R249 ;  /* 0x000000f900f97308 */ /* 0x000ea20000000800 */
[C---:B------:R-:W-:Y:S02]  /*17c90*/  FMUL.FTZ R35, R0.reuse, R35 ;  /* 0x0000002300237220 */ /* 0x040fe40000410000 */
[C---:B------:R-:W-:Y:S04]  /*17ca0*/  FMUL.FTZ R22, R0.reuse, R146 ;  /* 0x0000009200167220 */ /* 0x040fe80000410000 */
[C---:B------:R-:W-:Y:S02]  /*17cb0*/  FMUL.FTZ R23, R0.reuse, R147 ;  /* 0x0000009300177220 */ /* 0x040fe40000410000 */
[----:B------:R-:W-:Y:S01]  /*17cc0*/  LDSM.16.MT88.4 R144, [R205+0x4880] ;  /* 0x00488000cd90783b */ /* 0x000fe20000004200 */
[C---:B------:R-:W-:Y:S01]  /*17cd0*/  FMUL.FTZ R38, R0.reuse, R38 ;  /* 0x0000002600267220 */ /* 0x040fe20000410000 */
[----:B------:R-:W-:Y:S01]  /*17ce0*/  MUFU.EX2 R186, R186 ;  /* 0x000000ba00ba7308 */ /* 0x000fe20000000800 */
[C---:B------:R-:W-:Y:S02]  /*17cf0*/  FMUL.FTZ R39, R0.reuse, R39 ;  /* 0x0000002700277220 */ /* 0x040fe40000410000 */
[C---:B-1----:R-:W-:Y:S03]  /*17d00*/  HMMA.16816.F32.BF16 R20, R160.reuse, R152, R20 ;  /* 0x00000098a014723c */ /* 0x042fe60000041814 */
[C---:B------:R-:W-:Y:S02]  /*17d10*/  FMUL.FTZ R42, R0.reuse, R42 ;  /* 0x0000002a002a7220 */ /* 0x040fe40000410000 */
[C---:B------:R-:W-:Y:S02]  /*17d20*/  FMUL.FTZ R43, R0.reuse, R43 ;  /* 0x0000002b002b7220 */ /* 0x040fe40000410000 */
[C---:B------:R-:W-:Y:S01]  /*17d30*/  FMUL.FTZ R46, R0.reuse, R46 ;  /* 0x0000002e002e7220 */ /* 0x040fe20000410000 */
[C---:B------:R-:W-:Y:S01]  /*17d40*/  HMMA.16816.F32.BF16 R24, R160.reuse, R154, R24 ;  /* 0x0000009aa018723c */ /* 0x040fe20000041818 */
[----:B------:R-:W-:Y:S01]  /*17d50*/  LDSM.16.MT88.4 R152, [R208+0x6080] ;  /* 0x00608000d098783b */ /* 0x000fe20000004200 */
[----:B------:R-:W-:Y:S02]  /*17d60*/  MUFU.EX2 R185, R185 ;  /* 0x000000b900b97308 */ /* 0x000fe40000000800 */
[C---:B------:R-:W-:Y:S02]  /*17d70*/  FMUL.FTZ R47, R0.reuse, R47 ;  /* 0x0000002f002f7220 */ /* 0x040fe40000410000 */
[C---:B------:R-:W-:Y:S02]  /*17d80*/  FMUL.FTZ R50, R0.reuse, R50 ;  /* 0x0000003200327220 */ /* 0x040fe40000410000 */
[C---:B----4-:R-:W-:Y:S04]  /*17d90*/  HMMA.16816.F32.BF16 R28, R160.reuse, R132, R28 ;  /* 0x00000084a01c723c */ /* 0x050fe8000004181c */
[C---:B------:R-:W-:Y:S02]  /*17da0*/  FMUL.FTZ R51, R0.reuse, R51 ;  /* 0x0000003300337220 */ /* 0x040fe40000410000 */
[C---:B------:R-:W-:Y:S02]  /*17db0*/  FMUL.FTZ R54, R0.reuse, R54 ;  /* 0x0000003600367220 */ /* 0x040fe40000410000 */
        /* <DEDUP_REMOVED lines=11> */
[C---:B------:R-:W-:Y:S04]  /*17e70*/  HMMA.16816.F32.BF16 R44, R160.reuse, R140, R44 ;  /* 0x0000008ca02c723c */ /* 0x040fe8000004182c */
[----:B------:R-:W-:Y:S02]  /*17e80*/  FMUL.FTZ R67, R0, R67 ;  /* 0x0000004300437220 */ /* 0x000fe40000410000 */
        /* <DEDUP_REMOVED lines=14> */
[C---:B--2---:R-:W-:Y:S04]  /*17f70*/  HMMA.16816.F32.BF16 R60, R160.reuse, R136, R60 ;  /* 0x00000088a03c723c */ /* 0x044fe8000004183c */
[C---:B------:R-:W-:Y:S02]  /*17f80*/  FMUL.FTZ R78, R0.reuse, R78 ;  /* 0x0000004e004e7220 */ /* 0x040fe40000410000 */
[----:B------:R-:W-:Y:S02]  /*17f90*/  FMUL.FTZ R79, R0, R79 ;  /* 0x0000004f004f7220 */ /* 0x000fe40000410000 */
[C---:B------:R-:W-:Y:S01]  /*17fa0*/  HMMA.16816.F32.BF16 R64, R160.reuse, R138, R64 ;  /* 0x0000008aa040723c */ /* 0x040fe20000041840 */
[----:B------:R-:W2:Y:S03]  /*17fb0*/  LDSM.16.MT88.4 R136, [R205+0x7080] ;  /* 0x00708000cd88783b */ /* 0x000ea60000004200 */
        /* <DEDUP_REMOVED lines=25> */
[C---:B------:R-:W-:Y:S04]  /*18150*/  FMUL.FTZ R96, R2.reuse, R96 ;  /* 0x0000006002607220 */ /* 0x040fe80000410000 */
[----:B------:R-:W-:Y:S01]  /*18160*/  FMUL.FTZ R97, R2, R97 ;  /* 0x0000006102617220 */ /* 0x000fe20000410000 */
        /* <DEDUP_REMOVED lines=47> */
[----:B------:R-:W-:Y:S01]  /*18460*/  F2FP.BF16.PACK_AB R132, R244, R241 ;  /* 0x000000f1f484723e */ /* 0x000fe200000010ff */
[--C-:B------:R-:W-:Y:S01]  /*18470*/  FFMA.FTZ R239, R239, c[0x0][0x2d0], -R182.reuse ;  /* 0x0000b400efef7a23 */ /* 0x100fe200000108b6 */
[----:B------:R-:W-:Y:S03]  /*18480*/  F2FP.BF16.PACK_AB R133, R246, R243 ;  /* 0x000000f3f685723e */ /* 0x000fe600000010ff */
[----:B------:R-:W-:Y:S01]  /*18490*/  HMMA.16816.F32.BF16 R128, R160, R134, R128 ;  /* 0x00000086a080723c */ /* 0x000fe20000041880 */
[----:B------:R-:W1:Y:S01]  /*184a0*/  LDSM.16.MT88.4 R160, [R206+0x6080] ;  /* 0x00608000cea0783b */ /* 0x000e620000004200 */
[----:B------:R-:W-:Y:S01]  /*184b0*/  MUFU.EX2 R239, R239 ;  /* 0x000000ef00ef7308 */ /* 0x000fe20000000800 */
[--C-:B------:R-:W-:Y:S02]  /*184c0*/  FFMA.FTZ R240, R187, c[0x0][0x2d0], -R182.reuse ;  /* 0x0000b400bbf07a23 */ /* 0x100fe400000108b6 */
[--C-:B------:R-:W-:Y:S02]  /*184d0*/  FFMA.FTZ R183, R183, c[0x0][0x2d0], -R182.reuse ;  /* 0x0000b400b7b77a23 */ /* 0x100fe400000108b6 */
[----:B---3--:R-:W-:Y:S01]  /*184e0*/  F2FP.BF16.PACK_AB R134, R245, R248 ;  /* 0x000000f8f586723e */ /* 0x008fe200000010ff */
[----:B------:R-:W-:Y:S01]  /*184f0*/  FFMA.FTZ R182, R157, c[0x0][0x2d0], -R182 ;  /* 0x0000b4009db67a23 */ /* 0x000fe200000108b6 */
[----:B-----5:R-:W-:Y:S03]  /*18500*/  F2FP.BF16.PACK_AB R135, R250, R247 ;  /* 0x000000f7fa87723e */ /* 0x020fe600000010ff */
[----:B------:R-:W3:Y:S01]  /*18510*/  MUFU.EX2 R240, R240 ;  /* 0x000000f000f07308 */ /* 0x000ee20000000800 */
[----:B------:R-:W-:Y:S01]  /*18520*/  FFMA.FTZ R181, R2, R231, R181 ;  /* 0x000000e702b57223 */ /* 0x000fe200000100b5 */
[-C--:B------:R-:W-:Y:S01]  /*18530*/  MOV R157, R156.reuse ;  /* 0x0000009c009d7202 */ /* 0x080fe20000000f00 */
[----:B------:R-:W-:Y:S01]  /*18540*/  FFMA.FTZ R177, R0, R229, R177 ;  /* 0x000000e500b17223 */ /* 0x000fe200000100b1 */
[C---:B--2---:R-:W-:Y:S05]  /*18550*/  HMMA.16816.F32.BF16 R4, R132.reuse, R136, R4 ;  /* 0x000000888404723c */ /* 0x044fea0000041804 */
[----:B------:R-:W-:Y:S01]  /*18560*/  FADD.FTZ R180, R180, R181 ;  /* 0x000000b5b4b47221 */ /* 0x000fe20000010000 */
[----:B------:R-:W-:Y:S01]  /*18570*/  MUFU.EX2 R183, R183 ;  /* 0x000000b700b77308 */ /* 0x000fe20000000800 */
[----:B------:R-:W-:Y:S01]  /*18580*/  FADD.FTZ R176, R176, R177 ;  /* 0x000000b1b0b07221 */ /* 0x000fe20000010000 */
[C---:B------:R-:W-:Y:S01]  /*18590*/  HMMA.16816.F32.BF16 R8, R132.reuse, R138, R8 ;  /* 0x0000008a8408723c */ /* 0x040fe20000041808 */
[----:B------:R-:W2:Y:S03]  /*185a0*/  LDSM.16.MT88.4 R136, [R206+0x7880] ;  /* 0x00788000ce88783b */ /* 0x000ea60000004200 */
[----:B------:R-:W-:Y:S01]  /*185b0*/  FADD.FTZ R179, R179, R180 ;  /* 0x000000b4b3b37221 */ /* 0x000fe20000010000 */
[----:B------:R-:W-:Y:S01]  /*185c0*/  MOV R0, R156 ;  /* 0x0000009c00007202 */ /* 0x000fe20000000f00 */
[----:B------:R-:W-:Y:S01]  /*185d0*/  FADD.FTZ R159, R159, R176 ;  /* 0x000000b09f9f7221 */ /* 0x000fe20000010000 */
[----:B------:R-:W-:Y:S01]  /*185e0*/  MOV R2, R3 ;  /* 0x0000000300027202 */ /* 0x000fe20000000f00 */
[C---:B----4-:R-:W-:Y:S01]  /*185f0*/  HMMA.16816.F32.BF16 R12, R132.reuse, R140, R12 ;  /* 0x0000008c840c723c */ /* 0x050fe2000004180c */
[----:B------:R-:W4:Y:S03]  /*18600*/  MUFU.EX2 R182, R182 ;  /* 0x000000b600b67308 */ /* 0x000f260000000800 */
[----:B------:R-:W-:Y:S02]  /*18610*/  FADD.FTZ R178, R178, R179 ;  /* 0x000000b3b2b27221 */ /* 0x000fe40000010000 */
[----:B------:R-:W-:Y:S02]  /*18620*/  FADD.FTZ R158, R158, R159 ;  /* 0x0000009f9e9e7221 */ /* 0x000fe40000010000 */
[C---:B------:R-:W-:Y:S01]  /*18630*/  HMMA.16816.F32.BF16 R16, R132.reuse, R142, R16 ;  /* 0x0000008e8410723c */ /* 0x040fe20000041810 */
[----:B------:R-:W5:Y:S03]  /*18640*/  LDSM.16.MT88.4 R140, [R205+0x7880] ;  /* 0x00788000cd8c783b */ /* 0x000f660000004200 */
[----:B------:R-:W-:Y:S04]  /*18650*/  FADD.FTZ R243, R243, R158 ;  /* 0x0000009ef3f37221 */ /* 0x000fe80000010000 */
[C---:B------:R-:W-:Y:S04]  /*18660*/  HMMA.16816.F32.BF16 R20, R132.reuse, R144, R20 ;  /* 0x000000908414723c */ /* 0x040fe80000041814 */
[----:B------:R-:W-:Y:S04]  /*18670*/  FADD.FTZ R246, R246, R243 ;  /* 0x000000f3f6f67221 */ /* 0x000fe80000010000 */
[C---:B------:R-:W-:Y:S01]  /*18680*/  HMMA.16816.F32.BF16 R24, R132.reuse, R146, R24 ;  /* 0x000000928418723c */ /* 0x040fe20000041818 */
[----:B------:R-:W2:Y:S03]  /*18690*/  LDSM.16.MT88.4 R144, [R204+0x7880] ;  /* 0x00788000cc90783b */ /* 0x000ea60000004200 */
[----:B------:R-:W-:Y:S04]  /*186a0*/  FADD.FTZ R247, R247, R246 ;  /* 0x000000f6f7f77221 */ /* 0x000fe80000010000 */
[C---:B------:R-:W-:Y:S04]  /*186b0*/  HMMA.16816.F32.BF16 R28, R132.reuse, R148, R28 ;  /* 0x00000094841c723c */ /* 0x040fe8000004181c */
[----:B------:R-:W-:Y:S04]  /*186c0*/  FADD.FTZ R250, R250, R247 ;  /* 0x000000f7fafa7221 */ /* 0x000fe80000010000 */
[C---:B------:R-:W-:Y:S01]  /*186d0*/  HMMA.16816.F32.BF16 R32, R132.reuse, R150, R32 ;  /* 0x000000968420723c */ /* 0x040fe20000041820 */
[----:B------:R-:W2:Y:S07]  /*186e0*/  LDSM.16.MT88.4 R148, [R208+0x9080] ;  /* 0x00908000d094783b */ /* 0x000eae0000004200 */
[C---:B------:R-:W-:Y:S08]  /*186f0*/  HMMA.16816.F32.BF16 R36, R132.reuse, R152, R36 ;  /* 0x000000988424723c */ /* 0x040ff00000041824 */
[C---:B------:R-:W-:Y:S08]  /*18700*/  HMMA.16816.F32.BF16 R40, R132.reuse, R154, R40 ;  /* 0x0000009a8428723c */ /* 0x040ff00000041828 */
[C---:B-1----:R-:W-:Y:S07]  /*18710*/  HMMA.16816.F32.BF16 R44, R132.reuse, R160, R44 ;  /* 0x000000a0842c723c */ /* 0x042fee000004182c */
[----:B------:R-:W-:Y:S01]  /*18720*/  F2FP.BF16.PACK_AB R160, R249, R242 ;  /* 0x000000f2f9a0723e */ /* 0x000fe200000010ff */
[C---:B------:R-:W-:Y:S04]  /*18730*/  HMMA.16816.F32.BF16 R48, R132.reuse, R162, R48 ;  /* 0x000000a28430723c */ /* 0x040fe80000041830 */
[----:B---3--:R-:W-:Y:S01]  /*18740*/  F2FP.BF16.PACK_AB R161, R240, R239 ;  /* 0x000000eff0a1723e */ /* 0x008fe200000010ff */
[----:B------:R-:W-:Y:S02]  /*18750*/  FADD.FTZ R239, R239, R250 ;  /* 0x000000faefef7221 */ /* 0x000fe40000010000 */
[----:B------:R-:W-:Y:S01]  /*18760*/  F2FP.BF16.PACK_AB R162, R185, R186 ;  /* 0x000000bab9a2723e */ /* 0x000fe200000010ff */
[C---:B------:R-:W-:Y:S04]  /*18770*/  HMMA.16816.F32.BF16 R52, R132.reuse, R164, R52 ;  /* 0x000000a48434723c */ /* 0x040fe80000041834 */
[----:B----4-:R-:W-:Y:S01]  /*18780*/  F2FP.BF16.PACK_AB R163, R182, R183 ;  /* 0x000000b7b6a3723e */ /* 0x010fe200000010ff */
[----:B------:R-:W-:Y:S03]  /*18790*/  FADD.FTZ R240, R240, R239 ;  /* 0x000000eff0f07221 */ /* 0x000fe60000010000 */
[C---:B------:R-:W-:Y:S01]  /*187a0*/  HMMA.16816.F32.BF16 R56, R132.reuse, R166, R56 ;  /* 0x000000a68438723c */ /* 0x040fe20000041838 */
[----:B------:R-:W-:Y:S03]  /*187b0*/  LDSM.16.MT88.4 R164, [R206+0x5080] ;  /* 0x00508000cea4783b */ /* 0x000fe60000004200 */
        /* <DEDUP_REMOVED lines=8> */
[C---:B--2---:R-:W-:Y:S08]  /*18840*/  HMMA.16816.F32.BF16 R76, R132.reuse, R136, R76 ;  /* 0x00000088844c723c */ /* 0x044ff0000004184c */
        /* <DEDUP_REMOVED lines=12> */
[C---:B------:R-:W-:Y:S08]  /*18910*/  HMMA.16816.F32.BF16 R112, R132.reuse, R138, R112 ;  /* 0x0000008a8470723c */ /* 0x040ff00000041870 */
[C---:B--2---:R-:W-:Y:S08]  /*18920*/  HMMA.16816.F32.BF16 R116, R132.reuse, R140, R116 ;  /* 0x0000008c8474723c */ /* 0x044ff00000041874 */
[C---:B------:R-:W-:Y:S08]  /*18930*/  HMMA.16816.F32.BF16 R120, R132.reuse, R142, R120 ;  /* 0x0000008e8478723c */ /* 0x040ff00000041878 */
[C---:B---3--:R-:W-:Y:S08]  /*18940*/  HMMA.16816.F32.BF16 R124, R132.reuse, R144, R124 ;  /* 0x00000090847c723c */ /* 0x048ff0000004187c */
[----:B------:R-:W-:Y:S08]  /*18950*/  HMMA.16816.F32.BF16 R128, R132, R146, R128 ;  /* 0x000000928480723c */ /* 0x000ff00000041880 */
[C---:B----4-:R-:W-:Y:S01]  /*18960*/  HMMA.16816.F32.BF16 R152, R160.reuse, R148, R4 ;  /* 0x00000094a098723c */ /* 0x050fe20000041804 */
[----:B------:R-:W1:Y:S07]  /*18970*/  LDSM.16.MT88.4 R4, [R208+0x6880] ;  /* 0x00688000d004783b */ /* 0x000e6e0000004200 */
[C---:B------:R-:W-:Y:S01]  /*18980*/  HMMA.16816.F32.BF16 R132, R160.reuse, R150, R8 ;  /* 0x00000096a084723c */ /* 0x040fe20000041808 */
[----:B------:R-:W2:Y:S07]  /*18990*/  LDSM.16.MT88.4 R8, [R206+0x6880] ;  /* 0x00688000ce08783b */ /* 0x000eae0000004200 */
[C---:B------:R-:W-:Y:S01]  /*189a0*/  HMMA.16816.F32.BF16 R136, R160.reuse, R164, R12 ;  /* 0x000000a4a088723c */ /* 0x040fe2000004180c */
[----:B------:R-:W3:Y:S07]  /*189b0*/  LDSM.16.MT88.4 R12, [R205+0x6880] ;  /* 0x00688000cd0c783b */ /* 0x000eee0000004200 */
[C---:B------:R-:W-:Y:S01]  /*189c0*/  HMMA.16816.F32.BF16 R140, R160.reuse, R166, R16 ;  /* 0x000000a6a08c723c */ /* 0x040fe20000041810 */
[----:B------:R-:W4:Y:S07]  /*189d0*/  LDSM.16.MT88.4 R16, [R204+0x6880] ;  /* 0x00688000cc10783b */ /* 0x000f2e0000004200 */
[C---:B------:R-:W-:Y:S01]  /*189e0*/  HMMA.16816.F32.BF16 R144, R160.reuse, R168, R20 ;  /* 0x000000a8a090723c */ /* 0x040fe20000041814 */
[----:B------:R-:W5:Y:S07]  /*189f0*/  LDSM.16.MT88.4 R20, [R208+0x8080] ;  /* 0x00808000d014783b */ /* 0x000f6e0000004200 */
[C---:B------:R-:W-:Y:S01]  /*18a00*/  HMMA.16816.F32.BF16 R148, R160.reuse, R170, R24 ;  /* 0x000000aaa094723c */ /* 0x040fe20000041818 */
[----:B------:R-:W3:Y:S07]  /*18a10*/  LDSM.16.MT88.4 R24, [R206+0x8080] ;  /* 0x00808000ce18783b */ /* 0x000eee0000004200 */
[C---:B------:R-:W-:Y:S01]  /*18a20*/  HMMA.16816.F32.BF16 R28, R160.reuse, R172, R28 ;  /* 0x000000aca01c723c */ /* 0x040fe2000004181c */
[----:B------:R-:W3:Y:S07]  /*18a30*/  LDSM.16.MT88.4 R164, [R205+0x8080] ;  /* 0x00808000cda4783b */ /* 0x000eee0000004200 */
[C---:B------:R-:W-:Y:S01]  /*18a40*/  HMMA.16816.F32.BF16 R32, R160.reuse, R174, R32 ;  /* 0x000000aea020723c */ /* 0x040fe20000041820 */
[----:B------:R-:W4:Y:S07]  /*18a50*/  LDSM.16.MT88.4 R168, [R204+0x8080] ;  /* 0x00808000cca8783b */ /* 0x000f2e0000004200 */
[C---:B-1----:R-:W-:Y:S01]  /*18a60*/  HMMA.16816.F32.BF16 R36, R160.reuse, R4, R36 ;  /* 0x00000004a024723c */ /* 0x042fe20000041824 */
[----:B------:R-:W1:Y:S07]  /*18a70*/  LDSM.16.MT88.4 R172, [R208+0x9880] ;  /* 0x00988000d0ac783b */ /* 0x000e6e0000004200 */
        /* <DEDUP_REMOVED lines=20> */
[C---:B------:R-:W-:Y:S07]  /*18bc0*/  HMMA.16816.F32.BF16 R108, R160.reuse, R4, R108 ;  /* 0x00000004a06c723c */ /* 0x040fee000004186c */
[----:B------:R-:W-:Y:S01]  /*18bd0*/  FADD.FTZ R5, R241, R178 ;  /* 0x000000b2f1057221 */ /* 0x000fe20000010000 */
[C---:B------:R-:W-:Y:S04]  /*18be0*/  HMMA.16816.F32.BF16 R112, R160.reuse, R6, R112 ;  /* 0x00000006a070723c */ /* 0x040fe80000041870 */
[----:B------:R-:W-:Y:S04]  /*18bf0*/  FADD.FTZ R5, R244, R5 ;  /* 0x00000005f4057221 */ /* 0x000fe80000010000 */
[C---:B--2---:R-:W-:Y:S04]  /*18c00*/  HMMA.16816.F32.BF16 R116, R160.reuse, R8, R116 ;  /* 0x00000008a074723c */ /* 0x044fe80000041874 */
[----:B------:R-:W-:Y:S04]  /*18c10*/  FADD.FTZ R248, R248, R5 ;  /* 0x00000005f8f87221 */ /* 0x000fe80000010000 */
[C---:B------:R-:W-:Y:S04]  /*18c20*/  HMMA.16816.F32.BF16 R120, R160.reuse, R10, R120 ;  /* 0x0000000aa078723c */ /* 0x040fe80000041878 */
[----:B------:R-:W-:Y:S04]  /*18c30*/  FADD.FTZ R245, R245, R248 ;  /* 0x000000f8f5f57221 */ /* 0x000fe80000010000 */
[C---:B---3--:R-:W-:Y:S04]  /*18c40*/  HMMA.16816.F32.BF16 R124, R160.reuse, R12, R124 ;  /* 0x0000000ca07c723c */ /* 0x048fe8000004187c */
[----:B------:R-:W-:Y:S04]  /*18c50*/  FADD.FTZ R242, R242, R245 ;  /* 0x000000f5f2f27221 */ /* 0x000fe80000010000 */
[----:B------:R-:W-:Y:S04]  /*18c60*/  HMMA.16816.F32.BF16 R128, R160, R14, R128 ;  /* 0x0000000ea080723c */ /* 0x000fe80000041880 */
[----:B------:R-:W-:Y:S04]  /*18c70*/  FADD.FTZ R249, R249, R242 ;  /* 0x000000f2f9f97221 */ /* 0x000fe80000010000 */
[----:B------:R-:W-:Y:S04]  /*18c80*/  FADD.FTZ R186, R186, R249 ;  /* 0x000000f9baba7221 */ /* 0x000fe80000010000 */
[----:B------:R-:W-:Y:S01]  /*18c90*/  FADD.FTZ R231, R185, R186 ;  /* 0x000000bab9e77221 */ /* 0x000fe20000010000 */
[----:B------:R-:W-:-:S05]  /*18ca0*/  @P0 BRA `(.L_x_1738) ;  /* 0xffffd06000000947 */ /* 0x000fca000383ffff */
.L_x_1733:
[----:B------:R-:W-:-:S13]  /*18cb0*/  ISETP.LE.AND P0, PT, RZ, UR13, PT ;  /* 0x0000000dff007c0c */ /* 0x000fda000bf03270 */
[----:B------:R-:W-:Y:S05]  /*18cc0*/  @!P0 BRA `(.L_x_1739) ;  /* 0x00002b8000008947 */ /* 0x000fea0003800000 */
[----:B------:R-:W-:Y:S01]  /*18cd0*/  IADD3 R230, -R189, 0x30, RZ ;  /* 0x00000030bde67810 */ /* 0x000fe20007ffe1ff */
[C---:B------:R-:W-:Y:S01]  /*18ce0*/  IMAD.SHL.U32 R233, R188.reuse, 0x2, RZ ;  /* 0x00000002bce97824 */ /* 0x040fe200078e00ff */
[----:B------:R-:W-:Y:S02]  /*18cf0*/  SHF.L.U64.HI R232, R188, 0x1, R191 ;  /* 0x00000001bce87819 */ /* 0x000fe400000102bf */
.L_x_1744:
[----:B------:R-:W-:Y:S01]  /*18d00*/  SHF.R.S32.HI R5, RZ, 0x1f, R220 ;  /* 0x0000001fff057819 */ /* 0x000fe200000114dc */
[----:B------:R-:W-:Y:S01]  /*18d10*/  IMAD.WIDE.U32 R6, R220, c[0x0][0x208], RZ ;  /* 0x00008200dc067a25 */ /* 0x000fe200078e00ff */
[----:B------:R-:W-:Y:S01]  /*18d20*/  SHF.R.S32.HI R2, RZ, 0x1f, R219 ;  /* 0x0000001fff027819 */ /* 0x000fe200000114db */
[----:B------:R-:W-:Y:S04]  /*18d30*/  DEPBAR.LE SB0, 0x0 ;  /* 0x000080000000791a */ /* 0x000fe80000000000 */
[----:B------:R-:W-:Y:S01]  /*18d40*/  BAR.SYNC.DEFER_BLOCKING 0x0 ;  /* 0x0000000000007b1d */ /* 0x000fe20000010000 */
[----:B------:R-:W-:Y:S01]  /*18d50*/  IMAD R5, R5, c[0x0][0x208], RZ ;  /* 0x0000820005057a24 */ /* 0x000fe200078e02ff */
[----:B------:R-:W-:Y:S01]  /*18d60*/  ISETP.GE.AND P1, PT, R221, c[0x0][0x1d4], PT ;  /* 0x00007500dd007a0c */ /* 0x000fe20003f26270 */
[----:B------:R-:W-:Y:S01]  /*18d70*/  IMAD R2, R2, c[0x0][0x218], RZ ;  /* 0x0000860002027a24 */ /* 0x000fe200078e02ff */
[----:B------:R-:W-:Y:S01]  /*18d80*/  SHF.L.U64.HI R235, R227, 0x1, R228 ;  /* 0x00000001e3eb7819 */ /* 0x000fe200000102e4 */
[----:B------:R-:W-:Y:S01]  /*18d90*/  IMAD R5, R220, c[0x0][0x20c], R5 ;  /* 0x00008300dc057a24 */ /* 0x000fe200078e0205 */
[----:B------:R-:W-:Y:S01]  /*18da0*/  SHF.L.U64.HI R159, R226, 0x1, R225 ;  /* 0x00000001e29f7819 */ /* 0x000fe200000102e1 */
[----:B------:R-:W-:Y:S01]  /*18db0*/  IMAD R2, R219, c[0x0][0x21c], R2 ;  /* 0x00008700db027a24 */ /* 0x000fe200078e0202 */
[----:B------:R-:W-:Y:S01]  /*18dc0*/  SHF.L.U64.HI R156, R224, 0x1, R223 ;  /* 0x00000001e09c7819 */ /* 0x000fe200000102df */
[----:B------:R-:W-:Y:S02]  /*18dd0*/  IMAD.IADD R7, R7, 0x1, R5 ;  /* 0x0000000107077824 */ /* 0x000fe400078e0205 */
[----:B------:R-:W-:Y:S02]  /*18de0*/  IMAD.SHL.U32 R234, R227, 0x2, RZ ;  /* 0x00000002e3ea7824 */ /* 0x000fe400078e00ff */
[----:B------:R-:W-:Y:S04]  /*18df0*/  IMAD.WIDE.U32 R6, R219, c[0x0][0x218], R6 ;  /* 0x00008600db067a25 */ /* 0x000fe800078e0006 */
[----:B------:R-:W-:Y:S01]  /*18e00*/  IMAD.SHL.U32 R158, R226, 0x2, RZ ;  /* 0x00000002e29e7824 */ /* 0x000fe200078e00ff */
[----:B------:R-:W-:Y:S04]  /*18e10*/  IADD3 R0, P0, R6, UR28, RZ ;  /* 0x0000001c06007c10 */ /* 0x000fe8000ff1e0ff */
[----:B------:R-:W-:Y:S01]  /*18e20*/  IADD3.X R7, R7, UR12, R2, P0, !PT ;  /* 0x0000000c07077c10 */ /* 0x000fe200087fe402 */
[----:B------:R-:W-:Y:S01]  /*18e30*/  IMAD.SHL.U32 R2, R224, 0x2, RZ ;  /* 0x00000002e0027824 */ /* 0x000fe200078e00ff */
[----:B------:R-:W-:Y:S01]  /*18e40*/  LDSM.16.M88.4 R24, [R214] ;  /* 0x00000000d618783b */ /* 0x000fe20000000200 */
[C---:B------:R-:W-:Y:S01]  /*18e50*/  LEA R4, P0, R0.reuse, c[0x0][0x1f8], 0x1 ;  /* 0x00007e0000047a11 */ /* 0x040fe200078008ff */
[----:B------:R-:W-:Y:S02]  /*18e60*/  BSSY B0, `(.L_x_1740) ;  /* 0x0000030000007945 */ /* 0x000fe40003800000 */
[----:B------:R-:W-:Y:S01]  /*18e70*/  LDSM.16.M88.4 R8, [R213+0xa080] ;  /* 0x00a08000d508783b */ /* 0x000fe20000000200 */
[----:B------:R-:W-:Y:S03]  /*18e80*/  LEA.HI.X R15, R0, c[0x0][0x1fc], R7, 0x1, P0 ;  /* 0x00007f00000f7a11 */ /* 0x000fe600000f0c07 */
[----:B------:R-:W1:Y:S04]  /*18e90*/  SHFL.IDX PT, R7, R4, RZ, 0x181f ;  /* 0x00181fff04077589 */ /* 0x000e6800000e0000 */
[----:B------:R-:W-:Y:S04]  /*18ea0*/  LDSM.16.M88.4 R16, [R213+0xa880] ;  /* 0x00a88000d510783b */ /* 0x000fe80000000200 */
[----:B------:R-:W2:Y:S04]  /*18eb0*/  SHFL.IDX PT, R0, R15, RZ, 0x181f ;  /* 0x00181fff0f007589 */ /* 0x000ea800000e0000 */
[----:B------:R3:W4:Y:S04]  /*18ec0*/  LDSM.16.M88.4 R160, [R213+0xb080] ;  /* 0x00b08000d5a0783b */ /* 0x0007280000000200 */
[----:B------:R3:W3:Y:S04]  /*18ed0*/  LDSM.16.M88.4 R164, [R212] ;  /* 0x00000000d4a4783b */ /* 0x0006e80000000200 */
[----:B------:R3:W3:Y:S04]  /*18ee0*/  LDSM.16.M88.4 R168, [R211] ;  /* 0x00000000d3a8783b */ /* 0x0006e80000000200 */
        /* <DEDUP_REMOVED lines=16> */
[----:B------:R-:W-:Y:S02]  /*18ff0*/  IMAD.X R7, R0, 0x1, R156, P0 ;  /* 0x0000000100077824 */ /* 0x000fe400000e069c */
[----:B------:R-:W-:Y:S03]  /*19000*/  IMAD.MOV.U32 R0, RZ, RZ, R3 ;  /* 0x000000ffff007224 */ /* 0x000fe600078e0003 */
[----:B------:R1:W-:Y:S05]  /*19010*/  LDGSTS.E.BYPASS.LTC128B.128 [R222+0x8880], [R6.64], !P4 ;  /* 0x0888000006de7fae */ /* 0x0003ea000e101d5a */
[----:B------:R-:W-:-:S05]  /*19020*/  @P1 BRA `(.L_x_1741) ;  /* 0x0000013000001947 */ /* 0x000fca0003800000 */
[----:B----4-:R-:W-:-:S05]  /*19030*/  BRA.DIV ~URZ, `(.L_x_1742) ;  /* 0x00005de27f007947 */ /* 0x010fca000b800000 */
[----:B------:R2:W4:Y:S04]  /*19040*/  SHFL.IDX PT, R5, R15, 0x1, 0x181f ;  /* 0x00381f000f057f89 */ /* 0x00052800000e0000 */
[----:B-1----:R2:W1:Y:S02]  /*19050*/  SHFL.IDX PT, R13, R4, 0x1, 0x181f ;  /* 0x00381f00040d7f89 */ /* 0x00246400000e0000 */
.L_x_1764:
[----:B-1----:R-:W-:Y:S02]  /*19060*/  IADD3 R20, P0, R13, R233, RZ ;  /* 0x000000e90d147210 */ /* 0x002fe40007f1e0ff */
[----:B------:R-:W-:Y:S03]  /*19070*/  ISETP.GE.AND P1, PT, R221, c[0x0][0x1d4], PT ;  /* 0x00007500dd007a0c */ /* 0x000fe60003f26270 */
[----:B----4-:R-:W-:Y:S01]  /*19080*/  IMAD.X R21, R5, 0x1, R232, P0 ;  /* 0x0000000105157824 */ /* 0x010fe200000e06e8 */
[----:B------:R-:W-:Y:S04]  /*19090*/  IADD3 R14, P0, R13, R234, RZ ;  /* 0x000000ea0d0e7210 */ /* 0x000fe80007f1e0ff */
[----:B------:R-:W-:Y:S01]  /*190a0*/  @!PT LDS RZ, [RZ] ;  /* 0x00000000fffff984 */ /* 0x000fe20000000800 */
[----:B------:R-:W-:Y:S01]  /*190b0*/  @!PT LDS RZ, [RZ] ;  /* 0x00000000fffff984 */ /* 0x000fe20000000800 */
[----:B------:R-:W-:Y:S01]  /*190c0*/  @!PT LDS RZ, [RZ] ;  /* 0x00000000fffff984 */ /* 0x000fe20000000800 */
[----:B------:R1:W-:Y:S01]  /*190d0*/  LDGSTS.E.BYPASS.LTC128B.128 [R222+0x5080], [R20.64], !P6 ;  /* 0x0508000014de7fae */ /* 0x0003e2000f101d5a */
[----:B--2---:R-:W-:Y:S01]  /*190e0*/  IMAD.X R15, R5, 0x1, R235, P0 ;  /* 0x00000001050f7824 */ /* 0x004fe200000e06eb */
[----:B------:R-:W-:Y:S04]  /*190f0*/  IADD3 R6, P0, R13, R158, RZ ;  /* 0x0000009e0d067210 */ /* 0x000fe80007f1e0ff */
[----:B------:R1:W-:Y:S01]  /*19100*/  LDGSTS.E.BYPASS.LTC128B.128 [R222+0x6880], [R14.64], !P1 ;  /* 0x068800000ede7fae */ /* 0x0003e2000c901d5a */
[----:B------:R-:W-:Y:S01]  /*19110*/  IMAD.X R7, R5, 0x1, R159, P0 ;  /* 0x0000000105077824 */ /* 0x000fe200000e069f */
[----:B------:R-:W-:Y:S04]  /*19120*/  IADD3 R4, P0, R13, R2, RZ ;  /* 0x000000020d047210 */ /* 0x000fe80007f1e0ff */
[----:B------:R1:W-:Y:S01]  /*19130*/  LDGSTS.E.BYPASS.LTC128B.128 [R222+0x8080], [R6.64], !P5 ;  /* 0x0808000006de7fae */ /* 0x0003e2000e901d5a */
[----:B------:R-:W-:Y:S05]  /*19140*/  IMAD.X R5, R5, 0x1, R156, P0 ;  /* 0x0000000105057824 */ /* 0x000fea00000e069c */
[----:B------:R1:W-:Y:S03]  /*19150*/  LDGSTS.E.BYPASS.LTC128B.128 [R222+0x9880], [R4.64], !P4 ;  /* 0x0988000004de7fae */ /* 0x0003e6000e101d5a */
.L_x_1741:
[----:B----4-:R-:W-:Y:S05]  /*19160*/  BSYNC B0 ;  /* 0x0000000000007941 */ /* 0x010fea0003800000 */
.L_x_1740:
[----:B------:R-:W0:Y:S01]  /*19170*/  LDGDEPBAR ;  /* 0x00000000000079af */ /* 0x000e220000000000 */
[----:B------:R-:W-:Y:S01]  /*19180*/  WARPSYNC 0xffffffff ;  /* 0xffffffff00007948 */ /* 0x000fe20003800000 */
[C---:B-1----:R-:W-:Y:S01]  /*19190*/  HMMA.16816.F32.BF16 R4, R24.reuse, R8, RZ ;  /* 0x000000081804723c */ /* 0x042fe200000418ff */
[----:B------:R-:W-:Y:S02]  /*191a0*/  UISETP.GE.AND UP0, UPT, UR13, 0x1, UPT ;  /* 0x000000010d00788c */ /* 0x000fe4000bf06270 */
[----:B------:R-:W-:Y:S04]  /*191b0*/  LDSM.16.M88.4 R180, [R210] ;  /* 0x00000000d2b4783b */ /* 0x000fe80000000200 */
[----:B------:R-:W-:Y:S01]  /*191c0*/  PLOP3.LUT P0, PT, PT, PT, UP0, 0x40, 0x0 ;  /* 0x000000000000781c */ /* 0x000fe20003f0e808 */
[C---:B------:R-:W-:Y:S01]  /*191d0*/  HMMA.16816.F32.BF16 R8, R24.reuse, R10, RZ ;  /* 0x0000000a1808723c */ /* 0x040fe200000418ff */
[----:B------:R-:W1:Y:S05]  /*191e0*/  LDSM.16.M88.4 R184, [R207+0xa080] ;  /* 0x00a08000cfb8783b */ /* 0x000e6a0000000200 */
[----:B------:R-:W-:Y:S02]  /*191f0*/  LDSM.16.M88.4 R188, [R207+0xb080] ;  /* 0x00b08000cfbc783b */ /* 0x000fe40000000200 */
[C---:B------:R-:W-:Y:S08]  /*19200*/  HMMA.16816.F32.BF16 R12, R24.reuse, R16, RZ ;  /* 0x00000010180c723c */ /* 0x040ff000000418ff */
[C---:B------:R-:W-:Y:S08]  /*19210*/  HMMA.16816.F32.BF16 R16, R24.reuse, R18, RZ ;  /* 0x000000121810723c */ /* 0x040ff000000418ff */
[C---:B------:R-:W-:Y:S08]  /*19220*/  HMMA.16816.F32.BF16 R20, R24.reuse, R160, RZ ;  /* 0x000000a01814723c */ /* 0x040ff000000418ff */
[----:B------:R-:W-:Y:S01]  /*19230*/  HMMA.16816.F32.BF16 R24, R24, R162, RZ ;  /* 0x000000a21818723c */ /* 0x000fe200000418ff */
[----:B------:R-:W2:Y:S07]  /*19240*/  LDSM.16.M88.4 R160, [R207+0xa880] ;  /* 0x00a88000cfa0783b */ /* 0x000eae0000000200 */
[C---:B---3--:R-:W-:Y:S08]  /*19250*/  HMMA.16816.F32.BF16 R4, R164.reuse, R168, R4 ;  /* 0x000000a8a404723c */ /* 0x048ff00000041804 */
        /* <DEDUP_REMOVED lines=21> */
[----:B------:R-:W-:Y:S07]  /*193b0*/  LDSM.16.M88.4 R172, [R200] ;  /* 0x00000000c8ac783b */ /* 0x000fee0000000200 */
[C---:B----4-:R-:W-:Y:S08]  /*193c0*/  HMMA.16816.F32.BF16 R12, R168.reuse, R164, R12 ;  /* 0x000000a4a80c723c */ /* 0x050ff0000004180c */
[C---:B------:R-:W-:Y:S01]  /*193d0*/  HMMA.16816.F32.BF16 R16, R168.reuse, R166, R16 ;  /* 0x000000a6a810723c */ /* 0x040fe20000041810 */
[----:B------:R-:W3:Y:S07]  /*193e0*/  LDSM.16.M88.4 R164, [R212+0x4000] ;  /* 0x00400000d4a4783b */ /* 0x000eee0000000200 */
[C---:B-----5:R-:W-:Y:S08]  /*193f0*/  HMMA.16816.F32.BF16 R20, R168.reuse, R176, R20 ;  /* 0x000000b0a814723c */ /* 0x060ff00000041814 */
[----:B------:R-:W-:Y:S01]  /*19400*/  HMMA.16816.F32.BF16 R24, R168, R178, R24 ;  /* 0x000000b2a818723c */ /* 0x000fe20000041818 */
[----:B------:R-:W4:Y:S05]  /*19410*/  LDSM.16.M88.4 R168, [R199] ;  /* 0x00000000c7a8783b */ /* 0x000f2a0000000200 */
[----:B------:R-:W5:Y:S02]  /*19420*/  LDSM.16.M88.4 R176, [R198] ;  /* 0x00000000c6b0783b */ /* 0x000f640000000200 */
        /* <DEDUP_REMOVED lines=114> */
[----:B------:R-:W-:-:S07]  /*19b50*/  @P0 BRA `(.L_x_1743) ;  /* 0x000003d000000947 */ /* 0x000fce0003800000 */
[----:B------:R-:W-:Y:S01]  /*19b60*/  UIMAD UR4, UR13, 0x30, UR19 ;  /* 0x000000300d0478a4 */ /* 0x000fe2000f8e0213 */
[----:B------:R-:W-:Y:S01]  /*19b70*/  ISETP.NE.AND P1, PT, R216, 0x1, PT ;  /* 0x00000001d800780c */ /* 0x000fe20003f25270 */
[----:B------:R-:W-:Y:S04]  /*19b80*/  IMAD.MOV.U32 R219, RZ, RZ, RZ ;  /* 0x000000ffffdb7224 */ /* 0x000fe800078e00ff */
[----:B------:R-:W-:Y:S05]  /*19b90*/  IMAD.U32 R220, RZ, RZ, UR4 ;  /* 0x00000004ffdc7e24 */ /* 0x000fea000f8e00ff */
[----:B------:R-:W-:Y:S05]  /*19ba0*/  IADD3 R220, R220, -0x30, R217 ;  /* 0xffffffd0dcdc7810 */ /* 0x000fea0007ffe0d9 */
[----:B------:R-:W-:Y:S04]  /*19bb0*/  @P1 IMAD.HI.U32 R161, R220, c[0x0][0x2bc], RZ ;  /* 0x0000af00dca11a27 */ /* 0x000fe800078e00ff */
[----:B------:R-:W-:Y:S01]  /*19bc0*/  IMAD.MOV.U32 R160, RZ, RZ, R220 ;  /* 0x000000ffffa07224 */ /* 0x000fe200078e00dc */
[----:B------:R-:W-:Y:S02]  /*19bd0*/  @P1 SHF.R.U32.HI R160, RZ, c[0x0][0x2c0], R161 ;  /* 0x0000b000ffa01a19 */ /* 0x000fe400000116a1 */
[----:B------:R-:W-:Y:S02]  /*19be0*/  ISETP.GE.AND P1, PT, R230, 0x1, PT ;  /* 0x00000001e600780c */ /* 0x000fe40003f26270 */
        /* <DEDUP_REMOVED lines=24> */
[CC--:B-1----:R-:W-:Y:S05]  /*19d70*/  @P1 IADD3 R168, P0, R163.reuse, R233.reuse, RZ ;  /* 0x000000e9a3a81210 */ /* 0x0c2fea0007f1e0ff */
[C---:B--2---:R-:W-:Y:S01]  /*19d80*/  @P1 IMAD.X R169, R162.reuse, 0x1, R232, P0 ;  /* 0x00000001a2a91824 */ /* 0x044fe200000e06e8 */
[C---:B------:R-:W-:Y:S04]  /*19d90*/  @P1 IADD3 R166, P0, R163.reuse, R234, RZ ;  /* 0x000000eaa3a61210 */ /* 0x040fe80007f1e0ff */
[----:B------:R1:W-:Y:S01]  /*19da0*/  @P1 LDGSTS.E.BYPASS.LTC128B.128 [R222+0xa080], [R168.64], !P6 ;  /* 0x0a080000a8de1fae */ /* 0x0003e2000f101d5a */
[C---:B------:R-:W-:Y:S01]  /*19db0*/  @P1 IMAD.X R167, R162.reuse, 0x1, R235, P0 ;  /* 0x00000001a2a71824 */ /* 0x040fe200000e06eb */
[C---:B------:R-:W-:Y:S05]  /*19dc0*/  @P1 IADD3 R164, P0, R163.reuse, R158, RZ ;  /* 0x0000009ea3a41210 */ /* 0x040fea0007f1e0ff */
[C---:B------:R-:W-:Y:S01]  /*19dd0*/  @P1 IMAD.X R165, R162.reuse, 0x1, R159, P0 ;  /* 0x00000001a2a51824 */ /* 0x040fe200000e069f */
[----:B------:R-:W-:Y:S05]  /*19de0*/  @P1 IADD3 R170, P0, R163, R2, RZ ;  /* 0x00000002a3aa1210 */ /* 0x000fea0007f1e0ff */
[--C-:B------:R-:W-:Y:S01]  /*19df0*/  @P1 IMAD.X R171, R162, 0x1, R156.reuse, P0 ;  /* 0x00000001a2ab1824 */ /* 0x100fe200000e069c */
[----:B------:R-:W-:Y:S11]  /*19e00*/  ISETP.GE.AND P0, PT, R230, 0x21, PT ;  /* 0x00000021e600780c */ /* 0x000ff60003f06270 */
[----:B------:R-:W-:Y:S02]  /*19e10*/  @!UPT UIADD3 URZ, URZ, URZ, URZ ;  /* 0x0000003f3f3ff290 */ /* 0x000fe4000fffe03f */
[C---:B---3--:R-:W-:Y:S05]  /*19e20*/  @P0 IADD3 R234, P2, R161.reuse, R234, RZ ;  /* 0x000000eaa1ea0210 */ /* 0x048fea0007f5e0ff */
[C---:B----4-:R-:W-:Y:S01]  /*19e30*/  @P0 IMAD.X R235, R160.reuse, 0x1, R235, P2 ;  /* 0x00000001a0eb0824 */ /* 0x050fe200010e06eb */
        /* <DEDUP_REMOVED lines=15> */
.L_x_1743:
[----:B------:R-:W-:Y:S01]  /*19f30*/  FMNMX.FTZ R2, R4, R3, !PT ;  /* 0x0000000304027209 */ /* 0x000fe20007810000 */
[----:B-1----:R-:W-:Y:S01]  /*19f40*/  LDSM.16.MT88.4 R164, [R206+0x4080] ;  /* 0x00408000cea4783b */ /* 0x002fe20000004200 */
[----:B------:R-:W-:Y:S01]  /*19f50*/  FMNMX.FTZ R156, R6, R157, !PT ;  /* 0x0000009d069c7209 */ /* 0x000fe20007810000 */
[----:B------:R-:W-:Y:S01]  /*19f60*/  UIADD3 UR4, UR13, -0x1, URZ ;  /* 0xffffffff0d047890 */ /* 0x000fe2000fffe03f */
        /* <DEDUP_REMOVED lines=23> */
[----:B------:R-:W-:Y:S01]  /*1a0e0*/  UMOV UR13, UR4 ;  /* 0x00000004000d7c82 */ /* 0x000fe20008000000 */
        /* <DEDUP_REMOVED lines=29> */
[----:B------:R2:W3:Y:S01]  /*1a2c0*/  MUFU.EX2 R0, R157 ;  /* 0x0000009d00007308 */ /* 0x0004e20000000800 */
        /* <DEDUP_REMOVED lines=14> */
[--C-:B--2---:R-:W-:Y:S01]  /*1a3b0*/  FFMA.FTZ R157, R10, c[0x0][0x2d0], -R176.reuse ;  /* 0x0000b4000a9d7a23 */ /* 0x104fe200000108b0 */
[----:B------:R-:W-:Y:S01]  /*1a3c0*/  LDSM.16.MT88.4 R20, [R205+0x9080] ;  /* 0x00908000cd14783b */ /* 0x000fe20000004200 */
[C---:B---3--:R-:W-:Y:S02]  /*1a3d0*/  FMUL.FTZ R10, R0.reuse, R154 ;  /* 0x0000009a000a7220 */ /* 0x048fe40000410000 */
        /* <DEDUP_REMOVED lines=10> */
[----:B------:R-:W-:Y:S02]  /*1a480*/  FMUL.FTZ R147, R0, R147 ;  /* 0x0000009300937220 */ /* 0x000fe40000410000 */
[--C-:B------:R-:W-:Y:S02]  /*1a490*/  FFMA.FTZ R235, R24, c[0x0][0x2d0], -R177.reuse ;  /* 0x0000b40018eb7a23 */ /* 0x100fe400000108b1 */
[--C-:B------:R-:W-:Y:S01]  /*1a4a0*/  FFMA.FTZ R237, R26, c[0x0][0x2d0], -R176.reuse ;  /* 0x0000b4001aed7a23 */ /* 0x100fe200000108b0 */
[----:B------:R-:W-:Y:S01]  /*1a4b0*/  MUFU.EX2 R157, R157 ;  /* 0x0000009d009d7308 */ /* 0x000fe20000000800 */
[----:B------:R-:W-:Y:S02]  /*1a4c0*/  FFMA.FTZ R177, R25, c[0x0][0x2d0], -R177 ;  /* 0x0000b40019b17a23 */ /* 0x000fe400000108b1 */
[----:B------:R-:W-:Y:S02]  /*1a4d0*/  FFMA.FTZ R176, R27, c[0x0][0x2d0], -R176 ;  /* 0x0000b4001bb07a23 */ /* 0x000fe400000108b0 */
[----:B------:R-:W-:Y:S01]  /*1a4e0*/  LDSM.16.MT88.4 R24, [R206+0x5080] ;  /* 0x00508000ce18783b */ /* 0x000fe20000004200 */
[C---:B------:R-:W-:Y:S02]  /*1a4f0*/  FMUL.FTZ R150, R0.reuse, R150 ;  /* 0x0000009600967220 */ /* 0x040fe40000410000 */
[C---:B------:R-:W-:Y:S02]  /*1a500*/  FMUL.FTZ R151, R0.reuse, R151 ;  /* 0x0000009700977220 */ /* 0x040fe40000410000 */
[----:B------:R-:W3:Y:S01]  /*1a510*/  MUFU.EX2 R182, R182 ;  /* 0x000000b600b67308 */ /* 0x000ee20000000800 */
        /* <DEDUP_REMOVED lines=19> */
[----:B------:R3:W-:Y:S01]  /*1a650*/  MUFU.EX2 R240, R176 ;  /* 0x000000b000f07308 */ /* 0x0007e20000000800 */
[C---:B------:R-:W-:Y:S02]  /*1a660*/  FMUL.FTZ R59, R0.reuse, R59 ;  /* 0x0000003b003b7220 */ /* 0x040fe40000410000 */
[----:B------:R-:W-:Y:S02]  /*1a670*/  FMUL.FTZ R62, R0, R62 ;  /* 0x0000003e003e7220 */ /* 0x000fe40000410000 */
[C---:B--2---:R-:W-:Y:S01]  /*1a680*/  FMUL.FTZ R8, R2.reuse, R152 ;  /* 0x0000009802087220 */ /* 0x044fe20000410000 */
[----:B------:R-:W-:Y:S01]  /*1a690*/  F2FP.BF16.PACK_AB R152, R5, R158 ;  /* 0x0000009e0598723e */ /* 0x000fe200000010ff */
[C---:B------:R-:W-:Y:S01]  /*1a6a0*/  FMUL.FTZ R9, R2.reuse, R153 ;  /* 0x0000009902097220 */ /* 0x040fe20000410000 */
[----:B------:R-:W-:Y:S01]  /*1a6b0*/  F2FP.BF16.PACK_AB R153, R7, R6 ;  /* 0x000000060799723e */ /* 0x000fe200000010ff */
[C---:B------:R-:W-:Y:S01]  /*1a6c0*/  FMUL.FTZ R132, R2.reuse, R132 ;  /* 0x0000008402847220 */ /* 0x040fe20000410000 */
[----:B------:R-:W-:Y:S01]  /*1a6d0*/  MUFU.EX2 R181, R181 ;  /* 0x000000b500b57308 */ /* 0x000fe20000000800 */
[C---:B------:R-:W-:Y:S02]  /*1a6e0*/  FMUL.FTZ R133, R2.reuse, R133 ;  /* 0x0000008502857220 */ /* 0x040fe40000410000 */
[C---:B------:R-:W-:Y:S02]  /*1a6f0*/  FMUL.FTZ R136, R2.reuse, R136 ;  /* 0x0000008802887220 */ /* 0x040fe40000410000 */
[C---:B-1----:R-:W-:Y:S05]  /*1a700*/  HMMA.16816.F32.BF16 R8, R152.reuse, R160, R8 ;  /* 0x000000a09808723c */ /* 0x042fea0000041808 */
[C---:B------:R-:W-:Y:S01]  /*1a710*/  FMUL.FTZ R137, R2.reuse, R137 ;  /* 0x0000008902897220 */ /* 0x040fe20000410000 */
[----:B------:R-:W1:Y:S01]  /*1a720*/  MUFU.EX2 R184, R184 ;  /* 0x000000b800b87308 */ /* 0x000e620000000800 */
[C---:B------:R-:W-:Y:S01]  /*1a730*/  FMUL.FTZ R140, R2.reuse, R140 ;  /* 0x0000008c028c7220 */ /* 0x040fe20000410000 */
[C---:B------:R-:W-:Y:S01]  /*1a740*/  HMMA.16816.F32.BF16 R132, R152.reuse, R162, R132 ;  /* 0x000000a29884723c */ /* 0x040fe20000041884 */
[----:B------:R-:W2:Y:S03]  /*1a750*/  LDSM.16.MT88.4 R160, [R204+0x4080] ;  /* 0x00408000cca0783b */ /* 0x000ea60000004200 */
[C---:B------:R-:W-:Y:S02]  /*1a760*/  FMUL.FTZ R141, R2.reuse, R141 ;  /* 0x0000008d028d7220 */ /* 0x040fe40000410000 */
[C---:B------:R-:W-:Y:S02]  /*1a770*/  FMUL.FTZ R144, R2.reuse, R144 ;  /* 0x0000009002907220 */ /* 0x040fe40000410000 */
[C---:B------:R-:W-:Y:S01]  /*1a780*/  HMMA.16816.F32.BF16 R136, R152.reuse, R164, R136 ;  /* 0x000000a49888723c */ /* 0x040fe20000041888 */
[----:B---3--:R-:W-:Y:S01]  /*1a790*/  LDSM.16.MT88.4 R176, [R204+0x8080] ;  /* 0x00808000ccb0783b */ /* 0x008fe20000004200 */
[----:B------:R-:W-:Y:S02]  /*1a7a0*/  MUFU.EX2 R183, R183 ;  /* 0x000000b700b77308 */ /* 0x000fe40000000800 */
[C---:B------:R-:W-:Y:S02]  /*1a7b0*/  FMUL.FTZ R145, R2.reuse, R145 ;  /* 0x0000009102917220 */ /* 0x040fe40000410000 */
[C---:B------:R-:W-:Y:S02]  /*1a7c0*/  FMUL.FTZ R148, R2.reuse, R148 ;  /* 0x0000009402947220 */ /* 0x040fe40000410000 */
[C---:B------:R-:W-:Y:S01]  /*1a7d0*/  HMMA.16816.F32.BF16 R140, R152.reuse, R166, R140 ;  /* 0x000000a6988c723c */ /* 0x040fe2000004188c */
[----:B------:R-:W3:Y:S03]  /*1a7e0*/  LDSM.16.MT88.4 R164, [R208+0x5880] ;  /* 0x00588000d0a4783b */ /* 0x000ee60000004200 */
[C---:B------:R-:W-:Y:S01]  /*1a7f0*/  FMUL.FTZ R149, R2.reuse, R149 ;  /* 0x0000009502957220 */ /* 0x040fe20000410000 */
[----:B------:R-:W4:Y:S01]  /*1a800*/  MUFU.EX2 R186, R186 ;  /* 0x000000ba00ba7308 */ /* 0x000f220000000800 */
[C---:B------:R-:W-:Y:S02]  /*1a810*/  FMUL.FTZ R28, R2.reuse, R28 ;  /* 0x0000001c021c7220 */ /* 0x040fe40000410000 */
[C---:B------:R-:W-:Y:S04]  /*1a820*/  HMMA.16816.F32.BF16 R144, R152.reuse, R168, R144 ;  /* 0x000000a89890723c */ /* 0x040fe80000041890 */
[C---:B------:R-:W-:Y:S02]  /*1a830*/  FMUL.FTZ R29, R2.reuse, R29 ;  /* 0x0000001d021d7220 */ /* 0x040fe40000410000 */
[C---:B------:R-:W-:Y:S01]  /*1a840*/  FMUL.FTZ R32, R2.reuse, R32 ;  /* 0x0000002002207220 */ /* 0x040fe20000410000 */
[----:B------:R-:W-:Y:S01]  /*1a850*/  MUFU.EX2 R185, R185 ;  /* 0x000000b900b97308 */ /* 0x000fe20000000800 */
[C---:B------:R-:W-:Y:S01]  /*1a860*/  HMMA.16816.F32.BF16 R148, R152.reuse, R170, R148 ;  /* 0x000000aa9894723c */ /* 0x040fe20000041894 */
[----:B------:R-:W5:Y:S03]  /*1a870*/  LDSM.16.MT88.4 R168, [R206+0x5880] ;  /* 0x00588000cea8783b */ /* 0x000f660000004200 */
[C---:B------:R-:W-:Y:S02]  /*1a880*/  FMUL.FTZ R33, R2.reuse, R33 ;  /* 0x0000002102217220 */ /* 0x040fe40000410000 */
[C---:B------:R-:W-:Y:S02]  /*1a890*/  FMUL.FTZ R36, R2.reuse, R36 ;  /* 0x0000002402247220 */ /* 0x040fe40000410000 */
[C---:B------:R-:W-:Y:S01]  /*1a8a0*/  FMUL.FTZ R37, R2.reuse, R37 ;  /* 0x0000002502257220 */ /* 0x040fe20000410000 */
[C---:B--2---:R-:W-:Y:S01]  /*1a8b0*/  HMMA.16816.F32.BF16 R28, R152.reuse, R160, R28 ;  /* 0x000000a0981c723c */ /* 0x044fe2000004181c */
[----:B------:R-:W2:Y:S02]  /*1a8c0*/  MUFU.EX2 R188, R188 ;  /* 0x000000bc00bc7308 */ /* 0x000ea40000000800 */
[C---:B------:R-:W-:Y:S02]  /*1a8d0*/  FMUL.FTZ R40, R2.reuse, R40 ;  /* 0x0000002802287220 */ /* 0x040fe40000410000 */
[C---:B------:R-:W-:Y:S02]  /*1a8e0*/  FMUL.FTZ R41, R2.reuse, R41 ;  /* 0x0000002902297220 */ /* 0x040fe40000410000 */
[C---:B------:R-:W-:Y:S01]  /*1a8f0*/  FMUL.FTZ R44, R2.reuse, R44 ;  /* 0x0000002c022c7220 */ /* 0x040fe20000410000 */
[C---:B------:R-:W-:Y:S01]  /*1a900*/  HMMA.16816.F32.BF16 R32, R152.reuse, R162, R32 ;  /* 0x000000a29820723c */ /* 0x040fe20000041820 */
[----:B------:R-:W1:Y:S02]  /*1a910*/  LDSM.16.MT88.4 R160, [R205+0x5880] ;  /* 0x00588000cda0783b */ /* 0x000e640000004200 */
[----:B------:R-:W-:Y:S01]  /*1a920*/  MUFU.EX2 R187, R187 ;  /* 0x000000bb00bb7308 */ /* 0x000fe20000000800 */
[C---:B------:R-:W-:Y:S02]  /*1a930*/  FMUL.FTZ R45, R2.reuse, R45 ;  /* 0x0000002d022d7220 */ /* 0x040fe40000410000 */
[C---:B------:R-:W-:Y:S02]  /*1a940*/  FMUL.FTZ R48, R2.reuse, R48 ;  /* 0x0000003002307220 */ /* 0x040fe40000410000 */
[C---:B---3--:R-:W-:Y:S04]  /*1a950*/  HMMA.16816.F32.BF16 R36, R152.reuse, R164, R36 ;  /* 0x000000a49824723c */ /* 0x048fe80000041824 */
[C---:B------:R-:W-:Y:S01]  /*1a960*/  FMUL.FTZ R49, R2.reuse, R49 ;  /* 0x0000003102317220 */ /* 0x040fe20000410000 */
[----:B------:R-:W3:Y:S01]  /*1a970*/  MUFU.EX2 R190, R190 ;  /* 0x000000be00be7308 */ /* 0x000ee20000000800 */
[C---:B------:R-:W-:Y:S02]  /*1a980*/  FMUL.FTZ R52, R2.reuse, R52 ;  /* 0x0000003402347220 */ /* 0x040fe40000410000 */
[C---:B------:R-:W-:Y:S01]  /*1a990*/  HMMA.16816.F32.BF16 R40, R152.reuse, R166, R40 ;  /* 0x000000a69828723c */ /* 0x040fe20000041828 */
[----:B------:R-:W2:Y:S03]  /*1a9a0*/  LDSM.16.MT88.4 R164, [R204+0x5880] ;  /* 0x00588000cca4783b */ /* 0x000ea60000004200 */
[C---:B------:R-:W-:Y:S02]  /*1a9b0*/  FMUL.FTZ R53, R2.reuse, R53 ;  /* 0x0000003502357220 */ /* 0x040fe40000410000 */
[C---:B------:R-:W-:Y:S01]  /*1a9c0*/  FMUL.FTZ R56, R2.reuse, R56 ;  /* 0x0000003802387220 */ /* 0x040fe20000410000 */
[----:B------:R-:W-:Y:S01]  /*1a9d0*/  MUFU.EX2 R189, R189 ;  /* 0x000000bd00bd7308 */ /* 0x000fe20000000800 */
[C---:B-----5:R-:W-:Y:S04]  /*1a9e0*/  HMMA.16816.F32.BF16 R44, R152.reuse, R168, R44 ;  /* 0x000000a8982c723c */ /* 0x060fe8000004182c */
[C---:B------:R-:W-:Y:S02]  /*1a9f0*/  FMUL.FTZ R57, R2.reuse, R57 ;  /* 0x0000003902397220 */ /* 0x040fe40000410000 */
[C---:B------:R-:W-:Y:S02]  /*1aa00*/  FMUL.FTZ R60, R2.reuse, R60 ;  /* 0x0000003c023c7220 */ /* 0x040fe40000410000 */
[C---:B------:R-:W-:Y:S01]  /*1aa10*/  HMMA.16816.F32.BF16 R48, R152.reuse, R170, R48 ;  /* 0x000000aa9830723c */ /* 0x040fe20000041830 */
[----:B------:R-:W5:Y:S01]  /*1aa20*/  LDSM.16.MT88.4 R168, [R208+0x7080] ;  /* 0x00708000d0a8783b */ /* 0x000f620000004200 */
[----:B------:R-:W3:Y:S02]  /*1aa30*/  MUFU.EX2 R234, R234 ;  /* 0x000000ea00ea7308 */ /* 0x000ee40000000800 */
[----:B------:R-:W-:Y:S02]  /*1aa40*/  FMUL.FTZ R61, R2, R61 ;  /* 0x0000003d023d7220 */ /* 0x000fe40000410000 */
        /* <DEDUP_REMOVED lines=10> */
[----:B------:R-:W-:Y:S01]  /*1aaf0*/  FMUL.FTZ R69, R2, R69 ;  /* 0x0000004502457220 */ /* 0x000fe20000410000 */
[----:B------:R-:W1:Y:S01]  /*1ab00*/  MUFU.EX2 R236, R236 ;  /* 0x000000ec00ec7308 */ /* 0x000e620000000800 */
[C---:B--2---:R-:W-:Y:S04]  /*1ab10*/  HMMA.16816.F32.BF16 R60, R152.reuse, R164, R60 ;  /* 0x000000a4983c723c */ /* 0x044fe8000004183c */
[C---:B------:R-:W-:Y:S02]  /*1ab20*/  FMUL.FTZ R70, R0.reuse, R70 ;  /* 0x0000004600467220 */ /* 0x040fe40000410000 */
[----:B------:R-:W-:Y:S02]  /*1ab30*/  FMUL.FTZ R71, R0, R71 ;  /* 0x0000004700477220 */ /* 0x000fe40000410000 */
[C---:B------:R-:W-:Y:S01]  /*1ab40*/  HMMA.16816.F32.BF16 R64, R152.reuse, R166, R64 ;  /* 0x000000a69840723c */ /* 0x040fe20000041840 */
[----:B------:R-:W2:Y:S01]  /*1ab50*/  LDSM.16.MT88.4 R164, [R205+0x7080] ;  /* 0x00708000cda4783b */ /* 0x000ea20000004200 */
[----:B------:R-:W1:Y:S02]  /*1ab60*/  MUFU.EX2 R235, R235 ;  /* 0x000000eb00eb7308 */ /* 0x000e640000000800 */
[C---:B------:R-:W-:Y:S02]  /*1ab70*/  FMUL.FTZ R72, R2.reuse, R72 ;  /* 0x0000004802487220 */ /* 0x040fe40000410000 */
[----:B------:R-:W-:Y:S02]  /*1ab80*/  FMUL.FTZ R73, R2, R73 ;  /* 0x0000004902497220 */ /* 0x000fe40000410000 */
[C---:B-----5:R-:W-:Y:S04]  /*1ab90*/  HMMA.16816.F32.BF16 R68, R152.reuse, R168, R68 ;  /* 0x000000a89844723c */ /* 0x060fe80000041844 */
[C---:B------:R-:W-:Y:S01]  /*1aba0*/  FMUL.FTZ R74, R0.reuse, R74 ;  /* 0x0000004a004a7220 */ /* 0x040fe20000410000 */
[----:B------:R-:W5:Y:S01]  /*1abb0*/  MUFU.EX2 R237, R237 ;  /* 0x000000ed00ed7308 */ /* 0x000f620000000800 */
        /* <DEDUP_REMOVED lines=75> */
[C---:B------:R-:W-:Y:S03]  /*1b070*/  HMMA.16816.F32.BF16 R124, R152.reuse, R12, R124 ;  /* 0x0000000c987c723c */ /* 0x040fe6000004187c */
[C---:B------:R-:W-:Y:S02]  /*1b080*/  FMUL.FTZ R130, R0.reuse, R130 ;  /* 0x0000008200827220 */ /* 0x040fe40000410000 */
[----:B------:R-:W-:Y:S02]  /*1b090*/  FMUL.FTZ R131, R0, R131 ;  /* 0x0000008300837220 */ /* 0x000fe40000410000 */
[----:B------:R-:W-:Y:S01]  /*1b0a0*/  F2FP.BF16.PACK_AB R12, R184, R181 ;  /* 0x000000b5b80c723e */ /* 0x000fe200000010ff */
[----:B------:R-:W-:Y:S01]  /*1b0b0*/  FFMA.FTZ R158, R2, R231, R158 ;  /* 0x000000e7029e7223 */ /* 0x000fe2000001009e */
[----:B----4-:R-:W-:Y:S03]  /*1b0c0*/  F2FP.BF16.PACK_AB R13, R186, R183 ;  /* 0x000000b7ba0d723e */ /* 0x010fe600000010ff */
[----:B------:R-:W-:Y:S01]  /*1b0d0*/  HMMA.16816.F32.BF16 R128, R152, R14, R128 ;  /* 0x0000000e9880723c */ /* 0x000fe20000041880 */
[----:B------:R-:W4:Y:S02]  /*1b0e0*/  LDSM.16.MT88.4 R152, [R208+0x6080] ;  /* 0x00608000d098783b */ /* 0x000f240000004200 */
[----:B------:R-:W-:Y:S02]  /*1b0f0*/  FFMA.FTZ R6, R0, R229, R6 ;  /* 0x000000e500067223 */ /* 0x000fe40000010006 */
[----:B------:R-:W-:Y:S02]  /*1b100*/  FADD.FTZ R158, R5, R158 ;  /* 0x0000009e059e7221 */ /* 0x000fe40000010000 */
[----:B------:R-:W-:Y:S01]  /*1b110*/  F2FP.BF16.PACK_AB R14, R188, R185 ;  /* 0x000000b9bc0e723e */ /* 0x000fe200000010ff */
[----:B------:R-:W-:Y:S01]  /*1b120*/  FADD.FTZ R6, R7, R6 ;  /* 0x0000000607067221 */ /* 0x000fe20000010000 */
[----:B------:R-:W-:Y:S03]  /*1b130*/  F2FP.BF16.PACK_AB R15, R190, R187 ;  /* 0x000000bbbe0f723e */ /* 0x000fe600000010ff */
[----:B------:R-:W-:Y:S02]  /*1b140*/  FADD.FTZ R159, R159, R158 ;  /* 0x0000009e9f9f7221 */ /* 0x000fe40000010000 */
[----:B------:R-:W-:Y:S02]  /*1b150*/  FADD.FTZ R157, R157, R6 ;  /* 0x000000069d9d7221 */ /* 0x000fe40000010000 */
[C---:B-1----:R-:W-:Y:S05]  /*1b160*/  HMMA.16816.F32.BF16 R8, R12.reuse, R160, R8 ;  /* 0x000000a00c08723c */ /* 0x042fea0000041808 */
[----:B------:R-:W-:Y:S02]  /*1b170*/  FADD.FTZ R180, R180, R159 ;  /* 0x0000009fb4b47221 */ /* 0x000fe40000010000 */
[----:B------:R-:W-:Y:S01]  /*1b180*/  FADD.FTZ R182, R182, R157 ;  /* 0x0000009db6b67221 */ /* 0x000fe20000010000 */
[C---:B------:R-:W-:Y:S01]  /*1b190*/  HMMA.16816.F32.BF16 R132, R12.reuse, R162, R132 ;  /* 0x000000a20c84723c */ /* 0x040fe20000041884 */
[----:B------:R-:W1:Y:S03]  /*1b1a0*/  LDSM.16.MT88.4 R160, [R206+0x6080] ;  /* 0x00608000cea0783b */ /* 0x000e660000004200 */
[----:B------:R-:W-:Y:S01]  /*1b1b0*/  MOV R157, R156 ;  /* 0x0000009c009d7202 */ /* 0x000fe20000000f00 */
[----:B------:R-:W-:Y:S02]  /*1b1c0*/  FADD.FTZ R181, R181, R180 ;  /* 0x000000b4b5b57221 */ /* 0x000fe40000010000 */
[----:B------:R-:W-:Y:S01]  /*1b1d0*/  FADD.FTZ R183, R183, R182 ;  /* 0x000000b6b7b77221 */ /* 0x000fe20000010000 */
[C---:B------:R-:W-:Y:S04]  /*1b1e0*/  HMMA.16816.F32.BF16 R136, R12.reuse, R16, R136 ;  /* 0x000000100c88723c */ /* 0x040fe80000041888 */
        /* <DEDUP_REMOVED lines=36> */
[C---:B------:R-:W-:Y:S01]  /*1b430*/  HMMA.16816.F32.BF16 R96, R12.reuse, R162, R96 ;  /* 0x000000a20c60723c */ /* 0x040fe20000041860 */
[----:B------:R-:W-:Y:S07]  /*1b440*/  LDSM.16.MT88.4 R160, [R205+0x5080] ;  /* 0x00508000cda0783b */ /* 0x000fee0000004200 */
[C---:B------:R-:W-:Y:S08]  /*1b450*/  HMMA.16816.F32.BF16 R100, R12.reuse, R16, R100 ;  /* 0x000000100c64723c */ /* 0x040ff00000041864 */
[C---:B------:R-:W-:Y:S01]  /*1b460*/  HMMA.16816.F32.BF16 R104, R12.reuse, R18, R104 ;  /* 0x000000120c68723c */ /* 0x040fe20000041868 */
[----:B------:R-:W1:Y:S07]  /*1b470*/  LDSM.16.MT88.4 R16, [R208+0x5080] ;  /* 0x00508000d010783b */ /* 0x000e6e0000004200 */
[C---:B--2---:R-:W-:Y:S08]  /*1b480*/  HMMA.16816.F32.BF16 R108, R12.reuse, R164, R108 ;  /* 0x000000a40c6c723c */ /* 0x044ff0000004186c */
[C---:B------:R-:W-:Y:S01]  /*1b490*/  HMMA.16816.F32.BF16 R112, R12.reuse, R166, R112 ;  /* 0x000000a60c70723c */ /* 0x040fe20000041870 */
[----:B------:R-:W-:Y:S07]  /*1b4a0*/  LDSM.16.MT88.4 R164, [R204+0x6880] ;  /* 0x00688000cca4783b */ /* 0x000fee0000004200 */
[C---:B------:R-:W-:Y:S08]  /*1b4b0*/  HMMA.16816.F32.BF16 R116, R12.reuse, R20, R116 ;  /* 0x000000140c74723c */ /* 0x040ff00000041874 */
[C---:B------:R-:W-:Y:S01]  /*1b4c0*/  HMMA.16816.F32.BF16 R120, R12.reuse, R22, R120 ;  /* 0x000000160c78723c */ /* 0x040fe20000041878 */
[----:B------:R-:W2:Y:S07]  /*1b4d0*/  LDSM.16.MT88.4 R20, [R204+0x5080] ;  /* 0x00508000cc14783b */ /* 0x000eae0000004200 */
[C---:B---3--:R-:W-:Y:S08]  /*1b4e0*/  HMMA.16816.F32.BF16 R124, R12.reuse, R152, R124 ;  /* 0x000000980c7c723c */ /* 0x048ff0000004187c */
[----:B------:R-:W-:Y:S07]  /*1b4f0*/  HMMA.16816.F32.BF16 R128, R12, R154, R128 ;  /* 0x0000009a0c80723c */ /* 0x000fee0000041880 */
[----:B------:R-:W-:Y:S01]  /*1b500*/  F2FP.BF16.PACK_AB R12, R234, R189 ;  /* 0x000000bdea0c723e */ /* 0x000fe200000010ff */
[----:B------:R-:W-:Y:S01]  /*1b510*/  FADD.FTZ R189, R189, R188 ;  /* 0x000000bcbdbd7221 */ /* 0x000fe20000010000 */
[----:B------:R-:W-:Y:S03]  /*1b520*/  F2FP.BF16.PACK_AB R13, R236, R191 ;  /* 0x000000bfec0d723e */ /* 0x000fe600000010ff */
[----:B------:R-:W-:Y:S01]  /*1b530*/  F2FP.BF16.PACK_AB R14, R238, R235 ;  /* 0x000000ebee0e723e */ /* 0x000fe200000010ff */
[----:B------:R-:W-:Y:S01]  /*1b540*/  FADD.FTZ R191, R191, R190 ;  /* 0x000000bebfbf7221 */ /* 0x000fe20000010000 */
[----:B-----5:R-:W-:Y:S01]  /*1b550*/  F2FP.BF16.PACK_AB R15, R240, R237 ;  /* 0x000000edf00f723e */ /* 0x020fe200000010ff */
[----:B------:R-:W-:Y:S02]  /*1b560*/  FADD.FTZ R234, R234, R189 ;  /* 0x000000bdeaea7221 */ /* 0x000fe40000010000 */
[----:B------:R-:W-:Y:S02]  /*1b570*/  FADD.FTZ R236, R236, R191 ;  /* 0x000000bfecec7221 */ /* 0x000fe40000010000 */
[----:B------:R-:W-:Y:S02]  /*1b580*/  FADD.FTZ R231, R235, R234 ;  /* 0x000000eaebe77221 */ /* 0x000fe40000010000 */
[C---:B-1----:R-:W-:Y:S01]  /*1b590*/  HMMA.16816.F32.BF16 R152, R12.reuse, R16, R8 ;  /* 0x000000100c98723c */ /* 0x042fe20000041808 */
[----:B------:R-:W1:Y:S02]  /*1b5a0*/  LDSM.16.MT88.4 R8, [R208+0x6880] ;  /* 0x00688000d008783b */ /* 0x000e640000004200 */
[----:B------:R-:W-:Y:S02]  /*1b5b0*/  FADD.FTZ R229, R237, R236 ;  /* 0x000000ecede57221 */ /* 0x000fe40000010000 */
[----:B------:R-:W-:Y:S02]  /*1b5c0*/  FADD.FTZ R231, R238, R231 ;  /* 0x000000e7eee77221 */ /* 0x000fe40000010000 */
[----:B------:R-:W-:Y:S01]  /*1b5d0*/  FADD.FTZ R229, R240, R229 ;  /* 0x000000e5f0e57221 */ /* 0x000fe20000010000 */
[C---:B------:R-:W-:Y:S01]  /*1b5e0*/  HMMA.16816.F32.BF16 R132, R12.reuse, R18, R132 ;  /* 0x000000120c84723c */ /* 0x040fe20000041884 */
[----:B------:R-:W3:Y:S07]  /*1b5f0*/  LDSM.16.MT88.4 R16, [R206+0x6880] ;  /* 0x00688000ce10783b */ /* 0x000eee0000004200 */
[C---:B------:R-:W-:Y:S08]  /*1b600*/  HMMA.16816.F32.BF16 R136, R12.reuse, R24, R136 ;  /* 0x000000180c88723c */ /* 0x040ff00000041888 */
        /* <DEDUP_REMOVED lines=15> */
[C---:B------:R-:W-:Y:S08]  /*1b700*/  HMMA.16816.F32.BF16 R56, R12.reuse, R26, R56 ;  /* 0x0000001a0c38723c */ /* 0x040ff00000041838 */
[C---:B------:R-:W-:Y:S08]  /*1b710*/  HMMA.16816.F32.BF16 R60, R12.reuse, R164, R60 ;  /* 0x000000a40c3c723c */ /* 0x040ff0000004183c */
[C---:B------:R-:W-:Y:S08]  /*1b720*/  HMMA.16816.F32.BF16 R64, R12.reuse, R166, R64 ;  /* 0x000000a60c40723c */ /* 0x040ff00000041840 */
        /* <DEDUP_REMOVED lines=13> */
[C---:B---3--:R-:W-:Y:S08]  /*1b800*/  HMMA.16816.F32.BF16 R116, R12.reuse, R16, R116 ;  /* 0x000000100c74723c */ /* 0x048ff00000041874 */
[C---:B------:R-:W-:Y:S08]  /*1b810*/  HMMA.16816.F32.BF16 R120, R12.reuse, R18, R120 ;  /* 0x000000120c78723c */ /* 0x040ff00000041878 */
[C---:B--2---:R-:W-:Y:S08]  /*1b820*/  HMMA.16816.F32.BF16 R124, R12.reuse, R20, R124 ;  /* 0x000000140c7c723c */ /* 0x044ff0000004187c */
[----:B------:R-:W-:Y:S01]  /*1b830*/  HMMA.16816.F32.BF16 R128, R12, R22, R128 ;  /* 0x000000160c80723c */ /* 0x000fe20000041880 */
[----:B------:R-:W-:-:S07]  /*1b840*/  @P0 BRA `(.L_x_1744) ;  /* 0xffffd4b000000947 */ /* 0x000fce000383ffff */
.L_x_1739:
[----:B------:R-:W1:Y:S01]  /*1b850*/  SHFL.BFLY PT, R6, R231, 0x2, 0x1f ;  /* 0x0c401f00e7067f89 */ /* 0x000e6200000e0000 */
[----:B------:R-:W-:-:S02]  /*1b860*/  MOV R4, RZ ;  /* 0x000000ff00047202 */ /* 0x000fc40000000f00 */
[----:B------:R-:W-:Y:S01]  /*1b870*/  MOV R2, RZ ;  /* 0x000000ff00027202 */ /* 0x000fe20000000f00 */
[----:B------:R-:W2:Y:S01]  /*1b880*/  SHFL.BFLY PT, R0, R229, 0x2, 0x1f ;  /* 0x0c401f00e5007f89 */ /* 0x000ea200000e0000 */
        /* <DEDUP_REMOVED lines=9> */
[----:B------:R-:W-:Y:S02]  /*1b920*/  MOV R7, 0xff800000 ;  /* 0xff80000000077802 */ /* 0x000fe40000000f00 */
[----:B------:R-:W-:-:S09]  /*1b930*/  FSETP.NE.FTZ.AND P0, PT, R0, RZ, PT ;  /* 0x000000ff0000720b */ /* 0x000fd20003f15000 */
[----:B------:R-:W1:Y:S01]  /*1b940*/  @P1 MUFU.RCP R4, R5 ;  /* 0x0000000500041308 */ /* 0x000e620000001000 */
[----:B------:R-:W-:-:S03]  /*1b950*/  @P1 MOV R9, 0x3f317218 ;  /* 0x3f31721800091802 */ /* 0x000fc60000000f00 */
[----:B------:R-:W-:-:S04]  /*1b960*/  @P0 MOV R8, 0x3f317218 ;  /* 0x3f31721800080802 */ /* 0x000fc80000000f00 */
        /* <DEDUP_REMOVED lines=13> */
[----:B------:R-:W-:Y:S02]  /*1ba40*/  @P1 FMUL.FTZ R5, R9, c[0x0][0x2d0] ;  /* 0x0000b40009051a20 */ /* 0x000fe40000410000 */
        /* <DEDUP_REMOVED lines=123> */
.L_x_1655:
        /* <DEDUP_REMOVED lines=20> */
[----:B-1--4-:R-:W-:Y:S02]  /*1c340*/  SHF.R.S32.HI R3, RZ, 0x1f, R0 ;  /* 0x0000001fff037819 */ /* 0x012fe40000011400 */
[----:B------:R-:W-:-:S02]  /*1c350*/  F2FP.BF16.PACK_AB R28, R29, R28 ;  /* 0x0000001c1d1c723e */ /* 0x000fc400000010ff */
[----:B------:R-:W-:Y:S02]  /*1c360*/  LEA.HI R2, R3, R0, RZ, 0x2 ;  /* 0x0000000003027211 */ /* 0x000fe400078f10ff */
[----:B------:R-:W-:Y:S02]  /*1c370*/  F2FP.BF16.PACK_AB R30, R31, R30 ;  /* 0x0000001e1f1e723e */ /* 0x000fe400000010ff */
[--C-:B------:R-:W-:Y:S02]  /*1c380*/  SHF.R.S32.HI R8, RZ, 0x2, R2.reuse ;  /* 0x00000002ff087819 */ /* 0x100fe40000011402 */
[----:B---3--:R-:W-:Y:S02]  /*1c390*/  SHF.R.S32.HI R5, RZ, 0x1f, R2 ;  /* 0x0000001fff057819 */ /* 0x008fe40000011402 */
[----:B------:R-:W-:Y:S02]  /*1c3a0*/  LOP3.LUT R9, R2, 0xfffffffc, RZ, 0xc0, !PT ;  /* 0xfffffffc02097812 */ /* 0x000fe400078ec0ff */
[----:B------:R-:W-:-:S02]  /*1c3b0*/  LEA.HI R5, R5, R8, RZ, 0x3 ;  /* 0x0000000805057211 */ /* 0x000fc400078f18ff */
[----:B------:R-:W-:Y:S01]  /*1c3c0*/  F2FP.BF16.PACK_AB R32, R33, R32 ;  /* 0x000000202120723e */ /* 0x000fe200000010ff */
[----:B------:R-:W-:Y:S01]  /*1c3d0*/  IMAD.IADD R9, R0, 0x1, -R9 ;  /* 0x0000000100097824 */ /* 0x000fe200078e0a09 */
[----:B------:R-:W-:Y:S02]  /*1c3e0*/  LOP3.LUT R5, R5, 0xfffffff8, RZ, 0xc0, !PT ;  /* 0xfffffff805057812 */ /* 0x000fe400078ec0ff */
[----:B------:R-:W-:Y:S02]  /*1c3f0*/  F2FP.BF16.PACK_AB R34, R35, R34 ;  /* 0x000000222322723e */ /* 0x000fe400000010ff */
[----:B------:R-:W-:Y:S01]  /*1c400*/  F2FP.BF16.PACK_AB R36, R37, R36 ;  /* 0x000000242524723e */ /* 0x000fe200000010ff */
[----:B------:R-:W-:Y:S01]  /*1c410*/  IMAD.IADD R8, R8, 0x1, -R5 ;  /* 0x0000000108087824 */ /* 0x000fe200078e0a05 */
[----:B------:R-:W-:Y:S02]  /*1c420*/  LEA.HI R5, R3, R0, RZ, 0x5 ;  /* 0x0000000003057211 */ /* 0x000fe400078f28ff */
[----:B------:R-:W-:Y:S01]  /*1c430*/  F2FP.BF16.PACK_AB R38, R39, R38 ;  /* 0x000000262726723e */ /* 0x000fe200000010ff */
[----:B------:R-:W-:Y:S01]  /*1c440*/  IMAD.SHL.U32 R10, R8, 0x40, RZ ;  /* 0x00000040080a7824 */ /* 0x000fe200078e00ff */
[----:B------:R-:W-:-:S02]  /*1c450*/  SHF.R.S32.HI R2, RZ, 0x5, R5 ;  /* 0x00000005ff027819 */ /* 0x000fc40000011405 */
[----:B------:R-:W-:Y:S02]  /*1c460*/  LOP3.LUT R12, R8, 0x1, RZ, 0xc0, !PT ;  /* 0x00000001080c7812 */ /* 0x000fe400078ec0ff */
        /* <DEDUP_REMOVED lines=13> */
[C---:B------:R-:W-:Y:S01]  /*1c540*/  IMAD.IADD R15, R11.reuse, 0x1, R8 ;  /* 0x000000010b0f7824 */ /* 0x040fe200078e0208 */
[C---:B------:R-:W-:Y:S02]  /*1c550*/  IADD3 R10, R11.reuse, 0x80, RZ ;  /* 0x000000800b0a7810 */ /* 0x040fe40007ffe0ff */
[----:B------:R-:W-:Y:S02]  /*1c560*/  IADD3 R13, R11, 0x70, RZ ;  /* 0x000000700b0d7810 */ /* 0x000fe40007ffe0ff */
[----:B------:R-:W-:Y:S01]  /*1c570*/  @P0 IADD3 R13, R10, 0x10, RZ ;  /* 0x000000100a0d0810 */ /* 0x000fe20007ffe0ff */
[----:B------:R-:W-:Y:S01]  /*1c580*/  IMAD.MOV.U32 R10, RZ, RZ, 0x40 ;  /* 0x00000040ff0a7424 */ /* 0x000fe200078e00ff */
[----:B------:R-:W-:-:S02]  /*1c590*/  F2FP.BF16.PACK_AB R46, R47, R46 ;  /* 0x0000002e2f2e723e */ /* 0x000fc400000010ff */
[----:B------:R-:W-:Y:S01]  /*1c5a0*/  F2FP.BF16.PACK_AB R48, R49, R48 ;  /* 0x000000303130723e */ /* 0x000fe200000010ff */
[--C-:B------:R-:W-:Y:S01]  /*1c5b0*/  IMAD.IADD R17, R8, 0x1, R13.reuse ;  /* 0x0000000108117824 */ /* 0x100fe200078e020d */
[----:B------:R-:W-:Y:S02]  /*1c5c0*/  SEL R10, R10, 0xffffffc0, !P2 ;  /* 0xffffffc00a0a7807 */ /* 0x000fe40005000000 */
        /* <DEDUP_REMOVED lines=9> */
[----:B------:R-:W-:Y:S01]  /*1c660*/  F2FP.BF16.PACK_AB R58, R59, R58 ;  /* 0x0000003a3b3a723e */ /* 0x000fe200000010ff */
[----:B------:R-:W-:Y:S01]  /*1c670*/  IMAD.U32 R10, RZ, RZ, UR4 ;  /* 0x00000004ff0a7e24 */ /* 0x000fe2000f8e00ff */
        /* <DEDUP_REMOVED lines=109> */
[----:B--2---:R-:W-:-:S05]  /*1cd50*/  IMAD.MOV.U32 R4, RZ, RZ, c[0x0][0x388] ;  /* 0x0000e200ff047624 */ /* 0x004fca00078e00ff */
[----:B------:R-:W-:Y:S02]  /*1cd60*/  IMAD.U32 R12, RZ, RZ, UR4 ;  /* 0x00000004ff0c7e24 */ /* 0x000fe4000f8e00ff */
[----:B------:R-:W-:-:S05]  /*1cd70*/  IMAD.U32 R13, RZ, RZ, UR5 ;  /* 0x00000005ff0d7e24 */ /* 0x000fca000f8e00ff */
        /* <DEDUP_REMOVED lines=12> */
.L_x_1746:
[----:B---3--:R-:W-:Y:S01]  /*1ce40*/  SHF.R.S32.HI R11, RZ, 0x1f, R2 ;  /* 0x0000001fff0b7819 */ /* 0x008fe20000011402 */
        /* <DEDUP_REMOVED lines=11> */
[----:B------:R-:W-:Y:S01]  /*1cf00*/  SHF.R.S32.HI R10, RZ, 0x1f, R5 ;  /* 0x0000001fff0a7819 */ /* 0x000fe20000011405 */
[----:B------:R-:W-:Y:S01]  /*1cf10*/  IMAD.IADD R2, R2, 0x1, -R11 ;  /* 0x0000000102027824 */ /* 0x000fe200078e0a0b */
[----:B------:R-:W-:Y:S01]  /*1cf20*/  LEA.HI R8, R9, R9, RZ, 0x1 ;  /* 0x0000000909087211 */ /* 0x000fe200078f08ff */
[----:B------:R-:W-:Y:S01]  /*1cf30*/  UMOV UR10, UR20 ;  /* 0x00000014000a7c82 */ /* 0x000fe20008000000 */
[----:B------:R-:W-:Y:S01]  /*1cf40*/  LEA.HI R11, R10, R5, RZ, 0x2 ;  /* 0x000000050a0b7211 */ /* 0x000fe200078f10ff */
[----:B------:R-:W-:Y:S01]  /*1cf50*/  UMOV UR11, UR21 ;  /* 0x00000015000b7c82 */ /* 0x000fe20008000000 */
[----:B------:R-:W-:Y:S01]  /*1cf60*/  LOP3.LUT R8, R8, 0x1ffffffe, RZ, 0xc0, !PT ;  /* 0x1ffffffe08087812 */ /* 0x000fe200078ec0ff */
[----:B------:R-:W-:Y:S01]  /*1cf70*/  USEL UR9, UR9, URZ, !UP1 ;  /* 0x0000003f09097287 */ /* 0x000fe2000c800000 */
[----:B------:R-:W-:Y:S01]  /*1cf80*/  SHF.R.S32.HI R11, RZ, 0x2, R11 ;  /* 0x00000002ff0b7819 */ /* 0x000fe2000001140b */
[----:B------:R-:W-:Y:S01]  /*1cf90*/  UIMAD.WIDE.U32 UR10, UR16, UR6, UR10 ;  /* 0x00000006100a72a5 */ /* 0x000fe2000f8e000a */
[----:B------:R-:W-:Y:S01]  /*1cfa0*/  LOP3.LUT P2, RZ, R5, 0x3, RZ, 0xc0, !PT ;  /* 0x0000000305ff7812 */ /* 0x000fe2000784c0ff */
[----:B------:R-:W-:Y:S01]  /*1cfb0*/  IMAD.IADD R9, R9, 0x1, -R8 ;  /* 0x0000000109097824 */ /* 0x000fe200078e0a08 */
[----:B------:R-:W-:Y:S01]  /*1cfc0*/  UIMAD UR8, UR16, UR7, UR8 ;  /* 0x00000007100872a4 */ /* 0x000fe2000f8e0208 */
[----:B------:R-:W-:Y:S01]  /*1cfd0*/  IMAD R2, R2, 0x10, R11 ;  /* 0x0000001002027824 */ /* 0x000fe200078e020b */
[----:B------:R-:W-:Y:S01]  /*1cfe0*/  USEL UR22, UR22, URZ, !UP1 ;  /* 0x0000003f16167287 */ /* 0x000fe2000c800000 */
[----:B------:R-:W-:Y:S01]  /*1cff0*/  LEA.HI R3, R3, R0, RZ, 0x6 ;  /* 0x0000000003037211 */ /* 0x000fe200078f30ff */
[----:B------:R-:W-:Y:S01]  /*1d000*/  ULDC.64 UR6, c[0x0][0x498] ;  /* 0x0001260000067ab9 */ /* 0x000fe20000000a00 */
[----:B------:R-:W-:Y:S01]  /*1d010*/  IMAD R8, R9, 0x8, R2 ;  /* 0x0000000809087824 */ /* 0x000fe200078e0202 */
[----:B------:R-:W-:Y:S01]  /*1d020*/  UIMAD UR13, UR9, UR6, URZ ;  /* 0x00000006090d72a4 */ /* 0x000fe2000f8e023f */
[----:B------:R-:W-:Y:S01]  /*1d030*/  BSSY B0, `(.L_x_1747) ;  /* 0x000007e000007945 */ /* 0x000fe20003800000 */
[----:B------:R-:W-:-:S02]  /*1d040*/  UIADD3 UR11, UR11, UR8, URZ ;  /* 0x000000080b0b7290 */ /* 0x000fc4000fffe03f */
[----:B-1----:R-:W-:Y:S01]  /*1d050*/  LEA R8, R75, R8, 0x7 ;  /* 0x000000084b087211 */ /* 0x002fe200078e38ff */
[----:B------:R-:W-:Y:S02]  /*1d060*/  UIMAD UR7, UR22, UR7, UR13 ;  /* 0x00000007160772a4 */ /* 0x000fe4000f8e020d */
[----:B------:R-:W-:Y:S02]  /*1d070*/  UIMAD.WIDE.U32 UR10, UR22, UR6, UR10 ;  /* 0x00000006160a72a5 */ /* 0x000fe4000f8e000a */
[----:B------:R-:W-:Y:S01]  /*1d080*/  @P1 IMAD.HI.U32 R5, R8, c[0x0][0x4ec], RZ ;  /* 0x00013b0008051a27 */ /* 0x000fe200078e00ff */
[----:B------:R-:W-:Y:S02]  /*1d090*/  ULDC.64 UR4, c[0x0][0x3a0] ;  /* 0x0000e80000047ab9 */ /* 0x000fe40000000a00 */
[----:B------:R-:W-:Y:S01]  /*1d0a0*/  UIMAD UR12, UR21, UR4, URZ ;  /* 0x00000004150c72a4 */ /* 0x000fe2000f8e023f */
[----:B------:R-:W-:Y:S01]  /*1d0b0*/  IMAD.MOV.U32 R10, RZ, RZ, R8 ;  /* 0x000000ffff0a7224 */ /* 0x000fe200078e0008 */
[----:B------:R-:W-:Y:S01]  /*1d0c0*/  @P1 SHF.R.U32.HI R10, RZ, c[0x0][0x4f0], R5 ;  /* 0x00013c00ff0a1a19 */ /* 0x000fe20000011605 */
[----:B------:R-:W-:Y:S01]  /*1d0d0*/  UIMAD.WIDE.U32 UR18, UR20, UR4, URZ ;  /* 0x00000004141272a5 */ /* 0x000fe2000f8e003f */
[----:B------:R-:W-:Y:S01]  /*1d0e0*/  LOP3.LUT R5, R16, 0xfffffff8, RZ, 0xc0, !PT ;  /* 0xfffffff810057812 */ /* 0x000fe200078ec0ff */
[----:B------:R-:W-:Y:S01]  /*1d0f0*/  UIMAD UR12, UR20, UR5, UR12 ;  /* 0x00000005140c72a4 */ /* 0x000fe2000f8e020c */
[----:B------:R-:W-:Y:S01]  /*1d100*/  SHF.R.S32.HI R16, RZ, 0x3, R16 ;  /* 0x00000003ff107819 */ /* 0x000fe20000011410 */
[----:B------:R-:W-:Y:S01]  /*1d110*/  IMAD.MOV R9, RZ, RZ, -R10 ;  /* 0x000000ffff097224 */ /* 0x000fe200078e0a0a */
        /* <DEDUP_REMOVED lines=33> */
[----:B------:R-:W-:Y:S01]  /*1d330*/  UIADD3 UR7, UR17, UR7, URZ ;  /* 0x0000000711077290 */ /* 0x000fe2000fffe03f */
[----:B------:R-:W-:Y:S01]  /*1d340*/  LOP3.LUT R5, R8, R5, RZ, 0x3c, !PT ;  /* 0x0000000508057212 */ /* 0x000fe200078e3cff */
[--C-:B------:R-:W-:Y:S01]  /*1d350*/  IMAD.MOV R18, RZ, RZ, -R12.reuse ;  /* 0x000000ffff127224 */ /* 0x100fe200078e0a0c */
[----:B------:R-:W-:Y:S01]  /*1d360*/  SHFL.IDX PT, R10, R17, RZ, 0x1c1f ;  /* 0x001c1fff110a7589 */ /* 0x000fe200000e0000 */
[----:B------:R-:W-:Y:S01]  /*1d370*/  SHF.R.S32.HI R13, RZ, 0x1f, R12 ;  /* 0x0000001fff0d7819 */ /* 0x000fe2000001140c */
[----:B------:R-:W-:Y:S01]  /*1d380*/  IMAD.U32 R21, RZ, RZ, UR17 ;  /* 0x00000011ff157e24 */ /* 0x000fe2000f8e00ff */
[----:B------:R-:W-:Y:S01]  /*1d390*/  MOV R20, UR16 ;  /* 0x0000001000147c02 */ /* 0x000fe20008000f00 */
[----:B------:R-:W1:Y:S01]  /*1d3a0*/  SHFL.IDX PT, R11, R14, RZ, 0x1c1f ;  /* 0x001c1fff0e0b7589 */ /* 0x000e6200000e0000 */
[----:B------:R-:W-:Y:S02]  /*1d3b0*/  IMAD R18, R18, c[0x0][0x4e8], R15 ;  /* 0x00013a0012127a24 */ /* 0x000fe400078e020f */
[----:B------:R-:W-:Y:S01]  /*1d3c0*/  IMAD R15, R75, 0x80, R2 ;  /* 0x000000804b0f7824 */ /* 0x000fe200078e0202 */
[----:B------:R-:W-:Y:S01]  /*1d3d0*/  SHFL.IDX PT, R8, R17, 0x1, 0x1c1f ;  /* 0x003c1f0011087f89 */ /* 0x000fe200000e0000 */
[----:B------:R-:W-:-:S02]  /*1d3e0*/  IMAD.U32 R21, RZ, RZ, UR7 ;  /* 0x00000007ff157e24 */ /* 0x000fc4000f8e00ff */
[----:B------:R-:W-:Y:S01]  /*1d3f0*/  IMAD R13, R13, c[0x0][0x3e0], RZ ;  /* 0x0000f8000d0d7a24 */ /* 0x000fe200078e02ff */
[----:B------:R-:W2:Y:S01]  /*1d400*/  SHFL.IDX PT, R9, R14, 0x1, 0x1c1f ;  /* 0x003c1f000e097f89 */ /* 0x000ea200000e0000 */
[----:B-----5:R-:W-:Y:S01]  /*1d410*/  IMAD R2, R4, c[0x0][0x4e8], RZ ;  /* 0x00013a0004027a24 */ /* 0x020fe200078e02ff */
[C---:B------:R-:W-:Y:S01]  /*1d420*/  IADD3 R19, R15.reuse, 0x8, RZ ;  /* 0x000000080f137810 */ /* 0x040fe20007ffe0ff */
[C---:B------:R-:W-:Y:S01]  /*1d430*/  IMAD R13, R12.reuse, c[0x0][0x3e4], R13 ;  /* 0x0000f9000c0d7a24 */ /* 0x040fe200078e020d */
[----:B------:R-:W-:Y:S01]  /*1d440*/  SHF.R.S32.HI R4, RZ, 0x1f, R18 ;  /* 0x0000001fff047819 */ /* 0x000fe20000011412 */
[----:B------:R-:W-:Y:S01]  /*1d450*/  IMAD.WIDE.U32 R20, R12, c[0x0][0x3e0], R20 ;  /* 0x0000f8000c147a25 */ /* 0x000fe200078e0014 */
[-C--:B------:R-:W-:Y:S02]  /*1d460*/  ISETP.GE.OR P1, PT, R15, R2.reuse, P2 ;  /* 0x000000020f00720c */ /* 0x080fe40001726670 */
[----:B------:R-:W-:Y:S01]  /*1d470*/  ISETP.GE.OR P0, PT, R19, R2, P2 ;  /* 0x000000021300720c */ /* 0x000fe20001706670 */
[----:B------:R-:W-:Y:S01]  /*1d480*/  IMAD.SHL.U32 R12, R3, 0x8, RZ ;  /* 0x00000008030c7824 */ /* 0x000fe200078e00ff */
[----:B------:R-:W-:Y:S01]  /*1d490*/  IADD3 R21, R21, R13, RZ ;  /* 0x0000000d15157210 */ /* 0x000fe20007ffe0ff */
[----:B------:R-:W-:-:S02]  /*1d4a0*/  IMAD R3, R4, c[0x0][0x3d8], RZ ;  /* 0x0000f60004037a24 */ /* 0x000fc400078e02ff */
[----:B------:R-:W-:Y:S01]  /*1d4b0*/  IMAD R75, R75, 0x80, R16 ;  /* 0x000000804b4b7824 */ /* 0x000fe200078e0210 */
[----:B------:R-:W-:Y:S01]  /*1d4c0*/  LOP3.LUT R5, R5, 0x7ffffe00, R12, 0xf8, !PT ;  /* 0x7ffffe0005057812 */ /* 0x000fe200078ef80c */
[C---:B------:R-:W-:Y:S02]  /*1d4d0*/  IMAD R3, R18.reuse, c[0x0][0x3dc], R3 ;  /* 0x0000f70012037a24 */ /* 0x040fe400078e0203 */
[----:B------:R-:W-:Y:S02]  /*1d4e0*/  IMAD.WIDE.U32 R18, R18, c[0x0][0x3d8], R20 ;  /* 0x0000f60012127a25 */ /* 0x000fe400078e0014 */
[----:B-1----:R1:W-:Y:S02]  /*1d4f0*/  @!P1 ST.E [R10.64], R6 ;  /* 0x000000060a009985 */ /* 0x0023e4000c10191a */
[----:B------:R-:W-:Y:S02]  /*1d500*/  IMAD.SHL.U32 R76, R5, 0x2, RZ ;  /* 0x00000002054c7824 */ /* 0x000fe400078e00ff */
        /* <DEDUP_REMOVED lines=48> */
.L_x_1748:
[----:B--234-:R-:W-:Y:S05]  /*1d810*/  BSYNC B0 ;  /* 0x0000000000007941 */ /* 0x01cfea0003800000 */
.L_x_1747:
        /* <DEDUP_REMOVED lines=30> */
.L_x_1750:
[----:B------:R-:W-:Y:S05]  /*1da00*/  BSYNC B0 ;  /* 0x0000000000007941 */ /* 0x000fea0003800000 */
.L_x_1749:
        /* <DEDUP_REMOVED lines=30> */
.L_x_1752:
[----:B------:R-:W-:Y:S05]  /*1dbf0*/  BSYNC B0 ;  /* 0x0000000000007941 */ /* 0x000fea0003800000 */
.L_x_1751:
        /* <DEDUP_REMOVED lines=31> */
.L_x_1745:
        /* <DEDUP_REMOVED lines=18> */
[----:B----4-:R-:W-:-:S05]  /*1df10*/  IMAD.U32 R3, RZ, RZ, UR5 ;  /* 0x00000005ff037e24 */ /* 0x010fca000f8e00ff */
        /* <DEDUP_REMOVED lines=12> */
.L_x_1753:
        /* <DEDUP_REMOVED lines=28> */
[C---:B---3--:R-:W-:Y:S02]  /*1e1a0*/  IADD3 R5, -R6.reuse, RZ, RZ ;  /* 0x000000ff06057210 */ /* 0x048fe40007ffe1ff */
        /* <DEDUP_REMOVED lines=14> */
.L_x_1755:
[----:B------:R-:W-:Y:S05]  /*1e290*/  BSYNC B0 ;  /* 0x0000000000007941 */ /* 0x000fea0003800000 */
.L_x_1754:
[----:B-1-3--:R-:W1:Y:S01]  /*1e2a0*/  S2R R5, SR_CTAID.X ;  /* 0x0000000000057919 */ /* 0x00ae620000002500 */
        /* <DEDUP_REMOVED lines=76> */
.L_x_1757:
[----:B------:R-:W-:Y:S05]  /*1e770*/  BSYNC B0 ;  /* 0x0000000000007941 */ /* 0x000fea0003800000 */
.L_x_1756:
        /* <DEDUP_REMOVED lines=27> */
.L_x_1759:
[----:B------:R-:W-:Y:S05]  /*1e930*/  BSYNC B0 ;  /* 0x0000000000007941 */ /* 0x000fea0003800000 */
.L_x_1758:
        /* <DEDUP_REMOVED lines=27> */
.L_x_1761:
[----:B------:R-:W-:Y:S05]  /*1eaf0*/  BSYNC B0 ;  /* 0x0000000000007941 */ /* 0x000fea0003800000 */
.L_x_1760:
        /* <DEDUP_REMOVED lines=28> */
.L_x_1728:
[----:B------:R-:W-:Y:S01]  /*1ecc0*/  IMAD.MOV.U32 R14, RZ, RZ, 0x1 ;  /* 0x00000001ff0e7424 */ /* 0x000fe200078e00ff */
[----:B-1----:R-:W-:Y:S02]  /*1ecd0*/  MOV R13, 0x181f ;  /* 0x0000181f000d7802 */ /* 0x002fe40000000f00 */
[----:B------:R-:W-:Y:S02]  /*1ece0*/  MOV R12, 0x1ed00 ;  /* 0x0001ed00000c7802 */ /* 0x000fe40000000f00 */
[----:B------:R-:W-:Y:S05]  /*1ecf0*/  CALL.REL.NOINC `($__internal_9_$__cuda_sm70_shflsync_idx_p) ;  /* 0x000001d000007944 */ /* 0x000fea0003c00000 */
[----:B--2---:R-:W-:Y:S01]  /*1ed00*/  IMAD.MOV.U32 R0, RZ, RZ, R13 ;  /* 0x000000ffff007224 */ /* 0x004fe200078e000d */
[----:B-1----:R-:W-:Y:S01]  /*1ed10*/  MOV R14, 0x1 ;  /* 0x00000001000e7802 */ /* 0x002fe20000000f00 */
[----:B------:R-:W-:Y:S01]  /*1ed20*/  IMAD.MOV.U32 R15, RZ, RZ, R22 ;  /* 0x000000ffff0f7224 */ /* 0x000fe200078e0016 */
[----:B------:R-:W-:Y:S02]  /*1ed30*/  MOV R13, 0x181f ;  /* 0x0000181f000d7802 */ /* 0x000fe40000000f00 */
[----:B------:R-:W-:Y:S02]  /*1ed40*/  MOV R12, 0x1ed60 ;  /* 0x0001ed60000c7802 */ /* 0x000fe40000000f00 */
[----:B------:R-:W-:Y:S05]  /*1ed50*/  CALL.REL.NOINC `($__internal_9_$__cuda_sm70_shflsync_idx_p) ;  /* 0x0000017000007944 */ /* 0x000fea0003c00000 */
[----:B-12---:R-:W-:Y:S05]  /*1ed60*/  BRA `(.L_x_1762) ;  /* 0xffff47c000007947 */ /* 0x006fea000383ffff */
.L_x_1736:
[----:B----4-:R-:W-:Y:S01]  /*1ed70*/  MOV R13, 0x181f ;  /* 0x0000181f000d7802 */ /* 0x010fe20000000f00 */
[----:B------:R-:W-:Y:S01]  /*1ed80*/  IMAD.MOV.U32 R14, RZ, RZ, 0x1 ;  /* 0x00000001ff0e7424 */ /* 0x000fe200078e00ff */
[----:B------:R-:W-:Y:S02]  /*1ed90*/  MOV R12, 0x1edb0 ;  /* 0x0001edb0000c7802 */ /* 0x000fe40000000f00 */
[----:B-123--:R-:W-:Y:S05]  /*1eda0*/  CALL.REL.NOINC `($__internal_9_$__cuda_sm70_shflsync_idx_p) ;  /* 0x0000012000007944 */ /* 0x00efea0003c00000 */
[----:B-1----:R-:W-:Y:S01]  /*1edb0*/  MOV R14, 0x1 ;  /* 0x00000001000e7802 */ /* 0x002fe20000000f00 */
[----:B--2---:R-:W-:Y:S01]  /*1edc0*/  IMAD.MOV.U32 R8, RZ, RZ, R13 ;  /* 0x000000ffff087224 */ /* 0x004fe200078e000d */
[----:B------:R-:W-:Y:S01]  /*1edd0*/  MOV R13, 0x181f ;  /* 0x0000181f000d7802 */ /* 0x000fe20000000f00 */
[----:B------:R-:W-:Y:S01]  /*1ede0*/  IMAD.MOV.U32 R15, RZ, RZ, R3 ;  /* 0x000000ffff0f7224 */ /* 0x000fe200078e0003 */
[----:B------:R-:W-:Y:S02]  /*1edf0*/  MOV R12, 0x1ee10 ;  /* 0x0001ee10000c7802 */ /* 0x000fe40000000f00 */
[----:B------:R-:W-:Y:S05]  /*1ee00*/  CALL.REL.NOINC `($__internal_9_$__cuda_sm70_shflsync_idx_p) ;  /* 0x000000c000007944 */ /* 0x000fea0003c00000 */
[----:B-12---:R-:W-:-:S05]  /*1ee10*/  BRA `(.L_x_1763) ;  /* 0xffff720000007947 */ /* 0x006fca000383ffff */
.L_x_1742:
[----:B-1----:R-:W-:Y:S01]  /*1ee20*/  MOV R13, 0x181f ;  /* 0x0000181f000d7802 */ /* 0x002fe20000000f00 */
[----:B------:R-:W-:Y:S01]  /*1ee30*/  IMAD.MOV.U32 R14, RZ, RZ, 0x1 ;  /* 0x00000001ff0e7424 */ /* 0x000fe200078e00ff */
[----:B------:R-:W-:Y:S02]  /*1ee40*/  MOV R12, 0x1ee60 ;  /* 0x0001ee60000c7802 */ /* 0x000fe40000000f00 */
[----:B---3--:R-:W-:Y:S05]  /*1ee50*/  CALL.REL.NOINC `($__internal_9_$__cuda_sm70_shflsync_idx_p) ;  /* 0x0000007000007944 */ /* 0x008fea0003c00000 */
[----:B-1----:R-:W-:Y:S01]  /*1ee60*/  MOV R14, 0x1 ;  /* 0x00000001000e7802 */ /* 0x002fe20000000f00 */
[----:B--2---:R-:W-:Y:S01]  /*1ee70*/  IMAD.MOV.U32 R5, RZ, RZ, R13 ;  /* 0x000000ffff057224 */ /* 0x004fe200078e000d */
[----:B------:R-:W-:Y:S01]  /*1ee80*/  MOV R13, 0x181f ;  /* 0x0000181f000d7802 */ /* 0x000fe20000000f00 */
[----:B------:R-:W-:Y:S01]  /*1ee90*/  IMAD.MOV.U32 R15, RZ, RZ, R4 ;  /* 0x000000ffff0f7224 */ /* 0x000fe200078e0004 */
[----:B------:R-:W-:Y:S02]  /*1eea0*/  MOV R12, 0x1eec0 ;  /* 0x0001eec0000c7802 */ /* 0x000fe40000000f00 */
[----:B------:R-:W-:Y:S05]  /*1eeb0*/  CALL.REL.NOINC `($__internal_9_$__cuda_sm70_shflsync_idx_p) ;  /* 0x0000001000007944 */ /* 0x000fea0003c00000 */
[----:B-12---:R-:W-:-:S05]  /*1eec0*/  BRA `(.L_x_1764) ;  /* 0xffffa19000007947 */ /* 0x006fca000383ffff */
        .weak           $__internal_9_$__cuda_sm70_shflsync_idx_p
        .type           $__internal_9_$__cuda_sm70_shflsync_idx_p,@function
        .size           $__internal_9_$__cuda_sm70_shflsync_idx_p,(.L_x_1793 - $__internal_9_$__cuda_sm70_shflsync_idx_p)
$__internal_9_$__cuda_sm70_shflsync_idx_p:
[----:B------:R-:W-:Y:S01]  /*1eed0*/  MOV R20, R12 ;  /* 0x0000000c00147202 */ /* 0x000fe20000000f00 */
[----:B------:R-:W-:Y:S04]  /*1eee0*/  WARPSYNC R218 ;  /* 0x000000da00007348 */ /* 0x000fe80003800000 */
[----:B------:R-:W-:Y:S01]  /*1eef0*/  MOV R21, 0x0 ;  /* 0x0000000000157802 */ /* 0x000fe20000000f00 */
[----:B------:R1:W2:Y:S03]  /*1ef00*/  SHFL.IDX PT, R13, R15, R14, R13 ;  /* 0x0000000e0f0d7389 */ /* 0x0002a600000e000d */
[----:B------:R-:W-:Y:S05]  /*1ef10*/  RET.REL.NODEC R20 `(_ZN7cutlass13device_kernelIN5flash19enable_sm80_to_sm89INS1_16FlashAttnFwdSm80INS1_25CollectiveMainloopFwdSm80ILi8ELi1ELb0EN4cute5tupleIJNS5_1CILi128EEENS7_ILi48EEENS7_ILi256EEEEEELi256ENS_10bfloat16_tEfNS_4arch4Sm80ELb1ELb0ELb0ELb1ELb1ELb1ELb1ELb0EEENS1_21CollectiveEpilogueFwdINS6_IJS8_SA_S9_EEENS6_IJNS7_ILi1EEESI_SI_EEESC_SE_Li256ELb1ELb1ELb0ELb0EEENS1_19SingleTileSchedulerILb1ELb0ELb1ELi128EEEEEEEEEvNT_6ParamsE) ;  /* 0xfffe10e014007950 */ /* 0x000fea0003c3ffff */
.L_x_1765:
        /* <DEDUP_REMOVED lines=14> */
.L_x_1793:


//--------------------- .nv.shared._ZN7cutlass13device_kernelIN5flash19enable_sm80_to_sm89INS1_16FlashAttnFwdSm80INS1_25CollectiveMainloopFwdSm80ILi8ELi1ELb1EN4cute5tupleIJNS5_1CILi128EEENS7_ILi64EEENS7_ILi256EEEEEELi256ENS_10bfloat16_tEfNS_4arch4Sm80ELb0ELb0ELb0ELb0ELb1ELb0ELb1ELb0EEENS1_21CollectiveEpilogueFwdINS6_IJS8_SA_S9_EEENS6_IJNS7_ILi1EEESI_SI_EEESC_SE_Li256ELb0ELb1ELb0ELb0EEENS1_19SingleTileSchedulerILb0ELb0ELb1ELi128EEEEEEEEEvNT_6ParamsE --------------------------
	.section	.nv.shared._ZN7cutlass13device_kernelIN5flash19enable_sm80_to_sm89INS1_16FlashAttnFwdSm80INS1_25CollectiveMainloopFwdSm80ILi8ELi1ELb1EN4cute5tupleIJNS5_1CILi128EEENS7_ILi64EEENS7_ILi256EEEEEELi256ENS_10bfloat16_tEfNS_4arch4Sm80ELb0ELb0ELb0ELb0ELb1ELb0ELb1ELb0EEENS1_21CollectiveEpilogueFwdINS6_IJS8_SA_S9_EEENS6_IJNS7_ILi1EEESI_SI_EEESC_SE_Li256ELb0ELb1ELb0ELb0EEENS1_19SingleTileSchedulerILb0ELb0ELb1ELi128EEEEEEEEEvNT_6ParamsE,"aw",@nobits
	.sectionflags	@""
	.align	16


//--------------------- .nv.global                --------------------------
	.section	.nv.global,"aw",@nobits
.nv.global:
	.type		_ZN72_INTERNAL_fae0b772_36_flash_fwd_hdim256_bf16_paged_sm80_cu_b81ac279_34124cute1_E,@object
	.size		_ZN72_INTERNAL_fae0b772_36_flash_fwd_hdim256_bf16_paged_sm80_cu_b81ac279_34124cute1_E,(_ZN72_INTERNAL_fae0b772_36_flash_fwd_hdim256_bf16_paged_sm80_cu_b81ac279_34124cuda3std3__45__cpo6cbeginE - _ZN72_INTERNAL_fae0b772_36_flash_fwd_hdim256_bf16_paged_sm80_cu_b81ac279_34124cute1_E)
_ZN72_INTERNAL_fae0b772_36_flash_fwd_hdim256_bf16_paged_sm80_cu_b81ac279_34124cute1_E:
	.zero		1
	.type		_ZN72_INTERNAL_fae0b772_36_flash_fwd_hdim256_bf16_paged_sm80_cu_b81ac279_34124cuda3std3__45__cpo6cbeginE,@object
	.size		_ZN72_INTERNAL_fae0b772_36_flash_fwd_hdim256_bf16_paged_sm80_cu_b81ac279_34124cuda3std3__45__cpo6cbeginE,(_ZN72_INTERNAL_fae0b772_36_flash_fwd_hdim256_bf16_paged_sm80_cu_b81ac279_34124cuda3std3__48in_placeE - _ZN72_INTERNAL_fae0b772_36_flash_fwd_hdim256_bf16_paged_sm80_cu_b81ac279_34124cuda3std3__45__cpo6cbeginE)
_ZN72_INTERNAL_fae0b772_36_flash_fwd_hdim256_bf16_paged_sm80_cu_b81ac279_34124cuda3std3__45__cpo6cbeginE:
	.zero		1
	.type		_ZN72_INTERNAL_fae0b772_36_flash_fwd_hdim256_bf16_paged_sm80_cu_b81ac279_34124cuda3std3__48in_placeE,@object
	.size		_ZN72_INTERNAL_fae0b772_36_flash_fwd_hdim256_bf16_paged_sm80_cu_b81ac279_34124cuda3std3__48in_placeE,(_ZN72_INTERNAL_fae0b772_36_flash_fwd_hdim256_bf16_paged_sm80_cu_b81ac279_34124cuda3std6ranges3__45__cpo9iter_moveE - _ZN72_INTERNAL_fae0b772_36_flash_fwd_hdim256_bf16_paged_sm80_cu_b81ac279_34124cuda3std3__48in_placeE)
_ZN72_INTERNAL_fae0b772_36_flash_fwd_hdim256_bf16_paged_sm80_cu_b81ac279_34124cuda3std3__48in_placeE:
	.zero		1
	.type		_ZN72_INTERNAL_fae0b772_36_flash_fwd_hdim256_bf16_paged_sm80_cu_b81ac279_34124cuda3std6ranges3__45__cpo9iter_moveE,@object
	.size		_ZN72_INTERNAL_fae0b772_36_flash_fwd_hdim256_bf16_paged_sm80_cu_b81ac279_34124cuda3std6ranges3__45__cpo9iter_moveE,(_ZN72_INTERNAL_fae0b772_36_flash_fwd_hdim256_bf16_paged_sm80_cu_b81ac279_34124cuda3std3__45__cpo5beginE - _ZN72_INTERNAL_fae0b772_36_flash_fwd_hdim256_bf16_paged_sm80_cu_b81ac279_34124cuda3std6ranges3__45__cpo9iter_moveE)
_ZN72_INTERNAL_fae0b772_36_flash_fwd_hdim256_bf16_paged_sm80_cu_b81ac279_34124cuda3std6ranges3__45__cpo9iter_moveE:
	.zero		1
	.type		_ZN72_INTERNAL_fae0b772_36_flash_fwd_hdim256_bf16_paged_sm80_cu_b81ac279_34124cuda3std3__45__cpo5beginE,@object
	.size		_ZN72_INTERNAL_fae0b772_36_flash_fwd_hdim256_bf16_paged_sm80_cu_b81ac279_34124cuda3std3__45__cpo5beginE,(_ZN72_INTERNAL_fae0b772_36_flash_fwd_hdim256_bf16_paged_sm80_cu_b81ac279_34124cuda3std3__474_GLOBAL__N__fae0b772_36_flash_fwd_hdim256_bf16_paged_sm80_cu_b81ac279_34126ignoreE - _ZN72_INTERNAL_fae0b772_36_flash_fwd_hdim256_bf16_paged_sm80_cu_b81ac279_34124cuda3std3__45__cpo5beginE)
_ZN72_INTERNAL_fae0b772_36_flash_fwd_hdim256_bf16_paged_sm80_cu_b81ac279_34124cuda3std3__45__cpo5beginE:
	.zero		1
	.type		_ZN72_INTERNAL_fae0b772_36_flash_fwd_hdim256_bf16_paged_sm80_cu_b81ac279_34124cuda3std3__474_GLOBAL__N__fae0b772_36_flash_fwd_hdim256_bf16_paged_sm80_cu_b81ac279_34126ignoreE,@object
	.size		_ZN72_INTERNAL_fae0b772_36_flash_fwd_hdim256_bf16_paged_sm80_cu_b81ac279_34124cuda3std3__474_GLOBAL__N__fae0b772_36_flash_fwd_hdim256_bf16_paged_sm80_cu_b81ac279_34126ignoreE,(_ZN72_INTERNAL_fae0b772_36_flash_fwd_hdim256_bf16_paged_sm80_cu_b81ac279_34124cute7productE - _ZN72_INTERNAL_fae0b772_36_flash_fwd_hdim256_bf16_paged_sm80_cu_b81ac279_34124cuda3std3__474_GLOBAL__N__fae0b772_36_flash_fwd_hdim256_bf16_paged_sm80_cu_b81ac279_34126ignoreE)
_ZN72_INTERNAL_fae0b772_36_flash_fwd_hdim256_bf16_paged_sm80_cu_b81ac279_34124cuda3std3__474_GLOBAL__N__fae0b772_36_flash_fwd_hdim256_bf16_paged_sm80_cu_b81ac279_34126ignoreE:
	.zero		1
	.type		_ZN72_INTERNAL_fae0b772_36_flash_fwd_hdim256_bf16_paged_sm80_cu_b81ac279_34124cute7productE,@object
	.size		_ZN72_INTERNAL_fae0b772_36_flash_fwd_hdim256_bf16_paged_sm80_cu_b81ac279_34124cute7productE,(_ZN72_INTERNAL_fae0b772_36_flash_fwd_hdim256_bf16_paged_sm80_cu_b81ac279_34124cuda3std3__45__cpo3endE - _ZN72_INTERNAL_fae0b772_36_flash_fwd_hdim256_bf16_paged_sm80_cu_b81ac279_34124cute7productE)
_ZN72_INTERNAL_fae0b772_36_flash_fwd_hdim256_bf16_paged_sm80_cu_b81ac279_34124cute7productE:
	.zero		1
	.type		_ZN72_INTERNAL_fae0b772_36_flash_fwd_hdim256_bf16_paged_sm80_cu_b81ac279_34124cuda3std3__45__cpo3endE,@object
	.size		_ZN72_INTERNAL_fae0b772_36_flash_fwd_hdim256_bf16_paged_sm80_cu_b81ac279_34124cuda3std3__45__cpo3endE,(_ZN72_INTERNAL_fae0b772_36_flash_fwd_hdim256_bf16_paged_sm80_cu_b81ac279_34124cuda3std3__419piecewise_constructE - _ZN72_INTERNAL_fae0b772_36_flash_fwd_hdim256_bf16_paged_sm80_cu_b81ac279_34124cuda3std3__45__cpo3endE)
_ZN72_INTERNAL_fae0b772_36_flash_fwd_hdim256_bf16_paged_sm80_cu_b81ac279_34124cuda3std3__45__cpo3endE:
	.zero		1
	.type		_ZN72_INTERNAL_fae0b772_36_flash_fwd_hdim256_bf16_paged_sm80_cu_b81ac279_34124cuda3std3__419piecewise_constructE,@object
	.size		_ZN72_INTERNAL_fae0b772_36_flash_fwd_hdim256_bf16_paged_sm80_cu_b81ac279_34124cuda3std3__419piecewise_constructE,(_ZN72_INTERNAL_fae0b772_36_flash_fwd_hdim256_bf16_paged_sm80_cu_b81ac279_34124cuda3std3__45__cpo4cendE - _ZN72_INTERNAL_fae0b772_36_flash_fwd_hdim256_bf16_paged_sm80_cu_b81ac279_34124cuda3std3__419piecewise_constructE)
_ZN72_INTERNAL_fae0b772_36_flash_fwd_hdim256_bf16_paged_sm80_cu_b81ac279_34124cuda3std3__419piecewise_constructE:
	.zero		1
	.type		_ZN72_INTERNAL_fae0b772_36_flash_fwd_hdim256_bf16_paged_sm80_cu_b81ac279_34124cuda3std3__45__cpo4cendE,@object
	.size		_ZN72_INTERNAL_fae0b772_36_flash_fwd_hdim256_bf16_paged_sm80_cu_b81ac279_34124cuda3std3__45__cpo4cendE,(_ZN72_INTERNAL_fae0b772_36_flash_fwd_hdim256_bf16_paged_sm80_cu_b81ac279_34124cuda3std6ranges3__45__cpo4swapE - _ZN72_INTERNAL_fae0b772_36_flash_fwd_hdim256_bf16_paged_sm80_cu_b81ac279_34124cuda3std3__45__cpo4cendE)
_ZN72_INTERNAL_fae0b772_36_flash_fwd_hdim256_bf16_paged_sm80_cu_b81ac279_34124cuda3std3__45__cpo4cendE:
	.zero		1
	.type		_ZN72_INTERNAL_fae0b772_36_flash_fwd_hdim256_bf16_paged_sm80_cu_b81ac279_34124cuda3std6ranges3__45__cpo4swapE,@object
	.size		_ZN72_INTERNAL_fae0b772_36_flash_fwd_hdim256_bf16_paged_sm80_cu_b81ac279_34124cuda3std6ranges3__45__cpo4swapE,(.L_7 - _ZN72_INTERNAL_fae0b772_36_flash_fwd_hdim256_bf16_paged_sm80_cu_b81ac279_34124cuda3std6ranges3__45__cpo4swapE)
_ZN72_INTERNAL_fae0b772_36_flash_fwd_hdim256_bf16_paged_sm80_cu_b81ac279_34124cuda3std6ranges3__45__cpo4swapE:
	.zero		1
.L_7:


//--------------------- .nv.shared._ZN7cutlass13device_kernelIN5flash19enable_sm80_to_sm89INS1_16FlashAttnFwdSm80INS1_25CollectiveMainloopFwdSm80ILi8ELi1ELb1EN4cute5tupleIJNS5_1CILi128EEENS7_ILi64EEENS7_ILi256EEEEEELi256ENS_10bfloat16_tEfNS_4arch4Sm80ELb0ELb0ELb0ELb1ELb1ELb0ELb1ELb0EEENS1_21CollectiveEpilogueFwdINS6_IJS8_SA_S9_EEENS6_IJNS7_ILi1EEESI_SI_EEESC_SE_Li256ELb1ELb1ELb0ELb0EEENS1_19SingleTileSchedulerILb1ELb0ELb1ELi128EEEEEEEEEvNT_6ParamsE --------------------------
	.section	.nv.shared._ZN7cutlass13device_kernelIN5flash19enable_sm80_to_sm89INS1_16FlashAttnFwdSm80INS1_25CollectiveMainloopFwdSm80ILi8ELi1ELb1EN4cute5tupleIJNS5_1CILi128EEENS7_ILi64EEENS7_ILi256EEEEEELi256ENS_10bfloat16_tEfNS_4arch4Sm80ELb0ELb0ELb0ELb1ELb1ELb0ELb1ELb0EEENS1_21CollectiveEpilogueFwdINS6_IJS8_SA_S9_EEENS6_IJNS7_ILi1EEESI_SI_EEESC_SE_Li256ELb1ELb1ELb0ELb0EEENS1_19SingleTileSchedulerILb1ELb0ELb1ELi128EEEEEEEEEvNT_6ParamsE,"aw",@nobits
	.sectionflags	@""
	.align	16


//--------------------- .nv.shared._ZN7cutlass13device_kernelIN5flash19enable_sm80_to_sm89INS1_16FlashAttnFwdSm80INS1_25CollectiveMainloopFwdSm80ILi8ELi1ELb0EN4cute5tupleIJNS5_1CILi128EEENS7_ILi32EEENS7_ILi256EEEEEELi256ENS_10bfloat16_tEfNS_4arch4Sm80ELb0ELb0ELb0ELb1ELb1ELb1ELb1ELb0EEENS1_21CollectiveEpilogueFwdINS6_IJS8_SA_S9_EEENS6_IJNS7_ILi1EEESI_SI_EEESC_SE_Li256ELb1ELb1ELb0ELb0EEENS1_19SingleTileSchedulerILb1ELb0ELb1ELi128EEEEEEEEEvNT_6ParamsE --------------------------
	.section	.nv.shared._ZN7cutlass13device_kernelIN5flash19enable_sm80_to_sm89INS1_16FlashAttnFwdSm80INS1_25CollectiveMainloopFwdSm80ILi8ELi1ELb0EN4cute5tupleIJNS5_1CILi128EEENS7_ILi32EEENS7_ILi256EEEEEELi256ENS_10bfloat16_tEfNS_4arch4Sm80ELb0ELb0ELb0ELb1ELb1ELb1ELb1ELb0EEENS1_21CollectiveEpilogueFwdINS6_IJS8_SA_S9_EEENS6_IJNS7_ILi1EEESI_SI_EEESC_SE_Li256ELb1ELb1ELb0ELb0EEENS1_19SingleTileSchedulerILb1ELb0ELb1ELi128EEEEEEEEEvNT_6ParamsE,"aw",@nobits
	.sectionflags	@""
	.align	16


//--------------------- .nv.shared._ZN7cutlass13device_kernelIN5flash19enable_sm80_to_sm89INS1_16FlashAttnFwdSm80INS1_25CollectiveMainloopFwdSm80ILi8ELi1ELb1EN4cute5tupleIJNS5_1CILi128EEENS7_ILi48EEENS7_ILi256EEEEEELi256ENS_10bfloat16_tEfNS_4arch4Sm80ELb0ELb1ELb0ELb0ELb1ELb0ELb1ELb0EEENS1_21CollectiveEpilogueFwdINS6_IJS8_SA_S9_EEENS6_IJNS7_ILi1EEESI_SI_EEESC_SE_Li256ELb0ELb1ELb0ELb0EEENS1_19SingleTileSchedulerILb0ELb0ELb1ELi128EEEEEEEEEvNT_6ParamsE --------------------------
	.section	.nv.shared._ZN7cutlass13device_kernelIN5flash19enable_sm80_to_sm89INS1_16FlashAttnFwdSm80INS1_25CollectiveMainloopFwdSm80ILi8ELi1ELb1EN4cute5tupleIJNS5_1CILi128EEENS7_ILi48EEENS7_ILi256EEEEEELi256ENS_10bfloat16_tEfNS_4arch4Sm80ELb0ELb1ELb0ELb0ELb1ELb0ELb1ELb0EEENS1_21CollectiveEpilogueFwdINS6_IJS8_SA_S9_EEENS6_IJNS7_ILi1EEESI_SI_EEESC_SE_Li256ELb0ELb1ELb0ELb0EEENS1_19SingleTileSchedulerILb0ELb0ELb1ELi128EEEEEEEEEvNT_6ParamsE,"aw",@nobits
	.sectionflags	@""
	.align	16


//--------------------- .nv.shared._ZN7cutlass13device_kernelIN5flash19enable_sm80_to_sm89INS1_16FlashAttnFwdSm80INS1_25CollectiveMainloopFwdSm80ILi8ELi1ELb1EN4cute5tupleIJNS5_1CILi128EEENS7_ILi48EEENS7_ILi256EEEEEELi256ENS_10bfloat16_tEfNS_4arch4Sm80ELb0ELb1ELb0ELb1ELb1ELb0ELb1ELb0EEENS1_21CollectiveEpilogueFwdINS6_IJS8_SA_S9_EEENS6_IJNS7_ILi1EEESI_SI_EEESC_SE_Li256ELb1ELb1ELb0ELb0EEENS1_19SingleTileSchedulerILb1ELb0ELb1ELi128EEEEEEEEEvNT_6ParamsE --------------------------
	.section	.nv.shared._ZN7cutlass13device_kernelIN5flash19enable_sm80_to_sm89INS1_16FlashAttnFwdSm80INS1_25CollectiveMainloopFwdSm80ILi8ELi1ELb1EN4cute5tupleIJNS5_1CILi128EEENS7_ILi48EEENS7_ILi256EEEEEELi256ENS_10bfloat16_tEfNS_4arch4Sm80ELb0ELb1ELb0ELb1ELb1ELb0ELb1ELb0EEENS1_21CollectiveEpilogueFwdINS6_IJS8_SA_S9_EEENS6_IJNS7_ILi1EEESI_SI_EEESC_SE_Li256ELb1ELb1ELb0ELb0EEENS1_19SingleTileSchedulerILb1ELb0ELb1ELi128EEEEEEEEEvNT_6ParamsE,"aw",@nobits
	.sectionflags	@""
	.align	16


//--------------------- .nv.shared._ZN7cutlass13device_kernelIN5flash19enable_sm80_to_sm89INS1_16FlashAttnFwdSm80INS1_25CollectiveMainloopFwdSm80ILi8ELi1ELb0EN4cute5tupleIJNS5_1CILi128EEENS7_ILi32EEENS7_ILi256EEEEEELi256ENS_10bfloat16_tEfNS_4arch4Sm80ELb0ELb1ELb0ELb1ELb1ELb1ELb1ELb0EEENS1_21CollectiveEpilogueFwdINS6_IJS8_SA_S9_EEENS6_IJNS7_ILi1EEESI_SI_EEESC_SE_Li256ELb1ELb1ELb0ELb0EEENS1_19SingleTileSchedulerILb1ELb0ELb1ELi128EEEEEEEEEvNT_6ParamsE --------------------------
	.section	.nv.shared._ZN7cutlass13device_kernelIN5flash19enable_sm80_to_sm89INS1_16FlashAttnFwdSm80INS1_25CollectiveMainloopFwdSm80ILi8ELi1ELb0EN4cute5tupleIJNS5_1CILi128EEENS7_ILi32EEENS7_ILi256EEEEEELi256ENS_10bfloat16_tEfNS_4arch4Sm80ELb0ELb1ELb0ELb1ELb1ELb1ELb1ELb0EEENS1_21CollectiveEpilogueFwdINS6_IJS8_SA_S9_EEENS6_IJNS7_ILi1EEESI_SI_EEESC_SE_Li256ELb1ELb1ELb0ELb0EEENS1_19SingleTileSchedulerILb1ELb0ELb1ELi128EEEEEEEEEvNT_6ParamsE,"aw",@nobits
	.sectionflags	@""
	.align	16


//--------------------- .nv.shared._ZN7cutlass13device_kernelIN5flash19enable_sm80_to_sm89INS1_16FlashAttnFwdSm80INS1_25CollectiveMainloopFwdSm80ILi8ELi1ELb1EN4cute5tupleIJNS5_1CILi128EEENS7_ILi64EEENS7_ILi256EEEEEELi256ENS_10bfloat16_tEfNS_4arch4Sm80ELb1ELb0ELb0ELb0ELb1ELb0ELb1ELb0EEENS1_21CollectiveEpilogueFwdINS6_IJS8_SA_S9_EEENS6_IJNS7_ILi1EEESI_SI_EEESC_SE_Li256ELb0ELb1ELb0ELb0EEENS1_30DynamicPersistentTileSchedulerILi256ELi256ELb0ELb1ELb0EEEEEEEEEvNT_6ParamsE --------------------------
	.section	.nv.shared._ZN7cutlass13device_kernelIN5flash19enable_sm80_to_sm89INS1_16FlashAttnFwdSm80INS1_25CollectiveMainloopFwdSm80ILi8ELi1ELb1EN4cute5tupleIJNS5_1CILi128EEENS7_ILi64EEENS7_ILi256EEEEEELi256ENS_10bfloat16_tEfNS_4arch4Sm80ELb1ELb0ELb0ELb0ELb1ELb0ELb1ELb0EEENS1_21CollectiveEpilogueFwdINS6_IJS8_SA_S9_EEENS6_IJNS7_ILi1EEESI_SI_EEESC_SE_Li256ELb0ELb1ELb0ELb0EEENS1_30DynamicPersistentTileSchedulerILi256ELi256ELb0ELb1ELb0EEEEEEEEEvNT_6ParamsE,"aw",@nobits
	.sectionflags	@""
	.align	16


//--------------------- .nv.shared._ZN7cutlass13device_kernelIN5flash19enable_sm80_to_sm89INS1_16FlashAttnFwdSm80INS1_25CollectiveMainloopFwdSm80ILi8ELi1ELb1EN4cute5tupleIJNS5_1CILi128EEENS7_ILi64EEENS7_ILi256EEEEEELi256ENS_10bfloat16_tEfNS_4arch4Sm80ELb1ELb0ELb0ELb1ELb1ELb0ELb1ELb0EEENS1_21CollectiveEpilogueFwdINS6_IJS8_SA_S9_EEENS6_IJNS7_ILi1EEESI_SI_EEESC_SE_Li256ELb1ELb1ELb0ELb0EEENS1_19SingleTileSchedulerILb1ELb0ELb1ELi128EEEEEEEEEvNT_6ParamsE --------------------------
	.section	.nv.shared._ZN7cutlass13device_kernelIN5flash19enable_sm80_to_sm89INS1_16FlashAttnFwdSm80INS1_25CollectiveMainloopFwdSm80ILi8ELi1ELb1EN4cute5tupleIJNS5_1CILi128EEENS7_ILi64EEENS7_ILi256EEEEEELi256ENS_10bfloat16_tEfNS_4arch4Sm80ELb1ELb0ELb0ELb1ELb1ELb0ELb1ELb0EEENS1_21CollectiveEpilogueFwdINS6_IJS8_SA_S9_EEENS6_IJNS7_ILi1EEESI_SI_EEESC_SE_Li256ELb1ELb1ELb0ELb0EEENS1_19SingleTileSchedulerILb1ELb0ELb1ELi128EEEEEEEEEvNT_6ParamsE,"aw",@nobits
	.sectionflags	@""
	.align	16


//--------------------- .nv.shared._ZN7cutlass13device_kernelIN5flash19enable_sm80_to_sm89INS1_16FlashAttnFwdSm80INS1_25CollectiveMainloopFwdSm80ILi8ELi1ELb0EN4cute5tupleIJNS5_1CILi128EEENS7_ILi32EEENS7_ILi256EEEEEELi256ENS_10bfloat16_tEfNS_4arch4Sm80ELb1ELb0ELb0ELb1ELb1ELb1ELb1ELb0EEENS1_21CollectiveEpilogueFwdINS6_IJS8_SA_S9_EEENS6_IJNS7_ILi1EEESI_SI_EEESC_SE_Li256ELb1ELb1ELb0ELb0EEENS1_19SingleTileSchedulerILb1ELb0ELb1ELi128EEEEEEEEEvNT_6ParamsE --------------------------
	.section	.nv.shared._ZN7cutlass13device_kernelIN5flash19enable_sm80_to_sm89INS1_16FlashAttnFwdSm80INS1_25CollectiveMainloopFwdSm80ILi8ELi1ELb0EN4cute5tupleIJNS5_1CILi128EEENS7_ILi32EEENS7_ILi256EEEEEELi256ENS_10bfloat16_tEfNS_4arch4Sm80ELb1ELb0ELb0ELb1ELb1ELb1ELb1ELb0EEENS1_21CollectiveEpilogueFwdINS6_IJS8_SA_S9_EEENS6_IJNS7_ILi1EEESI_SI_EEESC_SE_Li256ELb1ELb1ELb0ELb0EEENS1_19SingleTileSchedulerILb1ELb0ELb1ELi128EEEEEEEEEvNT_6ParamsE,"aw",@nobits
	.sectionflags	@""
	.align	16


//--------------------- .nv.shared._ZN7cutlass13device_kernelIN5flash19enable_sm80_to_sm89INS1_16FlashAttnFwdSm80INS1_25CollectiveMainloopFwdSm80ILi8ELi1ELb0EN4cute5tupleIJNS5_1CILi128EEENS7_ILi96EEENS7_ILi256EEEEEELi256ENS_10bfloat16_tEfNS_4arch4Sm80ELb0ELb0ELb0ELb0ELb1ELb0ELb1ELb0EEENS1_21CollectiveEpilogueFwdINS6_IJS8_SA_S9_EEENS6_IJNS7_ILi1EEESI_SI_EEESC_SE_Li256ELb0ELb1ELb0ELb0EEENS1_19SingleTileSchedulerILb0ELb0ELb1ELi128EEEEEEEEEvNT_6ParamsE --------------------------
	.section	.nv.shared._ZN7cutlass13device_kernelIN5flash19enable_sm80_to_sm89INS1_16FlashAttnFwdSm80INS1_25CollectiveMainloopFwdSm80ILi8ELi1ELb0EN4cute5tupleIJNS5_1CILi128EEENS7_ILi96EEENS7_ILi256EEEEEELi256ENS_10bfloat16_tEfNS_4arch4Sm80ELb0ELb0ELb0ELb0ELb1ELb0ELb1ELb0EEENS1_21CollectiveEpilogueFwdINS6_IJS8_SA_S9_EEENS6_IJNS7_ILi1EEESI_SI_EEESC_SE_Li256ELb0ELb1ELb0ELb0EEENS1_19SingleTileSchedulerILb0ELb0ELb1ELi128EEEEEEEEEvNT_6ParamsE,"aw",@nobits
	.sectionflags	@""
	.align	16


//--------------------- .nv.shared._ZN7cutlass13device_kernelIN5flash19enable_sm80_to_sm89INS1_16FlashAttnFwdSm80INS1_25CollectiveMainloopFwdSm80ILi8ELi1ELb0EN4cute5tupleIJNS5_1CILi128EEENS7_ILi96EEENS7_ILi256EEEEEELi256ENS_10bfloat16_tEfNS_4arch4Sm80ELb0ELb0ELb0ELb1ELb1ELb0ELb1ELb0EEENS1_21CollectiveEpilogueFwdINS6_IJS8_SA_S9_EEENS6_IJNS7_ILi1EEESI_SI_EEESC_SE_Li256ELb1ELb1ELb0ELb0EEENS1_19SingleTileSchedulerILb1ELb0ELb1ELi128EEEEEEEEEvNT_6ParamsE --------------------------
	.section	.nv.shared._ZN7cutlass13device_kernelIN5flash19enable_sm80_to_sm89INS1_16FlashAttnFwdSm80INS1_25CollectiveMainloopFwdSm80ILi8ELi1ELb0EN4cute5tupleIJNS5_1CILi128EEENS7_ILi96EEENS7_ILi256EEEEEELi256ENS_10bfloat16_tEfNS_4arch4Sm80ELb0ELb0ELb0ELb1ELb1ELb0ELb1ELb0EEENS1_21CollectiveEpilogueFwdINS6_IJS8_SA_S9_EEENS6_IJNS7_ILi1EEESI_SI_EEESC_SE_Li256ELb1ELb1ELb0ELb0EEENS1_19SingleTileSchedulerILb1ELb0ELb1ELi128EEEEEEEEEvNT_6ParamsE,"aw",@nobits
	.sectionflags	@""
	.align	16


//--------------------- .nv.shared._ZN7cutlass13device_kernelIN5flash19enable_sm80_to_sm89INS1_16FlashAttnFwdSm80INS1_25CollectiveMainloopFwdSm80ILi8ELi1ELb0EN4cute5tupleIJNS5_1CILi128EEENS7_ILi48EEENS7_ILi256EEEEEELi256ENS_10bfloat16_tEfNS_4arch4Sm80ELb0ELb0ELb0ELb1ELb1ELb1ELb1ELb0EEENS1_21CollectiveEpilogueFwdINS6_IJS8_SA_S9_EEENS6_IJNS7_ILi1EEESI_SI_EEESC_SE_Li256ELb1ELb1ELb0ELb0EEENS1_19SingleTileSchedulerILb1ELb0ELb1ELi128EEEEEEEEEvNT_6ParamsE --------------------------
	.section	.nv.shared._ZN7cutlass13device_kernelIN5flash19enable_sm80_to_sm89INS1_16FlashAttnFwdSm80INS1_25CollectiveMainloopFwdSm80ILi8ELi1ELb0EN4cute5tupleIJNS5_1CILi128EEENS7_ILi48EEENS7_ILi256EEEEEELi256ENS_10bfloat16_tEfNS_4arch4Sm80ELb0ELb0ELb0ELb1ELb1ELb1ELb1ELb0EEENS1_21CollectiveEpilogueFwdINS6_IJS8_SA_S9_EEENS6_IJNS7_ILi1EEESI_SI_EEESC_SE_Li256ELb1ELb1ELb0ELb0EEENS1_19SingleTileSchedulerILb1ELb0ELb1ELi128EEEEEEEEEvNT_6ParamsE,"aw",@nobits
	.sectionflags	@""
	.align	16


//--------------------- .nv.shared._ZN7cutlass13device_kernelIN5flash19enable_sm80_to_sm89INS1_16FlashAttnFwdSm80INS1_25CollectiveMainloopFwdSm80ILi8ELi1ELb0EN4cute5tupleIJNS5_1CILi128EEENS7_ILi64EEENS7_ILi256EEEEEELi256ENS_10bfloat16_tEfNS_4arch4Sm80ELb0ELb1ELb0ELb0ELb1ELb0ELb1ELb0EEENS1_21CollectiveEpilogueFwdINS6_IJS8_SA_S9_EEENS6_IJNS7_ILi1EEESI_SI_EEESC_SE_Li256ELb0ELb1ELb0ELb0EEENS1_19SingleTileSchedulerILb0ELb0ELb1ELi128EEEEEEEEEvNT_6ParamsE --------------------------
	.section	.nv.shared._ZN7cutlass13device_kernelIN5flash19enable_sm80_to_sm89INS1_16FlashAttnFwdSm80INS1_25CollectiveMainloopFwdSm80ILi8ELi1ELb0EN4cute5tupleIJNS5_1CILi128EEENS7_ILi64EEENS7_ILi256EEEEEELi256ENS_10bfloat16_tEfNS_4arch4Sm80ELb0ELb1ELb0ELb0ELb1ELb0ELb1ELb0EEENS1_21CollectiveEpilogueFwdINS6_IJS8_SA_S9_EEENS6_IJNS7_ILi1EEESI_SI_EEESC_SE_Li256ELb0ELb1ELb0ELb0EEENS1_19SingleTileSchedulerILb0ELb0ELb1ELi128EEEEEEEEEvNT_6ParamsE,"aw",@nobits
	.sectionflags	@""
	.align	16


//--------------------- .nv.shared._ZN7cutlass13device_kernelIN5flash19enable_sm80_to_sm89INS1_16FlashAttnFwdSm80INS1_25CollectiveMainloopFwdSm80ILi8ELi1ELb0EN4cute5tupleIJNS5_1CILi128EEENS7_ILi64EEENS7_ILi256EEEEEELi256ENS_10bfloat16_tEfNS_4arch4Sm80ELb0ELb1ELb0ELb1ELb1ELb0ELb1ELb0EEENS1_21CollectiveEpilogueFwdINS6_IJS8_SA_S9_EEENS6_IJNS7_ILi1EEESI_SI_EEESC_SE_Li256ELb1ELb1ELb0ELb0EEENS1_19SingleTileSchedulerILb1ELb0ELb1ELi128EEEEEEEEEvNT_6ParamsE --------------------------
	.section	.nv.shared._ZN7cutlass13device_kernelIN5flash19enable_sm80_to_sm89INS1_16FlashAttnFwdSm80INS1_25CollectiveMainloopFwdSm80ILi8ELi1ELb0EN4cute5tupleIJNS5_1CILi128EEENS7_ILi64EEENS7_ILi256EEEEEELi256ENS_10bfloat16_tEfNS_4arch4Sm80ELb0ELb1ELb0ELb1ELb1ELb0ELb1ELb0EEENS1_21CollectiveEpilogueFwdINS6_IJS8_SA_S9_EEENS6_IJNS7_ILi1EEESI_SI_EEESC_SE_Li256ELb1ELb1ELb0ELb0EEENS1_19SingleTileSchedulerILb1ELb0ELb1ELi128EEEEEEEEEvNT_6ParamsE,"aw",@nobits
	.sectionflags	@""
	.align	16


//--------------------- .nv.shared._ZN7cutlass13device_kernelIN5flash19enable_sm80_to_sm89INS1_16FlashAttnFwdSm80INS1_25CollectiveMainloopFwdSm80ILi8ELi1ELb0EN4cute5tupleIJNS5_1CILi128EEENS7_ILi48EEENS7_ILi256EEEEEELi256ENS_10bfloat16_tEfNS_4arch4Sm80ELb0ELb1ELb0ELb1ELb1ELb1ELb1ELb0EEENS1_21CollectiveEpilogueFwdINS6_IJS8_SA_S9_EEENS6_IJNS7_ILi1EEESI_SI_EEESC_SE_Li256ELb1ELb1ELb0ELb0EEENS1_19SingleTileSchedulerILb1ELb0ELb1ELi128EEEEEEEEEvNT_6ParamsE --------------------------
	.section	.nv.shared._ZN7cutlass13device_kernelIN5flash19enable_sm80_to_sm89INS1_16FlashAttnFwdSm80INS1_25CollectiveMainloopFwdSm80ILi8ELi1ELb0EN4cute5tupleIJNS5_1CILi128EEENS7_ILi48EEENS7_ILi256EEEEEELi256ENS_10bfloat16_tEfNS_4arch4Sm80ELb0ELb1ELb0ELb1ELb1ELb1ELb1ELb0EEENS1_21CollectiveEpilogueFwdINS6_IJS8_SA_S9_EEENS6_IJNS7_ILi1EEESI_SI_EEESC_SE_Li256ELb1ELb1ELb0ELb0EEENS1_19SingleTileSchedulerILb1ELb0ELb1ELi128EEEEEEEEEvNT_6ParamsE,"aw",@nobits
	.sectionflags	@""
	.align	16


//--------------------- .nv.shared._ZN7cutlass13device_kernelIN5flash19enable_sm80_to_sm89INS1_16FlashAttnFwdSm80INS1_25CollectiveMainloopFwdSm80ILi8ELi1ELb0EN4cute5tupleIJNS5_1CILi128EEENS7_ILi96EEENS7_ILi256EEEEEELi256ENS_10bfloat16_tEfNS_4arch4Sm80ELb1ELb0ELb0ELb0ELb1ELb0ELb1ELb0EEENS1_21CollectiveEpilogueFwdINS6_IJS8_SA_S9_EEENS6_IJNS7_ILi1EEESI_SI_EEESC_SE_Li256ELb0ELb1ELb0ELb0EEENS1_30DynamicPersistentTileSchedulerILi256ELi256ELb0ELb1ELb0EEEEEEEEEvNT_6ParamsE --------------------------
	.section	.nv.shared._ZN7cutlass13device_kernelIN5flash19enable_sm80_to_sm89INS1_16FlashAttnFwdSm80INS1_25CollectiveMainloopFwdSm80ILi8ELi1ELb0EN4cute5tupleIJNS5_1CILi128EEENS7_ILi96EEENS7_ILi256EEEEEELi256ENS_10bfloat16_tEfNS_4arch4Sm80ELb1ELb0ELb0ELb0ELb1ELb0ELb1ELb0EEENS1_21CollectiveEpilogueFwdINS6_IJS8_SA_S9_EEENS6_IJNS7_ILi1EEESI_SI_EEESC_SE_Li256ELb0ELb1ELb0ELb0EEENS1_30DynamicPersistentTileSchedulerILi256ELi256ELb0ELb1ELb0EEEEEEEEEvNT_6ParamsE,"aw",@nobits
	.sectionflags	@""
	.align	16


//--------------------- .nv.shared._ZN7cutlass13device_kernelIN5flash19enable_sm80_to_sm89INS1_16FlashAttnFwdSm80INS1_25CollectiveMainloopFwdSm80ILi8ELi1ELb0EN4cute5tupleIJNS5_1CILi128EEENS7_ILi96EEENS7_ILi256EEEEEELi256ENS_10bfloat16_tEfNS_4arch4Sm80ELb1ELb0ELb0ELb1ELb1ELb0ELb1ELb0EEENS1_21CollectiveEpilogueFwdINS6_IJS8_SA_S9_EEENS6_IJNS7_ILi1EEESI_SI_EEESC_SE_Li256ELb1ELb1ELb0ELb0EEENS1_19SingleTileSchedulerILb1ELb0ELb1ELi128EEEEEEEEEvNT_6ParamsE --------------------------
	.section	.nv.shared._ZN7cutlass13device_kernelIN5flash19enable_sm80_to_sm89INS1_16FlashAttnFwdSm80INS1_25CollectiveMainloopFwdSm80ILi8ELi1ELb0EN4cute5tupleIJNS5_1CILi128EEENS7_ILi96EEENS7_ILi256EEEEEELi256ENS_10bfloat16_tEfNS_4arch4Sm80ELb1ELb0ELb0ELb1ELb1ELb0ELb1ELb0EEENS1_21CollectiveEpilogueFwdINS6_IJS8_SA_S9_EEENS6_IJNS7_ILi1EEESI_SI_EEESC_SE_Li256ELb1ELb1ELb0ELb0EEENS1_19SingleTileSchedulerILb1ELb0ELb1ELi128EEEEEEEEEvNT_6ParamsE,"aw",@nobits
	.sectionflags	@""
	.align	16


//--------------------- .nv.shared._ZN7cutlass13device_kernelIN5flash19enable_sm80_to_sm89INS1_16FlashAttnFwdSm80INS1_25CollectiveMainloopFwdSm80ILi8ELi1ELb0EN4cute5tupleIJNS5_1CILi128EEENS7_ILi48EEENS7_ILi256EEEEEELi256ENS_10bfloat16_tEfNS_4arch4Sm80ELb1ELb0ELb0ELb1ELb1ELb1ELb1ELb0EEENS1_21CollectiveEpilogueFwdINS6_IJS8_SA_S9_EEENS6_IJNS7_ILi1EEESI_SI_EEESC_SE_Li256ELb1ELb1ELb0ELb0EEENS1_19SingleTileSchedulerILb1ELb0ELb1ELi128EEEEEEEEEvNT_6ParamsE --------------------------
	.section	.nv.shared._ZN7cutlass13device_kernelIN5flash19enable_sm80_to_sm89INS1_16FlashAttnFwdSm80INS1_25CollectiveMainloopFwdSm80ILi8ELi1ELb0EN4cute5tupleIJNS5_1CILi128EEENS7_ILi48EEENS7_ILi256EEEEEELi256ENS_10bfloat16_tEfNS_4arch4Sm80ELb1ELb0ELb0ELb1ELb1ELb1ELb1ELb0EEENS1_21CollectiveEpilogueFwdINS6_IJS8_SA_S9_EEENS6_IJNS7_ILi1EEESI_SI_EEESC_SE_Li256ELb1ELb1ELb0ELb0EEENS1_19SingleTileSchedulerILb1ELb0ELb1ELi128EEEEEEEEEvNT_6ParamsE,"aw",@nobits
	.sectionflags	@""
	.align	16
